	.target	sm_90a

	.elftype	@"ET_EXEC"


//--------------------- .note.nv.tkinfo           --------------------------
	.section	.note.nv.tkinfo,"",@"SHT_NOTE"
	.sectionflags	@"SHF_NOTE_NV_TKINFO"
	.tkinfo
        /*0018*/ 	.word	0x00000002
        /*0030*/ 	.string	""
        /*0030*/ 	.string	"ptxas"
        /*0030*/ 	.string	"Cuda compilation tools, release 13.0, V13.0.88"
        /*0030*/ 	.string	"Build cuda_13.0.r13.0/compiler.36424714_0"
        /*0030*/ 	.string	"-arch sm_90a -m 64 "



//--------------------- .note.nv.cuinfo           --------------------------
	.section	.note.nv.cuinfo,"",@"SHT_NOTE"
	.sectionflags	@"SHF_NOTE_NV_CUINFO"
        /*0018*/ 	.short	0x0002
        /*001a*/ 	.short	0x005a
        /*001c*/ 	.short	0x0082
	.zero		2


//--------------------- .nv.info                  --------------------------
	.section	.nv.info,"",@"SHT_CUDA_INFO"
	.align	4


	//----- nvinfo : EIATTR_REGCOUNT
	.align		4
        /*0000*/ 	.byte	0x04, 0x2f
        /*0002*/ 	.short	(.L_21 - .L_20)
	.align		4
.L_20:
        /*0004*/ 	.word	index@(_ZN7cutlass13device_kernelIN5flash11enable_sm90INS1_16FlashAttnFwdSm90INS1_25CollectiveMainloopFwdSm90ILi2EN4cute5tupleIJNS5_1CILi1EEES8_S8_EEENS6_IJNS7_ILi128EEENS7_ILi224EEESA_EEELi128ENS_12float_e4m3_tEfNS_4arch4Sm90ELb1ELb0ELb0ELb1ELb0ELb1ELb0ELb1ELb1ELb0ELb0ELb0EEENS1_21CollectiveEpilogueFwdINS6_IJSA_SA_SB_EEES9_NS_10bfloat16_tESF_Li256ELb1ELb0ELb0ELb1EEENS1_36VarlenDynamicPersistentTileSchedulerILi128ELi224ELi256ELi128ELb0ELb0ELb1ELb1ELb1ELb1EEEEEEEEEvNT_6ParamsE)
        /*0008*/ 	.word	0x000000a8


	//----- nvinfo : EIATTR_FRAME_SIZE
	.align		4
.L_21:
        /*000c*/ 	.byte	0x04, 0x11
        /*000e*/ 	.short	(.L_23 - .L_22)
	.align		4
.L_22:
        /*0010*/ 	.word	index@(_ZN7cutlass13device_kernelIN5flash11enable_sm90INS1_16FlashAttnFwdSm90INS1_25CollectiveMainloopFwdSm90ILi2EN4cute5tupleIJNS5_1CILi1EEES8_S8_EEENS6_IJNS7_ILi128EEENS7_ILi224EEESA_EEELi128ENS_12float_e4m3_tEfNS_4arch4Sm90ELb1ELb0ELb0ELb1ELb0ELb1ELb0ELb1ELb1ELb0ELb0ELb0EEENS1_21CollectiveEpilogueFwdINS6_IJSA_SA_SB_EEES9_NS_10bfloat16_tESF_Li256ELb1ELb0ELb0ELb1EEENS1_36VarlenDynamicPersistentTileSchedulerILi128ELi224ELi256ELi128ELb0ELb0ELb1ELb1ELb1ELb1EEEEEEEEEvNT_6ParamsE)
        /*0014*/ 	.word	0x000000d8


	//----- nvinfo : EIATTR_REGCOUNT
	.align		4
.L_23:
        /*0018*/ 	.byte	0x04, 0x2f
        /*001a*/ 	.short	(.L_25 - .L_24)
	.align		4
.L_24:
        /*001c*/ 	.word	index@(_ZN7cutlass13device_kernelIN5flash11enable_sm90INS1_16FlashAttnFwdSm90INS1_25CollectiveMainloopFwdSm90ILi2EN4cute5tupleIJNS5_1CILi1EEES8_S8_EEENS6_IJNS7_ILi128EEENS7_ILi224EEESA_EEELi128ENS_12float_e4m3_tEfNS_4arch4Sm90ELb1ELb0ELb0ELb1ELb0ELb0ELb0ELb1ELb1ELb0ELb0ELb0EEENS1_21CollectiveEpilogueFwdINS6_IJSA_SA_SB_EEES9_NS_10bfloat16_tESF_Li256ELb1ELb0ELb0ELb1EEENS1_36VarlenDynamicPersistentTileSchedulerILi128ELi224ELi256ELi128ELb0ELb0ELb1ELb1ELb1ELb1EEEEEEEEEvNT_6ParamsE)
        /*0020*/ 	.word	0x000000a8


	//----- nvinfo : EIATTR_FRAME_SIZE
	.align		4
.L_25:
        /*0024*/ 	.byte	0x04, 0x11
        /*0026*/ 	.short	(.L_27 - .L_26)
	.align		4
.L_26:
        /*0028*/ 	.word	index@(_ZN7cutlass13device_kernelIN5flash11enable_sm90INS1_16FlashAttnFwdSm90INS1_25CollectiveMainloopFwdSm90ILi2EN4cute5tupleIJNS5_1CILi1EEES8_S8_EEENS6_IJNS7_ILi128EEENS7_ILi224EEESA_EEELi128ENS_12float_e4m3_tEfNS_4arch4Sm90ELb1ELb0ELb0ELb1ELb0ELb0ELb0ELb1ELb1ELb0ELb0ELb0EEENS1_21CollectiveEpilogueFwdINS6_IJSA_SA_SB_EEES9_NS_10bfloat16_tESF_Li256ELb1ELb0ELb0ELb1EEENS1_36VarlenDynamicPersistentTileSchedulerILi128ELi224ELi256ELi128ELb0ELb0ELb1ELb1ELb1ELb1EEEEEEEEEvNT_6ParamsE)
        /*002c*/ 	.word	0x00000038


	//----- nvinfo : EIATTR_REGCOUNT
	.align		4
.L_27:
        /*0030*/ 	.byte	0x04, 0x2f
        /*0032*/ 	.short	(.L_29 - .L_28)
	.align		4
.L_28:
        /*0034*/ 	.word	index@(_ZN7cutlass13device_kernelIN5flash11enable_sm90INS1_16FlashAttnFwdSm90INS1_25CollectiveMainloopFwdSm90ILi2EN4cute5tupleIJNS5_1CILi1EEES8_S8_EEENS6_IJNS7_ILi128EEENS7_ILi224EEESA_EEELi128ENS_12float_e4m3_tEfNS_4arch4Sm90ELb1ELb0ELb0ELb0ELb0ELb0ELb0ELb1ELb1ELb0ELb0ELb0EEENS1_21CollectiveEpilogueFwdINS6_IJSA_SA_SB_EEES9_NS_10bfloat16_tESF_Li256ELb0ELb0ELb0ELb1EEENS1_30DynamicPersistentTileSchedulerILi256ELi128ELb0ELb0ELb1EEEEEEEEEvNT_6ParamsE)
        /*0038*/ 	.word	0x000000a8


	//----- nvinfo : EIATTR_FRAME_SIZE
	.align		4
.L_29:
        /*003c*/ 	.byte	0x04, 0x11
        /*003e*/ 	.short	(.L_31 - .L_30)
	.align		4
.L_30:
        /*0040*/ 	.word	index@(_ZN7cutlass13device_kernelIN5flash11enable_sm90INS1_16FlashAttnFwdSm90INS1_25CollectiveMainloopFwdSm90ILi2EN4cute5tupleIJNS5_1CILi1EEES8_S8_EEENS6_IJNS7_ILi128EEENS7_ILi224EEESA_EEELi128ENS_12float_e4m3_tEfNS_4arch4Sm90ELb1ELb0ELb0ELb0ELb0ELb0ELb0ELb1ELb1ELb0ELb0ELb0EEENS1_21CollectiveEpilogueFwdINS6_IJSA_SA_SB_EEES9_NS_10bfloat16_tESF_Li256ELb0ELb0ELb0ELb1EEENS1_30DynamicPersistentTileSchedulerILi256ELi128ELb0ELb0ELb1EEEEEEEEEvNT_6ParamsE)
        /*0044*/ 	.word	0x00000038


	//----- nvinfo : EIATTR_REGCOUNT
	.align		4
.L_31:
        /*0048*/ 	.byte	0x04, 0x2f
        /*004a*/ 	.short	(.L_33 - .L_32)
	.align		4
.L_32:
        /*004c*/ 	.word	index@(_ZN7cutlass13device_kernelIN5flash11enable_sm90INS1_16FlashAttnFwdSm90INS1_25CollectiveMainloopFwdSm90ILi2EN4cute5tupleIJNS5_1CILi1EEES8_S8_EEENS6_IJNS7_ILi128EEENS7_ILi224EEESA_EEELi128ENS_12float_e4m3_tEfNS_4arch4Sm90ELb0ELb1ELb0ELb1ELb0ELb1ELb0ELb1ELb1ELb0ELb0ELb0EEENS1_21CollectiveEpilogueFwdINS6_IJSA_SA_SB_EEES9_NS_10bfloat16_tESF_Li256ELb1ELb0ELb0ELb1EEENS1_36VarlenDynamicPersistentTileSchedulerILi128ELi224ELi256ELi128ELb0ELb0ELb1ELb1ELb0ELb1EEEEEEEEEvNT_6ParamsE)
        /*0050*/ 	.word	0x000000a8


	//----- nvinfo : EIATTR_FRAME_SIZE
	.align		4
.L_33:
        /*0054*/ 	.byte	0x04, 0x11
        /*0056*/ 	.short	(.L_35 - .L_34)
	.align		4
.L_34:
        /*0058*/ 	.word	index@(_ZN7cutlass13device_kernelIN5flash11enable_sm90INS1_16FlashAttnFwdSm90INS1_25CollectiveMainloopFwdSm90ILi2EN4cute5tupleIJNS5_1CILi1EEES8_S8_EEENS6_IJNS7_ILi128EEENS7_ILi224EEESA_EEELi128ENS_12float_e4m3_tEfNS_4arch4Sm90ELb0ELb1ELb0ELb1ELb0ELb1ELb0ELb1ELb1ELb0ELb0ELb0EEENS1_21CollectiveEpilogueFwdINS6_IJSA_SA_SB_EEES9_NS_10bfloat16_tESF_Li256ELb1ELb0ELb0ELb1EEENS1_36VarlenDynamicPersistentTileSchedulerILi128ELi224ELi256ELi128ELb0ELb0ELb1ELb1ELb0ELb1EEEEEEEEEvNT_6ParamsE)
        /*005c*/ 	.word	0x000000d0


	//----- nvinfo : EIATTR_REGCOUNT
	.align		4
.L_35:
        /*0060*/ 	.byte	0x04, 0x2f
        /*0062*/ 	.short	(.L_37 - .L_36)
	.align		4
.L_36:
        /*0064*/ 	.word	index@(_ZN7cutlass13device_kernelIN5flash11enable_sm90INS1_16FlashAttnFwdSm90INS1_25CollectiveMainloopFwdSm90ILi2EN4cute5tupleIJNS5_1CILi1EEES8_S8_EEENS6_IJNS7_ILi128EEENS7_ILi224EEESA_EEELi128ENS_12float_e4m3_tEfNS_4arch4Sm90ELb0ELb1ELb0ELb1ELb0ELb0ELb0ELb1ELb1ELb0ELb0ELb0EEENS1_21CollectiveEpilogueFwdINS6_IJSA_SA_SB_EEES9_NS_10bfloat16_tESF_Li256ELb1ELb0ELb0ELb1EEENS1_36VarlenDynamicPersistentTileSchedulerILi128ELi224ELi256ELi128ELb0ELb0ELb1ELb1ELb0ELb1EEEEEEEEEvNT_6ParamsE)
        /*0068*/ 	.word	0x000000a8


	//----- nvinfo : EIATTR_FRAME_SIZE
	.align		4
.L_37:
        /*006c*/ 	.byte	0x04, 0x11
        /*006e*/ 	.short	(.L_39 - .L_38)
	.align		4
.L_38:
        /*0070*/ 	.word	index@(_ZN7cutlass13device_kernelIN5flash11enable_sm90INS1_16FlashAttnFwdSm90INS1_25CollectiveMainloopFwdSm90ILi2EN4cute5tupleIJNS5_1CILi1EEES8_S8_EEENS6_IJNS7_ILi128EEENS7_ILi224EEESA_EEELi128ENS_12float_e4m3_tEfNS_4arch4Sm90ELb0ELb1ELb0ELb1ELb0ELb0ELb0ELb1ELb1ELb0ELb0ELb0EEENS1_21CollectiveEpilogueFwdINS6_IJSA_SA_SB_EEES9_NS_10bfloat16_tESF_Li256ELb1ELb0ELb0ELb1EEENS1_36VarlenDynamicPersistentTileSchedulerILi128ELi224ELi256ELi128ELb0ELb0ELb1ELb1ELb0ELb1EEEEEEEEEvNT_6ParamsE)
        /*0074*/ 	.word	0x00000028


	//----- nvinfo : EIATTR_REGCOUNT
	.align		4
.L_39:
        /*0078*/ 	.byte	0x04, 0x2f
        /*007a*/ 	.short	(.L_41 - .L_40)
	.align		4
.L_40:
        /*007c*/ 	.word	index@(_ZN7cutlass13device_kernelIN5flash11enable_sm90INS1_16FlashAttnFwdSm90INS1_25CollectiveMainloopFwdSm90ILi2EN4cute5tupleIJNS5_1CILi1EEES8_S8_EEENS6_IJNS7_ILi128EEENS7_ILi224EEESA_EEELi128ENS_12float_e4m3_tEfNS_4arch4Sm90ELb0ELb1ELb0ELb0ELb0ELb0ELb0ELb1ELb1ELb0ELb0ELb0EEENS1_21CollectiveEpilogueFwdINS6_IJSA_SA_SB_EEES9_NS_10bfloat16_tESF_Li256ELb0ELb0ELb0ELb1EEENS1_30DynamicPersistentTileSchedulerILi256ELi128ELb0ELb0ELb1EEEEEEEEEvNT_6ParamsE)
        /*0080*/ 	.word	0x000000a8


	//----- nvinfo : EIATTR_FRAME_SIZE
	.align		4
.L_41:
        /*0084*/ 	.byte	0x04, 0x11
        /*0086*/ 	.short	(.L_43 - .L_42)
	.align		4
.L_42:
        /*0088*/ 	.word	index@(_ZN7cutlass13device_kernelIN5flash11enable_sm90INS1_16FlashAttnFwdSm90INS1_25CollectiveMainloopFwdSm90ILi2EN4cute5tupleIJNS5_1CILi1EEES8_S8_EEENS6_IJNS7_ILi128EEENS7_ILi224EEESA_EEELi128ENS_12float_e4m3_tEfNS_4arch4Sm90ELb0ELb1ELb0ELb0ELb0ELb0ELb0ELb1ELb1ELb0ELb0ELb0EEENS1_21CollectiveEpilogueFwdINS6_IJSA_SA_SB_EEES9_NS_10bfloat16_tESF_Li256ELb0ELb0ELb0ELb1EEENS1_30DynamicPersistentTileSchedulerILi256ELi128ELb0ELb0ELb1EEEEEEEEEvNT_6ParamsE)
        /*008c*/ 	.word	0x00000030


	//----- nvinfo : EIATTR_REGCOUNT
	.align		4
.L_43:
        /*0090*/ 	.byte	0x04, 0x2f
        /*0092*/ 	.short	(.L_45 - .L_44)
	.align		4
.L_44:
        /*0094*/ 	.word	index@(_ZN7cutlass13device_kernelIN5flash11enable_sm90INS1_16FlashAttnFwdSm90INS1_25CollectiveMainloopFwdSm90ILi2EN4cute5tupleIJNS5_1CILi1EEES8_S8_EEENS6_IJNS7_ILi128EEENS7_ILi224EEESA_EEELi128ENS_12float_e4m3_tEfNS_4arch4Sm90ELb0ELb0ELb0ELb1ELb0ELb1ELb0ELb1ELb1ELb0ELb0ELb0EEENS1_21CollectiveEpilogueFwdINS6_IJSA_SA_SB_EEES9_NS_10bfloat16_tESF_Li256ELb1ELb0ELb0ELb1EEENS1_36VarlenDynamicPersistentTileSchedulerILi128ELi224ELi256ELi128ELb0ELb0ELb1ELb0ELb1ELb1EEEEEEEEEvNT_6ParamsE)
        /*0098*/ 	.word	0x000000a8


	//----- nvinfo : EIATTR_FRAME_SIZE
	.align		4
.L_45:
        /*009c*/ 	.byte	0x04, 0x11
        /*009e*/ 	.short	(.L_47 - .L_46)
	.align		4
.L_46:
        /*00a0*/ 	.word	index@(_ZN7cutlass13device_kernelIN5flash11enable_sm90INS1_16FlashAttnFwdSm90INS1_25CollectiveMainloopFwdSm90ILi2EN4cute5tupleIJNS5_1CILi1EEES8_S8_EEENS6_IJNS7_ILi128EEENS7_ILi224EEESA_EEELi128ENS_12float_e4m3_tEfNS_4arch4Sm90ELb0ELb0ELb0ELb1ELb0ELb1ELb0ELb1ELb1ELb0ELb0ELb0EEENS1_21CollectiveEpilogueFwdINS6_IJSA_SA_SB_EEES9_NS_10bfloat16_tESF_Li256ELb1ELb0ELb0ELb1EEENS1_36VarlenDynamicPersistentTileSchedulerILi128ELi224ELi256ELi128ELb0ELb0ELb1ELb0ELb1ELb1EEEEEEEEEvNT_6ParamsE)
        /*00a4*/ 	.word	0x000000d8


	//----- nvinfo : EIATTR_REGCOUNT
	.align		4
.L_47:
        /*00a8*/ 	.byte	0x04, 0x2f
        /*00aa*/ 	.short	(.L_49 - .L_48)
	.align		4
.L_48:
        /*00ac*/ 	.word	index@(_ZN7cutlass13device_kernelIN5flash11enable_sm90INS1_16FlashAttnFwdSm90INS1_25CollectiveMainloopFwdSm90ILi2EN4cute5tupleIJNS5_1CILi1EEES8_S8_EEENS6_IJNS7_ILi128EEENS7_ILi224EEESA_EEELi128ENS_12float_e4m3_tEfNS_4arch4Sm90ELb0ELb0ELb0ELb1ELb0ELb0ELb0ELb1ELb1ELb0ELb0ELb0EEENS1_21CollectiveEpilogueFwdINS6_IJSA_SA_SB_EEES9_NS_10bfloat16_tESF_Li256ELb1ELb0ELb0ELb1EEENS1_36VarlenDynamicPersistentTileSchedulerILi128ELi224ELi256ELi128ELb0ELb0ELb1ELb0ELb1ELb1EEEEEEEEEvNT_6ParamsE)
        /*00b0*/ 	.word	0x000000a8


	//----- nvinfo : EIATTR_FRAME_SIZE
	.align		4
.L_49:
        /*00b4*/ 	.byte	0x04, 0x11
        /*00b6*/ 	.short	(.L_51 - .L_50)
	.align		4
.L_50:
        /*00b8*/ 	.word	index@(_ZN7cutlass13device_kernelIN5flash11enable_sm90INS1_16FlashAttnFwdSm90INS1_25CollectiveMainloopFwdSm90ILi2EN4cute5tupleIJNS5_1CILi1EEES8_S8_EEENS6_IJNS7_ILi128EEENS7_ILi224EEESA_EEELi128ENS_12float_e4m3_tEfNS_4arch4Sm90ELb0ELb0ELb0ELb1ELb0ELb0ELb0ELb1ELb1ELb0ELb0ELb0EEENS1_21CollectiveEpilogueFwdINS6_IJSA_SA_SB_EEES9_NS_10bfloat16_tESF_Li256ELb1ELb0ELb0ELb1EEENS1_36VarlenDynamicPersistentTileSchedulerILi128ELi224ELi256ELi128ELb0ELb0ELb1ELb0ELb1ELb1EEEEEEEEEvNT_6ParamsE)
        /*00bc*/ 	.word	0x00000038


	//----- nvinfo : EIATTR_REGCOUNT
	.align		4
.L_51:
        /*00c0*/ 	.byte	0x04, 0x2f
        /*00c2*/ 	.short	(.L_53 - .L_52)
	.align		4
.L_52:
        /*00c4*/ 	.word	index@(_ZN7cutlass13device_kernelIN5flash11enable_sm90INS1_16FlashAttnFwdSm90INS1_25CollectiveMainloopFwdSm90ILi2EN4cute5tupleIJNS5_1CILi1EEES8_S8_EEENS6_IJNS7_ILi128EEENS7_ILi224EEESA_EEELi128ENS_12float_e4m3_tEfNS_4arch4Sm90ELb0ELb0ELb0ELb0ELb0ELb0ELb0ELb1ELb1ELb0ELb0ELb0EEENS1_21CollectiveEpilogueFwdINS6_IJSA_SA_SB_EEES9_NS_10bfloat16_tESF_Li256ELb0ELb0ELb0ELb1EEENS1_29StaticPersistentTileSchedulerILb0EEEEEEEEEvNT_6ParamsE)
        /*00c8*/ 	.word	0x000000a8


	//----- nvinfo : EIATTR_FRAME_SIZE
	.align		4
.L_53:
        /*00cc*/ 	.byte	0x04, 0x11
        /*00ce*/ 	.short	(.L_55 - .L_54)
	.align		4
.L_54:
        /*00d0*/ 	.word	index@(_ZN7cutlass13device_kernelIN5flash11enable_sm90INS1_16FlashAttnFwdSm90INS1_25CollectiveMainloopFwdSm90ILi2EN4cute5tupleIJNS5_1CILi1EEES8_S8_EEENS6_IJNS7_ILi128EEENS7_ILi224EEESA_EEELi128ENS_12float_e4m3_tEfNS_4arch4Sm90ELb0ELb0ELb0ELb0ELb0ELb0ELb0ELb1ELb1ELb0ELb0ELb0EEENS1_21CollectiveEpilogueFwdINS6_IJSA_SA_SB_EEES9_NS_10bfloat16_tESF_Li256ELb0ELb0ELb0ELb1EEENS1_29StaticPersistentTileSchedulerILb0EEEEEEEEEvNT_6ParamsE)
        /*00d4*/ 	.word	0x00000028


	//----- nvinfo : EIATTR_MIN_STACK_SIZE
	.align		4
.L_55:
        /*00d8*/ 	.byte	0x04, 0x12
        /*00da*/ 	.short	(.L_57 - .L_56)
	.align		4
.L_56:
        /*00dc*/ 	.word	index@(_ZN7cutlass13device_kernelIN5flash11enable_sm90INS1_16FlashAttnFwdSm90INS1_25CollectiveMainloopFwdSm90ILi2EN4cute5tupleIJNS5_1CILi1EEES8_S8_EEENS6_IJNS7_ILi128EEENS7_ILi224EEESA_EEELi128ENS_12float_e4m3_tEfNS_4arch4Sm90ELb0ELb0ELb0ELb0ELb0ELb0ELb0ELb1ELb1ELb0ELb0ELb0EEENS1_21CollectiveEpilogueFwdINS6_IJSA_SA_SB_EEES9_NS_10bfloat16_tESF_Li256ELb0ELb0ELb0ELb1EEENS1_29StaticPersistentTileSchedulerILb0EEEEEEEEEvNT_6ParamsE)
        /*00e0*/ 	.word	0x00000028


	//----- nvinfo : EIATTR_MIN_STACK_SIZE
	.align		4
.L_57:
        /*00e4*/ 	.byte	0x04, 0x12
        /*00e6*/ 	.short	(.L_59 - .L_58)
	.align		4
.L_58:
        /*00e8*/ 	.word	index@(_ZN7cutlass13device_kernelIN5flash11enable_sm90INS1_16FlashAttnFwdSm90INS1_25CollectiveMainloopFwdSm90ILi2EN4cute5tupleIJNS5_1CILi1EEES8_S8_EEENS6_IJNS7_ILi128EEENS7_ILi224EEESA_EEELi128ENS_12float_e4m3_tEfNS_4arch4Sm90ELb0ELb0ELb0ELb1ELb0ELb0ELb0ELb1ELb1ELb0ELb0ELb0EEENS1_21CollectiveEpilogueFwdINS6_IJSA_SA_SB_EEES9_NS_10bfloat16_tESF_Li256ELb1ELb0ELb0ELb1EEENS1_36VarlenDynamicPersistentTileSchedulerILi128ELi224ELi256ELi128ELb0ELb0ELb1ELb0ELb1ELb1EEEEEEEEEvNT_6ParamsE)
        /*00ec*/ 	.word	0x00000038


	//----- nvinfo : EIATTR_MIN_STACK_SIZE
	.align		4
.L_59:
        /*00f0*/ 	.byte	0x04, 0x12
        /*00f2*/ 	.short	(.L_61 - .L_60)
	.align		4
.L_60:
        /*00f4*/ 	.word	index@(_ZN7cutlass13device_kernelIN5flash11enable_sm90INS1_16FlashAttnFwdSm90INS1_25CollectiveMainloopFwdSm90ILi2EN4cute5tupleIJNS5_1CILi1EEES8_S8_EEENS6_IJNS7_ILi128EEENS7_ILi224EEESA_EEELi128ENS_12float_e4m3_tEfNS_4arch4Sm90ELb0ELb0ELb0ELb1ELb0ELb1ELb0ELb1ELb1ELb0ELb0ELb0EEENS1_21CollectiveEpilogueFwdINS6_IJSA_SA_SB_EEES9_NS_10bfloat16_tESF_Li256ELb1ELb0ELb0ELb1EEENS1_36VarlenDynamicPersistentTileSchedulerILi128ELi224ELi256ELi128ELb0ELb0ELb1ELb0ELb1ELb1EEEEEEEEEvNT_6ParamsE)
        /*00f8*/ 	.word	0x000000d8


	//----- nvinfo : EIATTR_MIN_STACK_SIZE
	.align		4
.L_61:
        /*00fc*/ 	.byte	0x04, 0x12
        /*00fe*/ 	.short	(.L_63 - .L_62)
	.align		4
.L_62:
        /*0100*/ 	.word	index@(_ZN7cutlass13device_kernelIN5flash11enable_sm90INS1_16FlashAttnFwdSm90INS1_25CollectiveMainloopFwdSm90ILi2EN4cute5tupleIJNS5_1CILi1EEES8_S8_EEENS6_IJNS7_ILi128EEENS7_ILi224EEESA_EEELi128ENS_12float_e4m3_tEfNS_4arch4Sm90ELb0ELb1ELb0ELb0ELb0ELb0ELb0ELb1ELb1ELb0ELb0ELb0EEENS1_21CollectiveEpilogueFwdINS6_IJSA_SA_SB_EEES9_NS_10bfloat16_tESF_Li256ELb0ELb0ELb0ELb1EEENS1_30DynamicPersistentTileSchedulerILi256ELi128ELb0ELb0ELb1EEEEEEEEEvNT_6ParamsE)
        /*0104*/ 	.word	0x00000030


	//----- nvinfo : EIATTR_MIN_STACK_SIZE
	.align		4
.L_63:
        /*0108*/ 	.byte	0x04, 0x12
        /*010a*/ 	.short	(.L_65 - .L_64)
	.align		4
.L_64:
        /*010c*/ 	.word	index@(_ZN7cutlass13device_kernelIN5flash11enable_sm90INS1_16FlashAttnFwdSm90INS1_25CollectiveMainloopFwdSm90ILi2EN4cute5tupleIJNS5_1CILi1EEES8_S8_EEENS6_IJNS7_ILi128EEENS7_ILi224EEESA_EEELi128ENS_12float_e4m3_tEfNS_4arch4Sm90ELb0ELb1ELb0ELb1ELb0ELb0ELb0ELb1ELb1ELb0ELb0ELb0EEENS1_21CollectiveEpilogueFwdINS6_IJSA_SA_SB_EEES9_NS_10bfloat16_tESF_Li256ELb1ELb0ELb0ELb1EEENS1_36VarlenDynamicPersistentTileSchedulerILi128ELi224ELi256ELi128ELb0ELb0ELb1ELb1ELb0ELb1EEEEEEEEEvNT_6ParamsE)
        /*0110*/ 	.word	0x00000028


	//----- nvinfo : EIATTR_MIN_STACK_SIZE
	.align		4
.L_65:
        /*0114*/ 	.byte	0x04, 0x12
        /*0116*/ 	.short	(.L_67 - .L_66)
	.align		4
.L_66:
        /*0118*/ 	.word	index@(_ZN7cutlass13device_kernelIN5flash11enable_sm90INS1_16FlashAttnFwdSm90INS1_25CollectiveMainloopFwdSm90ILi2EN4cute5tupleIJNS5_1CILi1EEES8_S8_EEENS6_IJNS7_ILi128EEENS7_ILi224EEESA_EEELi128ENS_12float_e4m3_tEfNS_4arch4Sm90ELb0ELb1ELb0ELb1ELb0ELb1ELb0ELb1ELb1ELb0ELb0ELb0EEENS1_21CollectiveEpilogueFwdINS6_IJSA_SA_SB_EEES9_NS_10bfloat16_tESF_Li256ELb1ELb0ELb0ELb1EEENS1_36VarlenDynamicPersistentTileSchedulerILi128ELi224ELi256ELi128ELb0ELb0ELb1ELb1ELb0ELb1EEEEEEEEEvNT_6ParamsE)
        /*011c*/ 	.word	0x000000d0


	//----- nvinfo : EIATTR_MIN_STACK_SIZE
	.align		4
.L_67:
        /*0120*/ 	.byte	0x04, 0x12
        /*0122*/ 	.short	(.L_69 - .L_68)
	.align		4
.L_68:
        /*0124*/ 	.word	index@(_ZN7cutlass13device_kernelIN5flash11enable_sm90INS1_16FlashAttnFwdSm90INS1_25CollectiveMainloopFwdSm90ILi2EN4cute5tupleIJNS5_1CILi1EEES8_S8_EEENS6_IJNS7_ILi128EEENS7_ILi224EEESA_EEELi128ENS_12float_e4m3_tEfNS_4arch4Sm90ELb1ELb0ELb0ELb0ELb0ELb0ELb0ELb1ELb1ELb0ELb0ELb0EEENS1_21CollectiveEpilogueFwdINS6_IJSA_SA_SB_EEES9_NS_10bfloat16_tESF_Li256ELb0ELb0ELb0ELb1EEENS1_30DynamicPersistentTileSchedulerILi256ELi128ELb0ELb0ELb1EEEEEEEEEvNT_6ParamsE)
        /*0128*/ 	.word	0x00000038


	//----- nvinfo : EIATTR_MIN_STACK_SIZE
	.align		4
.L_69:
        /*012c*/ 	.byte	0x04, 0x12
        /*012e*/ 	.short	(.L_71 - .L_70)
	.align		4
.L_70:
        /*0130*/ 	.word	index@(_ZN7cutlass13device_kernelIN5flash11enable_sm90INS1_16FlashAttnFwdSm90INS1_25CollectiveMainloopFwdSm90ILi2EN4cute5tupleIJNS5_1CILi1EEES8_S8_EEENS6_IJNS7_ILi128EEENS7_ILi224EEESA_EEELi128ENS_12float_e4m3_tEfNS_4arch4Sm90ELb1ELb0ELb0ELb1ELb0ELb0ELb0ELb1ELb1ELb0ELb0ELb0EEENS1_21CollectiveEpilogueFwdINS6_IJSA_SA_SB_EEES9_NS_10bfloat16_tESF_Li256ELb1ELb0ELb0ELb1EEENS1_36VarlenDynamicPersistentTileSchedulerILi128ELi224ELi256ELi128ELb0ELb0ELb1ELb1ELb1ELb1EEEEEEEEEvNT_6ParamsE)
        /*0134*/ 	.word	0x00000038


	//----- nvinfo : EIATTR_MIN_STACK_SIZE
	.align		4
.L_71:
        /*0138*/ 	.byte	0x04, 0x12
        /*013a*/ 	.short	(.L_73 - .L_72)
	.align		4
.L_72:
        /*013c*/ 	.word	index@(_ZN7cutlass13device_kernelIN5flash11enable_sm90INS1_16FlashAttnFwdSm90INS1_25CollectiveMainloopFwdSm90ILi2EN4cute5tupleIJNS5_1CILi1EEES8_S8_EEENS6_IJNS7_ILi128EEENS7_ILi224EEESA_EEELi128ENS_12float_e4m3_tEfNS_4arch4Sm90ELb1ELb0ELb0ELb1ELb0ELb1ELb0ELb1ELb1ELb0ELb0ELb0EEENS1_21CollectiveEpilogueFwdINS6_IJSA_SA_SB_EEES9_NS_10bfloat16_tESF_Li256ELb1ELb0ELb0ELb1EEENS1_36VarlenDynamicPersistentTileSchedulerILi128ELi224ELi256ELi128ELb0ELb0ELb1ELb1ELb1ELb1EEEEEEEEEvNT_6ParamsE)
        /*0140*/ 	.word	0x000000d8
.L_73:


//--------------------- .nv.compat                --------------------------
	.section	.nv.compat,"",@"SHT_CUDA_COMPAT_INFO"
	.align	4
        /*0000*/ 	.byte	0x02, 0x09, 0x01, 0x00, 0x02, 0x02, 0x04, 0x00, 0x02, 0x05, 0x05, 0x00, 0x03, 0x07, 0x01, 0x01
        /*0010*/ 	.byte	0x02, 0x03, 0x01, 0x00, 0x02, 0x06, 0x01, 0x00, 0x04, 0x0b, 0x08, 0x00, 0x00, 0x00, 0x00, 0x00
        /*0020*/ 	.byte	0x00, 0x00, 0x00, 0x00


//--------------------- .nv.info._ZN7cutlass13device_kernelIN5flash11enable_sm90INS1_16FlashAttnFwdSm90INS1_25CollectiveMainloopFwdSm90ILi2EN4cute5tupleIJNS5_1CILi1EEES8_S8_EEENS6_IJNS7_ILi128EEENS7_ILi224EEESA_EEELi128ENS_12float_e4m3_tEfNS_4arch4Sm90ELb0ELb0ELb0ELb0ELb0ELb0ELb0ELb1ELb1ELb0ELb0ELb0EEENS1_21CollectiveEpilogueFwdINS6_IJSA_SA_SB_EEES9_NS_10bfloat16_tESF_Li256ELb0ELb0ELb0ELb1EEENS1_29StaticPersistentTileSchedulerILb0EEEEEEEEEvNT_6ParamsE --------------------------
	.section	.nv.info._ZN7cutlass13device_kernelIN5flash11enable_sm90INS1_16FlashAttnFwdSm90INS1_25CollectiveMainloopFwdSm90ILi2EN4cute5tupleIJNS5_1CILi1EEES8_S8_EEENS6_IJNS7_ILi128EEENS7_ILi224EEESA_EEELi128ENS_12float_e4m3_tEfNS_4arch4Sm90ELb0ELb0ELb0ELb0ELb0ELb0ELb0ELb1ELb1ELb0ELb0ELb0EEENS1_21CollectiveEpilogueFwdINS6_IJSA_SA_SB_EEES9_NS_10bfloat16_tESF_Li256ELb0ELb0ELb0ELb1EEENS1_29StaticPersistentTileSchedulerILb0EEEEEEEEEvNT_6ParamsE,"",@"SHT_CUDA_INFO"
	.sectionflags	@""
	.align	4


	//----- nvinfo : EIATTR_CUDA_API_VERSION
	.align		4
        /*0000*/ 	.byte	0x04, 0x37
        /*0002*/ 	.short	(.L_75 - .L_74)
.L_74:
        /*0004*/ 	.word	0x00000082


	//----- nvinfo : EIATTR_KPARAM_INFO
	.align		4
.L_75:
        /*0008*/ 	.byte	0x04, 0x17
        /*000a*/ 	.short	(.L_77 - .L_76)
.L_76:
        /*000c*/ 	.word	0x00000000
        /*0010*/ 	.short	0x0000
        /*0012*/ 	.short	0x0070
        /*0014*/ 	.byte	0x00, 0xf0, 0x01, 0x2e


	//----- nvinfo : EIATTR_SPARSE_MMA_MASK
	.align		4
.L_77:
        /*0018*/ 	.byte	0x03, 0x50
        /*001a*/ 	.short	0x0000


	//----- nvinfo : EIATTR_MAXREG_COUNT
	.align		4
        /*001c*/ 	.byte	0x03, 0x1b
        /*001e*/ 	.short	0x00a8


	//----- nvinfo : EIATTR_NUM_BARRIERS
	.align		4
        /*0020*/ 	.byte	0x02, 0x4c
        /*0022*/ 	.byte	0x10
	.zero		1


	//----- nvinfo : EIATTR_EXTERNS
	.align		4
        /*0024*/ 	.byte	0x04, 0x0f
        /*0026*/ 	.short	(.L_79 - .L_78)


	//   ....[0]....
	.align		4
.L_78:
        /*0028*/ 	.word	index@(__assertfail)


	//----- nvinfo : EIATTR_ANNOTATIONS
	.align		4
.L_79:
        /*002c*/ 	.byte	0x04, 0x55
        /*002e*/ 	.short	(.L_81 - .L_80)


	//   ....[0]....
.L_80:
        /*0030*/ 	.word	0x00000001
        /*0034*/ 	.byte	0x30, 0xa5, 0x00, 0x00, 0x01, 0x00, 0x00, 0x00, 0x50, 0xa5, 0x00, 0x00, 0x01, 0x00, 0x00, 0x00
        /* <DEDUP_REMOVED lines=22> */
        /*01a4*/ 	.byte	0x40, 0xd8, 0x00, 0x00, 0x01, 0x00, 0x00, 0x00, 0xa0, 0xd8, 0x00, 0x00


	//----- nvinfo : EIATTR_MERCURY_ISA_VERSION
	.align		4
.L_81:
        /*01b0*/ 	.byte	0x03, 0x5f
        /*01b2*/ 	.short	0x0101


	//----- nvinfo : EIATTR_INT_WARP_WIDE_INSTR_OFFSETS
	.align		4
        /*01b4*/ 	.byte	0x04, 0x31
        /*01b6*/ 	.short	(.L_83 - .L_82)


	//   ....[0]....
.L_82:
        /*01b8*/ 	.word	0x00000190


	//   ....[1]....
        /*01bc*/ 	.word	0x000001c0


	//   ....[2]....
        /*01c0*/ 	.word	0x000001d0


	//   ....[3]....
        /*01c4*/ 	.word	0x0000aff0


	//----- nvinfo : EIATTR_COOP_GROUP_MASK_REGIDS
	.align		4
.L_83:
        /*01c8*/ 	.byte	0x04, 0x29
        /*01ca*/ 	.short	(.L_85 - .L_84)


	//   ....[0]....
.L_84:
        /*01cc*/ 	.word	0xffffffff


	//   ....[1]....
        /*01d0*/ 	.word	0xffffffff


	//   ....[2]....
        /*01d4*/ 	.word	0xffffffff


	//   ....[3]....
        /*01d8*/ 	.word	0xffffffff


	//   ....[4]....
        /*01dc*/ 	.word	0xffffffff


	//   ....[5]....
        /*01e0*/ 	.word	0xffffffff


	//   ....[6]....
        /*01e4*/ 	.word	0xffffffff


	//   ....[7]....
        /*01e8*/ 	.word	0xffffffff


	//   ....[8]....
        /*01ec*/ 	.word	0xffffffff


	//   ....[9]....
        /*01f0*/ 	.word	0xffffffff


	//   ....[10]....
        /*01f4*/ 	.word	0xffffffff


	//   ....[11]....
        /*01f8*/ 	.word	0xffffffff


	//   ....[12]....
        /*01fc*/ 	.word	0xffffffff


	//   ....[13]....
        /*0200*/ 	.word	0xffffffff


	//   ....[14]....
        /*0204*/ 	.word	0xffffffff


	//   ....[15]....
        /*0208*/ 	.word	0xffffffff


	//   ....[16]....
        /*020c*/ 	.word	0xffffffff


	//   ....[17]....
        /*0210*/ 	.word	0xffffffff


	//   ....[18]....
        /*0214*/ 	.word	0xffffffff


	//   ....[19]....
        /*0218*/ 	.word	0xffffffff


	//   ....[20]....
        /*021c*/ 	.word	0xffffffff


	//   ....[21]....
        /*0220*/ 	.word	0xffffffff


	//   ....[22]....
        /*0224*/ 	.word	0xffffffff


	//   ....[23]....
        /*0228*/ 	.word	0xffffffff


	//   ....[24]....
        /*022c*/ 	.word	0xffffffff


	//   ....[25]....
        /*0230*/ 	.word	0xffffffff


	//   ....[26]....
        /*0234*/ 	.word	0xffffffff


	//   ....[27]....
        /*0238*/ 	.word	0xffffffff


	//   ....[28]....
        /*023c*/ 	.word	0xffffffff


	//   ....[29]....
        /*0240*/ 	.word	0xffffffff


	//   ....[30]....
        /*0244*/ 	.word	0xffffffff


	//   ....[31]....
        /*0248*/ 	.word	0xffffffff


	//   ....[32]....
        /*024c*/ 	.word	0xffffffff


	//   ....[33]....
        /*0250*/ 	.word	0xffffffff


	//   ....[34]....
        /*0254*/ 	.word	0xffffffff


	//   ....[35]....
        /*0258*/ 	.word	0xffffffff


	//   ....[36]....
        /*025c*/ 	.word	0xffffffff


	//   ....[37]....
        /*0260*/ 	.word	0xffffffff


	//   ....[38]....
        /*0264*/ 	.word	0xffffffff


	//   ....[39]....
        /*0268*/ 	.word	0xffffffff


	//   ....[40]....
        /*026c*/ 	.word	0xffffffff


	//   ....[41]....
        /*0270*/ 	.word	0xffffffff


	//   ....[42]....
        /*0274*/ 	.word	0xffffffff


	//   ....[43]....
        /*0278*/ 	.word	0xffffffff


	//   ....[44]....
        /*027c*/ 	.word	0xffffffff


	//   ....[45]....
        /*0280*/ 	.word	0xffffffff


	//   ....[46]....
        /*0284*/ 	.word	0xffffffff


	//   ....[47]....
        /*0288*/ 	.word	0xffffffff


	//   ....[48]....
        /*028c*/ 	.word	0xffffffff


	//   ....[49]....
        /*0290*/ 	.word	0xffffffff


	//   ....[50]....
        /*0294*/ 	.word	0xffffffff


	//   ....[51]....
        /*0298*/ 	.word	0xffffffff


	//   ....[52]....
        /*029c*/ 	.word	0xffffffff


	//   ....[53]....
        /*02a0*/ 	.word	0xffffffff


	//   ....[54]....
        /*02a4*/ 	.word	0xffffffff


	//   ....[55]....
        /*02a8*/ 	.word	0x0500000f


	//----- nvinfo : EIATTR_COOP_GROUP_INSTR_OFFSETS
	.align		4
.L_85:
        /*02ac*/ 	.byte	0x04, 0x28
        /*02ae*/ 	.short	(.L_87 - .L_86)


	//   ....[0]....
.L_86:
        /*02b0*/ 	.word	0x00000070


	//   ....[1]....
        /*02b4*/ 	.word	0x000001a0


	//   ....[2]....
        /*02b8*/ 	.word	0x000001f0


	//   ....[3]....
        /*02bc*/ 	.word	0x000003e0


	//   ....[4]....
        /*02c0*/ 	.word	0x00000540


	//   ....[5]....
        /*02c4*/ 	.word	0x00000660


	//   ....[6]....
        /*02c8*/ 	.word	0x000007c0


	//   ....[7]....
        /*02cc*/ 	.word	0x00000e10


	//   ....[8]....
        /*02d0*/ 	.word	0x00002f60


	//   ....[9]....
        /*02d4*/ 	.word	0x00003060


	//   ....[10]....
        /*02d8*/ 	.word	0x000038f0


	//   ....[11]....
        /*02dc*/ 	.word	0x00003980


	//   ....[12]....
        /*02e0*/ 	.word	0x000068f0


	//   ....[13]....
        /*02e4*/ 	.word	0x00006910


	//   ....[14]....
        /*02e8*/ 	.word	0x00006930


	//   ....[15]....
        /*02ec*/ 	.word	0x00006950


	//   ....[16]....
        /*02f0*/ 	.word	0x00008d80


	//   ....[17]....
        /*02f4*/ 	.word	0x00008d90


	//   ....[18]....
        /*02f8*/ 	.word	0x00008e10


	//   ....[19]....
        /*02fc*/ 	.word	0x00008e20


	//   ....[20]....
        /*0300*/ 	.word	0x00009d70


	//   ....[21]....
        /*0304*/ 	.word	0x00009d80


	//   ....[22]....
        /*0308*/ 	.word	0x00009d90


	//   ....[23]....
        /*030c*/ 	.word	0x00009da0


	//   ....[24]....
        /*0310*/ 	.word	0x00009db0


	//   ....[25]....
        /*0314*/ 	.word	0x00009dc0


	//   ....[26]....
        /*0318*/ 	.word	0x00009dd0


	//   ....[27]....
        /*031c*/ 	.word	0x00009de0


	//   ....[28]....
        /*0320*/ 	.word	0x00009df0


	//   ....[29]....
        /*0324*/ 	.word	0x00009e00


	//   ....[30]....
        /*0328*/ 	.word	0x00009e30


	//   ....[31]....
        /*032c*/ 	.word	0x00009e40


	//   ....[32]....
        /*0330*/ 	.word	0x00009e50


	//   ....[33]....
        /*0334*/ 	.word	0x00009e60


	//   ....[34]....
        /*0338*/ 	.word	0x00009e70


	//   ....[35]....
        /*033c*/ 	.word	0x00009e90


	//   ....[36]....
        /*0340*/ 	.word	0x00009ed0


	//   ....[37]....
        /*0344*/ 	.word	0x00009ef0


	//   ....[38]....
        /*0348*/ 	.word	0x00009f00


	//   ....[39]....
        /*034c*/ 	.word	0x00009f30


	//   ....[40]....
        /*0350*/ 	.word	0x00009f90


	//   ....[41]....
        /*0354*/ 	.word	0x00009fa0


	//   ....[42]....
        /*0358*/ 	.word	0x00009fd0


	//   ....[43]....
        /*035c*/ 	.word	0x0000a000


	//   ....[44]....
        /*0360*/ 	.word	0x0000a030


	//   ....[45]....
        /*0364*/ 	.word	0x0000a040


	//   ....[46]....
        /*0368*/ 	.word	0x0000a050


	//   ....[47]....
        /*036c*/ 	.word	0x0000a060


	//   ....[48]....
        /*0370*/ 	.word	0x0000a070


	//   ....[49]....
        /*0374*/ 	.word	0x0000a090


	//   ....[50]....
        /*0378*/ 	.word	0x0000a0c0


	//   ....[51]....
        /*037c*/ 	.word	0x0000a0d0


	//   ....[52]....
        /*0380*/ 	.word	0x0000a1d0


	//   ....[53]....
        /*0384*/ 	.word	0x0000b0e0


	//   ....[54]....
        /*0388*/ 	.word	0x0000d0d0


	//   ....[55]....
        /*038c*/ 	.word	0x0000d5f0


	//----- nvinfo : EIATTR_REG_RECONFIG
	.align		4
.L_87:
        /*0390*/ 	.byte	0x01, 0x54
	.zero		2


	//----- nvinfo : EIATTR_SYSCALL_OFFSETS
	.align		4
        /*0394*/ 	.byte	0x04, 0x46
        /*0396*/ 	.short	(.L_89 - .L_88)


	//   ....[0]....
.L_88:
        /*0398*/ 	.word	0x000014b0


	//   ....[1]....
        /*039c*/ 	.word	0x0000aab0


	//   ....[2]....
        /*03a0*/ 	.word	0x0000abf0


	//   ....[3]....
        /*03a4*/ 	.word	0x0000ad30


	//   ....[4]....
        /*03a8*/ 	.word	0x0000ae50


	//----- nvinfo : EIATTR_MBARRIER_INSTR_OFFSETS
	.align		4
.L_89:
        /*03ac*/ 	.byte	0x04, 0x39
        /*03ae*/ 	.short	(.L_91 - .L_90)


	//   ....[0]....
.L_90:
        /*03b0*/ 	.word	0x00000290
        /*03b4*/ 	.word	0x000000ff
        /*03b8*/ 	.word	0x0002e800
        /*03bc*/ 	.short	0x0100
        /*03be*/ 	.byte	0x06
	.zero		1


	//   ....[1]....
        /*03c0*/ 	.word	0x000002a0
        /*03c4*/ 	.word	0x000000ff
        /*03c8*/ 	.word	0x0002e820
        /*03cc*/ 	.short	0x0100
        /*03ce*/ 	.byte	0x06
	.zero		1


	//   ....[2]....
        /*03d0*/ 	.word	0x00000390
        /*03d4*/ 	.word	0x000000ff
        /*03d8*/ 	.word	0x0002e830
        /*03dc*/ 	.short	0x0100
        /*03de*/ 	.byte	0x08
	.zero		1


	//   ....[3]....
        /*03e0*/ 	.word	0x000003a0
        /*03e4*/ 	.word	0x000000ff
        /*03e8*/ 	.word	0x0002e840
        /*03ec*/ 	.short	0x0100
        /*03ee*/ 	.byte	0x08
	.zero		1


	//   ....[4]....
        /*03f0*/ 	.word	0x000003b0
        /*03f4*/ 	.word	0x000000ff
        /*03f8*/ 	.word	0x0002e838
        /*03fc*/ 	.short	0x0100
        /*03fe*/ 	.byte	0x08
	.zero		1


	//   ....[5]....
        /*0400*/ 	.word	0x000003c0
        /*0404*/ 	.word	0x000000ff
        /*0408*/ 	.word	0x0002e848
        /*040c*/ 	.short	0x0100
        /*040e*/ 	.byte	0x08
	.zero		1


	//   ....[6]....
        /*0410*/ 	.word	0x000004f0
        /*0414*/ 	.word	0x000000ff
        /*0418*/ 	.word	0x0002e850
        /*041c*/ 	.short	0x0100
        /*041e*/ 	.byte	0x08
	.zero		1


	//   ....[7]....
        /*0420*/ 	.word	0x00000500
        /*0424*/ 	.word	0x000000ff
        /*0428*/ 	.word	0x0002e860
        /*042c*/ 	.short	0x0100
        /*042e*/ 	.byte	0x08
	.zero		1


	//   ....[8]....
        /*0430*/ 	.word	0x00000510
        /*0434*/ 	.word	0x000000ff
        /*0438*/ 	.word	0x0002e858
        /*043c*/ 	.short	0x0100
        /*043e*/ 	.byte	0x08
	.zero		1


	//   ....[9]....
        /*0440*/ 	.word	0x00000520
        /*0444*/ 	.word	0x000000ff
        /*0448*/ 	.word	0x0002e868
        /*044c*/ 	.short	0x0100
        /*044e*/ 	.byte	0x08
	.zero		1


	//   ....[10]....
        /*0450*/ 	.word	0x00000610
        /*0454*/ 	.word	0x000000ff
        /*0458*/ 	.word	0x0002e870
        /*045c*/ 	.short	0x0100
        /*045e*/ 	.byte	0x06
	.zero		1


	//   ....[11]....
        /*0460*/ 	.word	0x00000620
        /*0464*/ 	.word	0x000000ff
        /*0468*/ 	.word	0x0002e880
        /*046c*/ 	.short	0x0100
        /*046e*/ 	.byte	0x06
	.zero		1


	//   ....[12]....
        /*0470*/ 	.word	0x00000630
        /*0474*/ 	.word	0x000000ff
        /*0478*/ 	.word	0x0002e878
        /*047c*/ 	.short	0x0100
        /*047e*/ 	.byte	0x06
	.zero		1


	//   ....[13]....
        /*0480*/ 	.word	0x00000640
        /*0484*/ 	.word	0x000000ff
        /*0488*/ 	.word	0x0002e888
        /*048c*/ 	.short	0x0100
        /*048e*/ 	.byte	0x06
	.zero		1


	//   ....[14]....
        /*0490*/ 	.word	0x00000770
        /*0494*/ 	.word	0x000000ff
        /*0498*/ 	.word	0x0002e890
        /*049c*/ 	.short	0x0100
        /*049e*/ 	.byte	0x08
	.zero		1


	//   ....[15]....
        /*04a0*/ 	.word	0x00000780
        /*04a4*/ 	.word	0x000000ff
        /*04a8*/ 	.word	0x0002e8a0
        /*04ac*/ 	.short	0x0100
        /*04ae*/ 	.byte	0x08
	.zero		1


	//   ....[16]....
        /*04b0*/ 	.word	0x00000790
        /*04b4*/ 	.word	0x000000ff
        /*04b8*/ 	.word	0x0002e898
        /*04bc*/ 	.short	0x0100
        /*04be*/ 	.byte	0x08
	.zero		1


	//   ....[17]....
        /*04c0*/ 	.word	0x000007a0
        /*04c4*/ 	.word	0x000000ff
        /*04c8*/ 	.word	0x0002e8a8
        /*04cc*/ 	.short	0x0100
        /*04ce*/ 	.byte	0x08
	.zero		1


	//   ....[18]....
        /*04d0*/ 	.word	0x000008d0
        /*04d4*/ 	.word	0x000000ff
        /*04d8*/ 	.word	0x0002e8b0
        /*04dc*/ 	.short	0x0100
        /*04de*/ 	.byte	0x08
	.zero		1


	//   ....[19]....
        /*04e0*/ 	.word	0x000008e0
        /*04e4*/ 	.word	0x000000ff
        /*04e8*/ 	.word	0x0002e8c0
        /*04ec*/ 	.short	0x0100
        /*04ee*/ 	.byte	0x08
	.zero		1


	//   ....[20]....
        /*04f0*/ 	.word	0x000008f0
        /*04f4*/ 	.word	0x000000ff
        /*04f8*/ 	.word	0x0002e8b8
        /*04fc*/ 	.short	0x0100
        /*04fe*/ 	.byte	0x08
	.zero		1


	//   ....[21]....
        /*0500*/ 	.word	0x00000900
        /*0504*/ 	.word	0x000000ff
        /*0508*/ 	.word	0x0002e8c8
        /*050c*/ 	.short	0x0100
        /*050e*/ 	.byte	0x08
	.zero		1


	//   ....[22]....
        /*0510*/ 	.word	0x00001510
        /*0514*/ 	.word	0x000000ff
        /*0518*/ 	.word	0x0002e800
        /*051c*/ 	.short	0x010a
        /*051e*/ 	.byte	0x26
	.zero		1


	//   ....[23]....
        /*0520*/ 	.word	0x00001590
        /*0524*/ 	.word	0x00000004
        /*0528*/ 	.word	0x0002e830
        /*052c*/ 	.short	0x010a
        /*052e*/ 	.byte	0x3f
	.zero		1


	//   ....[24]....
        /*0530*/ 	.word	0x000015d0
        /*0534*/ 	.word	0x00000004
        /*0538*/ 	.word	0x0002e830
        /*053c*/ 	.short	0x010a
        /*053e*/ 	.byte	0x3f
	.zero		1


	//   ....[25]....
        /*0540*/ 	.word	0x00003920
        /*0544*/ 	.word	0x00000004
        /*0548*/ 	.word	0x00000000
        /*054c*/ 	.short	0x0101
        /*054e*/ 	.byte	0x3f
	.zero		1


	//   ....[26]....
        /*0550*/ 	.word	0x00005450
        /*0554*/ 	.word	0x000000ff
        /*0558*/ 	.word	0x0002e830
        /*055c*/ 	.short	0x010a
        /*055e*/ 	.byte	0x06
	.zero		1


	//   ....[27]....
        /*0560*/ 	.word	0x00005490
        /*0564*/ 	.word	0x000000ff
        /*0568*/ 	.word	0x0002e830
        /*056c*/ 	.short	0x010a
        /*056e*/ 	.byte	0x06
	.zero		1


	//   ....[28]....
        /*0570*/ 	.word	0x00006080
        /*0574*/ 	.word	0x000000ff
        /*0578*/ 	.word	0x0002e850
        /*057c*/ 	.short	0x010a
        /*057e*/ 	.byte	0x06
	.zero		1


	//   ....[29]....
        /*0580*/ 	.word	0x000060c0
        /*0584*/ 	.word	0x000000ff
        /*0588*/ 	.word	0x0002e850
        /*058c*/ 	.short	0x010a
        /*058e*/ 	.byte	0x06
	.zero		1


	//   ....[30]....
        /*0590*/ 	.word	0x00007f60
        /*0594*/ 	.word	0x00000004
        /*0598*/ 	.word	0x00000000
        /*059c*/ 	.short	0x0101
        /*059e*/ 	.byte	0x3f
	.zero		1


	//   ....[31]....
        /*05a0*/ 	.word	0x00008250
        /*05a4*/ 	.word	0x000000ff
        /*05a8*/ 	.word	0x00000000
        /*05ac*/ 	.short	0x0101
        /*05ae*/ 	.byte	0x06
	.zero		1


	//   ....[32]....
        /*05b0*/ 	.word	0x000089d0
        /*05b4*/ 	.word	0x000000ff
        /*05b8*/ 	.word	0x0002e850
        /*05bc*/ 	.short	0x010a
        /*05be*/ 	.byte	0x04
	.zero		1


	//   ....[33]....
        /*05c0*/ 	.word	0x00008a10
        /*05c4*/ 	.word	0x000000ff
        /*05c8*/ 	.word	0x0002e850
        /*05cc*/ 	.short	0x010a
        /*05ce*/ 	.byte	0x04
	.zero		1


	//   ....[34]....
        /*05d0*/ 	.word	0x00009850
        /*05d4*/ 	.word	0x000000ff
        /*05d8*/ 	.word	0x00000000
        /*05dc*/ 	.short	0x0101
        /*05de*/ 	.byte	0x04
	.zero		1


	//   ....[35]....
        /*05e0*/ 	.word	0x0000a430
        /*05e4*/ 	.word	0x000000ff
        /*05e8*/ 	.word	0x00000000
        /*05ec*/ 	.short	0x0101
        /*05ee*/ 	.byte	0x06
	.zero		1


	//   ....[36]....
        /*05f0*/ 	.word	0x0000b300
        /*05f4*/ 	.word	0x00000005
        /*05f8*/ 	.word	0x0002e880
        /*05fc*/ 	.short	0x010a
        /*05fe*/ 	.byte	0x3f
	.zero		1


	//   ....[37]....
        /*0600*/ 	.word	0x0000b4c0
        /*0604*/ 	.word	0x00000005
        /*0608*/ 	.word	0x0002e840
        /*060c*/ 	.short	0x010a
        /*060e*/ 	.byte	0x3f
	.zero		1


	//   ....[38]....
        /*0610*/ 	.word	0x0000b790
        /*0614*/ 	.word	0x000000ff
        /*0618*/ 	.word	0x0002e820
        /*061c*/ 	.short	0x010a
        /*061e*/ 	.byte	0x28
	.zero		1


	//   ....[39]....
        /*0620*/ 	.word	0x0000ba70
        /*0624*/ 	.word	0x0000000a
        /*0628*/ 	.word	0x0002e880
        /*062c*/ 	.short	0x010a
        /*062e*/ 	.byte	0x3f
	.zero		1


	//   ....[40]....
        /*0630*/ 	.word	0x0000bcc0
        /*0634*/ 	.word	0x0000000a
        /*0638*/ 	.word	0x0002e840
        /*063c*/ 	.short	0x010a
        /*063e*/ 	.byte	0x3f
	.zero		1


	//   ....[41]....
        /*0640*/ 	.word	0x0000bf90
        /*0644*/ 	.word	0x00000003
        /*0648*/ 	.word	0x0002e870
        /*064c*/ 	.short	0x010a
        /*064e*/ 	.byte	0x3f
	.zero		1


	//   ....[42]....
        /*0650*/ 	.word	0x0000c020
        /*0654*/ 	.word	0x00000002
        /*0658*/ 	.word	0x0002e860
        /*065c*/ 	.short	0x010a
        /*065e*/ 	.byte	0x3f
	.zero		1


	//   ....[43]....
        /*0660*/ 	.word	0x0000c6e0
        /*0664*/ 	.word	0x00000003
        /*0668*/ 	.word	0x0002e850
        /*066c*/ 	.short	0x0101
        /*066e*/ 	.byte	0x3f
	.zero		1


	//   ....[44]....
        /*0670*/ 	.word	0x0000c720
        /*0674*/ 	.word	0x00000002
        /*0678*/ 	.word	0x00000000
        /*067c*/ 	.short	0x0101
        /*067e*/ 	.byte	0x3f
	.zero		1


	//   ....[45]....
        /*0680*/ 	.word	0x0000c7e0
        /*0684*/ 	.word	0x00000014
        /*0688*/ 	.word	0x0002e870
        /*068c*/ 	.short	0x010a
        /*068e*/ 	.byte	0x3f
	.zero		1


	//   ....[46]....
        /*0690*/ 	.word	0x0000c870
        /*0694*/ 	.word	0x00000014
        /*0698*/ 	.word	0x0002e860
        /*069c*/ 	.short	0x010a
        /*069e*/ 	.byte	0x3f
	.zero		1


	//   ....[47]....
        /*06a0*/ 	.word	0x0000cf00
        /*06a4*/ 	.word	0x00000014
        /*06a8*/ 	.word	0x0002e850
        /*06ac*/ 	.short	0x0101
        /*06ae*/ 	.byte	0x3f
	.zero		1


	//   ....[48]....
        /*06b0*/ 	.word	0x0000cf90
        /*06b4*/ 	.word	0x00000000
        /*06b8*/ 	.word	0x00000000
        /*06bc*/ 	.short	0x0101
        /*06be*/ 	.byte	0x3f
	.zero		1


	//   ....[49]....
        /*06c0*/ 	.word	0x0000d080
        /*06c4*/ 	.word	0x00000009
        /*06c8*/ 	.word	0x0002e820
        /*06cc*/ 	.short	0x010a
        /*06ce*/ 	.byte	0x3f
	.zero		1


	//   ....[50]....
        /*06d0*/ 	.word	0x0000d1f0
        /*06d4*/ 	.word	0x00000005
        /*06d8*/ 	.word	0x00000000
        /*06dc*/ 	.short	0x010a
        /*06de*/ 	.byte	0x3f
	.zero		1


	//   ....[51]....
        /*06e0*/ 	.word	0x0000d260
        /*06e4*/ 	.word	0x00000007
        /*06e8*/ 	.word	0x00000000
        /*06ec*/ 	.short	0x010a
        /*06ee*/ 	.byte	0x3f
	.zero		1


	//   ....[52]....
        /*06f0*/ 	.word	0x0000d2c0
        /*06f4*/ 	.word	0x00000005
        /*06f8*/ 	.word	0x0002e860
        /*06fc*/ 	.short	0x010a
        /*06fe*/ 	.byte	0x3f
	.zero		1


	//   ....[53]....
        /*0700*/ 	.word	0x0000d310
        /*0704*/ 	.word	0x00000003
        /*0708*/ 	.word	0x0002e860
        /*070c*/ 	.short	0x010a
        /*070e*/ 	.byte	0x3f
	.zero		1


	//   ....[54]....
        /*0710*/ 	.word	0x0000d350
        /*0714*/ 	.word	0x00000005
        /*0718*/ 	.word	0x0002e880
        /*071c*/ 	.short	0x010a
        /*071e*/ 	.byte	0x3f
	.zero		1


	//   ....[55]....
        /*0720*/ 	.word	0x0000d370
        /*0724*/ 	.word	0x00000003
        /*0728*/ 	.word	0x0002e880
        /*072c*/ 	.short	0x010a
        /*072e*/ 	.byte	0x3f
	.zero		1


	//   ....[56]....
        /*0730*/ 	.word	0x0000d3e0
        /*0734*/ 	.word	0x00000003
        /*0738*/ 	.word	0x0002e800
        /*073c*/ 	.short	0x010a
        /*073e*/ 	.byte	0x3f
	.zero		1


	//   ....[57]....
        /*0740*/ 	.word	0x0000d430
        /*0744*/ 	.word	0x00000004
        /*0748*/ 	.word	0x0002e830
        /*074c*/ 	.short	0x010a
        /*074e*/ 	.byte	0x3f
	.zero		1


	//   ....[58]....
        /*0750*/ 	.word	0x0000d490
        /*0754*/ 	.word	0x00000006
        /*0758*/ 	.word	0x0002e830
        /*075c*/ 	.short	0x010a
        /*075e*/ 	.byte	0x3f
	.zero		1


	//   ....[59]....
        /*0760*/ 	.word	0x0000d4f0
        /*0764*/ 	.word	0x00000006
        /*0768*/ 	.word	0x0002e850
        /*076c*/ 	.short	0x010a
        /*076e*/ 	.byte	0x3f
	.zero		1


	//   ....[60]....
        /*0770*/ 	.word	0x0000d550
        /*0774*/ 	.word	0x00000007
        /*0778*/ 	.word	0x0002e850
        /*077c*/ 	.short	0x010a
        /*077e*/ 	.byte	0x3f
	.zero		1


	//   ....[61]....
        /*0780*/ 	.word	0x0000d6a0
        /*0784*/ 	.word	0x00000005
        /*0788*/ 	.word	0x0002e880
        /*078c*/ 	.short	0x010a
        /*078e*/ 	.byte	0x3f
	.zero		1


	//   ....[62]....
        /*0790*/ 	.word	0x0000d6f0
        /*0794*/ 	.word	0x00000005
        /*0798*/ 	.word	0x0002e840
        /*079c*/ 	.short	0x010a
        /*079e*/ 	.byte	0x3f
	.zero		1


	//   ....[63]....
        /*07a0*/ 	.word	0x0000d750
        /*07a4*/ 	.word	0x00000003
        /*07a8*/ 	.word	0x0002e820
        /*07ac*/ 	.short	0x010a
        /*07ae*/ 	.byte	0x3f
	.zero		1


	//   ....[64]....
        /*07b0*/ 	.word	0x0000d7a0
        /*07b4*/ 	.word	0x0000000a
        /*07b8*/ 	.word	0x0002e880
        /*07bc*/ 	.short	0x010a
        /*07be*/ 	.byte	0x3f
	.zero		1


	//   ....[65]....
        /*07c0*/ 	.word	0x0000d7f0
        /*07c4*/ 	.word	0x0000000a
        /*07c8*/ 	.word	0x0002e840
        /*07cc*/ 	.short	0x010a
        /*07ce*/ 	.byte	0x3f
	.zero		1


	//   ....[66]....
        /*07d0*/ 	.word	0x0000d850
        /*07d4*/ 	.word	0x00000003
        /*07d8*/ 	.word	0x0002e870
        /*07dc*/ 	.short	0x010a
        /*07de*/ 	.byte	0x3f
	.zero		1


	//   ....[67]....
        /*07e0*/ 	.word	0x0000d8b0
        /*07e4*/ 	.word	0x00000004
        /*07e8*/ 	.word	0x0002e860
        /*07ec*/ 	.short	0x010a
        /*07ee*/ 	.byte	0x3f
	.zero		1


	//   ....[68]....
        /*07f0*/ 	.word	0x0000d900
        /*07f4*/ 	.word	0x00000014
        /*07f8*/ 	.word	0x0002e870
        /*07fc*/ 	.short	0x010a
        /*07fe*/ 	.byte	0x3f
	.zero		1


	//   ....[69]....
        /*0800*/ 	.word	0x0000d950
        /*0804*/ 	.word	0x00000014
        /*0808*/ 	.word	0x0002e860
        /*080c*/ 	.short	0x010a
        /*080e*/ 	.byte	0x3f
	.zero		1


	//   ....[70]....
        /*0810*/ 	.word	0x0000d9a0
        /*0814*/ 	.word	0x00000009
        /*0818*/ 	.word	0x0002e820
        /*081c*/ 	.short	0x010a
        /*081e*/ 	.byte	0x3f
	.zero		1


	//   ....[71]....
        /*0820*/ 	.word	0x0000d9f0
        /*0824*/ 	.word	0x00000005
        /*0828*/ 	.word	0x00000000
        /*082c*/ 	.short	0x010a
        /*082e*/ 	.byte	0x3f
	.zero		1


	//   ....[72]....
        /*0830*/ 	.word	0x0000da40
        /*0834*/ 	.word	0x00000007
        /*0838*/ 	.word	0x00000000
        /*083c*/ 	.short	0x010a
        /*083e*/ 	.byte	0x3f
	.zero		1


	//   ....[73]....
        /*0840*/ 	.word	0x0000da90
        /*0844*/ 	.word	0x00000005
        /*0848*/ 	.word	0x0002e860
        /*084c*/ 	.short	0x010a
        /*084e*/ 	.byte	0x3f
	.zero		1


	//   ....[74]....
        /*0850*/ 	.word	0x0000dae0
        /*0854*/ 	.word	0x00000003
        /*0858*/ 	.word	0x0002e860
        /*085c*/ 	.short	0x010a
        /*085e*/ 	.byte	0x3f
	.zero		1


	//   ....[75]....
        /*0860*/ 	.word	0x0000db30
        /*0864*/ 	.word	0x00000005
        /*0868*/ 	.word	0x0002e880
        /*086c*/ 	.short	0x010a
        /*086e*/ 	.byte	0x3f
	.zero		1


	//----- nvinfo : EIATTR_NUM_MBARRIERS
	.align		4
.L_91:
        /*0870*/ 	.byte	0x03, 0x38
        /*0872*/ 	.short	0x0016


	//----- nvinfo : EIATTR_EXIT_INSTR_OFFSETS
	.align		4
        /*0874*/ 	.byte	0x04, 0x1c
        /*0876*/ 	.short	(.L_93 - .L_92)


	//   ....[0]....
.L_92:
        /*0878*/ 	.word	0x00000a50


	//   ....[1]....
        /*087c*/ 	.word	0x0000a4e0


	//   ....[2]....
        /*0880*/ 	.word	0x0000d0f0


	//   ....[3]....
        /*0884*/ 	.word	0x0000d3c0


	//----- nvinfo : EIATTR_MAX_THREADS
	.align		4
.L_93:
        /*0888*/ 	.byte	0x04, 0x05
        /*088a*/ 	.short	(.L_95 - .L_94)
.L_94:
        /*088c*/ 	.word	0x00000180
        /*0890*/ 	.word	0x00000001
        /*0894*/ 	.word	0x00000001


	//----- nvinfo : EIATTR_CRS_STACK_SIZE
	.align		4
.L_95:
        /*0898*/ 	.byte	0x04, 0x1e
        /*089a*/ 	.short	(.L_97 - .L_96)
.L_96:
        /*089c*/ 	.word	0x00000000


	//----- nvinfo : EIATTR_CBANK_PARAM_SIZE
	.align		4
.L_97:
        /*08a0*/ 	.byte	0x03, 0x19
        /*08a2*/ 	.short	0x0bf0


	//----- nvinfo : EIATTR_PARAM_CBANK
	.align		4
        /*08a4*/ 	.byte	0x04, 0x0a
        /*08a6*/ 	.short	(.L_99 - .L_98)
	.align		4
.L_98:
        /*08a8*/ 	.word	index@(.nv.constant0._ZN7cutlass13device_kernelIN5flash11enable_sm90INS1_16FlashAttnFwdSm90INS1_25CollectiveMainloopFwdSm90ILi2EN4cute5tupleIJNS5_1CILi1EEES8_S8_EEENS6_IJNS7_ILi128EEENS7_ILi224EEESA_EEELi128ENS_12float_e4m3_tEfNS_4arch4Sm90ELb0ELb0ELb0ELb0ELb0ELb0ELb0ELb1ELb1ELb0ELb0ELb0EEENS1_21CollectiveEpilogueFwdINS6_IJSA_SA_SB_EEES9_NS_10bfloat16_tESF_Li256ELb0ELb0ELb0ELb1EEENS1_29StaticPersistentTileSchedulerILb0EEEEEEEEEvNT_6ParamsE)
        /*08ac*/ 	.short	0x0210
        /*08ae*/ 	.short	0x0bf0


	//----- nvinfo : EIATTR_SW_WAR
	.align		4
.L_99:
        /*08b0*/ 	.byte	0x04, 0x36
        /*08b2*/ 	.short	(.L_101 - .L_100)
.L_100:
        /*08b4*/ 	.word	0x00000008
.L_101:


//--------------------- .nv.info._ZN7cutlass13device_kernelIN5flash11enable_sm90INS1_16FlashAttnFwdSm90INS1_25CollectiveMainloopFwdSm90ILi2EN4cute5tupleIJNS5_1CILi1EEES8_S8_EEENS6_IJNS7_ILi128EEENS7_ILi224EEESA_EEELi128ENS_12float_e4m3_tEfNS_4arch4Sm90ELb0ELb0ELb0ELb1ELb0ELb0ELb0ELb1ELb1ELb0ELb0ELb0EEENS1_21CollectiveEpilogueFwdINS6_IJSA_SA_SB_EEES9_NS_10bfloat16_tESF_Li256ELb1ELb0ELb0ELb1EEENS1_36VarlenDynamicPersistentTileSchedulerILi128ELi224ELi256ELi128ELb0ELb0ELb1ELb0ELb1ELb1EEEEEEEEEvNT_6ParamsE --------------------------
	.section	.nv.info._ZN7cutlass13device_kernelIN5flash11enable_sm90INS1_16FlashAttnFwdSm90INS1_25CollectiveMainloopFwdSm90ILi2EN4cute5tupleIJNS5_1CILi1EEES8_S8_EEENS6_IJNS7_ILi128EEENS7_ILi224EEESA_EEELi128ENS_12float_e4m3_tEfNS_4arch4Sm90ELb0ELb0ELb0ELb1ELb0ELb0ELb0ELb1ELb1ELb0ELb0ELb0EEENS1_21CollectiveEpilogueFwdINS6_IJSA_SA_SB_EEES9_NS_10bfloat16_tESF_Li256ELb1ELb0ELb0ELb1EEENS1_36VarlenDynamicPersistentTileSchedulerILi128ELi224ELi256ELi128ELb0ELb0ELb1ELb0ELb1ELb1EEEEEEEEEvNT_6ParamsE,"",@"SHT_CUDA_INFO"
	.sectionflags	@""
	.align	4


	//----- nvinfo : EIATTR_CUDA_API_VERSION
	.align		4
        /*0000*/ 	.byte	0x04, 0x37
        /*0002*/ 	.short	(.L_103 - .L_102)
.L_102:
        /*0004*/ 	.word	0x00000082


	//----- nvinfo : EIATTR_KPARAM_INFO
	.align		4
.L_103:
        /*0008*/ 	.byte	0x04, 0x17
        /*000a*/ 	.short	(.L_105 - .L_104)
.L_104:
        /*000c*/ 	.word	0x00000000
        /*0010*/ 	.short	0x0000
        /*0012*/ 	.short	0x0070
        /*0014*/ 	.byte	0x00, 0xf0, 0x01, 0x28


	//----- nvinfo : EIATTR_SPARSE_MMA_MASK
	.align		4
.L_105:
        /*0018*/ 	.byte	0x03, 0x50
        /*001a*/ 	.short	0x0000


	//----- nvinfo : EIATTR_MAXREG_COUNT
	.align		4
        /*001c*/ 	.byte	0x03, 0x1b
        /*001e*/ 	.short	0x00a8


	//----- nvinfo : EIATTR_NUM_BARRIERS
	.align		4
        /*0020*/ 	.byte	0x02, 0x4c
        /*0022*/ 	.byte	0x10
	.zero		1


	//----- nvinfo : EIATTR_EXTERNS
	.align		4
        /*0024*/ 	.byte	0x04, 0x0f
        /*0026*/ 	.short	(.L_107 - .L_106)


	//   ....[0]....
	.align		4
.L_106:
        /*0028*/ 	.word	index@(__assertfail)


	//----- nvinfo : EIATTR_ANNOTATIONS
	.align		4
.L_107:
        /*002c*/ 	.byte	0x04, 0x55
        /*002e*/ 	.short	(.L_109 - .L_108)


	//   ....[0]....
.L_108:
        /* <DEDUP_REMOVED lines=41> */


	//----- nvinfo : EIATTR_MERCURY_ISA_VERSION
	.align		4
.L_109:
        /*02b0*/ 	.byte	0x03, 0x5f
        /*02b2*/ 	.short	0x0101


	//----- nvinfo : EIATTR_UNUSED_LOAD_BYTE_OFFSET
	.align		4
        /*02b4*/ 	.byte	0x04, 0x44
        /*02b6*/ 	.short	(.L_111 - .L_110)


	//   ....[0]....
.L_110:
        /*02b8*/ 	.word	0x00000a70
        /*02bc*/ 	.word	0x0000fff0


	//   ....[1]....
        /*02c0*/ 	.word	0x00009b90
        /*02c4*/ 	.word	0x0000fff0


	//----- nvinfo : EIATTR_INT_WARP_WIDE_INSTR_OFFSETS
	.align		4
.L_111:
        /*02c8*/ 	.byte	0x04, 0x31
        /*02ca*/ 	.short	(.L_113 - .L_112)


	//   ....[0]....
.L_112:
        /*02cc*/ 	.word	0x00000160


	//   ....[1]....
        /*02d0*/ 	.word	0x000001a0


	//   ....[2]....
        /*02d4*/ 	.word	0x00000210


	//   ....[3]....
        /*02d8*/ 	.word	0x0000d280


	//   ....[4]....
        /*02dc*/ 	.word	0x0000d310


	//   ....[5]....
        /*02e0*/ 	.word	0x0000da90


	//   ....[6]....
        /*02e4*/ 	.word	0x0000f2d0


	//   ....[7]....
        /*02e8*/ 	.word	0x0000f360


	//----- nvinfo : EIATTR_COOP_GROUP_MASK_REGIDS
	.align		4
.L_113:
        /*02ec*/ 	.byte	0x04, 0x29
        /*02ee*/ 	.short	(.L_115 - .L_114)


	//   ....[0]....
.L_114:
        /*02f0*/ 	.word	0xffffffff


	//   ....[1]....
        /*02f4*/ 	.word	0xffffffff


	//   ....[2]....
        /*02f8*/ 	.word	0xffffffff


	//   ....[3]....
        /*02fc*/ 	.word	0xffffffff


	//   ....[4]....
        /*0300*/ 	.word	0xffffffff


	//   ....[5]....
        /*0304*/ 	.word	0xffffffff


	//   ....[6]....
        /*0308*/ 	.word	0xffffffff


	//   ....[7]....
        /*030c*/ 	.word	0xffffffff


	//   ....[8]....
        /*0310*/ 	.word	0xffffffff


	//   ....[9]....
        /*0314*/ 	.word	0xffffffff


	//   ....[10]....
        /*0318*/ 	.word	0xffffffff


	//   ....[11]....
        /*031c*/ 	.word	0xffffffff


	//   ....[12]....
        /*0320*/ 	.word	0xffffffff


	//   ....[13]....
        /*0324*/ 	.word	0xffffffff


	//   ....[14]....
        /*0328*/ 	.word	0xffffffff


	//   ....[15]....
        /*032c*/ 	.word	0xffffffff


	//   ....[16]....
        /*0330*/ 	.word	0xffffffff


	//   ....[17]....
        /*0334*/ 	.word	0xffffffff


	//   ....[18]....
        /*0338*/ 	.word	0xffffffff


	//   ....[19]....
        /*033c*/ 	.word	0xffffffff


	//   ....[20]....
        /*0340*/ 	.word	0xffffffff


	//   ....[21]....
        /*0344*/ 	.word	0xffffffff


	//   ....[22]....
        /*0348*/ 	.word	0xffffffff


	//   ....[23]....
        /*034c*/ 	.word	0xffffffff


	//   ....[24]....
        /*0350*/ 	.word	0xffffffff


	//   ....[25]....
        /*0354*/ 	.word	0xffffffff


	//   ....[26]....
        /*0358*/ 	.word	0xffffffff


	//   ....[27]....
        /*035c*/ 	.word	0xffffffff


	//   ....[28]....
        /*0360*/ 	.word	0xffffffff


	//   ....[29]....
        /*0364*/ 	.word	0xffffffff


	//   ....[30]....
        /*0368*/ 	.word	0xffffffff


	//   ....[31]....
        /*036c*/ 	.word	0xffffffff


	//   ....[32]....
        /*0370*/ 	.word	0xffffffff


	//   ....[33]....
        /*0374*/ 	.word	0xffffffff


	//   ....[34]....
        /*0378*/ 	.word	0xffffffff


	//   ....[35]....
        /*037c*/ 	.word	0xffffffff


	//   ....[36]....
        /*0380*/ 	.word	0xffffffff


	//   ....[37]....
        /*0384*/ 	.word	0xffffffff


	//   ....[38]....
        /*0388*/ 	.word	0xffffffff


	//   ....[39]....
        /*038c*/ 	.word	0xffffffff


	//   ....[40]....
        /*0390*/ 	.word	0xffffffff


	//   ....[41]....
        /*0394*/ 	.word	0xffffffff


	//   ....[42]....
        /*0398*/ 	.word	0xffffffff


	//   ....[43]....
        /*039c*/ 	.word	0xffffffff


	//   ....[44]....
        /*03a0*/ 	.word	0xffffffff


	//   ....[45]....
        /*03a4*/ 	.word	0xffffffff


	//   ....[46]....
        /*03a8*/ 	.word	0xffffffff


	//   ....[47]....
        /*03ac*/ 	.word	0xffffffff


	//   ....[48]....
        /*03b0*/ 	.word	0xffffffff


	//   ....[49]....
        /*03b4*/ 	.word	0xffffffff


	//   ....[50]....
        /*03b8*/ 	.word	0xffffffff


	//   ....[51]....
        /*03bc*/ 	.word	0xffffffff


	//   ....[52]....
        /*03c0*/ 	.word	0xffffffff


	//   ....[53]....
        /*03c4*/ 	.word	0xffffffff


	//   ....[54]....
        /*03c8*/ 	.word	0xffffffff


	//   ....[55]....
        /*03cc*/ 	.word	0xffffffff


	//   ....[56]....
        /*03d0*/ 	.word	0xffffffff


	//   ....[57]....
        /*03d4*/ 	.word	0xffffffff


	//   ....[58]....
        /*03d8*/ 	.word	0xffffffff


	//   ....[59]....
        /*03dc*/ 	.word	0xffffffff


	//   ....[60]....
        /*03e0*/ 	.word	0xffffffff


	//   ....[61]....
        /*03e4*/ 	.word	0xffffffff


	//   ....[62]....
        /*03e8*/ 	.word	0xffffffff


	//   ....[63]....
        /*03ec*/ 	.word	0xffffffff


	//   ....[64]....
        /*03f0*/ 	.word	0xffffffff


	//   ....[65]....
        /*03f4*/ 	.word	0xffffffff


	//   ....[66]....
        /*03f8*/ 	.word	0xffffffff


	//   ....[67]....
        /*03fc*/ 	.word	0xffffffff


	//   ....[68]....
        /*0400*/ 	.word	0xffffffff


	//   ....[69]....
        /*0404*/ 	.word	0xffffffff


	//   ....[70]....
        /*0408*/ 	.word	0xffffffff


	//   ....[71]....
        /*040c*/ 	.word	0xffffffff


	//   ....[72]....
        /*0410*/ 	.word	0xffffffff


	//   ....[73]....
        /*0414*/ 	.word	0xffffffff


	//   ....[74]....
        /*0418*/ 	.word	0xffffffff


	//   ....[75]....
        /*041c*/ 	.word	0xffffffff


	//   ....[76]....
        /*0420*/ 	.word	0xffffffff


	//   ....[77]....
        /*0424*/ 	.word	0xffffffff


	//   ....[78]....
        /*0428*/ 	.word	0xffffffff


	//   ....[79]....
        /*042c*/ 	.word	0xffffffff


	//   ....[80]....
        /*0430*/ 	.word	0xffffffff


	//   ....[81]....
        /*0434*/ 	.word	0xffffffff


	//   ....[82]....
        /*0438*/ 	.word	0xffffffff


	//   ....[83]....
        /*043c*/ 	.word	0xffffffff


	//   ....[84]....
        /*0440*/ 	.word	0xffffffff


	//   ....[85]....
        /*0444*/ 	.word	0xffffffff


	//   ....[86]....
        /*0448*/ 	.word	0xffffffff


	//   ....[87]....
        /*044c*/ 	.word	0x0500000f


	//   ....[88]....
        /*0450*/ 	.word	0x0500000f


	//----- nvinfo : EIATTR_COOP_GROUP_INSTR_OFFSETS
	.align		4
.L_115:
        /*0454*/ 	.byte	0x04, 0x28
        /*0456*/ 	.short	(.L_117 - .L_116)


	//   ....[0]....
.L_116:
        /*0458*/ 	.word	0x00000070


	//   ....[1]....
        /*045c*/ 	.word	0x00000170


	//   ....[2]....
        /*0460*/ 	.word	0x000001c0


	//   ....[3]....
        /*0464*/ 	.word	0x000003f0


	//   ....[4]....
        /*0468*/ 	.word	0x00000550


	//   ....[5]....
        /*046c*/ 	.word	0x00000670


	//   ....[6]....
        /*0470*/ 	.word	0x000007d0


	//   ....[7]....
        /*0474*/ 	.word	0x00001720


	//   ....[8]....
        /*0478*/ 	.word	0x00003420


	//   ....[9]....
        /*047c*/ 	.word	0x00003520


	//   ....[10]....
        /*0480*/ 	.word	0x00003d00


	//   ....[11]....
        /*0484*/ 	.word	0x00003d80


	//   ....[12]....
        /*0488*/ 	.word	0x00006e50


	//   ....[13]....
        /*048c*/ 	.word	0x00006e70


	//   ....[14]....
        /*0490*/ 	.word	0x00006e90


	//   ....[15]....
        /*0494*/ 	.word	0x00006ec0


	//   ....[16]....
        /*0498*/ 	.word	0x000093f0


	//   ....[17]....
        /*049c*/ 	.word	0x00009450


	//   ....[18]....
        /*04a0*/ 	.word	0x00009470


	//   ....[19]....
        /*04a4*/ 	.word	0x00009490


	//   ....[20]....
        /*04a8*/ 	.word	0x0000a430


	//   ....[21]....
        /*04ac*/ 	.word	0x0000a440


	//   ....[22]....
        /*04b0*/ 	.word	0x0000a450


	//   ....[23]....
        /*04b4*/ 	.word	0x0000a460


	//   ....[24]....
        /*04b8*/ 	.word	0x0000a470


	//   ....[25]....
        /*04bc*/ 	.word	0x0000a480


	//   ....[26]....
        /*04c0*/ 	.word	0x0000a490


	//   ....[27]....
        /*04c4*/ 	.word	0x0000a4a0


	//   ....[28]....
        /*04c8*/ 	.word	0x0000a4d0


	//   ....[29]....
        /*04cc*/ 	.word	0x0000a4e0


	//   ....[30]....
        /*04d0*/ 	.word	0x0000a510


	//   ....[31]....
        /*04d4*/ 	.word	0x0000a520


	//   ....[32]....
        /*04d8*/ 	.word	0x0000a530


	//   ....[33]....
        /*04dc*/ 	.word	0x0000a560


	//   ....[34]....
        /*04e0*/ 	.word	0x0000a590


	//   ....[35]....
        /*04e4*/ 	.word	0x0000a5a0


	//   ....[36]....
        /*04e8*/ 	.word	0x0000a5b0


	//   ....[37]....
        /*04ec*/ 	.word	0x0000a5c0


	//   ....[38]....
        /*04f0*/ 	.word	0x0000a5f0


	//   ....[39]....
        /*04f4*/ 	.word	0x0000a620


	//   ....[40]....
        /*04f8*/ 	.word	0x0000a650


	//   ....[41]....
        /*04fc*/ 	.word	0x0000a660


	//   ....[42]....
        /*0500*/ 	.word	0x0000a670


	//   ....[43]....
        /*0504*/ 	.word	0x0000a680


	//   ....[44]....
        /*0508*/ 	.word	0x0000a690


	//   ....[45]....
        /*050c*/ 	.word	0x0000a6a0


	//   ....[46]....
        /*0510*/ 	.word	0x0000a6b0


	//   ....[47]....
        /*0514*/ 	.word	0x0000a6c0


	//   ....[48]....
        /*0518*/ 	.word	0x0000a6d0


	//   ....[49]....
        /*051c*/ 	.word	0x0000a6e0


	//   ....[50]....
        /*0520*/ 	.word	0x0000a710


	//   ....[51]....
        /*0524*/ 	.word	0x0000a730


	//   ....[52]....
        /*0528*/ 	.word	0x0000c150


	//   ....[53]....
        /*052c*/ 	.word	0x0000c360


	//   ....[54]....
        /*0530*/ 	.word	0x0000c390


	//   ....[55]....
        /*0534*/ 	.word	0x0000c3c0


	//   ....[56]....
        /*0538*/ 	.word	0x0000c400


	//   ....[57]....
        /*053c*/ 	.word	0x0000c430


	//   ....[58]....
        /*0540*/ 	.word	0x0000c460


	//   ....[59]....
        /*0544*/ 	.word	0x0000c5f0


	//   ....[60]....
        /*0548*/ 	.word	0x0000c620


	//   ....[61]....
        /*054c*/ 	.word	0x0000c650


	//   ....[62]....
        /*0550*/ 	.word	0x0000c680


	//   ....[63]....
        /*0554*/ 	.word	0x0000c6b0


	//   ....[64]....
        /*0558*/ 	.word	0x0000c6f0


	//   ....[65]....
        /*055c*/ 	.word	0x0000c780


	//   ....[66]....
        /*0560*/ 	.word	0x0000c7c0


	//   ....[67]....
        /*0564*/ 	.word	0x0000c850


	//   ....[68]....
        /*0568*/ 	.word	0x0000db80


	//   ....[69]....
        /*056c*/ 	.word	0x0000fe50


	//   ....[70]....
        /*0570*/ 	.word	0x0000fe80


	//   ....[71]....
        /*0574*/ 	.word	0x0000feb0


	//   ....[72]....
        /*0578*/ 	.word	0x0000fee0


	//   ....[73]....
        /*057c*/ 	.word	0x0000ff10


	//   ....[74]....
        /*0580*/ 	.word	0x0000ff20


	//   ....[75]....
        /*0584*/ 	.word	0x0000ff60


	//   ....[76]....
        /*0588*/ 	.word	0x0000ff70


	//   ....[77]....
        /*058c*/ 	.word	0x000100b0


	//   ....[78]....
        /*0590*/ 	.word	0x000100e0


	//   ....[79]....
        /*0594*/ 	.word	0x00010110


	//   ....[80]....
        /*0598*/ 	.word	0x00010140


	//   ....[81]....
        /*059c*/ 	.word	0x00010170


	//   ....[82]....
        /*05a0*/ 	.word	0x000101b0


	//   ....[83]....
        /*05a4*/ 	.word	0x00010240


	//   ....[84]....
        /*05a8*/ 	.word	0x00010280


	//   ....[85]....
        /*05ac*/ 	.word	0x00010310


	//   ....[86]....
        /*05b0*/ 	.word	0x00010780


	//   ....[87]....
        /*05b4*/ 	.word	0x00010ca0


	//   ....[88]....
        /*05b8*/ 	.word	0x00011130


	//----- nvinfo : EIATTR_REG_RECONFIG
	.align		4
.L_117:
        /*05bc*/ 	.byte	0x01, 0x54
	.zero		2


	//----- nvinfo : EIATTR_SYSCALL_OFFSETS
	.align		4
        /*05c0*/ 	.byte	0x04, 0x46
        /*05c2*/ 	.short	(.L_119 - .L_118)


	//   ....[0]....
.L_118:
        /*05c4*/ 	.word	0x00001900


	//   ....[1]....
        /*05c8*/ 	.word	0x0000d4b0


	//   ....[2]....
        /*05cc*/ 	.word	0x0000d630


	//   ....[3]....
        /*05d0*/ 	.word	0x0000d770


	//   ....[4]....
        /*05d4*/ 	.word	0x0000d890


	//----- nvinfo : EIATTR_MBARRIER_INSTR_OFFSETS
	.align		4
.L_119:
        /*05d8*/ 	.byte	0x04, 0x39
        /*05da*/ 	.short	(.L_121 - .L_120)


	//   ....[0]....
.L_120:
        /*05dc*/ 	.word	0x000002a0
        /*05e0*/ 	.word	0x000000ff
        /*05e4*/ 	.word	0x0002e800
        /*05e8*/ 	.short	0x0100
        /*05ea*/ 	.byte	0x08
	.zero		1


	//   ....[1]....
        /*05ec*/ 	.word	0x000002b0
        /*05f0*/ 	.word	0x000000ff
        /*05f4*/ 	.word	0x0002e820
        /*05f8*/ 	.short	0x0100
        /*05fa*/ 	.byte	0x08
	.zero		1


	//   ....[2]....
        /*05fc*/ 	.word	0x000003a0
        /*0600*/ 	.word	0x000000ff
        /*0604*/ 	.word	0x0002e830
        /*0608*/ 	.short	0x0100
        /*060a*/ 	.byte	0x08
	.zero		1


	//   ....[3]....
        /*060c*/ 	.word	0x000003b0
        /*0610*/ 	.word	0x000000ff
        /*0614*/ 	.word	0x0002e840
        /*0618*/ 	.short	0x0100
        /*061a*/ 	.byte	0x08
	.zero		1


	//   ....[4]....
        /*061c*/ 	.word	0x000003c0
        /*0620*/ 	.word	0x000000ff
        /*0624*/ 	.word	0x0002e838
        /*0628*/ 	.short	0x0100
        /*062a*/ 	.byte	0x08
	.zero		1


	//   ....[5]....
        /*062c*/ 	.word	0x000003d0
        /*0630*/ 	.word	0x000000ff
        /*0634*/ 	.word	0x0002e848
        /*0638*/ 	.short	0x0100
        /*063a*/ 	.byte	0x08
	.zero		1


	//   ....[6]....
        /*063c*/ 	.word	0x00000500
        /*0640*/ 	.word	0x000000ff
        /*0644*/ 	.word	0x0002e850
        /*0648*/ 	.short	0x0100
        /*064a*/ 	.byte	0x08
	.zero		1


	//   ....[7]....
        /*064c*/ 	.word	0x00000510
        /*0650*/ 	.word	0x000000ff
        /*0654*/ 	.word	0x0002e860
        /*0658*/ 	.short	0x0100
        /*065a*/ 	.byte	0x08
	.zero		1


	//   ....[8]....
        /*065c*/ 	.word	0x00000520
        /*0660*/ 	.word	0x000000ff
        /*0664*/ 	.word	0x0002e858
        /*0668*/ 	.short	0x0100
        /*066a*/ 	.byte	0x08
	.zero		1


	//   ....[9]....
        /*066c*/ 	.word	0x00000530
        /*0670*/ 	.word	0x000000ff
        /*0674*/ 	.word	0x0002e868
        /*0678*/ 	.short	0x0100
        /*067a*/ 	.byte	0x08
	.zero		1


	//   ....[10]....
        /*067c*/ 	.word	0x00000620
        /*0680*/ 	.word	0x000000ff
        /*0684*/ 	.word	0x0002e870
        /*0688*/ 	.short	0x0100
        /*068a*/ 	.byte	0x06
	.zero		1


	//   ....[11]....
        /*068c*/ 	.word	0x00000630
        /*0690*/ 	.word	0x000000ff
        /*0694*/ 	.word	0x0002e880
        /*0698*/ 	.short	0x0100
        /*069a*/ 	.byte	0x06
	.zero		1


	//   ....[12]....
        /*069c*/ 	.word	0x00000640
        /*06a0*/ 	.word	0x000000ff
        /*06a4*/ 	.word	0x0002e878
        /*06a8*/ 	.short	0x0100
        /*06aa*/ 	.byte	0x06
	.zero		1


	//   ....[13]....
        /*06ac*/ 	.word	0x00000650
        /*06b0*/ 	.word	0x000000ff
        /*06b4*/ 	.word	0x0002e888
        /*06b8*/ 	.short	0x0100
        /*06ba*/ 	.byte	0x06
	.zero		1


	//   ....[14]....
        /*06bc*/ 	.word	0x00000780
        /*06c0*/ 	.word	0x000000ff
        /*06c4*/ 	.word	0x0002e890
        /*06c8*/ 	.short	0x0100
        /*06ca*/ 	.byte	0x08
	.zero		1


	//   ....[15]....
        /*06cc*/ 	.word	0x00000790
        /*06d0*/ 	.word	0x000000ff
        /*06d4*/ 	.word	0x0002e8a0
        /*06d8*/ 	.short	0x0100
        /*06da*/ 	.byte	0x08
	.zero		1


	//   ....[16]....
        /*06dc*/ 	.word	0x000007a0
        /*06e0*/ 	.word	0x000000ff
        /*06e4*/ 	.word	0x0002e898
        /*06e8*/ 	.short	0x0100
        /*06ea*/ 	.byte	0x08
	.zero		1


	//   ....[17]....
        /*06ec*/ 	.word	0x000007b0
        /*06f0*/ 	.word	0x000000ff
        /*06f4*/ 	.word	0x0002e8a8
        /*06f8*/ 	.short	0x0100
        /*06fa*/ 	.byte	0x08
	.zero		1


	//   ....[18]....
        /*06fc*/ 	.word	0x000008e0
        /*0700*/ 	.word	0x000000ff
        /*0704*/ 	.word	0x0002e8b0
        /*0708*/ 	.short	0x0100
        /*070a*/ 	.byte	0x08
	.zero		1


	//   ....[19]....
        /*070c*/ 	.word	0x000008f0
        /*0710*/ 	.word	0x000000ff
        /*0714*/ 	.word	0x0002e8c0
        /*0718*/ 	.short	0x0100
        /*071a*/ 	.byte	0x08
	.zero		1


	//   ....[20]....
        /*071c*/ 	.word	0x00000900
        /*0720*/ 	.word	0x000000ff
        /*0724*/ 	.word	0x0002e8b8
        /*0728*/ 	.short	0x0100
        /*072a*/ 	.byte	0x08
	.zero		1


	//   ....[21]....
        /*072c*/ 	.word	0x00000910
        /*0730*/ 	.word	0x000000ff
        /*0734*/ 	.word	0x0002e8c8
        /*0738*/ 	.short	0x0100
        /*073a*/ 	.byte	0x08
	.zero		1


	//   ....[22]....
        /*073c*/ 	.word	0x000019b0
        /*0740*/ 	.word	0x00000000
        /*0744*/ 	.word	0x0002e800
        /*0748*/ 	.short	0x010a
        /*074a*/ 	.byte	0x3f
	.zero		1


	//   ....[23]....
        /*074c*/ 	.word	0x00001a40
        /*0750*/ 	.word	0x00000005
        /*0754*/ 	.word	0x0002e830
        /*0758*/ 	.short	0x010a
        /*075a*/ 	.byte	0x3f
	.zero		1


	//   ....[24]....
        /*075c*/ 	.word	0x00001ad0
        /*0760*/ 	.word	0x00000005
        /*0764*/ 	.word	0x0002e830
        /*0768*/ 	.short	0x010a
        /*076a*/ 	.byte	0x3f
	.zero		1


	//   ....[25]....
        /*076c*/ 	.word	0x000040f0
        /*0770*/ 	.word	0x0000003a
        /*0774*/ 	.word	0x00000000
        /*0778*/ 	.short	0x0101
        /*077a*/ 	.byte	0x3f
	.zero		1


	//   ....[26]....
        /*077c*/ 	.word	0x00005930
        /*0780*/ 	.word	0x000000ff
        /*0784*/ 	.word	0x0002e830
        /*0788*/ 	.short	0x010a
        /*078a*/ 	.byte	0x06
	.zero		1


	//   ....[27]....
        /*078c*/ 	.word	0x00005970
        /*0790*/ 	.word	0x000000ff
        /*0794*/ 	.word	0x0002e830
        /*0798*/ 	.short	0x010a
        /*079a*/ 	.byte	0x06
	.zero		1


	//   ....[28]....
        /*079c*/ 	.word	0x00006590
        /*07a0*/ 	.word	0x000000ff
        /*07a4*/ 	.word	0x0002e850
        /*07a8*/ 	.short	0x010a
        /*07aa*/ 	.byte	0x06
	.zero		1


	//   ....[29]....
        /*07ac*/ 	.word	0x000065d0
        /*07b0*/ 	.word	0x000000ff
        /*07b4*/ 	.word	0x0002e850
        /*07b8*/ 	.short	0x010a
        /*07ba*/ 	.byte	0x06
	.zero		1


	//   ....[30]....
        /*07bc*/ 	.word	0x000083e0
        /*07c0*/ 	.word	0x00000005
        /*07c4*/ 	.word	0x00000000
        /*07c8*/ 	.short	0x0101
        /*07ca*/ 	.byte	0x3f
	.zero		1


	//   ....[31]....
        /*07cc*/ 	.word	0x00008800
        /*07d0*/ 	.word	0x0000000b
        /*07d4*/ 	.word	0x00000000
        /*07d8*/ 	.short	0x0101
        /*07da*/ 	.byte	0x3f
	.zero		1


	//   ....[32]....
        /*07dc*/ 	.word	0x00008f50
        /*07e0*/ 	.word	0x00000014
        /*07e4*/ 	.word	0x0002e850
        /*07e8*/ 	.short	0x010a
        /*07ea*/ 	.byte	0x3f
	.zero		1


	//   ....[33]....
        /*07ec*/ 	.word	0x00008fe0
        /*07f0*/ 	.word	0x00000014
        /*07f4*/ 	.word	0x0002e850
        /*07f8*/ 	.short	0x010a
        /*07fa*/ 	.byte	0x3f
	.zero		1


	//   ....[34]....
        /*07fc*/ 	.word	0x00009730
        /*0800*/ 	.word	0x00000005
        /*0804*/ 	.word	0x00000000
        /*0808*/ 	.short	0x0101
        /*080a*/ 	.byte	0x3f
	.zero		1


	//   ....[35]....
        /*080c*/ 	.word	0x0000b100
        /*0810*/ 	.word	0x00000002
        /*0814*/ 	.word	0x00000000
        /*0818*/ 	.short	0x0101
        /*081a*/ 	.byte	0x3f
	.zero		1


	//   ....[36]....
        /*081c*/ 	.word	0x0000ddb0
        /*0820*/ 	.word	0x00000004
        /*0824*/ 	.word	0x0002e880
        /*0828*/ 	.short	0x010a
        /*082a*/ 	.byte	0x3f
	.zero		1


	//   ....[37]....
        /*082c*/ 	.word	0x0000df80
        /*0830*/ 	.word	0x00000004
        /*0834*/ 	.word	0x0002e840
        /*0838*/ 	.short	0x010a
        /*083a*/ 	.byte	0x3f
	.zero		1


	//   ....[38]....
        /*083c*/ 	.word	0x0000e2a0
        /*0840*/ 	.word	0x000000ff
        /*0844*/ 	.word	0x0002e820
        /*0848*/ 	.short	0x010a
        /*084a*/ 	.byte	0x29
	.zero		1


	//   ....[39]....
        /*084c*/ 	.word	0x0000e5a0
        /*0850*/ 	.word	0x00000004
        /*0854*/ 	.word	0x0002e880
        /*0858*/ 	.short	0x010a
        /*085a*/ 	.byte	0x3f
	.zero		1


	//   ....[40]....
        /*085c*/ 	.word	0x0000e820
        /*0860*/ 	.word	0x00000004
        /*0864*/ 	.word	0x0002e840
        /*0868*/ 	.short	0x010a
        /*086a*/ 	.byte	0x3f
	.zero		1


	//   ....[41]....
        /*086c*/ 	.word	0x0000eb10
        /*0870*/ 	.word	0x00000003
        /*0874*/ 	.word	0x0002e870
        /*0878*/ 	.short	0x010a
        /*087a*/ 	.byte	0x3f
	.zero		1


	//   ....[42]....
        /*087c*/ 	.word	0x0000eb80
        /*0880*/ 	.word	0x00000002
        /*0884*/ 	.word	0x0002e860
        /*0888*/ 	.short	0x010a
        /*088a*/ 	.byte	0x3f
	.zero		1


	//   ....[43]....
        /*088c*/ 	.word	0x0000f240
        /*0890*/ 	.word	0x00000003
        /*0894*/ 	.word	0x0002e850
        /*0898*/ 	.short	0x0101
        /*089a*/ 	.byte	0x3f
	.zero		1


	//   ....[44]....
        /*089c*/ 	.word	0x0000f280
        /*08a0*/ 	.word	0x00000002
        /*08a4*/ 	.word	0x00000000
        /*08a8*/ 	.short	0x0101
        /*08aa*/ 	.byte	0x3f
	.zero		1


	//   ....[45]....
        /*08ac*/ 	.word	0x0000f440
        /*08b0*/ 	.word	0x00000014
        /*08b4*/ 	.word	0x0002e870
        /*08b8*/ 	.short	0x010a
        /*08ba*/ 	.byte	0x3f
	.zero		1


	//   ....[46]....
        /*08bc*/ 	.word	0x0000f4d0
        /*08c0*/ 	.word	0x00000014
        /*08c4*/ 	.word	0x0002e860
        /*08c8*/ 	.short	0x010a
        /*08ca*/ 	.byte	0x3f
	.zero		1


	//   ....[47]....
        /*08cc*/ 	.word	0x0000fb60
        /*08d0*/ 	.word	0x00000014
        /*08d4*/ 	.word	0x0002e850
        /*08d8*/ 	.short	0x0101
        /*08da*/ 	.byte	0x3f
	.zero		1


	//   ....[48]....
        /*08dc*/ 	.word	0x0000fbb0
        /*08e0*/ 	.word	0x00000000
        /*08e4*/ 	.word	0x00000000
        /*08e8*/ 	.short	0x0101
        /*08ea*/ 	.byte	0x3f
	.zero		1


	//   ....[49]....
        /*08ec*/ 	.word	0x00010700
        /*08f0*/ 	.word	0x00000000
        /*08f4*/ 	.word	0x0002e820
        /*08f8*/ 	.short	0x010a
        /*08fa*/ 	.byte	0x3f
	.zero		1


	//   ....[50]....
        /*08fc*/ 	.word	0x000108c0
        /*0900*/ 	.word	0x00000006
        /*0904*/ 	.word	0x00000000
        /*0908*/ 	.short	0x010a
        /*090a*/ 	.byte	0x3f
	.zero		1


	//   ....[51]....
        /*090c*/ 	.word	0x00010930
        /*0910*/ 	.word	0x00000007
        /*0914*/ 	.word	0x00000000
        /*0918*/ 	.short	0x010a
        /*091a*/ 	.byte	0x3f
	.zero		1


	//   ....[52]....
        /*091c*/ 	.word	0x00010990
        /*0920*/ 	.word	0x00000004
        /*0924*/ 	.word	0x0002e860
        /*0928*/ 	.short	0x010a
        /*092a*/ 	.byte	0x3f
	.zero		1


	//   ....[53]....
        /*092c*/ 	.word	0x000109e0
        /*0930*/ 	.word	0x00000003
        /*0934*/ 	.word	0x0002e860
        /*0938*/ 	.short	0x010a
        /*093a*/ 	.byte	0x3f
	.zero		1


	//   ....[54]....
        /*093c*/ 	.word	0x00010a20
        /*0940*/ 	.word	0x00000004
        /*0944*/ 	.word	0x0002e880
        /*0948*/ 	.short	0x010a
        /*094a*/ 	.byte	0x3f
	.zero		1


	//   ....[55]....
        /*094c*/ 	.word	0x00010a40
        /*0950*/ 	.word	0x00000003
        /*0954*/ 	.word	0x0002e880
        /*0958*/ 	.short	0x010a
        /*095a*/ 	.byte	0x3f
	.zero		1


	//   ....[56]....
        /*095c*/ 	.word	0x00010aa0
        /*0960*/ 	.word	0x00000000
        /*0964*/ 	.word	0x0002e800
        /*0968*/ 	.short	0x010a
        /*096a*/ 	.byte	0x3f
	.zero		1


	//   ....[57]....
        /*096c*/ 	.word	0x00010af0
        /*0970*/ 	.word	0x00000005
        /*0974*/ 	.word	0x0002e830
        /*0978*/ 	.short	0x010a
        /*097a*/ 	.byte	0x3f
	.zero		1


	//   ....[58]....
        /*097c*/ 	.word	0x00010b50
        /*0980*/ 	.word	0x00000007
        /*0984*/ 	.word	0x0002e830
        /*0988*/ 	.short	0x010a
        /*098a*/ 	.byte	0x3f
	.zero		1


	//   ....[59]....
        /*098c*/ 	.word	0x00010bb0
        /*0990*/ 	.word	0x00000007
        /*0994*/ 	.word	0x0002e850
        /*0998*/ 	.short	0x010a
        /*099a*/ 	.byte	0x3f
	.zero		1


	//   ....[60]....
        /*099c*/ 	.word	0x00010c00
        /*09a0*/ 	.word	0x00000014
        /*09a4*/ 	.word	0x0002e850
        /*09a8*/ 	.short	0x010a
        /*09aa*/ 	.byte	0x3f
	.zero		1


	//   ....[61]....
        /*09ac*/ 	.word	0x00010d50
        /*09b0*/ 	.word	0x00000004
        /*09b4*/ 	.word	0x0002e880
        /*09b8*/ 	.short	0x010a
        /*09ba*/ 	.byte	0x3f
	.zero		1


	//   ....[62]....
        /*09bc*/ 	.word	0x00010da0
        /*09c0*/ 	.word	0x00000004
        /*09c4*/ 	.word	0x0002e840
        /*09c8*/ 	.short	0x010a
        /*09ca*/ 	.byte	0x3f
	.zero		1


	//   ....[63]....
        /*09cc*/ 	.word	0x00010e00
        /*09d0*/ 	.word	0x00000003
        /*09d4*/ 	.word	0x0002e820
        /*09d8*/ 	.short	0x010a
        /*09da*/ 	.byte	0x3f
	.zero		1


	//   ....[64]....
        /*09dc*/ 	.word	0x00010e50
        /*09e0*/ 	.word	0x00000004
        /*09e4*/ 	.word	0x0002e880
        /*09e8*/ 	.short	0x010a
        /*09ea*/ 	.byte	0x3f
	.zero		1


	//   ....[65]....
        /*09ec*/ 	.word	0x00010ea0
        /*09f0*/ 	.word	0x00000004
        /*09f4*/ 	.word	0x0002e840
        /*09f8*/ 	.short	0x010a
        /*09fa*/ 	.byte	0x3f
	.zero		1


	//   ....[66]....
        /*09fc*/ 	.word	0x00010f00
        /*0a00*/ 	.word	0x00000003
        /*0a04*/ 	.word	0x0002e870
        /*0a08*/ 	.short	0x010a
        /*0a0a*/ 	.byte	0x3f
	.zero		1


	//   ....[67]....
        /*0a0c*/ 	.word	0x00010f60
        /*0a10*/ 	.word	0x00000004
        /*0a14*/ 	.word	0x0002e860
        /*0a18*/ 	.short	0x010a
        /*0a1a*/ 	.byte	0x3f
	.zero		1


	//   ....[68]....
        /*0a1c*/ 	.word	0x00010fb0
        /*0a20*/ 	.word	0x00000014
        /*0a24*/ 	.word	0x0002e870
        /*0a28*/ 	.short	0x010a
        /*0a2a*/ 	.byte	0x3f
	.zero		1


	//   ....[69]....
        /*0a2c*/ 	.word	0x00011000
        /*0a30*/ 	.word	0x00000014
        /*0a34*/ 	.word	0x0002e860
        /*0a38*/ 	.short	0x010a
        /*0a3a*/ 	.byte	0x3f
	.zero		1


	//   ....[70]....
        /*0a3c*/ 	.word	0x00011050
        /*0a40*/ 	.word	0x00000000
        /*0a44*/ 	.word	0x0002e820
        /*0a48*/ 	.short	0x010a
        /*0a4a*/ 	.byte	0x3f
	.zero		1


	//   ....[71]....
        /*0a4c*/ 	.word	0x000111f0
        /*0a50*/ 	.word	0x00000006
        /*0a54*/ 	.word	0x00000000
        /*0a58*/ 	.short	0x010a
        /*0a5a*/ 	.byte	0x3f
	.zero		1


	//   ....[72]....
        /*0a5c*/ 	.word	0x00011240
        /*0a60*/ 	.word	0x00000007
        /*0a64*/ 	.word	0x00000000
        /*0a68*/ 	.short	0x010a
        /*0a6a*/ 	.byte	0x3f
	.zero		1


	//   ....[73]....
        /*0a6c*/ 	.word	0x00011290
        /*0a70*/ 	.word	0x00000004
        /*0a74*/ 	.word	0x0002e860
        /*0a78*/ 	.short	0x010a
        /*0a7a*/ 	.byte	0x3f
	.zero		1


	//   ....[74]....
        /*0a7c*/ 	.word	0x000112e0
        /*0a80*/ 	.word	0x00000003
        /*0a84*/ 	.word	0x0002e860
        /*0a88*/ 	.short	0x010a
        /*0a8a*/ 	.byte	0x3f
	.zero		1


	//   ....[75]....
        /*0a8c*/ 	.word	0x00011330
        /*0a90*/ 	.word	0x00000004
        /*0a94*/ 	.word	0x0002e880
        /*0a98*/ 	.short	0x010a
        /*0a9a*/ 	.byte	0x3f
	.zero		1


	//----- nvinfo : EIATTR_NUM_MBARRIERS
	.align		4
.L_121:
        /*0a9c*/ 	.byte	0x03, 0x38
        /*0a9e*/ 	.short	0x0016


	//----- nvinfo : EIATTR_EXIT_INSTR_OFFSETS
	.align		4
        /*0aa0*/ 	.byte	0x04, 0x1c
        /*0aa2*/ 	.short	(.L_123 - .L_122)


	//   ....[0]....
.L_122:
        /*0aa4*/ 	.word	0x00000ab0


	//   ....[1]....
        /*0aa8*/ 	.word	0x0000c100


	//   ....[2]....
        /*0aac*/ 	.word	0x00010a90


	//----- nvinfo : EIATTR_MAX_THREADS
	.align		4
.L_123:
        /*0ab0*/ 	.byte	0x04, 0x05
        /*0ab2*/ 	.short	(.L_125 - .L_124)
.L_124:
        /*0ab4*/ 	.word	0x00000180
        /*0ab8*/ 	.word	0x00000001
        /*0abc*/ 	.word	0x00000001


	//----- nvinfo : EIATTR_CRS_STACK_SIZE
	.align		4
.L_125:
        /*0ac0*/ 	.byte	0x04, 0x1e
        /*0ac2*/ 	.short	(.L_127 - .L_126)
.L_126:
        /*0ac4*/ 	.word	0x00000000


	//----- nvinfo : EIATTR_CBANK_PARAM_SIZE
	.align		4
.L_127:
        /*0ac8*/ 	.byte	0x03, 0x19
        /*0aca*/ 	.short	0x0a70


	//----- nvinfo : EIATTR_PARAM_CBANK
	.align		4
        /*0acc*/ 	.byte	0x04, 0x0a
        /*0ace*/ 	.short	(.L_129 - .L_128)
	.align		4
.L_128:
        /*0ad0*/ 	.word	index@(.nv.constant0._ZN7cutlass13device_kernelIN5flash11enable_sm90INS1_16FlashAttnFwdSm90INS1_25CollectiveMainloopFwdSm90ILi2EN4cute5tupleIJNS5_1CILi1EEES8_S8_EEENS6_IJNS7_ILi128EEENS7_ILi224EEESA_EEELi128ENS_12float_e4m3_tEfNS_4arch4Sm90ELb0ELb0ELb0ELb1ELb0ELb0ELb0ELb1ELb1ELb0ELb0ELb0EEENS1_21CollectiveEpilogueFwdINS6_IJSA_SA_SB_EEES9_NS_10bfloat16_tESF_Li256ELb1ELb0ELb0ELb1EEENS1_36VarlenDynamicPersistentTileSchedulerILi128ELi224ELi256ELi128ELb0ELb0ELb1ELb0ELb1ELb1EEEEEEEEEvNT_6ParamsE)
        /*0ad4*/ 	.short	0x0210
        /*0ad6*/ 	.short	0x0a70


	//----- nvinfo : EIATTR_SW_WAR
	.align		4
.L_129:
        /*0ad8*/ 	.byte	0x04, 0x36
        /*0ada*/ 	.short	(.L_131 - .L_130)
.L_130:
        /*0adc*/ 	.word	0x00000008
.L_131:


//--------------------- .nv.info._ZN7cutlass13device_kernelIN5flash11enable_sm90INS1_16FlashAttnFwdSm90INS1_25CollectiveMainloopFwdSm90ILi2EN4cute5tupleIJNS5_1CILi1EEES8_S8_EEENS6_IJNS7_ILi128EEENS7_ILi224EEESA_EEELi128ENS_12float_e4m3_tEfNS_4arch4Sm90ELb0ELb0ELb0ELb1ELb0ELb1ELb0ELb1ELb1ELb0ELb0ELb0EEENS1_21CollectiveEpilogueFwdINS6_IJSA_SA_SB_EEES9_NS_10bfloat16_tESF_Li256ELb1ELb0ELb0ELb1EEENS1_36VarlenDynamicPersistentTileSchedulerILi128ELi224ELi256ELi128ELb0ELb0ELb1ELb0ELb1ELb1EEEEEEEEEvNT_6ParamsE --------------------------
	.section	.nv.info._ZN7cutlass13device_kernelIN5flash11enable_sm90INS1_16FlashAttnFwdSm90INS1_25CollectiveMainloopFwdSm90ILi2EN4cute5tupleIJNS5_1CILi1EEES8_S8_EEENS6_IJNS7_ILi128EEENS7_ILi224EEESA_EEELi128ENS_12float_e4m3_tEfNS_4arch4Sm90ELb0ELb0ELb0ELb1ELb0ELb1ELb0ELb1ELb1ELb0ELb0ELb0EEENS1_21CollectiveEpilogueFwdINS6_IJSA_SA_SB_EEES9_NS_10bfloat16_tESF_Li256ELb1ELb0ELb0ELb1EEENS1_36VarlenDynamicPersistentTileSchedulerILi128ELi224ELi256ELi128ELb0ELb0ELb1ELb0ELb1ELb1EEEEEEEEEvNT_6ParamsE,"",@"SHT_CUDA_INFO"
	.sectionflags	@""
	.align	4


	//----- nvinfo : EIATTR_CUDA_API_VERSION
	.align		4
        /*0000*/ 	.byte	0x04, 0x37
        /*0002*/ 	.short	(.L_133 - .L_132)
.L_132:
        /*0004*/ 	.word	0x00000082


	//----- nvinfo : EIATTR_KPARAM_INFO
	.align		4
.L_133:
        /*0008*/ 	.byte	0x04, 0x17
        /*000a*/ 	.short	(.L_135 - .L_134)
.L_134:
        /*000c*/ 	.word	0x00000000
        /*0010*/ 	.short	0x0000
        /*0012*/ 	.short	0x0070
        /*0014*/ 	.byte	0x00, 0xf0, 0x01, 0x28


	//----- nvinfo : EIATTR_SPARSE_MMA_MASK
	.align		4
.L_135:
        /*0018*/ 	.byte	0x03, 0x50
        /*001a*/ 	.short	0x0000


	//----- nvinfo : EIATTR_MAXREG_COUNT
	.align		4
        /*001c*/ 	.byte	0x03, 0x1b
        /*001e*/ 	.short	0x00a8


	//----- nvinfo : EIATTR_NUM_BARRIERS
	.align		4
        /*0020*/ 	.byte	0x02, 0x4c
        /*0022*/ 	.byte	0x10
	.zero		1


	//----- nvinfo : EIATTR_EXTERNS
	.align		4
        /*0024*/ 	.byte	0x04, 0x0f
        /*0026*/ 	.short	(.L_137 - .L_136)


	//   ....[0]....
	.align		4
.L_136:
        /*0028*/ 	.word	index@(__assertfail)


	//----- nvinfo : EIATTR_ANNOTATIONS
	.align		4
.L_137:
        /*002c*/ 	.byte	0x04, 0x55
        /*002e*/ 	.short	(.L_139 - .L_138)


	//   ....[0]....
.L_138:
        /* <DEDUP_REMOVED lines=118> */


	//----- nvinfo : EIATTR_MERCURY_ISA_VERSION
	.align		4
.L_139:
        /*0780*/ 	.byte	0x03, 0x5f
        /*0782*/ 	.short	0x0101


	//----- nvinfo : EIATTR_UNUSED_LOAD_BYTE_OFFSET
	.align		4
        /*0784*/ 	.byte	0x04, 0x44
        /*0786*/ 	.short	(.L_141 - .L_140)


	//   ....[0]....
.L_140:
        /*0788*/ 	.word	0x00000b40
        /*078c*/ 	.word	0x0000fff0


	//   ....[1]....
        /*0790*/ 	.word	0x0001a080
        /*0794*/ 	.word	0x0000fff0


	//----- nvinfo : EIATTR_INT_WARP_WIDE_INSTR_OFFSETS
	.align		4
.L_141:
        /*0798*/ 	.byte	0x04, 0x31
        /*079a*/ 	.short	(.L_143 - .L_142)


	//   ....[0]....
.L_142:
        /*079c*/ 	.word	0x000001c0


	//   ....[1]....
        /*07a0*/ 	.word	0x00000200


	//   ....[2]....
        /*07a4*/ 	.word	0x00000270


	//   ....[3]....
        /*07a8*/ 	.word	0x0001e780


	//   ....[4]....
        /*07ac*/ 	.word	0x0001e810


	//   ....[5]....
        /*07b0*/ 	.word	0x0001ef90


	//   ....[6]....
        /*07b4*/ 	.word	0x0001efc0


	//   ....[7]....
        /*07b8*/ 	.word	0x00020a60


	//   ....[8]....
        /*07bc*/ 	.word	0x00020af0


	//----- nvinfo : EIATTR_COOP_GROUP_MASK_REGIDS
	.align		4
.L_143:
        /*07c0*/ 	.byte	0x04, 0x29
        /*07c2*/ 	.short	(.L_145 - .L_144)


	//   ....[0]....
.L_144:
        /*07c4*/ 	.word	0xffffffff


	//   ....[1]....
        /*07c8*/ 	.word	0xffffffff


	//   ....[2]....
        /*07cc*/ 	.word	0xffffffff


	//   ....[3]....
        /*07d0*/ 	.word	0xffffffff


	//   ....[4]....
        /*07d4*/ 	.word	0xffffffff


	//   ....[5]....
        /*07d8*/ 	.word	0xffffffff


	//   ....[6]....
        /*07dc*/ 	.word	0xffffffff


	//   ....[7]....
        /*07e0*/ 	.word	0xffffffff


	//   ....[8]....
        /*07e4*/ 	.word	0xffffffff


	//   ....[9]....
        /*07e8*/ 	.word	0xffffffff


	//   ....[10]....
        /*07ec*/ 	.word	0xffffffff


	//   ....[11]....
        /*07f0*/ 	.word	0xffffffff


	//   ....[12]....
        /*07f4*/ 	.word	0xffffffff


	//   ....[13]....
        /*07f8*/ 	.word	0xffffffff


	//   ....[14]....
        /*07fc*/ 	.word	0xffffffff


	//   ....[15]....
        /*0800*/ 	.word	0xffffffff


	//   ....[16]....
        /*0804*/ 	.word	0xffffffff


	//   ....[17]....
        /*0808*/ 	.word	0xffffffff


	//   ....[18]....
        /*080c*/ 	.word	0xffffffff


	//   ....[19]....
        /*0810*/ 	.word	0xffffffff


	//   ....[20]....
        /*0814*/ 	.word	0xffffffff


	//   ....[21]....
        /*0818*/ 	.word	0xffffffff


	//   ....[22]....
        /*081c*/ 	.word	0xffffffff


	//   ....[23]....
        /*0820*/ 	.word	0xffffffff


	//   ....[24]....
        /*0824*/ 	.word	0xffffffff


	//   ....[25]....
        /*0828*/ 	.word	0xffffffff


	//   ....[26]....
        /*082c*/ 	.word	0xffffffff


	//   ....[27]....
        /*0830*/ 	.word	0xffffffff


	//   ....[28]....
        /*0834*/ 	.word	0xffffffff


	//   ....[29]....
        /*0838*/ 	.word	0xffffffff


	//   ....[30]....
        /*083c*/ 	.word	0xffffffff


	//   ....[31]....
        /*0840*/ 	.word	0xffffffff


	//   ....[32]....
        /*0844*/ 	.word	0xffffffff


	//   ....[33]....
        /*0848*/ 	.word	0xffffffff


	//   ....[34]....
        /*084c*/ 	.word	0xffffffff


	//   ....[35]....
        /*0850*/ 	.word	0xffffffff


	//   ....[36]....
        /*0854*/ 	.word	0xffffffff


	//   ....[37]....
        /*0858*/ 	.word	0xffffffff


	//   ....[38]....
        /*085c*/ 	.word	0xffffffff


	//   ....[39]....
        /*0860*/ 	.word	0xffffffff


	//   ....[40]....
        /*0864*/ 	.word	0xffffffff


	//   ....[41]....
        /*0868*/ 	.word	0xffffffff


	//   ....[42]....
        /*086c*/ 	.word	0xffffffff


	//   ....[43]....
        /*0870*/ 	.word	0xffffffff


	//   ....[44]....
        /*0874*/ 	.word	0xffffffff


	//   ....[45]....
        /*0878*/ 	.word	0xffffffff


	//   ....[46]....
        /*087c*/ 	.word	0xffffffff


	//   ....[47]....
        /*0880*/ 	.word	0xffffffff


	//   ....[48]....
        /*0884*/ 	.word	0xffffffff


	//   ....[49]....
        /*0888*/ 	.word	0xffffffff


	//   ....[50]....
        /*088c*/ 	.word	0xffffffff


	//   ....[51]....
        /*0890*/ 	.word	0xffffffff


	//   ....[52]....
        /*0894*/ 	.word	0xffffffff


	//   ....[53]....
        /*0898*/ 	.word	0xffffffff


	//   ....[54]....
        /*089c*/ 	.word	0xffffffff


	//   ....[55]....
        /*08a0*/ 	.word	0xffffffff


	//   ....[56]....
        /*08a4*/ 	.word	0xffffffff


	//   ....[57]....
        /*08a8*/ 	.word	0xffffffff


	//   ....[58]....
        /*08ac*/ 	.word	0xffffffff


	//   ....[59]....
        /*08b0*/ 	.word	0xffffffff


	//   ....[60]....
        /*08b4*/ 	.word	0xffffffff


	//   ....[61]....
        /*08b8*/ 	.word	0xffffffff


	//   ....[62]....
        /*08bc*/ 	.word	0xffffffff


	//   ....[63]....
        /*08c0*/ 	.word	0xffffffff


	//   ....[64]....
        /*08c4*/ 	.word	0xffffffff


	//   ....[65]....
        /*08c8*/ 	.word	0xffffffff


	//   ....[66]....
        /*08cc*/ 	.word	0xffffffff


	//   ....[67]....
        /*08d0*/ 	.word	0xffffffff


	//   ....[68]....
        /*08d4*/ 	.word	0xffffffff


	//   ....[69]....
        /*08d8*/ 	.word	0xffffffff


	//   ....[70]....
        /*08dc*/ 	.word	0xffffffff


	//   ....[71]....
        /*08e0*/ 	.word	0xffffffff


	//   ....[72]....
        /*08e4*/ 	.word	0xffffffff


	//   ....[73]....
        /*08e8*/ 	.word	0xffffffff


	//   ....[74]....
        /*08ec*/ 	.word	0xffffffff


	//   ....[75]....
        /*08f0*/ 	.word	0xffffffff


	//   ....[76]....
        /*08f4*/ 	.word	0xffffffff


	//   ....[77]....
        /*08f8*/ 	.word	0xffffffff


	//   ....[78]....
        /*08fc*/ 	.word	0xffffffff


	//   ....[79]....
        /*0900*/ 	.word	0xffffffff


	//   ....[80]....
        /*0904*/ 	.word	0xffffffff


	//   ....[81]....
        /*0908*/ 	.word	0xffffffff


	//   ....[82]....
        /*090c*/ 	.word	0xffffffff


	//   ....[83]....
        /*0910*/ 	.word	0xffffffff


	//   ....[84]....
        /*0914*/ 	.word	0xffffffff


	//   ....[85]....
        /*0918*/ 	.word	0xffffffff


	//   ....[86]....
        /*091c*/ 	.word	0xffffffff


	//   ....[87]....
        /*0920*/ 	.word	0xffffffff


	//   ....[88]....
        /*0924*/ 	.word	0x0500000f


	//   ....[89]....
        /*0928*/ 	.word	0x0500000f


	//   ....[90]....
        /*092c*/ 	.word	0x0500000f


	//   ....[91]....
        /*0930*/ 	.word	0x0500000f


	//   ....[92]....
        /*0934*/ 	.word	0x0500000f


	//   ....[93]....
        /*0938*/ 	.word	0x0500000f


	//   ....[94]....
        /*093c*/ 	.word	0x0500000f


	//   ....[95]....
        /*0940*/ 	.word	0x0500000f


	//   ....[96]....
        /*0944*/ 	.word	0x0500000f


	//   ....[97]....
        /*0948*/ 	.word	0x0500000f


	//   ....[98]....
        /*094c*/ 	.word	0x0500000f


	//   ....[99]....
        /*0950*/ 	.word	0x0500000f


	//   ....[100]....
        /*0954*/ 	.word	0x0500000f


	//   ....[101]....
        /*0958*/ 	.word	0x0500000f


	//   ....[102]....
        /*095c*/ 	.word	0x0500000f


	//   ....[103]....
        /*0960*/ 	.word	0x0500000f


	//   ....[104]....
        /*0964*/ 	.word	0x0500000f


	//   ....[105]....
        /*0968*/ 	.word	0x0500000f


	//   ....[106]....
        /*096c*/ 	.word	0x0500000f


	//   ....[107]....
        /*0970*/ 	.word	0x0500000f


	//   ....[108]....
        /*0974*/ 	.word	0x0500000f


	//   ....[109]....
        /*0978*/ 	.word	0x0500000f


	//   ....[110]....
        /*097c*/ 	.word	0x0500000f


	//   ....[111]....
        /*0980*/ 	.word	0x0500000f


	//   ....[112]....
        /*0984*/ 	.word	0x0500000f


	//   ....[113]....
        /*0988*/ 	.word	0x0500000f


	//   ....[114]....
        /*098c*/ 	.word	0x0500000f


	//   ....[115]....
        /*0990*/ 	.word	0x0500000f


	//   ....[116]....
        /*0994*/ 	.word	0x0500000f


	//   ....[117]....
        /*0998*/ 	.word	0x0500000f


	//   ....[118]....
        /*099c*/ 	.word	0x0500000f


	//   ....[119]....
        /*09a0*/ 	.word	0x0500000f


	//   ....[120]....
        /*09a4*/ 	.word	0x0500000f


	//   ....[121]....
        /*09a8*/ 	.word	0x0500000f


	//   ....[122]....
        /*09ac*/ 	.word	0x0500000f


	//   ....[123]....
        /*09b0*/ 	.word	0x0500000f


	//   ....[124]....
        /*09b4*/ 	.word	0x0500000f


	//   ....[125]....
        /*09b8*/ 	.word	0x0500000f


	//   ....[126]....
        /*09bc*/ 	.word	0x0500000f


	//   ....[127]....
        /*09c0*/ 	.word	0x0500000f


	//   ....[128]....
        /*09c4*/ 	.word	0x0500000f


	//   ....[129]....
        /*09c8*/ 	.word	0x0500000f


	//   ....[130]....
        /*09cc*/ 	.word	0x0500000f


	//   ....[131]....
        /*09d0*/ 	.word	0x0500000f


	//   ....[132]....
        /*09d4*/ 	.word	0x0500000f


	//   ....[133]....
        /*09d8*/ 	.word	0x0500000f


	//   ....[134]....
        /*09dc*/ 	.word	0x0500000f


	//   ....[135]....
        /*09e0*/ 	.word	0x0500000f


	//   ....[136]....
        /*09e4*/ 	.word	0x0500000f


	//   ....[137]....
        /*09e8*/ 	.word	0x0500000f


	//   ....[138]....
        /*09ec*/ 	.word	0x0500000f


	//   ....[139]....
        /*09f0*/ 	.word	0x0500000f


	//   ....[140]....
        /*09f4*/ 	.word	0x0500000f


	//   ....[141]....
        /*09f8*/ 	.word	0x0500000f


	//   ....[142]....
        /*09fc*/ 	.word	0x0500000f


	//   ....[143]....
        /*0a00*/ 	.word	0x0500000f


	//   ....[144]....
        /*0a04*/ 	.word	0x0500000f


	//   ....[145]....
        /*0a08*/ 	.word	0x0500000f


	//   ....[146]....
        /*0a0c*/ 	.word	0x0500000f


	//   ....[147]....
        /*0a10*/ 	.word	0x0500000f


	//   ....[148]....
        /*0a14*/ 	.word	0x0500000f


	//----- nvinfo : EIATTR_COOP_GROUP_INSTR_OFFSETS
	.align		4
.L_145:
        /*0a18*/ 	.byte	0x04, 0x28
        /*0a1a*/ 	.short	(.L_147 - .L_146)


	//   ....[0]....
.L_146:
        /*0a1c*/ 	.word	0x00000070


	//   ....[1]....
        /*0a20*/ 	.word	0x000001d0


	//   ....[2]....
        /*0a24*/ 	.word	0x00000220


	//   ....[3]....
        /*0a28*/ 	.word	0x00000450


	//   ....[4]....
        /*0a2c*/ 	.word	0x000005b0


	//   ....[5]....
        /*0a30*/ 	.word	0x000006d0


	//   ....[6]....
        /*0a34*/ 	.word	0x00000830


	//   ....[7]....
        /*0a38*/ 	.word	0x0000cb00


	//   ....[8]....
        /*0a3c*/ 	.word	0x00012e90


	//   ....[9]....
        /*0a40*/ 	.word	0x00012f90


	//   ....[10]....
        /*0a44*/ 	.word	0x00013870


	//   ....[11]....
        /*0a48*/ 	.word	0x000138f0


	//   ....[12]....
        /*0a4c*/ 	.word	0x000172d0


	//   ....[13]....
        /*0a50*/ 	.word	0x00017330


	//   ....[14]....
        /*0a54*/ 	.word	0x00017370


	//   ....[15]....
        /*0a58*/ 	.word	0x00017390


	//   ....[16]....
        /*0a5c*/ 	.word	0x00019850


	//   ....[17]....
        /*0a60*/ 	.word	0x00019860


	//   ....[18]....
        /*0a64*/ 	.word	0x000198e0


	//   ....[19]....
        /*0a68*/ 	.word	0x000198f0


	//   ....[20]....
        /*0a6c*/ 	.word	0x0001a6d0


	//   ....[21]....
        /*0a70*/ 	.word	0x0001a700


	//   ....[22]....
        /*0a74*/ 	.word	0x0001a730


	//   ....[23]....
        /*0a78*/ 	.word	0x0001a760


	//   ....[24]....
        /*0a7c*/ 	.word	0x0001a790


	//   ....[25]....
        /*0a80*/ 	.word	0x0001a7c0


	//   ....[26]....
        /*0a84*/ 	.word	0x0001a7f0


	//   ....[27]....
        /*0a88*/ 	.word	0x0001a820


	//   ....[28]....
        /*0a8c*/ 	.word	0x0001a850


	//   ....[29]....
        /*0a90*/ 	.word	0x0001a880


	//   ....[30]....
        /*0a94*/ 	.word	0x0001a8b0


	//   ....[31]....
        /*0a98*/ 	.word	0x0001a8e0


	//   ....[32]....
        /*0a9c*/ 	.word	0x0001a910


	//   ....[33]....
        /*0aa0*/ 	.word	0x0001a940


	//   ....[34]....
        /*0aa4*/ 	.word	0x0001a970


	//   ....[35]....
        /*0aa8*/ 	.word	0x0001a9a0


	//   ....[36]....
        /*0aac*/ 	.word	0x0001a9d0


	//   ....[37]....
        /*0ab0*/ 	.word	0x0001aa00


	//   ....[38]....
        /*0ab4*/ 	.word	0x0001aa30


	//   ....[39]....
        /*0ab8*/ 	.word	0x0001aa60


	//   ....[40]....
        /*0abc*/ 	.word	0x0001aa90


	//   ....[41]....
        /*0ac0*/ 	.word	0x0001aad0


	//   ....[42]....
        /*0ac4*/ 	.word	0x0001ab00


	//   ....[43]....
        /*0ac8*/ 	.word	0x0001ab20


	//   ....[44]....
        /*0acc*/ 	.word	0x0001ab50


	//   ....[45]....
        /*0ad0*/ 	.word	0x0001ab60


	//   ....[46]....
        /*0ad4*/ 	.word	0x0001ab70


	//   ....[47]....
        /*0ad8*/ 	.word	0x0001ab80


	//   ....[48]....
        /*0adc*/ 	.word	0x0001ab90


	//   ....[49]....
        /*0ae0*/ 	.word	0x0001aba0


	//   ....[50]....
        /*0ae4*/ 	.word	0x0001abb0


	//   ....[51]....
        /*0ae8*/ 	.word	0x0001abe0


	//   ....[52]....
        /*0aec*/ 	.word	0x0001c6f0


	//   ....[53]....
        /*0af0*/ 	.word	0x0001c8e0


	//   ....[54]....
        /*0af4*/ 	.word	0x0001c910


	//   ....[55]....
        /*0af8*/ 	.word	0x0001c940


	//   ....[56]....
        /*0afc*/ 	.word	0x0001c980


	//   ....[57]....
        /*0b00*/ 	.word	0x0001c9b0


	//   ....[58]....
        /*0b04*/ 	.word	0x0001c9e0


	//   ....[59]....
        /*0b08*/ 	.word	0x0001cb60


	//   ....[60]....
        /*0b0c*/ 	.word	0x0001cb90


	//   ....[61]....
        /*0b10*/ 	.word	0x0001cbc0


	//   ....[62]....
        /*0b14*/ 	.word	0x0001cbf0


	//   ....[63]....
        /*0b18*/ 	.word	0x0001cc20


	//   ....[64]....
        /*0b1c*/ 	.word	0x0001cc50


	//   ....[65]....
        /*0b20*/ 	.word	0x0001ccf0


	//   ....[66]....
        /*0b24*/ 	.word	0x0001cd20


	//   ....[67]....
        /*0b28*/ 	.word	0x0001cdb0


	//   ....[68]....
        /*0b2c*/ 	.word	0x0001d9b0


	//   ....[69]....
        /*0b30*/ 	.word	0x0001f150


	//   ....[70]....
        /*0b34*/ 	.word	0x00021600


	//   ....[71]....
        /*0b38*/ 	.word	0x00021630


	//   ....[72]....
        /*0b3c*/ 	.word	0x00021670


	//   ....[73]....
        /*0b40*/ 	.word	0x000216a0


	//   ....[74]....
        /*0b44*/ 	.word	0x000216d0


	//   ....[75]....
        /*0b48*/ 	.word	0x00021700


	//   ....[76]....
        /*0b4c*/ 	.word	0x00021730


	//   ....[77]....
        /*0b50*/ 	.word	0x00021760


	//   ....[78]....
        /*0b54*/ 	.word	0x00021900


	//   ....[79]....
        /*0b58*/ 	.word	0x00021930


	//   ....[80]....
        /*0b5c*/ 	.word	0x00021960


	//   ....[81]....
        /*0b60*/ 	.word	0x00021990


	//   ....[82]....
        /*0b64*/ 	.word	0x000219c0


	//   ....[83]....
        /*0b68*/ 	.word	0x000219f0


	//   ....[84]....
        /*0b6c*/ 	.word	0x00021ab0


	//   ....[85]....
        /*0b70*/ 	.word	0x00021ad0


	//   ....[86]....
        /*0b74*/ 	.word	0x00021b40


	//   ....[87]....
        /*0b78*/ 	.word	0x00022090


	//   ....[88]....
        /*0b7c*/ 	.word	0x000225b0


	//   ....[89]....
        /*0b80*/ 	.word	0x00022660


	//   ....[90]....
        /*0b84*/ 	.word	0x00022700


	//   ....[91]....
        /*0b88*/ 	.word	0x000227a0


	//   ....[92]....
        /*0b8c*/ 	.word	0x00022840


	//   ....[93]....
        /*0b90*/ 	.word	0x00022930


	//   ....[94]....
        /*0b94*/ 	.word	0x000229d0


	//   ....[95]....
        /*0b98*/ 	.word	0x00022a70


	//   ....[96]....
        /*0b9c*/ 	.word	0x00022b10


	//   ....[97]....
        /*0ba0*/ 	.word	0x00022d60


	//   ....[98]....
        /*0ba4*/ 	.word	0x00022e80


	//   ....[99]....
        /*0ba8*/ 	.word	0x00022fb0


	//   ....[100]....
        /*0bac*/ 	.word	0x00023040


	//   ....[101]....
        /*0bb0*/ 	.word	0x000230a0


	//   ....[102]....
        /*0bb4*/ 	.word	0x00023120


	//   ....[103]....
        /*0bb8*/ 	.word	0x00023180


	//   ....[104]....
        /*0bbc*/ 	.word	0x00023200


	//   ....[105]....
        /*0bc0*/ 	.word	0x00023260


	//   ....[106]....
        /*0bc4*/ 	.word	0x000232e0


	//   ....[107]....
        /*0bc8*/ 	.word	0x00023340


	//   ....[108]....
        /*0bcc*/ 	.word	0x000233c0


	//   ....[109]....
        /*0bd0*/ 	.word	0x00023420


	//   ....[110]....
        /*0bd4*/ 	.word	0x000234a0


	//   ....[111]....
        /*0bd8*/ 	.word	0x00023500


	//   ....[112]....
        /*0bdc*/ 	.word	0x00023560


	//   ....[113]....
        /*0be0*/ 	.word	0x000235c0


	//   ....[114]....
        /*0be4*/ 	.word	0x00023640


	//   ....[115]....
        /*0be8*/ 	.word	0x000236a0


	//   ....[116]....
        /*0bec*/ 	.word	0x00023720


	//   ....[117]....
        /*0bf0*/ 	.word	0x00023780


	//   ....[118]....
        /*0bf4*/ 	.word	0x000237f0


	//   ....[119]....
        /*0bf8*/ 	.word	0x00023850


	//   ....[120]....
        /*0bfc*/ 	.word	0x000238d0


	//   ....[121]....
        /*0c00*/ 	.word	0x00023930


	//   ....[122]....
        /*0c04*/ 	.word	0x000239b0


	//   ....[123]....
        /*0c08*/ 	.word	0x00023a10


	//   ....[124]....
        /*0c0c*/ 	.word	0x00023a90


	//   ....[125]....
        /*0c10*/ 	.word	0x00023af0


	//   ....[126]....
        /*0c14*/ 	.word	0x00023b60


	//   ....[127]....
        /*0c18*/ 	.word	0x00023bc0


	//   ....[128]....
        /*0c1c*/ 	.word	0x00023c20


	//   ....[129]....
        /*0c20*/ 	.word	0x00023d60


	//   ....[130]....
        /*0c24*/ 	.word	0x00024040


	//   ....[131]....
        /*0c28*/ 	.word	0x00024490


	//   ....[132]....
        /*0c2c*/ 	.word	0x00024530


	//   ....[133]....
        /*0c30*/ 	.word	0x00024660


	//   ....[134]....
        /*0c34*/ 	.word	0x000246d0


	//   ....[135]....
        /*0c38*/ 	.word	0x00024740


	//   ....[136]....
        /*0c3c*/ 	.word	0x000247b0


	//   ....[137]....
        /*0c40*/ 	.word	0x00024820


	//   ....[138]....
        /*0c44*/ 	.word	0x000248a0


	//   ....[139]....
        /*0c48*/ 	.word	0x00024930


	//   ....[140]....
        /*0c4c*/ 	.word	0x000249d0


	//   ....[141]....
        /*0c50*/ 	.word	0x00024a40


	//   ....[142]....
        /*0c54*/ 	.word	0x00024ab0


	//   ....[143]....
        /*0c58*/ 	.word	0x00024b20


	//   ....[144]....
        /*0c5c*/ 	.word	0x00024ba0


	//   ....[145]....
        /*0c60*/ 	.word	0x00024c10


	//   ....[146]....
        /*0c64*/ 	.word	0x00024cb0


	//   ....[147]....
        /*0c68*/ 	.word	0x00024d40


	//   ....[148]....
        /*0c6c*/ 	.word	0x00024e60


	//----- nvinfo : EIATTR_REG_RECONFIG
	.align		4
.L_147:
        /*0c70*/ 	.byte	0x01, 0x54
	.zero		2


	//----- nvinfo : EIATTR_SYSCALL_OFFSETS
	.align		4
        /*0c74*/ 	.byte	0x04, 0x46
        /*0c76*/ 	.short	(.L_149 - .L_148)


	//   ....[0]....
.L_148:
        /*0c78*/ 	.word	0x000019b0


	//   ....[1]....
        /*0c7c*/ 	.word	0x00001b00


	//   ....[2]....
        /*0c80*/ 	.word	0x0000ccc0


	//   ....[3]....
        /*0c84*/ 	.word	0x0000d140


	//   ....[4]....
        /*0c88*/ 	.word	0x0001e9b0


	//   ....[5]....
        /*0c8c*/ 	.word	0x0001eb60


	//   ....[6]....
        /*0c90*/ 	.word	0x0001eca0


	//   ....[7]....
        /*0c94*/ 	.word	0x0001edd0


	//----- nvinfo : EIATTR_MBARRIER_INSTR_OFFSETS
	.align		4
.L_149:
        /*0c98*/ 	.byte	0x04, 0x39
        /*0c9a*/ 	.short	(.L_151 - .L_150)


	//   ....[0]....
.L_150:
        /*0c9c*/ 	.word	0x00000300
        /*0ca0*/ 	.word	0x000000ff
        /*0ca4*/ 	.word	0x0002e800
        /*0ca8*/ 	.short	0x0100
        /*0caa*/ 	.byte	0x08
	.zero		1


	//   ....[1]....
        /*0cac*/ 	.word	0x00000310
        /*0cb0*/ 	.word	0x000000ff
        /*0cb4*/ 	.word	0x0002e820
        /*0cb8*/ 	.short	0x0100
        /*0cba*/ 	.byte	0x08
	.zero		1


	//   ....[2]....
        /*0cbc*/ 	.word	0x00000400
        /*0cc0*/ 	.word	0x000000ff
        /*0cc4*/ 	.word	0x0002e830
        /*0cc8*/ 	.short	0x0100
        /*0cca*/ 	.byte	0x08
	.zero		1


	//   ....[3]....
        /*0ccc*/ 	.word	0x00000410
        /*0cd0*/ 	.word	0x000000ff
        /*0cd4*/ 	.word	0x0002e840
        /*0cd8*/ 	.short	0x0100
        /*0cda*/ 	.byte	0x08
	.zero		1


	//   ....[4]....
        /*0cdc*/ 	.word	0x00000420
        /*0ce0*/ 	.word	0x000000ff
        /*0ce4*/ 	.word	0x0002e838
        /*0ce8*/ 	.short	0x0100
        /*0cea*/ 	.byte	0x08
	.zero		1


	//   ....[5]....
        /*0cec*/ 	.word	0x00000430
        /*0cf0*/ 	.word	0x000000ff
        /*0cf4*/ 	.word	0x0002e848
        /*0cf8*/ 	.short	0x0100
        /*0cfa*/ 	.byte	0x08
	.zero		1


	//   ....[6]....
        /*0cfc*/ 	.word	0x00000560
        /*0d00*/ 	.word	0x000000ff
        /*0d04*/ 	.word	0x0002e850
        /*0d08*/ 	.short	0x0100
        /*0d0a*/ 	.byte	0x08
	.zero		1


	//   ....[7]....
        /*0d0c*/ 	.word	0x00000570
        /*0d10*/ 	.word	0x000000ff
        /*0d14*/ 	.word	0x0002e860
        /*0d18*/ 	.short	0x0100
        /*0d1a*/ 	.byte	0x08
	.zero		1


	//   ....[8]....
        /*0d1c*/ 	.word	0x00000580
        /*0d20*/ 	.word	0x000000ff
        /*0d24*/ 	.word	0x0002e858
        /*0d28*/ 	.short	0x0100
        /*0d2a*/ 	.byte	0x08
	.zero		1


	//   ....[9]....
        /*0d2c*/ 	.word	0x00000590
        /*0d30*/ 	.word	0x000000ff
        /*0d34*/ 	.word	0x0002e868
        /*0d38*/ 	.short	0x0100
        /*0d3a*/ 	.byte	0x08
	.zero		1


	//   ....[10]....
        /*0d3c*/ 	.word	0x00000680
        /*0d40*/ 	.word	0x000000ff
        /*0d44*/ 	.word	0x0002e870
        /*0d48*/ 	.short	0x0100
        /*0d4a*/ 	.byte	0x06
	.zero		1


	//   ....[11]....
        /*0d4c*/ 	.word	0x00000690
        /*0d50*/ 	.word	0x000000ff
        /*0d54*/ 	.word	0x0002e880
        /*0d58*/ 	.short	0x0100
        /*0d5a*/ 	.byte	0x06
	.zero		1


	//   ....[12]....
        /*0d5c*/ 	.word	0x000006a0
        /*0d60*/ 	.word	0x000000ff
        /*0d64*/ 	.word	0x0002e878
        /*0d68*/ 	.short	0x0100
        /*0d6a*/ 	.byte	0x06
	.zero		1


	//   ....[13]....
        /*0d6c*/ 	.word	0x000006b0
        /*0d70*/ 	.word	0x000000ff
        /*0d74*/ 	.word	0x0002e888
        /*0d78*/ 	.short	0x0100
        /*0d7a*/ 	.byte	0x06
	.zero		1


	//   ....[14]....
        /*0d7c*/ 	.word	0x000007e0
        /*0d80*/ 	.word	0x000000ff
        /*0d84*/ 	.word	0x0002e890
        /*0d88*/ 	.short	0x0100
        /*0d8a*/ 	.byte	0x08
	.zero		1


	//   ....[15]....
        /*0d8c*/ 	.word	0x000007f0
        /*0d90*/ 	.word	0x000000ff
        /*0d94*/ 	.word	0x0002e8a0
        /*0d98*/ 	.short	0x0100
        /*0d9a*/ 	.byte	0x08
	.zero		1


	//   ....[16]....
        /*0d9c*/ 	.word	0x00000800
        /*0da0*/ 	.word	0x000000ff
        /*0da4*/ 	.word	0x0002e898
        /*0da8*/ 	.short	0x0100
        /*0daa*/ 	.byte	0x08
	.zero		1


	//   ....[17]....
        /*0dac*/ 	.word	0x00000810
        /*0db0*/ 	.word	0x000000ff
        /*0db4*/ 	.word	0x0002e8a8
        /*0db8*/ 	.short	0x0100
        /*0dba*/ 	.byte	0x08
	.zero		1


	//   ....[18]....
        /*0dbc*/ 	.word	0x00000940
        /*0dc0*/ 	.word	0x000000ff
        /*0dc4*/ 	.word	0x0002e8b0
        /*0dc8*/ 	.short	0x0100
        /*0dca*/ 	.byte	0x08
	.zero		1


	//   ....[19]....
        /*0dcc*/ 	.word	0x00000950
        /*0dd0*/ 	.word	0x000000ff
        /*0dd4*/ 	.word	0x0002e8c0
        /*0dd8*/ 	.short	0x0100
        /*0dda*/ 	.byte	0x08
	.zero		1


	//   ....[20]....
        /*0ddc*/ 	.word	0x00000960
        /*0de0*/ 	.word	0x000000ff
        /*0de4*/ 	.word	0x0002e8b8
        /*0de8*/ 	.short	0x0100
        /*0dea*/ 	.byte	0x08
	.zero		1


	//   ....[21]....
        /*0dec*/ 	.word	0x00000970
        /*0df0*/ 	.word	0x000000ff
        /*0df4*/ 	.word	0x0002e8c8
        /*0df8*/ 	.short	0x0100
        /*0dfa*/ 	.byte	0x08
	.zero		1


	//   ....[22]....
        /*0dfc*/ 	.word	0x00003180
        /*0e00*/ 	.word	0x0000006f
        /*0e04*/ 	.word	0x0002e890
        /*0e08*/ 	.short	0x010a
        /*0e0a*/ 	.byte	0x3f
	.zero		1


	//   ....[23]....
        /*0e0c*/ 	.word	0x00007400
        /*0e10*/ 	.word	0x0000006f
        /*0e14*/ 	.word	0x0002e890
        /*0e18*/ 	.short	0x010a
        /*0e1a*/ 	.byte	0x3f
	.zero		1


	//   ....[24]....
        /*0e1c*/ 	.word	0x0000b4d0
        /*0e20*/ 	.word	0x0000006f
        /*0e24*/ 	.word	0x0002e890
        /*0e28*/ 	.short	0x010a
        /*0e2a*/ 	.byte	0x3f
	.zero		1


	//   ....[25]....
        /*0e2c*/ 	.word	0x0000bbf0
        /*0e30*/ 	.word	0x00000034
        /*0e34*/ 	.word	0x00000000
        /*0e38*/ 	.short	0x0101
        /*0e3a*/ 	.byte	0x3f
	.zero		1


	//   ....[26]....
        /*0e3c*/ 	.word	0x0000bc30
        /*0e40*/ 	.word	0x0000006f
        /*0e44*/ 	.word	0x0002e8b0
        /*0e48*/ 	.short	0x010a
        /*0e4a*/ 	.byte	0x3f
	.zero		1


	//   ....[27]....
        /*0e4c*/ 	.word	0x0000c3e0
        /*0e50*/ 	.word	0x0000006f
        /*0e54*/ 	.word	0x00000000
        /*0e58*/ 	.short	0x0101
        /*0e5a*/ 	.byte	0x3f
	.zero		1


	//   ....[28]....
        /*0e5c*/ 	.word	0x0000cd80
        /*0e60*/ 	.word	0x00000010
        /*0e64*/ 	.word	0x0002e800
        /*0e68*/ 	.short	0x010a
        /*0e6a*/ 	.byte	0x3f
	.zero		1


	//   ....[29]....
        /*0e6c*/ 	.word	0x0000cdd0
        /*0e70*/ 	.word	0x00000010
        /*0e74*/ 	.word	0x0002e800
        /*0e78*/ 	.short	0x010a
        /*0e7a*/ 	.byte	0x3f
	.zero		1


	//   ....[30]....
        /*0e7c*/ 	.word	0x0000d720
        /*0e80*/ 	.word	0x00000010
        /*0e84*/ 	.word	0x0002e800
        /*0e88*/ 	.short	0x010a
        /*0e8a*/ 	.byte	0x3f
	.zero		1


	//   ....[31]....
        /*0e8c*/ 	.word	0x0000f420
        /*0e90*/ 	.word	0x00000010
        /*0e94*/ 	.word	0x0002e800
        /*0e98*/ 	.short	0x010a
        /*0e9a*/ 	.byte	0x3f
	.zero		1


	//   ....[32]....
        /*0e9c*/ 	.word	0x00010f90
        /*0ea0*/ 	.word	0x00000003
        /*0ea4*/ 	.word	0x0002e830
        /*0ea8*/ 	.short	0x010a
        /*0eaa*/ 	.byte	0x3f
	.zero		1


	//   ....[33]....
        /*0eac*/ 	.word	0x00011040
        /*0eb0*/ 	.word	0x00000003
        /*0eb4*/ 	.word	0x0002e830
        /*0eb8*/ 	.short	0x010a
        /*0eba*/ 	.byte	0x3f
	.zero		1


	//   ....[34]....
        /*0ebc*/ 	.word	0x00013ba0
        /*0ec0*/ 	.word	0x0000003d
        /*0ec4*/ 	.word	0x00000000
        /*0ec8*/ 	.short	0x0101
        /*0eca*/ 	.byte	0x3f
	.zero		1


	//   ....[35]....
        /*0ecc*/ 	.word	0x000153b0
        /*0ed0*/ 	.word	0x0000000d
        /*0ed4*/ 	.word	0x0002e830
        /*0ed8*/ 	.short	0x010a
        /*0eda*/ 	.byte	0x3f
	.zero		1


	//   ....[36]....
        /*0edc*/ 	.word	0x00015400
        /*0ee0*/ 	.word	0x0000000d
        /*0ee4*/ 	.word	0x0002e830
        /*0ee8*/ 	.short	0x010a
        /*0eea*/ 	.byte	0x3f
	.zero		1


	//   ....[37]....
        /*0eec*/ 	.word	0x00016950
        /*0ef0*/ 	.word	0x0000000c
        /*0ef4*/ 	.word	0x0002e850
        /*0ef8*/ 	.short	0x010a
        /*0efa*/ 	.byte	0x3f
	.zero		1


	//   ....[38]....
        /*0efc*/ 	.word	0x00016990
        /*0f00*/ 	.word	0x0000000c
        /*0f04*/ 	.word	0x0002e850
        /*0f08*/ 	.short	0x010a
        /*0f0a*/ 	.byte	0x3f
	.zero		1


	//   ....[39]....
        /*0f0c*/ 	.word	0x00018a70
        /*0f10*/ 	.word	0x00000076
        /*0f14*/ 	.word	0x00000000
        /*0f18*/ 	.short	0x0101
        /*0f1a*/ 	.byte	0x3f
	.zero		1


	//   ....[40]....
        /*0f1c*/ 	.word	0x00019340
        /*0f20*/ 	.word	0x00000067
        /*0f24*/ 	.word	0x00000000
        /*0f28*/ 	.short	0x0101
        /*0f2a*/ 	.byte	0x3f
	.zero		1


	//   ....[41]....
        /*0f2c*/ 	.word	0x000193d0
        /*0f30*/ 	.word	0x0000000c
        /*0f34*/ 	.word	0x0002e850
        /*0f38*/ 	.short	0x010a
        /*0f3a*/ 	.byte	0x3f
	.zero		1


	//   ....[42]....
        /*0f3c*/ 	.word	0x00019450
        /*0f40*/ 	.word	0x0000000c
        /*0f44*/ 	.word	0x0002e850
        /*0f48*/ 	.short	0x010a
        /*0f4a*/ 	.byte	0x3f
	.zero		1


	//   ....[43]....
        /*0f4c*/ 	.word	0x00019fa0
        /*0f50*/ 	.word	0x00000000
        /*0f54*/ 	.word	0x00000000
        /*0f58*/ 	.short	0x0101
        /*0f5a*/ 	.byte	0x3f
	.zero		1


	//   ....[44]....
        /*0f5c*/ 	.word	0x0001b680
        /*0f60*/ 	.word	0x00000000
        /*0f64*/ 	.word	0x00000000
        /*0f68*/ 	.short	0x0101
        /*0f6a*/ 	.byte	0x3f
	.zero		1


	//   ....[45]....
        /*0f6c*/ 	.word	0x0001dac0
        /*0f70*/ 	.word	0x0000000b
        /*0f74*/ 	.word	0x0002e820
        /*0f78*/ 	.short	0x010a
        /*0f7a*/ 	.byte	0x3f
	.zero		1


	//   ....[46]....
        /*0f7c*/ 	.word	0x0001db90
        /*0f80*/ 	.word	0x00000005
        /*0f84*/ 	.word	0x0002e8a0
        /*0f88*/ 	.short	0x010a
        /*0f8a*/ 	.byte	0x3f
	.zero		1


	//   ....[47]....
        /*0f8c*/ 	.word	0x0001ddd0
        /*0f90*/ 	.word	0x00000005
        /*0f94*/ 	.word	0x0002e8c0
        /*0f98*/ 	.short	0x010a
        /*0f9a*/ 	.byte	0x3f
	.zero		1


	//   ....[48]....
        /*0f9c*/ 	.word	0x0001e1b0
        /*0fa0*/ 	.word	0x00000006
        /*0fa4*/ 	.word	0x0002e8a0
        /*0fa8*/ 	.short	0x010a
        /*0faa*/ 	.byte	0x3f
	.zero		1


	//   ....[49]....
        /*0fac*/ 	.word	0x0001e3d0
        /*0fb0*/ 	.word	0x00000006
        /*0fb4*/ 	.word	0x0002e8c0
        /*0fb8*/ 	.short	0x010a
        /*0fba*/ 	.byte	0x3f
	.zero		1


	//   ....[50]....
        /*0fbc*/ 	.word	0x0001f3e0
        /*0fc0*/ 	.word	0x00000004
        /*0fc4*/ 	.word	0x0002e880
        /*0fc8*/ 	.short	0x010a
        /*0fca*/ 	.byte	0x3f
	.zero		1


	//   ....[51]....
        /*0fcc*/ 	.word	0x0001f5c0
        /*0fd0*/ 	.word	0x00000004
        /*0fd4*/ 	.word	0x0002e840
        /*0fd8*/ 	.short	0x010a
        /*0fda*/ 	.byte	0x3f
	.zero		1


	//   ....[52]....
        /*0fdc*/ 	.word	0x0001f950
        /*0fe0*/ 	.word	0x00000004
        /*0fe4*/ 	.word	0x0002e820
        /*0fe8*/ 	.short	0x010a
        /*0fea*/ 	.byte	0x3f
	.zero		1


	//   ....[53]....
        /*0fec*/ 	.word	0x0001fc90
        /*0ff0*/ 	.word	0x00000005
        /*0ff4*/ 	.word	0x0002e880
        /*0ff8*/ 	.short	0x010a
        /*0ffa*/ 	.byte	0x3f
	.zero		1


	//   ....[54]....
        /*0ffc*/ 	.word	0x0001ff00
        /*1000*/ 	.word	0x00000005
        /*1004*/ 	.word	0x0002e840
        /*1008*/ 	.short	0x010a
        /*100a*/ 	.byte	0x3f
	.zero		1


	//   ....[55]....
        /*100c*/ 	.word	0x00020200
        /*1010*/ 	.word	0x00000004
        /*1014*/ 	.word	0x0002e870
        /*1018*/ 	.short	0x010a
        /*101a*/ 	.byte	0x3f
	.zero		1


	//   ....[56]....
        /*101c*/ 	.word	0x00020290
        /*1020*/ 	.word	0x00000004
        /*1024*/ 	.word	0x0002e860
        /*1028*/ 	.short	0x010a
        /*102a*/ 	.byte	0x3f
	.zero		1


	//   ....[57]....
        /*102c*/ 	.word	0x000209d0
        /*1030*/ 	.word	0x00000003
        /*1034*/ 	.word	0x0002e850
        /*1038*/ 	.short	0x0101
        /*103a*/ 	.byte	0x3f
	.zero		1


	//   ....[58]....
        /*103c*/ 	.word	0x00020a10
        /*1040*/ 	.word	0x00000003
        /*1044*/ 	.word	0x00000000
        /*1048*/ 	.short	0x0101
        /*104a*/ 	.byte	0x3f
	.zero		1


	//   ....[59]....
        /*104c*/ 	.word	0x00020c00
        /*1050*/ 	.word	0x00000014
        /*1054*/ 	.word	0x0002e870
        /*1058*/ 	.short	0x010a
        /*105a*/ 	.byte	0x3f
	.zero		1


	//   ....[60]....
        /*105c*/ 	.word	0x00020c90
        /*1060*/ 	.word	0x00000014
        /*1064*/ 	.word	0x0002e860
        /*1068*/ 	.short	0x010a
        /*106a*/ 	.byte	0x3f
	.zero		1


	//   ....[61]....
        /*106c*/ 	.word	0x00021360
        /*1070*/ 	.word	0x00000014
        /*1074*/ 	.word	0x0002e850
        /*1078*/ 	.short	0x0101
        /*107a*/ 	.byte	0x3f
	.zero		1


	//   ....[62]....
        /*107c*/ 	.word	0x000213b0
        /*1080*/ 	.word	0x00000000
        /*1084*/ 	.word	0x00000000
        /*1088*/ 	.short	0x0101
        /*108a*/ 	.byte	0x3f
	.zero		1


	//   ....[63]....
        /*108c*/ 	.word	0x00022010
        /*1090*/ 	.word	0x00000000
        /*1094*/ 	.word	0x0002e820
        /*1098*/ 	.short	0x010a
        /*109a*/ 	.byte	0x3f
	.zero		1


	//   ....[64]....
        /*109c*/ 	.word	0x000221e0
        /*10a0*/ 	.word	0x00000006
        /*10a4*/ 	.word	0x00000000
        /*10a8*/ 	.short	0x010a
        /*10aa*/ 	.byte	0x3f
	.zero		1


	//   ....[65]....
        /*10ac*/ 	.word	0x00022250
        /*10b0*/ 	.word	0x00000007
        /*10b4*/ 	.word	0x00000000
        /*10b8*/ 	.short	0x010a
        /*10ba*/ 	.byte	0x3f
	.zero		1


	//   ....[66]....
        /*10bc*/ 	.word	0x000222b0
        /*10c0*/ 	.word	0x00000004
        /*10c4*/ 	.word	0x0002e860
        /*10c8*/ 	.short	0x010a
        /*10ca*/ 	.byte	0x3f
	.zero		1


	//   ....[67]....
        /*10cc*/ 	.word	0x00022300
        /*10d0*/ 	.word	0x00000003
        /*10d4*/ 	.word	0x0002e860
        /*10d8*/ 	.short	0x010a
        /*10da*/ 	.byte	0x3f
	.zero		1


	//   ....[68]....
        /*10dc*/ 	.word	0x00022340
        /*10e0*/ 	.word	0x00000004
        /*10e4*/ 	.word	0x0002e880
        /*10e8*/ 	.short	0x010a
        /*10ea*/ 	.byte	0x3f
	.zero		1


	//   ....[69]....
        /*10ec*/ 	.word	0x00022360
        /*10f0*/ 	.word	0x00000003
        /*10f4*/ 	.word	0x0002e880
        /*10f8*/ 	.short	0x010a
        /*10fa*/ 	.byte	0x3f
	.zero		1


	//   ....[70]....
        /*10fc*/ 	.word	0x000223c0
        /*1100*/ 	.word	0x0000006f
        /*1104*/ 	.word	0x0002e890
        /*1108*/ 	.short	0x010a
        /*110a*/ 	.byte	0x3f
	.zero		1


	//   ....[71]....
        /*110c*/ 	.word	0x00022410
        /*1110*/ 	.word	0x0000006f
        /*1114*/ 	.word	0x0002e890
        /*1118*/ 	.short	0x010a
        /*111a*/ 	.byte	0x3f
	.zero		1


	//   ....[72]....
        /*111c*/ 	.word	0x00022460
        /*1120*/ 	.word	0x0000006f
        /*1124*/ 	.word	0x0002e890
        /*1128*/ 	.short	0x010a
        /*112a*/ 	.byte	0x3f
	.zero		1


	//   ....[73]....
        /*112c*/ 	.word	0x000224b0
        /*1130*/ 	.word	0x0000006f
        /*1134*/ 	.word	0x0002e8b0
        /*1138*/ 	.short	0x010a
        /*113a*/ 	.byte	0x3f
	.zero		1


	//   ....[74]....
        /*113c*/ 	.word	0x00022880
        /*1140*/ 	.word	0x00000010
        /*1144*/ 	.word	0x0002e800
        /*1148*/ 	.short	0x010a
        /*114a*/ 	.byte	0x3f
	.zero		1


	//   ....[75]....
        /*114c*/ 	.word	0x00022b50
        /*1150*/ 	.word	0x00000010
        /*1154*/ 	.word	0x0002e800
        /*1158*/ 	.short	0x010a
        /*115a*/ 	.byte	0x3f
	.zero		1


	//   ....[76]....
        /*115c*/ 	.word	0x00022ba0
        /*1160*/ 	.word	0x00000003
        /*1164*/ 	.word	0x0002e830
        /*1168*/ 	.short	0x010a
        /*116a*/ 	.byte	0x3f
	.zero		1


	//   ....[77]....
        /*116c*/ 	.word	0x00022bf0
        /*1170*/ 	.word	0x0000000d
        /*1174*/ 	.word	0x0002e830
        /*1178*/ 	.short	0x010a
        /*117a*/ 	.byte	0x3f
	.zero		1


	//   ....[78]....
        /*117c*/ 	.word	0x00022c40
        /*1180*/ 	.word	0x0000000c
        /*1184*/ 	.word	0x0002e850
        /*1188*/ 	.short	0x010a
        /*118a*/ 	.byte	0x3f
	.zero		1


	//   ....[79]....
        /*118c*/ 	.word	0x00022c90
        /*1190*/ 	.word	0x0000000c
        /*1194*/ 	.word	0x0002e850
        /*1198*/ 	.short	0x010a
        /*119a*/ 	.byte	0x3f
	.zero		1


	//   ....[80]....
        /*119c*/ 	.word	0x00023e20
        /*11a0*/ 	.word	0x0000000b
        /*11a4*/ 	.word	0x0002e820
        /*11a8*/ 	.short	0x010a
        /*11aa*/ 	.byte	0x3f
	.zero		1


	//   ....[81]....
        /*11ac*/ 	.word	0x00023e70
        /*11b0*/ 	.word	0x00000005
        /*11b4*/ 	.word	0x0002e8a0
        /*11b8*/ 	.short	0x010a
        /*11ba*/ 	.byte	0x3f
	.zero		1


	//   ....[82]....
        /*11bc*/ 	.word	0x00023ec0
        /*11c0*/ 	.word	0x00000005
        /*11c4*/ 	.word	0x0002e8c0
        /*11c8*/ 	.short	0x010a
        /*11ca*/ 	.byte	0x3f
	.zero		1


	//   ....[83]....
        /*11cc*/ 	.word	0x00023f10
        /*11d0*/ 	.word	0x00000006
        /*11d4*/ 	.word	0x0002e8a0
        /*11d8*/ 	.short	0x010a
        /*11da*/ 	.byte	0x3f
	.zero		1


	//   ....[84]....
        /*11dc*/ 	.word	0x00023f60
        /*11e0*/ 	.word	0x00000006
        /*11e4*/ 	.word	0x0002e8c0
        /*11e8*/ 	.short	0x010a
        /*11ea*/ 	.byte	0x3f
	.zero		1


	//   ....[85]....
        /*11ec*/ 	.word	0x00024100
        /*11f0*/ 	.word	0x00000004
        /*11f4*/ 	.word	0x0002e880
        /*11f8*/ 	.short	0x010a
        /*11fa*/ 	.byte	0x3f
	.zero		1


	//   ....[86]....
        /*11fc*/ 	.word	0x00024150
        /*1200*/ 	.word	0x00000004
        /*1204*/ 	.word	0x0002e840
        /*1208*/ 	.short	0x010a
        /*120a*/ 	.byte	0x3f
	.zero		1


	//   ....[87]....
        /*120c*/ 	.word	0x000241d0
        /*1210*/ 	.word	0x00000004
        /*1214*/ 	.word	0x0002e820
        /*1218*/ 	.short	0x010a
        /*121a*/ 	.byte	0x3f
	.zero		1


	//   ....[88]....
        /*121c*/ 	.word	0x00024220
        /*1220*/ 	.word	0x00000005
        /*1224*/ 	.word	0x0002e880
        /*1228*/ 	.short	0x010a
        /*122a*/ 	.byte	0x3f
	.zero		1


	//   ....[89]....
        /*122c*/ 	.word	0x00024270
        /*1230*/ 	.word	0x00000005
        /*1234*/ 	.word	0x0002e840
        /*1238*/ 	.short	0x010a
        /*123a*/ 	.byte	0x3f
	.zero		1


	//   ....[90]....
        /*123c*/ 	.word	0x000242d0
        /*1240*/ 	.word	0x00000004
        /*1244*/ 	.word	0x0002e870
        /*1248*/ 	.short	0x010a
        /*124a*/ 	.byte	0x3f
	.zero		1


	//   ....[91]....
        /*124c*/ 	.word	0x00024330
        /*1250*/ 	.word	0x00000004
        /*1254*/ 	.word	0x0002e860
        /*1258*/ 	.short	0x010a
        /*125a*/ 	.byte	0x3f
	.zero		1


	//   ....[92]....
        /*125c*/ 	.word	0x00024380
        /*1260*/ 	.word	0x00000014
        /*1264*/ 	.word	0x0002e870
        /*1268*/ 	.short	0x010a
        /*126a*/ 	.byte	0x3f
	.zero		1


	//   ....[93]....
        /*126c*/ 	.word	0x000243d0
        /*1270*/ 	.word	0x00000014
        /*1274*/ 	.word	0x0002e860
        /*1278*/ 	.short	0x010a
        /*127a*/ 	.byte	0x3f
	.zero		1


	//   ....[94]....
        /*127c*/ 	.word	0x00024d80
        /*1280*/ 	.word	0x00000000
        /*1284*/ 	.word	0x0002e820
        /*1288*/ 	.short	0x010a
        /*128a*/ 	.byte	0x3f
	.zero		1


	//   ....[95]....
        /*128c*/ 	.word	0x00024f20
        /*1290*/ 	.word	0x00000006
        /*1294*/ 	.word	0x00000000
        /*1298*/ 	.short	0x010a
        /*129a*/ 	.byte	0x3f
	.zero		1


	//   ....[96]....
        /*129c*/ 	.word	0x00024f70
        /*12a0*/ 	.word	0x00000007
        /*12a4*/ 	.word	0x00000000
        /*12a8*/ 	.short	0x010a
        /*12aa*/ 	.byte	0x3f
	.zero		1


	//   ....[97]....
        /*12ac*/ 	.word	0x00024fc0
        /*12b0*/ 	.word	0x00000004
        /*12b4*/ 	.word	0x0002e860
        /*12b8*/ 	.short	0x010a
        /*12ba*/ 	.byte	0x3f
	.zero		1


	//   ....[98]....
        /*12bc*/ 	.word	0x00025010
        /*12c0*/ 	.word	0x00000003
        /*12c4*/ 	.word	0x0002e860
        /*12c8*/ 	.short	0x010a
        /*12ca*/ 	.byte	0x3f
	.zero		1


	//   ....[99]....
        /*12cc*/ 	.word	0x00025060
        /*12d0*/ 	.word	0x00000004
        /*12d4*/ 	.word	0x0002e880
        /*12d8*/ 	.short	0x010a
        /*12da*/ 	.byte	0x3f
	.zero		1


	//----- nvinfo : EIATTR_NUM_MBARRIERS
	.align		4
.L_151:
        /*12dc*/ 	.byte	0x03, 0x38
        /*12de*/ 	.short	0x0016


	//----- nvinfo : EIATTR_EXIT_INSTR_OFFSETS
	.align		4
        /*12e0*/ 	.byte	0x04, 0x1c
        /*12e2*/ 	.short	(.L_153 - .L_152)


	//   ....[0]....
.L_152:
        /*12e4*/ 	.word	0x000223b0


	//----- nvinfo : EIATTR_MAX_THREADS
	.align		4
.L_153:
        /*12e8*/ 	.byte	0x04, 0x05
        /*12ea*/ 	.short	(.L_155 - .L_154)
.L_154:
        /*12ec*/ 	.word	0x00000180
        /*12f0*/ 	.word	0x00000001
        /*12f4*/ 	.word	0x00000001


	//----- nvinfo : EIATTR_CRS_STACK_SIZE
	.align		4
.L_155:
        /*12f8*/ 	.byte	0x04, 0x1e
        /*12fa*/ 	.short	(.L_157 - .L_156)
.L_156:
        /*12fc*/ 	.word	0x00000000


	//----- nvinfo : EIATTR_CBANK_PARAM_SIZE
	.align		4
.L_157:
        /*1300*/ 	.byte	0x03, 0x19
        /*1302*/ 	.short	0x0a70


	//----- nvinfo : EIATTR_PARAM_CBANK
	.align		4
        /*1304*/ 	.byte	0x04, 0x0a
        /*1306*/ 	.short	(.L_159 - .L_158)
	.align		4
.L_158:
        /*1308*/ 	.word	index@(.nv.constant0._ZN7cutlass13device_kernelIN5flash11enable_sm90INS1_16FlashAttnFwdSm90INS1_25CollectiveMainloopFwdSm90ILi2EN4cute5tupleIJNS5_1CILi1EEES8_S8_EEENS6_IJNS7_ILi128EEENS7_ILi224EEESA_EEELi128ENS_12float_e4m3_tEfNS_4arch4Sm90ELb0ELb0ELb0ELb1ELb0ELb1ELb0ELb1ELb1ELb0ELb0ELb0EEENS1_21CollectiveEpilogueFwdINS6_IJSA_SA_SB_EEES9_NS_10bfloat16_tESF_Li256ELb1ELb0ELb0ELb1EEENS1_36VarlenDynamicPersistentTileSchedulerILi128ELi224ELi256ELi128ELb0ELb0ELb1ELb0ELb1ELb1EEEEEEEEEvNT_6ParamsE)
        /*130c*/ 	.short	0x0210
        /*130e*/ 	.short	0x0a70


	//----- nvinfo : EIATTR_SW_WAR
	.align		4
.L_159:
        /*1310*/ 	.byte	0x04, 0x36
        /*1312*/ 	.short	(.L_161 - .L_160)
.L_160:
        /*1314*/ 	.word	0x00000008
.L_161:


//--------------------- .nv.info._ZN7cutlass13device_kernelIN5flash11enable_sm90INS1_16FlashAttnFwdSm90INS1_25CollectiveMainloopFwdSm90ILi2EN4cute5tupleIJNS5_1CILi1EEES8_S8_EEENS6_IJNS7_ILi128EEENS7_ILi224EEESA_EEELi128ENS_12float_e4m3_tEfNS_4arch4Sm90ELb0ELb1ELb0ELb0ELb0ELb0ELb0ELb1ELb1ELb0ELb0ELb0EEENS1_21CollectiveEpilogueFwdINS6_IJSA_SA_SB_EEES9_NS_10bfloat16_tESF_Li256ELb0ELb0ELb0ELb1EEENS1_30DynamicPersistentTileSchedulerILi256ELi128ELb0ELb0ELb1EEEEEEEEEvNT_6ParamsE --------------------------
	.section	.nv.info._ZN7cutlass13device_kernelIN5flash11enable_sm90INS1_16FlashAttnFwdSm90INS1_25CollectiveMainloopFwdSm90ILi2EN4cute5tupleIJNS5_1CILi1EEES8_S8_EEENS6_IJNS7_ILi128EEENS7_ILi224EEESA_EEELi128ENS_12float_e4m3_tEfNS_4arch4Sm90ELb0ELb1ELb0ELb0ELb0ELb0ELb0ELb1ELb1ELb0ELb0ELb0EEENS1_21CollectiveEpilogueFwdINS6_IJSA_SA_SB_EEES9_NS_10bfloat16_tESF_Li256ELb0ELb0ELb0ELb1EEENS1_30DynamicPersistentTileSchedulerILi256ELi128ELb0ELb0ELb1EEEEEEEEEvNT_6ParamsE,"",@"SHT_CUDA_INFO"
	.sectionflags	@""
	.align	4


	//----- nvinfo : EIATTR_CUDA_API_VERSION
	.align		4
        /*0000*/ 	.byte	0x04, 0x37
        /*0002*/ 	.short	(.L_163 - .L_162)
.L_162:
        /*0004*/ 	.word	0x00000082


	//----- nvinfo : EIATTR_KPARAM_INFO
	.align		4
.L_163:
        /*0008*/ 	.byte	0x04, 0x17
        /*000a*/ 	.short	(.L_165 - .L_164)
.L_164:
        /*000c*/ 	.word	0x00000000
        /*0010*/ 	.short	0x0000
        /*0012*/ 	.short	0x0070
        /*0014*/ 	.byte	0x00, 0xf0, 0x01, 0x2e


	//----- nvinfo : EIATTR_SPARSE_MMA_MASK
	.align		4
.L_165:
        /*0018*/ 	.byte	0x03, 0x50
        /*001a*/ 	.short	0x0000


	//----- nvinfo : EIATTR_MAXREG_COUNT
	.align		4
        /*001c*/ 	.byte	0x03, 0x1b
        /*001e*/ 	.short	0x00a8


	//----- nvinfo : EIATTR_NUM_BARRIERS
	.align		4
        /*0020*/ 	.byte	0x02, 0x4c
        /*0022*/ 	.byte	0x10
	.zero		1


	//----- nvinfo : EIATTR_EXTERNS
	.align		4
        /*0024*/ 	.byte	0x04, 0x0f
        /*0026*/ 	.short	(.L_167 - .L_166)


	//   ....[0]....
	.align		4
.L_166:
        /*0028*/ 	.word	index@(__assertfail)


	//----- nvinfo : EIATTR_ANNOTATIONS
	.align		4
.L_167:
        /*002c*/ 	.byte	0x04, 0x55
        /*002e*/ 	.short	(.L_169 - .L_168)


	//   ....[0]....
.L_168:
        /* <DEDUP_REMOVED lines=30> */


	//----- nvinfo : EIATTR_MERCURY_ISA_VERSION
	.align		4
.L_169:
        /*0200*/ 	.byte	0x03, 0x5f
        /*0202*/ 	.short	0x0101


	//----- nvinfo : EIATTR_INT_WARP_WIDE_INSTR_OFFSETS
	.align		4
        /*0204*/ 	.byte	0x04, 0x31
        /*0206*/ 	.short	(.L_171 - .L_170)


	//   ....[0]....
.L_170:
        /*0208*/ 	.word	0x00000180


	//   ....[1]....
        /*020c*/ 	.word	0x000001c0


	//   ....[2]....
        /*0210*/ 	.word	0x00000250


	//   ....[3]....
        /*0214*/ 	.word	0x00019180


	//   ....[4]....
        /*0218*/ 	.word	0x00019210


	//   ....[5]....
        /*021c*/ 	.word	0x000198f0


	//   ....[6]....
        /*0220*/ 	.word	0x0001b060


	//   ....[7]....
        /*0224*/ 	.word	0x0001b0f0


	//----- nvinfo : EIATTR_COOP_GROUP_MASK_REGIDS
	.align		4
.L_171:
        /*0228*/ 	.byte	0x04, 0x29
        /*022a*/ 	.short	(.L_173 - .L_172)


	//   ....[0]....
.L_172:
        /*022c*/ 	.word	0xffffffff


	//   ....[1]....
        /*0230*/ 	.word	0xffffffff


	//   ....[2]....
        /*0234*/ 	.word	0xffffffff


	//   ....[3]....
        /*0238*/ 	.word	0xffffffff


	//   ....[4]....
        /*023c*/ 	.word	0xffffffff


	//   ....[5]....
        /*0240*/ 	.word	0xffffffff


	//   ....[6]....
        /*0244*/ 	.word	0xffffffff


	//   ....[7]....
        /*0248*/ 	.word	0xffffffff


	//   ....[8]....
        /*024c*/ 	.word	0xffffffff


	//   ....[9]....
        /*0250*/ 	.word	0xffffffff


	//   ....[10]....
        /*0254*/ 	.word	0xffffffff


	//   ....[11]....
        /*0258*/ 	.word	0xffffffff


	//   ....[12]....
        /*025c*/ 	.word	0xffffffff


	//   ....[13]....
        /*0260*/ 	.word	0xffffffff


	//   ....[14]....
        /*0264*/ 	.word	0xffffffff


	//   ....[15]....
        /*0268*/ 	.word	0xffffffff


	//   ....[16]....
        /*026c*/ 	.word	0xffffffff


	//   ....[17]....
        /*0270*/ 	.word	0xffffffff


	//   ....[18]....
        /*0274*/ 	.word	0xffffffff


	//   ....[19]....
        /*0278*/ 	.word	0xffffffff


	//   ....[20]....
        /*027c*/ 	.word	0xffffffff


	//   ....[21]....
        /*0280*/ 	.word	0xffffffff


	//   ....[22]....
        /*0284*/ 	.word	0xffffffff


	//   ....[23]....
        /*0288*/ 	.word	0xffffffff


	//   ....[24]....
        /*028c*/ 	.word	0xffffffff


	//   ....[25]....
        /*0290*/ 	.word	0xffffffff


	//   ....[26]....
        /*0294*/ 	.word	0xffffffff


	//   ....[27]....
        /*0298*/ 	.word	0xffffffff


	//   ....[28]....
        /*029c*/ 	.word	0xffffffff


	//   ....[29]....
        /*02a0*/ 	.word	0xffffffff


	//   ....[30]....
        /*02a4*/ 	.word	0xffffffff


	//   ....[31]....
        /*02a8*/ 	.word	0xffffffff


	//   ....[32]....
        /*02ac*/ 	.word	0xffffffff


	//   ....[33]....
        /*02b0*/ 	.word	0xffffffff


	//   ....[34]....
        /*02b4*/ 	.word	0xffffffff


	//   ....[35]....
        /*02b8*/ 	.word	0xffffffff


	//   ....[36]....
        /*02bc*/ 	.word	0xffffffff


	//   ....[37]....
        /*02c0*/ 	.word	0xffffffff


	//   ....[38]....
        /*02c4*/ 	.word	0xffffffff


	//   ....[39]....
        /*02c8*/ 	.word	0xffffffff


	//   ....[40]....
        /*02cc*/ 	.word	0xffffffff


	//   ....[41]....
        /*02d0*/ 	.word	0xffffffff


	//   ....[42]....
        /*02d4*/ 	.word	0xffffffff


	//   ....[43]....
        /*02d8*/ 	.word	0xffffffff


	//   ....[44]....
        /*02dc*/ 	.word	0xffffffff


	//   ....[45]....
        /*02e0*/ 	.word	0xffffffff


	//   ....[46]....
        /*02e4*/ 	.word	0xffffffff


	//   ....[47]....
        /*02e8*/ 	.word	0xffffffff


	//   ....[48]....
        /*02ec*/ 	.word	0xffffffff


	//   ....[49]....
        /*02f0*/ 	.word	0xffffffff


	//   ....[50]....
        /*02f4*/ 	.word	0xffffffff


	//   ....[51]....
        /*02f8*/ 	.word	0xffffffff


	//   ....[52]....
        /*02fc*/ 	.word	0xffffffff


	//   ....[53]....
        /*0300*/ 	.word	0xffffffff


	//   ....[54]....
        /*0304*/ 	.word	0xffffffff


	//   ....[55]....
        /*0308*/ 	.word	0xffffffff


	//   ....[56]....
        /*030c*/ 	.word	0xffffffff


	//   ....[57]....
        /*0310*/ 	.word	0xffffffff


	//   ....[58]....
        /*0314*/ 	.word	0xffffffff


	//   ....[59]....
        /*0318*/ 	.word	0xffffffff


	//   ....[60]....
        /*031c*/ 	.word	0xffffffff


	//   ....[61]....
        /*0320*/ 	.word	0xffffffff


	//   ....[62]....
        /*0324*/ 	.word	0xffffffff


	//   ....[63]....
        /*0328*/ 	.word	0xffffffff


	//   ....[64]....
        /*032c*/ 	.word	0xffffffff


	//   ....[65]....
        /*0330*/ 	.word	0x0500000f


	//   ....[66]....
        /*0334*/ 	.word	0x0500000f


	//----- nvinfo : EIATTR_COOP_GROUP_INSTR_OFFSETS
	.align		4
.L_173:
        /*0338*/ 	.byte	0x04, 0x28
        /*033a*/ 	.short	(.L_175 - .L_174)


	//   ....[0]....
.L_174:
        /*033c*/ 	.word	0x00000060


	//   ....[1]....
        /*0340*/ 	.word	0x00000190


	//   ....[2]....
        /*0344*/ 	.word	0x00000230


	//   ....[3]....
        /*0348*/ 	.word	0x000003c0


	//   ....[4]....
        /*034c*/ 	.word	0x00000520


	//   ....[5]....
        /*0350*/ 	.word	0x00000640


	//   ....[6]....
        /*0354*/ 	.word	0x000007a0


	//   ....[7]....
        /*0358*/ 	.word	0x00001aa0


	//   ....[8]....
        /*035c*/ 	.word	0x000049c0


	//   ....[9]....
        /*0360*/ 	.word	0x00004ac0


	//   ....[10]....
        /*0364*/ 	.word	0x000059e0


	//   ....[11]....
        /*0368*/ 	.word	0x00005a70


	//   ....[12]....
        /*036c*/ 	.word	0x0000aa80


	//   ....[13]....
        /*0370*/ 	.word	0x0000aaa0


	//   ....[14]....
        /*0374*/ 	.word	0x0000b350


	//   ....[15]....
        /*0378*/ 	.word	0x0000b3d0


	//   ....[16]....
        /*037c*/ 	.word	0x0000e4c0


	//   ....[17]....
        /*0380*/ 	.word	0x0000e4d0


	//   ....[18]....
        /*0384*/ 	.word	0x0000e500


	//   ....[19]....
        /*0388*/ 	.word	0x0000e510


	//   ....[20]....
        /*038c*/ 	.word	0x00013710


	//   ....[21]....
        /*0390*/ 	.word	0x00013820


	//   ....[22]....
        /*0394*/ 	.word	0x00014870


	//   ....[23]....
        /*0398*/ 	.word	0x000148d0


	//   ....[24]....
        /*039c*/ 	.word	0x000165b0


	//   ....[25]....
        /*03a0*/ 	.word	0x000165c0


	//   ....[26]....
        /*03a4*/ 	.word	0x00016640


	//   ....[27]....
        /*03a8*/ 	.word	0x00016650


	//   ....[28]....
        /*03ac*/ 	.word	0x00017670


	//   ....[29]....
        /*03b0*/ 	.word	0x00017680


	//   ....[30]....
        /*03b4*/ 	.word	0x00017690


	//   ....[31]....
        /*03b8*/ 	.word	0x000176a0


	//   ....[32]....
        /*03bc*/ 	.word	0x000176b0


	//   ....[33]....
        /*03c0*/ 	.word	0x000176c0


	//   ....[34]....
        /*03c4*/ 	.word	0x000176d0


	//   ....[35]....
        /*03c8*/ 	.word	0x000176e0


	//   ....[36]....
        /*03cc*/ 	.word	0x00017710


	//   ....[37]....
        /*03d0*/ 	.word	0x00017740


	//   ....[38]....
        /*03d4*/ 	.word	0x00017770


	//   ....[39]....
        /*03d8*/ 	.word	0x00017780


	//   ....[40]....
        /*03dc*/ 	.word	0x000177b0


	//   ....[41]....
        /*03e0*/ 	.word	0x000177c0


	//   ....[42]....
        /*03e4*/ 	.word	0x00017800


	//   ....[43]....
        /*03e8*/ 	.word	0x00017830


	//   ....[44]....
        /*03ec*/ 	.word	0x00017840


	//   ....[45]....
        /*03f0*/ 	.word	0x00017850


	//   ....[46]....
        /*03f4*/ 	.word	0x000178d0


	//   ....[47]....
        /*03f8*/ 	.word	0x000178e0


	//   ....[48]....
        /*03fc*/ 	.word	0x000178f0


	//   ....[49]....
        /*0400*/ 	.word	0x00017920


	//   ....[50]....
        /*0404*/ 	.word	0x00017950


	//   ....[51]....
        /*0408*/ 	.word	0x00017960


	//   ....[52]....
        /*040c*/ 	.word	0x00017970


	//   ....[53]....
        /*0410*/ 	.word	0x00017980


	//   ....[54]....
        /*0414*/ 	.word	0x00017990


	//   ....[55]....
        /*0418*/ 	.word	0x000179a0


	//   ....[56]....
        /*041c*/ 	.word	0x000179b0


	//   ....[57]....
        /*0420*/ 	.word	0x000179c0


	//   ....[58]....
        /*0424*/ 	.word	0x000179d0


	//   ....[59]....
        /*0428*/ 	.word	0x000179e0


	//   ....[60]....
        /*042c*/ 	.word	0x00017b80


	//   ....[61]....
        /*0430*/ 	.word	0x000186e0


	//   ....[62]....
        /*0434*/ 	.word	0x00019990


	//   ....[63]....
        /*0438*/ 	.word	0x0001baf0


	//   ....[64]....
        /*043c*/ 	.word	0x0001bc90


	//   ....[65]....
        /*0440*/ 	.word	0x0001c350


	//   ....[66]....
        /*0444*/ 	.word	0x0001c7c0


	//----- nvinfo : EIATTR_REG_RECONFIG
	.align		4
.L_175:
        /*0448*/ 	.byte	0x01, 0x54
	.zero		2


	//----- nvinfo : EIATTR_SYSCALL_OFFSETS
	.align		4
        /*044c*/ 	.byte	0x04, 0x46
        /*044e*/ 	.short	(.L_177 - .L_176)


	//   ....[0]....
.L_176:
        /*0450*/ 	.word	0x00001c20


	//   ....[1]....
        /*0454*/ 	.word	0x000193b0


	//   ....[2]....
        /*0458*/ 	.word	0x00019510


	//   ....[3]....
        /*045c*/ 	.word	0x00019650


	//   ....[4]....
        /*0460*/ 	.word	0x00019770


	//----- nvinfo : EIATTR_MBARRIER_INSTR_OFFSETS
	.align		4
.L_177:
        /*0464*/ 	.byte	0x04, 0x39
        /*0466*/ 	.short	(.L_179 - .L_178)


	//   ....[0]....
.L_178:
        /*0468*/ 	.word	0x00000270
        /*046c*/ 	.word	0x000000ff
        /*0470*/ 	.word	0x0002e800
        /*0474*/ 	.short	0x0100
        /*0476*/ 	.byte	0x06
	.zero		1


	//   ....[1]....
        /*0478*/ 	.word	0x00000280
        /*047c*/ 	.word	0x000000ff
        /*0480*/ 	.word	0x0002e820
        /*0484*/ 	.short	0x0100
        /*0486*/ 	.byte	0x06
	.zero		1


	//   ....[2]....
        /*0488*/ 	.word	0x00000370
        /*048c*/ 	.word	0x000000ff
        /*0490*/ 	.word	0x0002e830
        /*0494*/ 	.short	0x0100
        /*0496*/ 	.byte	0x08
	.zero		1


	//   ....[3]....
        /*0498*/ 	.word	0x00000380
        /*049c*/ 	.word	0x000000ff
        /*04a0*/ 	.word	0x0002e840
        /*04a4*/ 	.short	0x0100
        /*04a6*/ 	.byte	0x08
	.zero		1


	//   ....[4]....
        /*04a8*/ 	.word	0x00000390
        /*04ac*/ 	.word	0x000000ff
        /*04b0*/ 	.word	0x0002e838
        /*04b4*/ 	.short	0x0100
        /*04b6*/ 	.byte	0x08
	.zero		1


	//   ....[5]....
        /*04b8*/ 	.word	0x000003a0
        /*04bc*/ 	.word	0x000000ff
        /*04c0*/ 	.word	0x0002e848
        /*04c4*/ 	.short	0x0100
        /*04c6*/ 	.byte	0x08
	.zero		1


	//   ....[6]....
        /*04c8*/ 	.word	0x000004d0
        /*04cc*/ 	.word	0x000000ff
        /*04d0*/ 	.word	0x0002e850
        /*04d4*/ 	.short	0x0100
        /*04d6*/ 	.byte	0x08
	.zero		1


	//   ....[7]....
        /*04d8*/ 	.word	0x000004e0
        /*04dc*/ 	.word	0x000000ff
        /*04e0*/ 	.word	0x0002e860
        /*04e4*/ 	.short	0x0100
        /*04e6*/ 	.byte	0x08
	.zero		1


	//   ....[8]....
        /*04e8*/ 	.word	0x000004f0
        /*04ec*/ 	.word	0x000000ff
        /*04f0*/ 	.word	0x0002e858
        /*04f4*/ 	.short	0x0100
        /*04f6*/ 	.byte	0x08
	.zero		1


	//   ....[9]....
        /*04f8*/ 	.word	0x00000500
        /*04fc*/ 	.word	0x000000ff
        /*0500*/ 	.word	0x0002e868
        /*0504*/ 	.short	0x0100
        /*0506*/ 	.byte	0x08
	.zero		1


	//   ....[10]....
        /*0508*/ 	.word	0x000005f0
        /*050c*/ 	.word	0x000000ff
        /*0510*/ 	.word	0x0002e870
        /*0514*/ 	.short	0x0100
        /*0516*/ 	.byte	0x06
	.zero		1


	//   ....[11]....
        /*0518*/ 	.word	0x00000600
        /*051c*/ 	.word	0x000000ff
        /*0520*/ 	.word	0x0002e880
        /*0524*/ 	.short	0x0100
        /*0526*/ 	.byte	0x06
	.zero		1


	//   ....[12]....
        /*0528*/ 	.word	0x00000610
        /*052c*/ 	.word	0x000000ff
        /*0530*/ 	.word	0x0002e878
        /*0534*/ 	.short	0x0100
        /*0536*/ 	.byte	0x06
	.zero		1


	//   ....[13]....
        /*0538*/ 	.word	0x00000620
        /*053c*/ 	.word	0x000000ff
        /*0540*/ 	.word	0x0002e888
        /*0544*/ 	.short	0x0100
        /*0546*/ 	.byte	0x06
	.zero		1


	//   ....[14]....
        /*0548*/ 	.word	0x00000750
        /*054c*/ 	.word	0x000000ff
        /*0550*/ 	.word	0x0002e890
        /*0554*/ 	.short	0x0100
        /*0556*/ 	.byte	0x08
	.zero		1


	//   ....[15]....
        /*0558*/ 	.word	0x00000760
        /*055c*/ 	.word	0x000000ff
        /*0560*/ 	.word	0x0002e8a0
        /*0564*/ 	.short	0x0100
        /*0566*/ 	.byte	0x08
	.zero		1


	//   ....[16]....
        /*0568*/ 	.word	0x00000770
        /*056c*/ 	.word	0x000000ff
        /*0570*/ 	.word	0x0002e898
        /*0574*/ 	.short	0x0100
        /*0576*/ 	.byte	0x08
	.zero		1


	//   ....[17]....
        /*0578*/ 	.word	0x00000780
        /*057c*/ 	.word	0x000000ff
        /*0580*/ 	.word	0x0002e8a8
        /*0584*/ 	.short	0x0100
        /*0586*/ 	.byte	0x08
	.zero		1


	//   ....[18]....
        /*0588*/ 	.word	0x000008b0
        /*058c*/ 	.word	0x000000ff
        /*0590*/ 	.word	0x0002e8b0
        /*0594*/ 	.short	0x0100
        /*0596*/ 	.byte	0x08
	.zero		1


	//   ....[19]....
        /*0598*/ 	.word	0x000008c0
        /*059c*/ 	.word	0x000000ff
        /*05a0*/ 	.word	0x0002e8c0
        /*05a4*/ 	.short	0x0100
        /*05a6*/ 	.byte	0x08
	.zero		1


	//   ....[20]....
        /*05a8*/ 	.word	0x000008d0
        /*05ac*/ 	.word	0x000000ff
        /*05b0*/ 	.word	0x0002e8b8
        /*05b4*/ 	.short	0x0100
        /*05b6*/ 	.byte	0x08
	.zero		1


	//   ....[21]....
        /*05b8*/ 	.word	0x000008e0
        /*05bc*/ 	.word	0x000000ff
        /*05c0*/ 	.word	0x0002e8c8
        /*05c4*/ 	.short	0x0100
        /*05c6*/ 	.byte	0x08
	.zero		1


	//   ....[22]....
        /*05c8*/ 	.word	0x00001c80
        /*05cc*/ 	.word	0x000000ff
        /*05d0*/ 	.word	0x0002e800
        /*05d4*/ 	.short	0x010a
        /*05d6*/ 	.byte	0x25
	.zero		1


	//   ....[23]....
        /*05d8*/ 	.word	0x00001cf0
        /*05dc*/ 	.word	0x00000005
        /*05e0*/ 	.word	0x0002e830
        /*05e4*/ 	.short	0x010a
        /*05e6*/ 	.byte	0x3f
	.zero		1


	//   ....[24]....
        /*05e8*/ 	.word	0x00001d30
        /*05ec*/ 	.word	0x00000005
        /*05f0*/ 	.word	0x0002e830
        /*05f4*/ 	.short	0x010a
        /*05f6*/ 	.byte	0x3f
	.zero		1


	//   ....[25]....
        /*05f8*/ 	.word	0x00002a30
        /*05fc*/ 	.word	0x00000000
        /*0600*/ 	.word	0x00000000
        /*0604*/ 	.short	0x0101
        /*0606*/ 	.byte	0x3f
	.zero		1


	//   ....[26]....
        /*0608*/ 	.word	0x000071c0
        /*060c*/ 	.word	0x000000ff
        /*0610*/ 	.word	0x0002e830
        /*0614*/ 	.short	0x010a
        /*0616*/ 	.byte	0x06
	.zero		1


	//   ....[27]....
        /*0618*/ 	.word	0x00007200
        /*061c*/ 	.word	0x000000ff
        /*0620*/ 	.word	0x0002e830
        /*0624*/ 	.short	0x010a
        /*0626*/ 	.byte	0x06
	.zero		1


	//   ....[28]....
        /*0628*/ 	.word	0x00007dd0
        /*062c*/ 	.word	0x000000ff
        /*0630*/ 	.word	0x0002e850
        /*0634*/ 	.short	0x010a
        /*0636*/ 	.byte	0x06
	.zero		1


	//   ....[29]....
        /*0638*/ 	.word	0x00007e10
        /*063c*/ 	.word	0x000000ff
        /*0640*/ 	.word	0x0002e850
        /*0644*/ 	.short	0x010a
        /*0646*/ 	.byte	0x06
	.zero		1


	//   ....[30]....
        /*0648*/ 	.word	0x00008180
        /*064c*/ 	.word	0x0000000c
        /*0650*/ 	.word	0x00000000
        /*0654*/ 	.short	0x0101
        /*0656*/ 	.byte	0x3f
	.zero		1


	//   ....[31]....
        /*0658*/ 	.word	0x0000c5b0
        /*065c*/ 	.word	0x000000ff
        /*0660*/ 	.word	0x00000000
        /*0664*/ 	.short	0x0101
        /*0666*/ 	.byte	0x06
	.zero		1


	//   ....[32]....
        /*0668*/ 	.word	0x0000cfd0
        /*066c*/ 	.word	0x000000ff
        /*0670*/ 	.word	0x0002e830
        /*0674*/ 	.short	0x010a
        /*0676*/ 	.byte	0x06
	.zero		1


	//   ....[33]....
        /*0678*/ 	.word	0x0000d010
        /*067c*/ 	.word	0x000000ff
        /*0680*/ 	.word	0x0002e830
        /*0684*/ 	.short	0x010a
        /*0686*/ 	.byte	0x06
	.zero		1


	//   ....[34]....
        /*0688*/ 	.word	0x0000dc40
        /*068c*/ 	.word	0x000000ff
        /*0690*/ 	.word	0x0002e850
        /*0694*/ 	.short	0x010a
        /*0696*/ 	.byte	0x06
	.zero		1


	//   ....[35]....
        /*0698*/ 	.word	0x0000dc80
        /*069c*/ 	.word	0x000000ff
        /*06a0*/ 	.word	0x0002e850
        /*06a4*/ 	.short	0x010a
        /*06a6*/ 	.byte	0x06
	.zero		1


	//   ....[36]....
        /*06a8*/ 	.word	0x0000fb30
        /*06ac*/ 	.word	0x00000005
        /*06b0*/ 	.word	0x00000000
        /*06b4*/ 	.short	0x0101
        /*06b6*/ 	.byte	0x3f
	.zero		1


	//   ....[37]....
        /*06b8*/ 	.word	0x0000fe00
        /*06bc*/ 	.word	0x000000ff
        /*06c0*/ 	.word	0x00000000
        /*06c4*/ 	.short	0x0101
        /*06c6*/ 	.byte	0x06
	.zero		1


	//   ....[38]....
        /*06c8*/ 	.word	0x00010680
        /*06cc*/ 	.word	0x000000ff
        /*06d0*/ 	.word	0x0002e830
        /*06d4*/ 	.short	0x010a
        /*06d6*/ 	.byte	0x06
	.zero		1


	//   ....[39]....
        /*06d8*/ 	.word	0x000106c0
        /*06dc*/ 	.word	0x000000ff
        /*06e0*/ 	.word	0x0002e830
        /*06e4*/ 	.short	0x010a
        /*06e6*/ 	.byte	0x06
	.zero		1


	//   ....[40]....
        /*06e8*/ 	.word	0x000112c0
        /*06ec*/ 	.word	0x000000ff
        /*06f0*/ 	.word	0x0002e850
        /*06f4*/ 	.short	0x010a
        /*06f6*/ 	.byte	0x06
	.zero		1


	//   ....[41]....
        /*06f8*/ 	.word	0x00011300
        /*06fc*/ 	.word	0x000000ff
        /*0700*/ 	.word	0x0002e850
        /*0704*/ 	.short	0x010a
        /*0706*/ 	.byte	0x06
	.zero		1


	//   ....[42]....
        /*0708*/ 	.word	0x00011660
        /*070c*/ 	.word	0x00000000
        /*0710*/ 	.word	0x00000000
        /*0714*/ 	.short	0x0101
        /*0716*/ 	.byte	0x3f
	.zero		1


	//   ....[43]....
        /*0718*/ 	.word	0x00015aa0
        /*071c*/ 	.word	0x000000ff
        /*0720*/ 	.word	0x00000000
        /*0724*/ 	.short	0x0101
        /*0726*/ 	.byte	0x06
	.zero		1


	//   ....[44]....
        /*0728*/ 	.word	0x00016210
        /*072c*/ 	.word	0x000000ff
        /*0730*/ 	.word	0x0002e850
        /*0734*/ 	.short	0x010a
        /*0736*/ 	.byte	0x05
	.zero		1


	//   ....[45]....
        /*0738*/ 	.word	0x00016250
        /*073c*/ 	.word	0x000000ff
        /*0740*/ 	.word	0x0002e850
        /*0744*/ 	.short	0x010a
        /*0746*/ 	.byte	0x05
	.zero		1


	//   ....[46]....
        /*0748*/ 	.word	0x00016910
        /*074c*/ 	.word	0x000000ff
        /*0750*/ 	.word	0x00000000
        /*0754*/ 	.short	0x0101
        /*0756*/ 	.byte	0x04
	.zero		1


	//   ....[47]....
        /*0758*/ 	.word	0x00017d50
        /*075c*/ 	.word	0x000000ff
        /*0760*/ 	.word	0x00000000
        /*0764*/ 	.short	0x0101
        /*0766*/ 	.byte	0x05
	.zero		1


	//   ....[48]....
        /*0768*/ 	.word	0x00019bb0
        /*076c*/ 	.word	0x00000004
        /*0770*/ 	.word	0x0002e880
        /*0774*/ 	.short	0x010a
        /*0776*/ 	.byte	0x3f
	.zero		1


	//   ....[49]....
        /*0778*/ 	.word	0x00019d60
        /*077c*/ 	.word	0x00000004
        /*0780*/ 	.word	0x0002e840
        /*0784*/ 	.short	0x010a
        /*0786*/ 	.byte	0x3f
	.zero		1


	//   ....[50]....
        /*0788*/ 	.word	0x0001a070
        /*078c*/ 	.word	0x000000ff
        /*0790*/ 	.word	0x0002e820
        /*0794*/ 	.short	0x010a
        /*0796*/ 	.byte	0x28
	.zero		1


	//   ....[51]....
        /*0798*/ 	.word	0x0001a330
        /*079c*/ 	.word	0x00000004
        /*07a0*/ 	.word	0x0002e880
        /*07a4*/ 	.short	0x010a
        /*07a6*/ 	.byte	0x3f
	.zero		1


	//   ....[52]....
        /*07a8*/ 	.word	0x0001a590
        /*07ac*/ 	.word	0x00000004
        /*07b0*/ 	.word	0x0002e840
        /*07b4*/ 	.short	0x010a
        /*07b6*/ 	.byte	0x3f
	.zero		1


	//   ....[53]....
        /*07b8*/ 	.word	0x0001a850
        /*07bc*/ 	.word	0x00000013
        /*07c0*/ 	.word	0x0002e870
        /*07c4*/ 	.short	0x010a
        /*07c6*/ 	.byte	0x3f
	.zero		1


	//   ....[54]....
        /*07c8*/ 	.word	0x0001a8d0
        /*07cc*/ 	.word	0x00000013
        /*07d0*/ 	.word	0x0002e860
        /*07d4*/ 	.short	0x010a
        /*07d6*/ 	.byte	0x3f
	.zero		1


	//   ....[55]....
        /*07d8*/ 	.word	0x0001af70
        /*07dc*/ 	.word	0x00000013
        /*07e0*/ 	.word	0x0002e850
        /*07e4*/ 	.short	0x0101
        /*07e6*/ 	.byte	0x3f
	.zero		1


	//   ....[56]....
        /*07e8*/ 	.word	0x0001afd0
        /*07ec*/ 	.word	0x00000013
        /*07f0*/ 	.word	0x00000000
        /*07f4*/ 	.short	0x0101
        /*07f6*/ 	.byte	0x3f
	.zero		1


	//   ....[57]....
        /*07f8*/ 	.word	0x0001b1d0
        /*07fc*/ 	.word	0x00000011
        /*0800*/ 	.word	0x0002e870
        /*0804*/ 	.short	0x010a
        /*0806*/ 	.byte	0x3f
	.zero		1


	//   ....[58]....
        /*0808*/ 	.word	0x0001b240
        /*080c*/ 	.word	0x00000011
        /*0810*/ 	.word	0x0002e860
        /*0814*/ 	.short	0x010a
        /*0816*/ 	.byte	0x3f
	.zero		1


	//   ....[59]....
        /*0818*/ 	.word	0x0001b900
        /*081c*/ 	.word	0x00000011
        /*0820*/ 	.word	0x0002e850
        /*0824*/ 	.short	0x0101
        /*0826*/ 	.byte	0x3f
	.zero		1


	//   ....[60]....
        /*0828*/ 	.word	0x0001b940
        /*082c*/ 	.word	0x00000000
        /*0830*/ 	.word	0x00000000
        /*0834*/ 	.short	0x0101
        /*0836*/ 	.byte	0x3f
	.zero		1


	//   ....[61]....
        /*0838*/ 	.word	0x0001bc10
        /*083c*/ 	.word	0x00000000
        /*0840*/ 	.word	0x0002e820
        /*0844*/ 	.short	0x010a
        /*0846*/ 	.byte	0x3f
	.zero		1


	//   ....[62]....
        /*0848*/ 	.word	0x0001bdd0
        /*084c*/ 	.word	0x00000006
        /*0850*/ 	.word	0x00000000
        /*0854*/ 	.short	0x010a
        /*0856*/ 	.byte	0x3f
	.zero		1


	//   ....[63]....
        /*0858*/ 	.word	0x0001be40
        /*085c*/ 	.word	0x00000007
        /*0860*/ 	.word	0x00000000
        /*0864*/ 	.short	0x010a
        /*0866*/ 	.byte	0x3f
	.zero		1


	//   ....[64]....
        /*0868*/ 	.word	0x0001bea0
        /*086c*/ 	.word	0x00000004
        /*0870*/ 	.word	0x0002e860
        /*0874*/ 	.short	0x010a
        /*0876*/ 	.byte	0x3f
	.zero		1


	//   ....[65]....
        /*0878*/ 	.word	0x0001bef0
        /*087c*/ 	.word	0x00000003
        /*0880*/ 	.word	0x0002e860
        /*0884*/ 	.short	0x010a
        /*0886*/ 	.byte	0x3f
	.zero		1


	//   ....[66]....
        /*0888*/ 	.word	0x0001bf30
        /*088c*/ 	.word	0x00000004
        /*0890*/ 	.word	0x0002e880
        /*0894*/ 	.short	0x010a
        /*0896*/ 	.byte	0x3f
	.zero		1


	//   ....[67]....
        /*0898*/ 	.word	0x0001bf50
        /*089c*/ 	.word	0x00000003
        /*08a0*/ 	.word	0x0002e880
        /*08a4*/ 	.short	0x010a
        /*08a6*/ 	.byte	0x3f
	.zero		1


	//   ....[68]....
        /*08a8*/ 	.word	0x0001bfc0
        /*08ac*/ 	.word	0x00000003
        /*08b0*/ 	.word	0x0002e800
        /*08b4*/ 	.short	0x010a
        /*08b6*/ 	.byte	0x3f
	.zero		1


	//   ....[69]....
        /*08b8*/ 	.word	0x0001c010
        /*08bc*/ 	.word	0x00000005
        /*08c0*/ 	.word	0x0002e830
        /*08c4*/ 	.short	0x010a
        /*08c6*/ 	.byte	0x3f
	.zero		1


	//   ....[70]....
        /*08c8*/ 	.word	0x0001c070
        /*08cc*/ 	.word	0x0000000f
        /*08d0*/ 	.word	0x0002e830
        /*08d4*/ 	.short	0x010a
        /*08d6*/ 	.byte	0x3f
	.zero		1


	//   ....[71]....
        /*08d8*/ 	.word	0x0001c0d0
        /*08dc*/ 	.word	0x0000000f
        /*08e0*/ 	.word	0x0002e850
        /*08e4*/ 	.short	0x010a
        /*08e6*/ 	.byte	0x3f
	.zero		1


	//   ....[72]....
        /*08e8*/ 	.word	0x0001c130
        /*08ec*/ 	.word	0x00000003
        /*08f0*/ 	.word	0x0002e830
        /*08f4*/ 	.short	0x010a
        /*08f6*/ 	.byte	0x3f
	.zero		1


	//   ....[73]....
        /*08f8*/ 	.word	0x0001c190
        /*08fc*/ 	.word	0x00000003
        /*0900*/ 	.word	0x0002e850
        /*0904*/ 	.short	0x010a
        /*0906*/ 	.byte	0x3f
	.zero		1


	//   ....[74]....
        /*0908*/ 	.word	0x0001c1f0
        /*090c*/ 	.word	0x00000003
        /*0910*/ 	.word	0x0002e830
        /*0914*/ 	.short	0x010a
        /*0916*/ 	.byte	0x3f
	.zero		1


	//   ....[75]....
        /*0918*/ 	.word	0x0001c250
        /*091c*/ 	.word	0x00000003
        /*0920*/ 	.word	0x0002e850
        /*0924*/ 	.short	0x010a
        /*0926*/ 	.byte	0x3f
	.zero		1


	//   ....[76]....
        /*0928*/ 	.word	0x0001c2b0
        /*092c*/ 	.word	0x00000007
        /*0930*/ 	.word	0x0002e850
        /*0934*/ 	.short	0x010a
        /*0936*/ 	.byte	0x3f
	.zero		1


	//   ....[77]....
        /*0938*/ 	.word	0x0001c400
        /*093c*/ 	.word	0x00000004
        /*0940*/ 	.word	0x0002e880
        /*0944*/ 	.short	0x010a
        /*0946*/ 	.byte	0x3f
	.zero		1


	//   ....[78]....
        /*0948*/ 	.word	0x0001c450
        /*094c*/ 	.word	0x00000004
        /*0950*/ 	.word	0x0002e840
        /*0954*/ 	.short	0x010a
        /*0956*/ 	.byte	0x3f
	.zero		1


	//   ....[79]....
        /*0958*/ 	.word	0x0001c4b0
        /*095c*/ 	.word	0x00000003
        /*0960*/ 	.word	0x0002e820
        /*0964*/ 	.short	0x010a
        /*0966*/ 	.byte	0x3f
	.zero		1


	//   ....[80]....
        /*0968*/ 	.word	0x0001c500
        /*096c*/ 	.word	0x00000004
        /*0970*/ 	.word	0x0002e880
        /*0974*/ 	.short	0x010a
        /*0976*/ 	.byte	0x3f
	.zero		1


	//   ....[81]....
        /*0978*/ 	.word	0x0001c550
        /*097c*/ 	.word	0x00000004
        /*0980*/ 	.word	0x0002e840
        /*0984*/ 	.short	0x010a
        /*0986*/ 	.byte	0x3f
	.zero		1


	//   ....[82]....
        /*0988*/ 	.word	0x0001c5a0
        /*098c*/ 	.word	0x00000013
        /*0990*/ 	.word	0x0002e870
        /*0994*/ 	.short	0x010a
        /*0996*/ 	.byte	0x3f
	.zero		1


	//   ....[83]....
        /*0998*/ 	.word	0x0001c5f0
        /*099c*/ 	.word	0x00000013
        /*09a0*/ 	.word	0x0002e860
        /*09a4*/ 	.short	0x010a
        /*09a6*/ 	.byte	0x3f
	.zero		1


	//   ....[84]....
        /*09a8*/ 	.word	0x0001c640
        /*09ac*/ 	.word	0x00000011
        /*09b0*/ 	.word	0x0002e870
        /*09b4*/ 	.short	0x010a
        /*09b6*/ 	.byte	0x3f
	.zero		1


	//   ....[85]....
        /*09b8*/ 	.word	0x0001c690
        /*09bc*/ 	.word	0x00000011
        /*09c0*/ 	.word	0x0002e860
        /*09c4*/ 	.short	0x010a
        /*09c6*/ 	.byte	0x3f
	.zero		1


	//   ....[86]....
        /*09c8*/ 	.word	0x0001c6e0
        /*09cc*/ 	.word	0x00000000
        /*09d0*/ 	.word	0x0002e820
        /*09d4*/ 	.short	0x010a
        /*09d6*/ 	.byte	0x3f
	.zero		1


	//   ....[87]....
        /*09d8*/ 	.word	0x0001c880
        /*09dc*/ 	.word	0x00000006
        /*09e0*/ 	.word	0x00000000
        /*09e4*/ 	.short	0x010a
        /*09e6*/ 	.byte	0x3f
	.zero		1


	//   ....[88]....
        /*09e8*/ 	.word	0x0001c8d0
        /*09ec*/ 	.word	0x00000007
        /*09f0*/ 	.word	0x00000000
        /*09f4*/ 	.short	0x010a
        /*09f6*/ 	.byte	0x3f
	.zero		1


	//   ....[89]....
        /*09f8*/ 	.word	0x0001c920
        /*09fc*/ 	.word	0x00000004
        /*0a00*/ 	.word	0x0002e860
        /*0a04*/ 	.short	0x010a
        /*0a06*/ 	.byte	0x3f
	.zero		1


	//   ....[90]....
        /*0a08*/ 	.word	0x0001c970
        /*0a0c*/ 	.word	0x00000003
        /*0a10*/ 	.word	0x0002e860
        /*0a14*/ 	.short	0x010a
        /*0a16*/ 	.byte	0x3f
	.zero		1


	//   ....[91]....
        /*0a18*/ 	.word	0x0001c9c0
        /*0a1c*/ 	.word	0x00000004
        /*0a20*/ 	.word	0x0002e880
        /*0a24*/ 	.short	0x010a
        /*0a26*/ 	.byte	0x3f
	.zero		1


	//----- nvinfo : EIATTR_NUM_MBARRIERS
	.align		4
.L_179:
        /*0a28*/ 	.byte	0x03, 0x38
        /*0a2a*/ 	.short	0x0016


	//----- nvinfo : EIATTR_EXIT_INSTR_OFFSETS
	.align		4
        /*0a2c*/ 	.byte	0x04, 0x1c
        /*0a2e*/ 	.short	(.L_181 - .L_180)


	//   ....[0]....
.L_180:
        /*0a30*/ 	.word	0x00000a50


	//   ....[1]....
        /*0a34*/ 	.word	0x00018670


	//   ....[2]....
        /*0a38*/ 	.word	0x0001bfa0


	//----- nvinfo : EIATTR_MAX_THREADS
	.align		4
.L_181:
        /*0a3c*/ 	.byte	0x04, 0x05
        /*0a3e*/ 	.short	(.L_183 - .L_182)
.L_182:
        /*0a40*/ 	.word	0x00000180
        /*0a44*/ 	.word	0x00000001
        /*0a48*/ 	.word	0x00000001


	//----- nvinfo : EIATTR_CRS_STACK_SIZE
	.align		4
.L_183:
        /*0a4c*/ 	.byte	0x04, 0x1e
        /*0a4e*/ 	.short	(.L_185 - .L_184)
.L_184:
        /*0a50*/ 	.word	0x00000000


	//----- nvinfo : EIATTR_CBANK_PARAM_SIZE
	.align		4
.L_185:
        /*0a54*/ 	.byte	0x03, 0x19
        /*0a56*/ 	.short	0x0bf0


	//----- nvinfo : EIATTR_PARAM_CBANK
	.align		4
        /*0a58*/ 	.byte	0x04, 0x0a
        /*0a5a*/ 	.short	(.L_187 - .L_186)
	.align		4
.L_186:
        /*0a5c*/ 	.word	index@(.nv.constant0._ZN7cutlass13device_kernelIN5flash11enable_sm90INS1_16FlashAttnFwdSm90INS1_25CollectiveMainloopFwdSm90ILi2EN4cute5tupleIJNS5_1CILi1EEES8_S8_EEENS6_IJNS7_ILi128EEENS7_ILi224EEESA_EEELi128ENS_12float_e4m3_tEfNS_4arch4Sm90ELb0ELb1ELb0ELb0ELb0ELb0ELb0ELb1ELb1ELb0ELb0ELb0EEENS1_21CollectiveEpilogueFwdINS6_IJSA_SA_SB_EEES9_NS_10bfloat16_tESF_Li256ELb0ELb0ELb0ELb1EEENS1_30DynamicPersistentTileSchedulerILi256ELi128ELb0ELb0ELb1EEEEEEEEEvNT_6ParamsE)
        /*0a60*/ 	.short	0x0210
        /*0a62*/ 	.short	0x0bf0


	//----- nvinfo : EIATTR_SW_WAR
	.align		4
.L_187:
        /*0a64*/ 	.byte	0x04, 0x36
        /*0a66*/ 	.short	(.L_189 - .L_188)
.L_188:
        /*0a68*/ 	.word	0x00000008
.L_189:


//--------------------- .nv.info._ZN7cutlass13device_kernelIN5flash11enable_sm90INS1_16FlashAttnFwdSm90INS1_25CollectiveMainloopFwdSm90ILi2EN4cute5tupleIJNS5_1CILi1EEES8_S8_EEENS6_IJNS7_ILi128EEENS7_ILi224EEESA_EEELi128ENS_12float_e4m3_tEfNS_4arch4Sm90ELb0ELb1ELb0ELb1ELb0ELb0ELb0ELb1ELb1ELb0ELb0ELb0EEENS1_21CollectiveEpilogueFwdINS6_IJSA_SA_SB_EEES9_NS_10bfloat16_tESF_Li256ELb1ELb0ELb0ELb1EEENS1_36VarlenDynamicPersistentTileSchedulerILi128ELi224ELi256ELi128ELb0ELb0ELb1ELb1ELb0ELb1EEEEEEEEEvNT_6ParamsE --------------------------
	.section	.nv.info._ZN7cutlass13device_kernelIN5flash11enable_sm90INS1_16FlashAttnFwdSm90INS1_25CollectiveMainloopFwdSm90ILi2EN4cute5tupleIJNS5_1CILi1EEES8_S8_EEENS6_IJNS7_ILi128EEENS7_ILi224EEESA_EEELi128ENS_12float_e4m3_tEfNS_4arch4Sm90ELb0ELb1ELb0ELb1ELb0ELb0ELb0ELb1ELb1ELb0ELb0ELb0EEENS1_21CollectiveEpilogueFwdINS6_IJSA_SA_SB_EEES9_NS_10bfloat16_tESF_Li256ELb1ELb0ELb0ELb1EEENS1_36VarlenDynamicPersistentTileSchedulerILi128ELi224ELi256ELi128ELb0ELb0ELb1ELb1ELb0ELb1EEEEEEEEEvNT_6ParamsE,"",@"SHT_CUDA_INFO"
	.sectionflags	@""
	.align	4


	//----- nvinfo : EIATTR_CUDA_API_VERSION
	.align		4
        /*0000*/ 	.byte	0x04, 0x37
        /*0002*/ 	.short	(.L_191 - .L_190)
.L_190:
        /*0004*/ 	.word	0x00000082


	//----- nvinfo : EIATTR_KPARAM_INFO
	.align		4
.L_191:
        /*0008*/ 	.byte	0x04, 0x17
        /*000a*/ 	.short	(.L_193 - .L_192)
.L_192:
        /*000c*/ 	.word	0x00000000
        /*0010*/ 	.short	0x0000
        /*0012*/ 	.short	0x0070
        /*0014*/ 	.byte	0x00, 0xf0, 0x01, 0x28


	//----- nvinfo : EIATTR_SPARSE_MMA_MASK
	.align		4
.L_193:
        /*0018*/ 	.byte	0x03, 0x50
        /*001a*/ 	.short	0x0000


	//----- nvinfo : EIATTR_MAXREG_COUNT
	.align		4
        /*001c*/ 	.byte	0x03, 0x1b
        /*001e*/ 	.short	0x00a8


	//----- nvinfo : EIATTR_NUM_BARRIERS
	.align		4
        /*0020*/ 	.byte	0x02, 0x4c
        /*0022*/ 	.byte	0x10
	.zero		1


	//----- nvinfo : EIATTR_EXTERNS
	.align		4
        /*0024*/ 	.byte	0x04, 0x0f
        /*0026*/ 	.short	(.L_195 - .L_194)


	//   ....[0]....
	.align		4
.L_194:
        /*0028*/ 	.word	index@(__assertfail)


	//----- nvinfo : EIATTR_ANNOTATIONS
	.align		4
.L_195:
        /*002c*/ 	.byte	0x04, 0x55
        /*002e*/ 	.short	(.L_197 - .L_196)


	//   ....[0]....
.L_196:
        /* <DEDUP_REMOVED lines=32> */
        /*0224*/ 	.byte	0xb0, 0xe5, 0x01, 0x00


	//----- nvinfo : EIATTR_MERCURY_ISA_VERSION
	.align		4
.L_197:
        /*0228*/ 	.byte	0x03, 0x5f
        /*022a*/ 	.short	0x0101


	//----- nvinfo : EIATTR_UNUSED_LOAD_BYTE_OFFSET
	.align		4
        /*022c*/ 	.byte	0x04, 0x44
        /*022e*/ 	.short	(.L_199 - .L_198)


	//   ....[0]....
.L_198:
        /*0230*/ 	.word	0x00000a70
        /*0234*/ 	.word	0x0000fff0


	//   ....[1]....
        /*0238*/ 	.word	0x00016f60
        /*023c*/ 	.word	0x0000fff0


	//----- nvinfo : EIATTR_INT_WARP_WIDE_INSTR_OFFSETS
	.align		4
.L_199:
        /*0240*/ 	.byte	0x04, 0x31
        /*0242*/ 	.short	(.L_201 - .L_200)


	//   ....[0]....
.L_200:
        /*0244*/ 	.word	0x00000160


	//   ....[1]....
        /*0248*/ 	.word	0x000001a0


	//   ....[2]....
        /*024c*/ 	.word	0x00000210


	//   ....[3]....
        /*0250*/ 	.word	0x0001ace0


	//   ....[4]....
        /*0254*/ 	.word	0x0001ad70


	//   ....[5]....
        /*0258*/ 	.word	0x0001b4c0


	//   ....[6]....
        /*025c*/ 	.word	0x0001cca0


	//   ....[7]....
        /*0260*/ 	.word	0x0001cd30


	//----- nvinfo : EIATTR_COOP_GROUP_MASK_REGIDS
	.align		4
.L_201:
        /*0264*/ 	.byte	0x04, 0x29
        /*0266*/ 	.short	(.L_203 - .L_202)


	//   ....[0]....
.L_202:
        /*0268*/ 	.word	0xffffffff


	//   ....[1]....
        /*026c*/ 	.word	0xffffffff


	//   ....[2]....
        /*0270*/ 	.word	0xffffffff


	//   ....[3]....
        /*0274*/ 	.word	0xffffffff


	//   ....[4]....
        /*0278*/ 	.word	0xffffffff


	//   ....[5]....
        /*027c*/ 	.word	0xffffffff


	//   ....[6]....
        /*0280*/ 	.word	0xffffffff


	//   ....[7]....
        /*0284*/ 	.word	0xffffffff


	//   ....[8]....
        /*0288*/ 	.word	0xffffffff


	//   ....[9]....
        /*028c*/ 	.word	0xffffffff


	//   ....[10]....
        /*0290*/ 	.word	0xffffffff


	//   ....[11]....
        /*0294*/ 	.word	0xffffffff


	//   ....[12]....
        /*0298*/ 	.word	0xffffffff


	//   ....[13]....
        /*029c*/ 	.word	0xffffffff


	//   ....[14]....
        /*02a0*/ 	.word	0xffffffff


	//   ....[15]....
        /*02a4*/ 	.word	0xffffffff


	//   ....[16]....
        /*02a8*/ 	.word	0xffffffff


	//   ....[17]....
        /*02ac*/ 	.word	0xffffffff


	//   ....[18]....
        /*02b0*/ 	.word	0xffffffff


	//   ....[19]....
        /*02b4*/ 	.word	0xffffffff


	//   ....[20]....
        /*02b8*/ 	.word	0xffffffff


	//   ....[21]....
        /*02bc*/ 	.word	0xffffffff


	//   ....[22]....
        /*02c0*/ 	.word	0xffffffff


	//   ....[23]....
        /*02c4*/ 	.word	0xffffffff


	//   ....[24]....
        /*02c8*/ 	.word	0xffffffff


	//   ....[25]....
        /*02cc*/ 	.word	0xffffffff


	//   ....[26]....
        /*02d0*/ 	.word	0xffffffff


	//   ....[27]....
        /*02d4*/ 	.word	0xffffffff


	//   ....[28]....
        /*02d8*/ 	.word	0xffffffff


	//   ....[29]....
        /*02dc*/ 	.word	0xffffffff


	//   ....[30]....
        /*02e0*/ 	.word	0xffffffff


	//   ....[31]....
        /*02e4*/ 	.word	0xffffffff


	//   ....[32]....
        /*02e8*/ 	.word	0xffffffff


	//   ....[33]....
        /*02ec*/ 	.word	0xffffffff


	//   ....[34]....
        /*02f0*/ 	.word	0xffffffff


	//   ....[35]....
        /*02f4*/ 	.word	0xffffffff


	//   ....[36]....
        /*02f8*/ 	.word	0xffffffff


	//   ....[37]....
        /*02fc*/ 	.word	0xffffffff


	//   ....[38]....
        /*0300*/ 	.word	0xffffffff


	//   ....[39]....
        /*0304*/ 	.word	0xffffffff


	//   ....[40]....
        /*0308*/ 	.word	0xffffffff


	//   ....[41]....
        /*030c*/ 	.word	0xffffffff


	//   ....[42]....
        /*0310*/ 	.word	0xffffffff


	//   ....[43]....
        /*0314*/ 	.word	0xffffffff


	//   ....[44]....
        /*0318*/ 	.word	0xffffffff


	//   ....[45]....
        /*031c*/ 	.word	0xffffffff


	//   ....[46]....
        /*0320*/ 	.word	0xffffffff


	//   ....[47]....
        /*0324*/ 	.word	0xffffffff


	//   ....[48]....
        /*0328*/ 	.word	0xffffffff


	//   ....[49]....
        /*032c*/ 	.word	0xffffffff


	//   ....[50]....
        /*0330*/ 	.word	0xffffffff


	//   ....[51]....
        /*0334*/ 	.word	0xffffffff


	//   ....[52]....
        /*0338*/ 	.word	0xffffffff


	//   ....[53]....
        /*033c*/ 	.word	0xffffffff


	//   ....[54]....
        /*0340*/ 	.word	0xffffffff


	//   ....[55]....
        /*0344*/ 	.word	0xffffffff


	//   ....[56]....
        /*0348*/ 	.word	0xffffffff


	//   ....[57]....
        /*034c*/ 	.word	0xffffffff


	//   ....[58]....
        /*0350*/ 	.word	0xffffffff


	//   ....[59]....
        /*0354*/ 	.word	0xffffffff


	//   ....[60]....
        /*0358*/ 	.word	0xffffffff


	//   ....[61]....
        /*035c*/ 	.word	0xffffffff


	//   ....[62]....
        /*0360*/ 	.word	0xffffffff


	//   ....[63]....
        /*0364*/ 	.word	0xffffffff


	//   ....[64]....
        /*0368*/ 	.word	0xffffffff


	//   ....[65]....
        /*036c*/ 	.word	0xffffffff


	//   ....[66]....
        /*0370*/ 	.word	0xffffffff


	//   ....[67]....
        /*0374*/ 	.word	0xffffffff


	//   ....[68]....
        /*0378*/ 	.word	0xffffffff


	//   ....[69]....
        /*037c*/ 	.word	0xffffffff


	//   ....[70]....
        /*0380*/ 	.word	0xffffffff


	//   ....[71]....
        /*0384*/ 	.word	0xffffffff


	//   ....[72]....
        /*0388*/ 	.word	0xffffffff


	//   ....[73]....
        /*038c*/ 	.word	0xffffffff


	//   ....[74]....
        /*0390*/ 	.word	0xffffffff


	//   ....[75]....
        /*0394*/ 	.word	0xffffffff


	//   ....[76]....
        /*0398*/ 	.word	0xffffffff


	//   ....[77]....
        /*039c*/ 	.word	0xffffffff


	//   ....[78]....
        /*03a0*/ 	.word	0xffffffff


	//   ....[79]....
        /*03a4*/ 	.word	0xffffffff


	//   ....[80]....
        /*03a8*/ 	.word	0xffffffff


	//   ....[81]....
        /*03ac*/ 	.word	0xffffffff


	//   ....[82]....
        /*03b0*/ 	.word	0xffffffff


	//   ....[83]....
        /*03b4*/ 	.word	0xffffffff


	//   ....[84]....
        /*03b8*/ 	.word	0xffffffff


	//   ....[85]....
        /*03bc*/ 	.word	0xffffffff


	//   ....[86]....
        /*03c0*/ 	.word	0xffffffff


	//   ....[87]....
        /*03c4*/ 	.word	0xffffffff


	//   ....[88]....
        /*03c8*/ 	.word	0xffffffff


	//   ....[89]....
        /*03cc*/ 	.word	0xffffffff


	//   ....[90]....
        /*03d0*/ 	.word	0xffffffff


	//   ....[91]....
        /*03d4*/ 	.word	0xffffffff


	//   ....[92]....
        /*03d8*/ 	.word	0xffffffff


	//   ....[93]....
        /*03dc*/ 	.word	0xffffffff


	//   ....[94]....
        /*03e0*/ 	.word	0xffffffff


	//   ....[95]....
        /*03e4*/ 	.word	0x0500000f


	//   ....[96]....
        /*03e8*/ 	.word	0x0500000f


	//----- nvinfo : EIATTR_COOP_GROUP_INSTR_OFFSETS
	.align		4
.L_203:
        /*03ec*/ 	.byte	0x04, 0x28
        /*03ee*/ 	.short	(.L_205 - .L_204)


	//   ....[0]....
.L_204:
        /*03f0*/ 	.word	0x00000070


	//   ....[1]....
        /*03f4*/ 	.word	0x00000170


	//   ....[2]....
        /*03f8*/ 	.word	0x000001c0


	//   ....[3]....
        /*03fc*/ 	.word	0x000003f0


	//   ....[4]....
        /*0400*/ 	.word	0x00000550


	//   ....[5]....
        /*0404*/ 	.word	0x00000670


	//   ....[6]....
        /*0408*/ 	.word	0x000007d0


	//   ....[7]....
        /*040c*/ 	.word	0x00001c00


	//   ....[8]....
        /*0410*/ 	.word	0x00004970


	//   ....[9]....
        /*0414*/ 	.word	0x00004ea0


	//   ....[10]....
        /*0418*/ 	.word	0x00005b10


	//   ....[11]....
        /*041c*/ 	.word	0x00005b90


	//   ....[12]....
        /*0420*/ 	.word	0x0000a3c0


	//   ....[13]....
        /*0424*/ 	.word	0x0000a4d0


	//   ....[14]....
        /*0428*/ 	.word	0x0000b520


	//   ....[15]....
        /*042c*/ 	.word	0x0000b570


	//   ....[16]....
        /*0430*/ 	.word	0x0000e650


	//   ....[17]....
        /*0434*/ 	.word	0x0000e670


	//   ....[18]....
        /*0438*/ 	.word	0x0000e690


	//   ....[19]....
        /*043c*/ 	.word	0x0000e6c0


	//   ....[20]....
        /*0440*/ 	.word	0x000138f0


	//   ....[21]....
        /*0444*/ 	.word	0x00013a00


	//   ....[22]....
        /*0448*/ 	.word	0x00014a20


	//   ....[23]....
        /*044c*/ 	.word	0x00014aa0


	//   ....[24]....
        /*0450*/ 	.word	0x000167b0


	//   ....[25]....
        /*0454*/ 	.word	0x000167c0


	//   ....[26]....
        /*0458*/ 	.word	0x00016840


	//   ....[27]....
        /*045c*/ 	.word	0x00016850


	//   ....[28]....
        /*0460*/ 	.word	0x00017830


	//   ....[29]....
        /*0464*/ 	.word	0x00017840


	//   ....[30]....
        /*0468*/ 	.word	0x00017850


	//   ....[31]....
        /*046c*/ 	.word	0x00017860


	//   ....[32]....
        /*0470*/ 	.word	0x00017870


	//   ....[33]....
        /*0474*/ 	.word	0x00017880


	//   ....[34]....
        /*0478*/ 	.word	0x00017890


	//   ....[35]....
        /*047c*/ 	.word	0x000178a0


	//   ....[36]....
        /*0480*/ 	.word	0x000178d0


	//   ....[37]....
        /*0484*/ 	.word	0x000178e0


	//   ....[38]....
        /*0488*/ 	.word	0x00017910


	//   ....[39]....
        /*048c*/ 	.word	0x00017920


	//   ....[40]....
        /*0490*/ 	.word	0x00017950


	//   ....[41]....
        /*0494*/ 	.word	0x00017960


	//   ....[42]....
        /*0498*/ 	.word	0x00017990


	//   ....[43]....
        /*049c*/ 	.word	0x000179a0


	//   ....[44]....
        /*04a0*/ 	.word	0x000179b0


	//   ....[45]....
        /*04a4*/ 	.word	0x000179e0


	//   ....[46]....
        /*04a8*/ 	.word	0x000179f0


	//   ....[47]....
        /*04ac*/ 	.word	0x00017a10


	//   ....[48]....
        /*04b0*/ 	.word	0x00017a30


	//   ....[49]....
        /*04b4*/ 	.word	0x00017a60


	//   ....[50]....
        /*04b8*/ 	.word	0x00017a90


	//   ....[51]....
        /*04bc*/ 	.word	0x00017aa0


	//   ....[52]....
        /*04c0*/ 	.word	0x00017ad0


	//   ....[53]....
        /*04c4*/ 	.word	0x00017ae0


	//   ....[54]....
        /*04c8*/ 	.word	0x00017b30


	//   ....[55]....
        /*04cc*/ 	.word	0x00017b40


	//   ....[56]....
        /*04d0*/ 	.word	0x00017b50


	//   ....[57]....
        /*04d4*/ 	.word	0x00017b60


	//   ....[58]....
        /*04d8*/ 	.word	0x00017b90


	//   ....[59]....
        /*04dc*/ 	.word	0x00017bb0


	//   ....[60]....
        /*04e0*/ 	.word	0x000195c0


	//   ....[61]....
        /*04e4*/ 	.word	0x00019790


	//   ....[62]....
        /*04e8*/ 	.word	0x000197c0


	//   ....[63]....
        /*04ec*/ 	.word	0x000197f0


	//   ....[64]....
        /*04f0*/ 	.word	0x00019830


	//   ....[65]....
        /*04f4*/ 	.word	0x00019860


	//   ....[66]....
        /*04f8*/ 	.word	0x000198a0


	//   ....[67]....
        /*04fc*/ 	.word	0x00019a30


	//   ....[68]....
        /*0500*/ 	.word	0x00019a60


	//   ....[69]....
        /*0504*/ 	.word	0x00019a90


	//   ....[70]....
        /*0508*/ 	.word	0x00019ac0


	//   ....[71]....
        /*050c*/ 	.word	0x00019af0


	//   ....[72]....
        /*0510*/ 	.word	0x00019b30


	//   ....[73]....
        /*0514*/ 	.word	0x00019bd0


	//   ....[74]....
        /*0518*/ 	.word	0x00019c60


	//   ....[75]....
        /*051c*/ 	.word	0x00019d10


	//   ....[76]....
        /*0520*/ 	.word	0x0001b5a0


	//   ....[77]....
        /*0524*/ 	.word	0x0001d840


	//   ....[78]....
        /*0528*/ 	.word	0x0001d870


	//   ....[79]....
        /*052c*/ 	.word	0x0001d8a0


	//   ....[80]....
        /*0530*/ 	.word	0x0001d8d0


	//   ....[81]....
        /*0534*/ 	.word	0x0001d900


	//   ....[82]....
        /*0538*/ 	.word	0x0001d910


	//   ....[83]....
        /*053c*/ 	.word	0x0001d940


	//   ....[84]....
        /*0540*/ 	.word	0x0001d950


	//   ....[85]....
        /*0544*/ 	.word	0x0001da90


	//   ....[86]....
        /*0548*/ 	.word	0x0001dac0


	//   ....[87]....
        /*054c*/ 	.word	0x0001daf0


	//   ....[88]....
        /*0550*/ 	.word	0x0001db20


	//   ....[89]....
        /*0554*/ 	.word	0x0001db50


	//   ....[90]....
        /*0558*/ 	.word	0x0001db90


	//   ....[91]....
        /*055c*/ 	.word	0x0001dc20


	//   ....[92]....
        /*0560*/ 	.word	0x0001dcc0


	//   ....[93]....
        /*0564*/ 	.word	0x0001dd20


	//   ....[94]....
        /*0568*/ 	.word	0x0001e3c0


	//   ....[95]....
        /*056c*/ 	.word	0x0001ea80


	//   ....[96]....
        /*0570*/ 	.word	0x0001eef0


	//----- nvinfo : EIATTR_REG_RECONFIG
	.align		4
.L_205:
        /*0574*/ 	.byte	0x01, 0x54
	.zero		2


	//----- nvinfo : EIATTR_SYSCALL_OFFSETS
	.align		4
        /*0578*/ 	.byte	0x04, 0x46
        /*057a*/ 	.short	(.L_207 - .L_206)


	//   ....[0]....
.L_206:
        /*057c*/ 	.word	0x00001d80


	//   ....[1]....
        /*0580*/ 	.word	0x0001af10


	//   ....[2]....
        /*0584*/ 	.word	0x0001b070


	//   ....[3]....
        /*0588*/ 	.word	0x0001b1b0


	//   ....[4]....
        /*058c*/ 	.word	0x0001b2d0


	//----- nvinfo : EIATTR_MBARRIER_INSTR_OFFSETS
	.align		4
.L_207:
        /*0590*/ 	.byte	0x04, 0x39
        /*0592*/ 	.short	(.L_209 - .L_208)


	//   ....[0]....
.L_208:
        /*0594*/ 	.word	0x000002a0
        /*0598*/ 	.word	0x000000ff
        /*059c*/ 	.word	0x0002e800
        /*05a0*/ 	.short	0x0100
        /*05a2*/ 	.byte	0x08
	.zero		1


	//   ....[1]....
        /*05a4*/ 	.word	0x000002b0
        /*05a8*/ 	.word	0x000000ff
        /*05ac*/ 	.word	0x0002e820
        /*05b0*/ 	.short	0x0100
        /*05b2*/ 	.byte	0x08
	.zero		1


	//   ....[2]....
        /*05b4*/ 	.word	0x000003a0
        /*05b8*/ 	.word	0x000000ff
        /*05bc*/ 	.word	0x0002e830
        /*05c0*/ 	.short	0x0100
        /*05c2*/ 	.byte	0x08
	.zero		1


	//   ....[3]....
        /*05c4*/ 	.word	0x000003b0
        /*05c8*/ 	.word	0x000000ff
        /*05cc*/ 	.word	0x0002e840
        /*05d0*/ 	.short	0x0100
        /*05d2*/ 	.byte	0x08
	.zero		1


	//   ....[4]....
        /*05d4*/ 	.word	0x000003c0
        /*05d8*/ 	.word	0x000000ff
        /*05dc*/ 	.word	0x0002e838
        /*05e0*/ 	.short	0x0100
        /*05e2*/ 	.byte	0x08
	.zero		1


	//   ....[5]....
        /*05e4*/ 	.word	0x000003d0
        /*05e8*/ 	.word	0x000000ff
        /*05ec*/ 	.word	0x0002e848
        /*05f0*/ 	.short	0x0100
        /*05f2*/ 	.byte	0x08
	.zero		1


	//   ....[6]....
        /*05f4*/ 	.word	0x00000500
        /*05f8*/ 	.word	0x000000ff
        /*05fc*/ 	.word	0x0002e850
        /*0600*/ 	.short	0x0100
        /*0602*/ 	.byte	0x08
	.zero		1


	//   ....[7]....
        /*0604*/ 	.word	0x00000510
        /*0608*/ 	.word	0x000000ff
        /*060c*/ 	.word	0x0002e860
        /*0610*/ 	.short	0x0100
        /*0612*/ 	.byte	0x08
	.zero		1


	//   ....[8]....
        /*0614*/ 	.word	0x00000520
        /*0618*/ 	.word	0x000000ff
        /*061c*/ 	.word	0x0002e858
        /*0620*/ 	.short	0x0100
        /*0622*/ 	.byte	0x08
	.zero		1


	//   ....[9]....
        /*0624*/ 	.word	0x00000530
        /*0628*/ 	.word	0x000000ff
        /*062c*/ 	.word	0x0002e868
        /*0630*/ 	.short	0x0100
        /*0632*/ 	.byte	0x08
	.zero		1


	//   ....[10]....
        /*0634*/ 	.word	0x00000620
        /*0638*/ 	.word	0x000000ff
        /*063c*/ 	.word	0x0002e870
        /*0640*/ 	.short	0x0100
        /*0642*/ 	.byte	0x06
	.zero		1


	//   ....[11]....
        /*0644*/ 	.word	0x00000630
        /*0648*/ 	.word	0x000000ff
        /*064c*/ 	.word	0x0002e880
        /*0650*/ 	.short	0x0100
        /*0652*/ 	.byte	0x06
	.zero		1


	//   ....[12]....
        /*0654*/ 	.word	0x00000640
        /*0658*/ 	.word	0x000000ff
        /*065c*/ 	.word	0x0002e878
        /*0660*/ 	.short	0x0100
        /*0662*/ 	.byte	0x06
	.zero		1


	//   ....[13]....
        /*0664*/ 	.word	0x00000650
        /*0668*/ 	.word	0x000000ff
        /*066c*/ 	.word	0x0002e888
        /*0670*/ 	.short	0x0100
        /*0672*/ 	.byte	0x06
	.zero		1


	//   ....[14]....
        /*0674*/ 	.word	0x00000780
        /*0678*/ 	.word	0x000000ff
        /*067c*/ 	.word	0x0002e890
        /*0680*/ 	.short	0x0100
        /*0682*/ 	.byte	0x08
	.zero		1


	//   ....[15]....
        /*0684*/ 	.word	0x00000790
        /*0688*/ 	.word	0x000000ff
        /*068c*/ 	.word	0x0002e8a0
        /*0690*/ 	.short	0x0100
        /*0692*/ 	.byte	0x08
	.zero		1


	//   ....[16]....
        /*0694*/ 	.word	0x000007a0
        /*0698*/ 	.word	0x000000ff
        /*069c*/ 	.word	0x0002e898
        /*06a0*/ 	.short	0x0100
        /*06a2*/ 	.byte	0x08
	.zero		1


	//   ....[17]....
        /*06a4*/ 	.word	0x000007b0
        /*06a8*/ 	.word	0x000000ff
        /*06ac*/ 	.word	0x0002e8a8
        /*06b0*/ 	.short	0x0100
        /*06b2*/ 	.byte	0x08
	.zero		1


	//   ....[18]....
        /*06b4*/ 	.word	0x000008e0
        /*06b8*/ 	.word	0x000000ff
        /*06bc*/ 	.word	0x0002e8b0
        /*06c0*/ 	.short	0x0100
        /*06c2*/ 	.byte	0x08
	.zero		1


	//   ....[19]....
        /*06c4*/ 	.word	0x000008f0
        /*06c8*/ 	.word	0x000000ff
        /*06cc*/ 	.word	0x0002e8c0
        /*06d0*/ 	.short	0x0100
        /*06d2*/ 	.byte	0x08
	.zero		1


	//   ....[20]....
        /*06d4*/ 	.word	0x00000900
        /*06d8*/ 	.word	0x000000ff
        /*06dc*/ 	.word	0x0002e8b8
        /*06e0*/ 	.short	0x0100
        /*06e2*/ 	.byte	0x08
	.zero		1


	//   ....[21]....
        /*06e4*/ 	.word	0x00000910
        /*06e8*/ 	.word	0x000000ff
        /*06ec*/ 	.word	0x0002e8c8
        /*06f0*/ 	.short	0x0100
        /*06f2*/ 	.byte	0x08
	.zero		1


	//   ....[22]....
        /*06f4*/ 	.word	0x00001e00
        /*06f8*/ 	.word	0x000000ff
        /*06fc*/ 	.word	0x0002e800
        /*0700*/ 	.short	0x010a
        /*0702*/ 	.byte	0x29
	.zero		1


	//   ....[23]....
        /*0704*/ 	.word	0x00001e80
        /*0708*/ 	.word	0x00000003
        /*070c*/ 	.word	0x0002e830
        /*0710*/ 	.short	0x010a
        /*0712*/ 	.byte	0x3f
	.zero		1


	//   ....[24]....
        /*0714*/ 	.word	0x00001ec0
        /*0718*/ 	.word	0x00000003
        /*071c*/ 	.word	0x0002e830
        /*0720*/ 	.short	0x010a
        /*0722*/ 	.byte	0x3f
	.zero		1


	//   ....[25]....
        /*0724*/ 	.word	0x00002b30
        /*0728*/ 	.word	0x00000003
        /*072c*/ 	.word	0x00000000
        /*0730*/ 	.short	0x0101
        /*0732*/ 	.byte	0x3f
	.zero		1


	//   ....[26]....
        /*0734*/ 	.word	0x00007340
        /*0738*/ 	.word	0x000000ff
        /*073c*/ 	.word	0x0002e830
        /*0740*/ 	.short	0x010a
        /*0742*/ 	.byte	0x06
	.zero		1


	//   ....[27]....
        /*0744*/ 	.word	0x00007380
        /*0748*/ 	.word	0x000000ff
        /*074c*/ 	.word	0x0002e830
        /*0750*/ 	.short	0x010a
        /*0752*/ 	.byte	0x06
	.zero		1


	//   ....[28]....
        /*0754*/ 	.word	0x00007f60
        /*0758*/ 	.word	0x000000ff
        /*075c*/ 	.word	0x0002e850
        /*0760*/ 	.short	0x010a
        /*0762*/ 	.byte	0x06
	.zero		1


	//   ....[29]....
        /*0764*/ 	.word	0x00007fa0
        /*0768*/ 	.word	0x000000ff
        /*076c*/ 	.word	0x0002e850
        /*0770*/ 	.short	0x010a
        /*0772*/ 	.byte	0x06
	.zero		1


	//   ....[30]....
        /*0774*/ 	.word	0x00008320
        /*0778*/ 	.word	0x0000000c
        /*077c*/ 	.word	0x00000000
        /*0780*/ 	.short	0x0101
        /*0782*/ 	.byte	0x3f
	.zero		1


	//   ....[31]....
        /*0784*/ 	.word	0x0000c760
        /*0788*/ 	.word	0x000000ff
        /*078c*/ 	.word	0x00000000
        /*0790*/ 	.short	0x0101
        /*0792*/ 	.byte	0x06
	.zero		1


	//   ....[32]....
        /*0794*/ 	.word	0x0000d1c0
        /*0798*/ 	.word	0x000000ff
        /*079c*/ 	.word	0x0002e830
        /*07a0*/ 	.short	0x010a
        /*07a2*/ 	.byte	0x06
	.zero		1


	//   ....[33]....
        /*07a4*/ 	.word	0x0000d200
        /*07a8*/ 	.word	0x000000ff
        /*07ac*/ 	.word	0x0002e830
        /*07b0*/ 	.short	0x010a
        /*07b2*/ 	.byte	0x06
	.zero		1


	//   ....[34]....
        /*07b4*/ 	.word	0x0000dde0
        /*07b8*/ 	.word	0x000000ff
        /*07bc*/ 	.word	0x0002e850
        /*07c0*/ 	.short	0x010a
        /*07c2*/ 	.byte	0x06
	.zero		1


	//   ....[35]....
        /*07c4*/ 	.word	0x0000de20
        /*07c8*/ 	.word	0x000000ff
        /*07cc*/ 	.word	0x0002e850
        /*07d0*/ 	.short	0x010a
        /*07d2*/ 	.byte	0x06
	.zero		1


	//   ....[36]....
        /*07d4*/ 	.word	0x0000fcc0
        /*07d8*/ 	.word	0x00000006
        /*07dc*/ 	.word	0x00000000
        /*07e0*/ 	.short	0x0101
        /*07e2*/ 	.byte	0x3f
	.zero		1


	//   ....[37]....
        /*07e4*/ 	.word	0x0000ffd0
        /*07e8*/ 	.word	0x000000ff
        /*07ec*/ 	.word	0x00000000
        /*07f0*/ 	.short	0x0101
        /*07f2*/ 	.byte	0x06
	.zero		1


	//   ....[38]....
        /*07f4*/ 	.word	0x00010870
        /*07f8*/ 	.word	0x000000ff
        /*07fc*/ 	.word	0x0002e830
        /*0800*/ 	.short	0x010a
        /*0802*/ 	.byte	0x06
	.zero		1


	//   ....[39]....
        /*0804*/ 	.word	0x000108b0
        /*0808*/ 	.word	0x000000ff
        /*080c*/ 	.word	0x0002e830
        /*0810*/ 	.short	0x010a
        /*0812*/ 	.byte	0x06
	.zero		1


	//   ....[40]....
        /*0814*/ 	.word	0x00011490
        /*0818*/ 	.word	0x000000ff
        /*081c*/ 	.word	0x0002e850
        /*0820*/ 	.short	0x010a
        /*0822*/ 	.byte	0x06
	.zero		1


	//   ....[41]....
        /*0824*/ 	.word	0x000114d0
        /*0828*/ 	.word	0x000000ff
        /*082c*/ 	.word	0x0002e850
        /*0830*/ 	.short	0x010a
        /*0832*/ 	.byte	0x06
	.zero		1


	//   ....[42]....
        /*0834*/ 	.word	0x00011890
        /*0838*/ 	.word	0x00000003
        /*083c*/ 	.word	0x00000000
        /*0840*/ 	.short	0x0101
        /*0842*/ 	.byte	0x3f
	.zero		1


	//   ....[43]....
        /*0844*/ 	.word	0x00015c90
        /*0848*/ 	.word	0x000000ff
        /*084c*/ 	.word	0x00000000
        /*0850*/ 	.short	0x0101
        /*0852*/ 	.byte	0x06
	.zero		1


	//   ....[44]....
        /*0854*/ 	.word	0x00016400
        /*0858*/ 	.word	0x000000ff
        /*085c*/ 	.word	0x0002e850
        /*0860*/ 	.short	0x010a
        /*0862*/ 	.byte	0x04
	.zero		1


	//   ....[45]....
        /*0864*/ 	.word	0x00016440
        /*0868*/ 	.word	0x000000ff
        /*086c*/ 	.word	0x0002e850
        /*0870*/ 	.short	0x010a
        /*0872*/ 	.byte	0x04
	.zero		1


	//   ....[46]....
        /*0874*/ 	.word	0x00016b70
        /*0878*/ 	.word	0x000000ff
        /*087c*/ 	.word	0x00000000
        /*0880*/ 	.short	0x0101
        /*0882*/ 	.byte	0x04
	.zero		1


	//   ....[47]....
        /*0884*/ 	.word	0x00018570
        /*0888*/ 	.word	0x00000003
        /*088c*/ 	.word	0x00000000
        /*0890*/ 	.short	0x0101
        /*0892*/ 	.byte	0x3f
	.zero		1


	//   ....[48]....
        /*0894*/ 	.word	0x0001b7d0
        /*0898*/ 	.word	0x00000004
        /*089c*/ 	.word	0x0002e880
        /*08a0*/ 	.short	0x010a
        /*08a2*/ 	.byte	0x3f
	.zero		1


	//   ....[49]....
        /*08a4*/ 	.word	0x0001b990
        /*08a8*/ 	.word	0x00000004
        /*08ac*/ 	.word	0x0002e840
        /*08b0*/ 	.short	0x010a
        /*08b2*/ 	.byte	0x3f
	.zero		1


	//   ....[50]....
        /*08b4*/ 	.word	0x0001bcd0
        /*08b8*/ 	.word	0x000000ff
        /*08bc*/ 	.word	0x0002e820
        /*08c0*/ 	.short	0x010a
        /*08c2*/ 	.byte	0x29
	.zero		1


	//   ....[51]....
        /*08c4*/ 	.word	0x0001bf80
        /*08c8*/ 	.word	0x00000004
        /*08cc*/ 	.word	0x0002e880
        /*08d0*/ 	.short	0x010a
        /*08d2*/ 	.byte	0x3f
	.zero		1


	//   ....[52]....
        /*08d4*/ 	.word	0x0001c1f0
        /*08d8*/ 	.word	0x00000004
        /*08dc*/ 	.word	0x0002e840
        /*08e0*/ 	.short	0x010a
        /*08e2*/ 	.byte	0x3f
	.zero		1


	//   ....[53]....
        /*08e4*/ 	.word	0x0001c4c0
        /*08e8*/ 	.word	0x00000013
        /*08ec*/ 	.word	0x0002e870
        /*08f0*/ 	.short	0x010a
        /*08f2*/ 	.byte	0x3f
	.zero		1


	//   ....[54]....
        /*08f4*/ 	.word	0x0001c530
        /*08f8*/ 	.word	0x00000013
        /*08fc*/ 	.word	0x0002e860
        /*0900*/ 	.short	0x010a
        /*0902*/ 	.byte	0x3f
	.zero		1


	//   ....[55]....
        /*0904*/ 	.word	0x0001cbd0
        /*0908*/ 	.word	0x00000013
        /*090c*/ 	.word	0x0002e850
        /*0910*/ 	.short	0x0101
        /*0912*/ 	.byte	0x3f
	.zero		1


	//   ....[56]....
        /*0914*/ 	.word	0x0001cc30
        /*0918*/ 	.word	0x00000013
        /*091c*/ 	.word	0x00000000
        /*0920*/ 	.short	0x0101
        /*0922*/ 	.byte	0x3f
	.zero		1


	//   ....[57]....
        /*0924*/ 	.word	0x0001ce10
        /*0928*/ 	.word	0x00000011
        /*092c*/ 	.word	0x0002e870
        /*0930*/ 	.short	0x010a
        /*0932*/ 	.byte	0x3f
	.zero		1


	//   ....[58]....
        /*0934*/ 	.word	0x0001cea0
        /*0938*/ 	.word	0x00000011
        /*093c*/ 	.word	0x0002e860
        /*0940*/ 	.short	0x010a
        /*0942*/ 	.byte	0x3f
	.zero		1


	//   ....[59]....
        /*0944*/ 	.word	0x0001d560
        /*0948*/ 	.word	0x00000011
        /*094c*/ 	.word	0x0002e850
        /*0950*/ 	.short	0x0101
        /*0952*/ 	.byte	0x3f
	.zero		1


	//   ....[60]....
        /*0954*/ 	.word	0x0001d5a0
        /*0958*/ 	.word	0x00000000
        /*095c*/ 	.word	0x00000000
        /*0960*/ 	.short	0x0101
        /*0962*/ 	.byte	0x3f
	.zero		1


	//   ....[61]....
        /*0964*/ 	.word	0x0001e340
        /*0968*/ 	.word	0x00000000
        /*096c*/ 	.word	0x0002e820
        /*0970*/ 	.short	0x010a
        /*0972*/ 	.byte	0x3f
	.zero		1


	//   ....[62]....
        /*0974*/ 	.word	0x0001e500
        /*0978*/ 	.word	0x00000006
        /*097c*/ 	.word	0x00000000
        /*0980*/ 	.short	0x010a
        /*0982*/ 	.byte	0x3f
	.zero		1


	//   ....[63]....
        /*0984*/ 	.word	0x0001e570
        /*0988*/ 	.word	0x00000007
        /*098c*/ 	.word	0x00000000
        /*0990*/ 	.short	0x010a
        /*0992*/ 	.byte	0x3f
	.zero		1


	//   ....[64]....
        /*0994*/ 	.word	0x0001e5d0
        /*0998*/ 	.word	0x00000004
        /*099c*/ 	.word	0x0002e860
        /*09a0*/ 	.short	0x010a
        /*09a2*/ 	.byte	0x3f
	.zero		1


	//   ....[65]....
        /*09a4*/ 	.word	0x0001e620
        /*09a8*/ 	.word	0x00000003
        /*09ac*/ 	.word	0x0002e860
        /*09b0*/ 	.short	0x010a
        /*09b2*/ 	.byte	0x3f
	.zero		1


	//   ....[66]....
        /*09b4*/ 	.word	0x0001e660
        /*09b8*/ 	.word	0x00000004
        /*09bc*/ 	.word	0x0002e880
        /*09c0*/ 	.short	0x010a
        /*09c2*/ 	.byte	0x3f
	.zero		1


	//   ....[67]....
        /*09c4*/ 	.word	0x0001e680
        /*09c8*/ 	.word	0x00000003
        /*09cc*/ 	.word	0x0002e880
        /*09d0*/ 	.short	0x010a
        /*09d2*/ 	.byte	0x3f
	.zero		1


	//   ....[68]....
        /*09d4*/ 	.word	0x0001e6f0
        /*09d8*/ 	.word	0x00000003
        /*09dc*/ 	.word	0x0002e800
        /*09e0*/ 	.short	0x010a
        /*09e2*/ 	.byte	0x3f
	.zero		1


	//   ....[69]....
        /*09e4*/ 	.word	0x0001e740
        /*09e8*/ 	.word	0x00000003
        /*09ec*/ 	.word	0x0002e830
        /*09f0*/ 	.short	0x010a
        /*09f2*/ 	.byte	0x3f
	.zero		1


	//   ....[70]....
        /*09f4*/ 	.word	0x0001e7a0
        /*09f8*/ 	.word	0x0000000f
        /*09fc*/ 	.word	0x0002e830
        /*0a00*/ 	.short	0x010a
        /*0a02*/ 	.byte	0x3f
	.zero		1


	//   ....[71]....
        /*0a04*/ 	.word	0x0001e800
        /*0a08*/ 	.word	0x0000000f
        /*0a0c*/ 	.word	0x0002e850
        /*0a10*/ 	.short	0x010a
        /*0a12*/ 	.byte	0x3f
	.zero		1


	//   ....[72]....
        /*0a14*/ 	.word	0x0001e860
        /*0a18*/ 	.word	0x00000003
        /*0a1c*/ 	.word	0x0002e830
        /*0a20*/ 	.short	0x010a
        /*0a22*/ 	.byte	0x3f
	.zero		1


	//   ....[73]....
        /*0a24*/ 	.word	0x0001e8c0
        /*0a28*/ 	.word	0x00000003
        /*0a2c*/ 	.word	0x0002e850
        /*0a30*/ 	.short	0x010a
        /*0a32*/ 	.byte	0x3f
	.zero		1


	//   ....[74]....
        /*0a34*/ 	.word	0x0001e920
        /*0a38*/ 	.word	0x00000003
        /*0a3c*/ 	.word	0x0002e830
        /*0a40*/ 	.short	0x010a
        /*0a42*/ 	.byte	0x3f
	.zero		1


	//   ....[75]....
        /*0a44*/ 	.word	0x0001e980
        /*0a48*/ 	.word	0x00000003
        /*0a4c*/ 	.word	0x0002e850
        /*0a50*/ 	.short	0x010a
        /*0a52*/ 	.byte	0x3f
	.zero		1


	//   ....[76]....
        /*0a54*/ 	.word	0x0001e9e0
        /*0a58*/ 	.word	0x00000005
        /*0a5c*/ 	.word	0x0002e850
        /*0a60*/ 	.short	0x010a
        /*0a62*/ 	.byte	0x3f
	.zero		1


	//   ....[77]....
        /*0a64*/ 	.word	0x0001eb30
        /*0a68*/ 	.word	0x00000004
        /*0a6c*/ 	.word	0x0002e880
        /*0a70*/ 	.short	0x010a
        /*0a72*/ 	.byte	0x3f
	.zero		1


	//   ....[78]....
        /*0a74*/ 	.word	0x0001eb80
        /*0a78*/ 	.word	0x00000004
        /*0a7c*/ 	.word	0x0002e840
        /*0a80*/ 	.short	0x010a
        /*0a82*/ 	.byte	0x3f
	.zero		1


	//   ....[79]....
        /*0a84*/ 	.word	0x0001ebe0
        /*0a88*/ 	.word	0x00000003
        /*0a8c*/ 	.word	0x0002e820
        /*0a90*/ 	.short	0x010a
        /*0a92*/ 	.byte	0x3f
	.zero		1


	//   ....[80]....
        /*0a94*/ 	.word	0x0001ec30
        /*0a98*/ 	.word	0x00000004
        /*0a9c*/ 	.word	0x0002e880
        /*0aa0*/ 	.short	0x010a
        /*0aa2*/ 	.byte	0x3f
	.zero		1


	//   ....[81]....
        /*0aa4*/ 	.word	0x0001ec80
        /*0aa8*/ 	.word	0x00000004
        /*0aac*/ 	.word	0x0002e840
        /*0ab0*/ 	.short	0x010a
        /*0ab2*/ 	.byte	0x3f
	.zero		1


	//   ....[82]....
        /*0ab4*/ 	.word	0x0001ecd0
        /*0ab8*/ 	.word	0x00000013
        /*0abc*/ 	.word	0x0002e870
        /*0ac0*/ 	.short	0x010a
        /*0ac2*/ 	.byte	0x3f
	.zero		1


	//   ....[83]....
        /*0ac4*/ 	.word	0x0001ed20
        /*0ac8*/ 	.word	0x00000013
        /*0acc*/ 	.word	0x0002e860
        /*0ad0*/ 	.short	0x010a
        /*0ad2*/ 	.byte	0x3f
	.zero		1


	//   ....[84]....
        /*0ad4*/ 	.word	0x0001ed70
        /*0ad8*/ 	.word	0x00000011
        /*0adc*/ 	.word	0x0002e870
        /*0ae0*/ 	.short	0x010a
        /*0ae2*/ 	.byte	0x3f
	.zero		1


	//   ....[85]....
        /*0ae4*/ 	.word	0x0001edc0
        /*0ae8*/ 	.word	0x00000011
        /*0aec*/ 	.word	0x0002e860
        /*0af0*/ 	.short	0x010a
        /*0af2*/ 	.byte	0x3f
	.zero		1


	//   ....[86]....
        /*0af4*/ 	.word	0x0001ee10
        /*0af8*/ 	.word	0x00000000
        /*0afc*/ 	.word	0x0002e820
        /*0b00*/ 	.short	0x010a
        /*0b02*/ 	.byte	0x3f
	.zero		1


	//   ....[87]....
        /*0b04*/ 	.word	0x0001efb0
        /*0b08*/ 	.word	0x00000006
        /*0b0c*/ 	.word	0x00000000
        /*0b10*/ 	.short	0x010a
        /*0b12*/ 	.byte	0x3f
	.zero		1


	//   ....[88]....
        /*0b14*/ 	.word	0x0001f000
        /*0b18*/ 	.word	0x00000007
        /*0b1c*/ 	.word	0x00000000
        /*0b20*/ 	.short	0x010a
        /*0b22*/ 	.byte	0x3f
	.zero		1


	//   ....[89]....
        /*0b24*/ 	.word	0x0001f050
        /*0b28*/ 	.word	0x00000004
        /*0b2c*/ 	.word	0x0002e860
        /*0b30*/ 	.short	0x010a
        /*0b32*/ 	.byte	0x3f
	.zero		1


	//   ....[90]....
        /*0b34*/ 	.word	0x0001f0a0
        /*0b38*/ 	.word	0x00000003
        /*0b3c*/ 	.word	0x0002e860
        /*0b40*/ 	.short	0x010a
        /*0b42*/ 	.byte	0x3f
	.zero		1


	//   ....[91]....
        /*0b44*/ 	.word	0x0001f0f0
        /*0b48*/ 	.word	0x00000004
        /*0b4c*/ 	.word	0x0002e880
        /*0b50*/ 	.short	0x010a
        /*0b52*/ 	.byte	0x3f
	.zero		1


	//----- nvinfo : EIATTR_NUM_MBARRIERS
	.align		4
.L_209:
        /*0b54*/ 	.byte	0x03, 0x38
        /*0b56*/ 	.short	0x0016


	//----- nvinfo : EIATTR_EXIT_INSTR_OFFSETS
	.align		4
        /*0b58*/ 	.byte	0x04, 0x1c
        /*0b5a*/ 	.short	(.L_211 - .L_210)


	//   ....[0]....
.L_210:
        /*0b5c*/ 	.word	0x00000ab0


	//   ....[1]....
        /*0b60*/ 	.word	0x00019560


	//   ....[2]....
        /*0b64*/ 	.word	0x0001e6d0


	//----- nvinfo : EIATTR_MAX_THREADS
	.align		4
.L_211:
        /*0b68*/ 	.byte	0x04, 0x05
        /*0b6a*/ 	.short	(.L_213 - .L_212)
.L_212:
        /*0b6c*/ 	.word	0x00000180
        /*0b70*/ 	.word	0x00000001
        /*0b74*/ 	.word	0x00000001


	//----- nvinfo : EIATTR_CRS_STACK_SIZE
	.align		4
.L_213:
        /*0b78*/ 	.byte	0x04, 0x1e
        /*0b7a*/ 	.short	(.L_215 - .L_214)
.L_214:
        /*0b7c*/ 	.word	0x00000000


	//----- nvinfo : EIATTR_CBANK_PARAM_SIZE
	.align		4
.L_215:
        /*0b80*/ 	.byte	0x03, 0x19
        /*0b82*/ 	.short	0x0a70


	//----- nvinfo : EIATTR_PARAM_CBANK
	.align		4
        /*0b84*/ 	.byte	0x04, 0x0a
        /*0b86*/ 	.short	(.L_217 - .L_216)
	.align		4
.L_216:
        /*0b88*/ 	.word	index@(.nv.constant0._ZN7cutlass13device_kernelIN5flash11enable_sm90INS1_16FlashAttnFwdSm90INS1_25CollectiveMainloopFwdSm90ILi2EN4cute5tupleIJNS5_1CILi1EEES8_S8_EEENS6_IJNS7_ILi128EEENS7_ILi224EEESA_EEELi128ENS_12float_e4m3_tEfNS_4arch4Sm90ELb0ELb1ELb0ELb1ELb0ELb0ELb0ELb1ELb1ELb0ELb0ELb0EEENS1_21CollectiveEpilogueFwdINS6_IJSA_SA_SB_EEES9_NS_10bfloat16_tESF_Li256ELb1ELb0ELb0ELb1EEENS1_36VarlenDynamicPersistentTileSchedulerILi128ELi224ELi256ELi128ELb0ELb0ELb1ELb1ELb0ELb1EEEEEEEEEvNT_6ParamsE)
        /*0b8c*/ 	.short	0x0210
        /*0b8e*/ 	.short	0x0a70


	//----- nvinfo : EIATTR_SW_WAR
	.align		4
.L_217:
        /*0b90*/ 	.byte	0x04, 0x36
        /*0b92*/ 	.short	(.L_219 - .L_218)
.L_218:
        /*0b94*/ 	.word	0x00000008
.L_219:


//--------------------- .nv.info._ZN7cutlass13device_kernelIN5flash11enable_sm90INS1_16FlashAttnFwdSm90INS1_25CollectiveMainloopFwdSm90ILi2EN4cute5tupleIJNS5_1CILi1EEES8_S8_EEENS6_IJNS7_ILi128EEENS7_ILi224EEESA_EEELi128ENS_12float_e4m3_tEfNS_4arch4Sm90ELb0ELb1ELb0ELb1ELb0ELb1ELb0ELb1ELb1ELb0ELb0ELb0EEENS1_21CollectiveEpilogueFwdINS6_IJSA_SA_SB_EEES9_NS_10bfloat16_tESF_Li256ELb1ELb0ELb0ELb1EEENS1_36VarlenDynamicPersistentTileSchedulerILi128ELi224ELi256ELi128ELb0ELb0ELb1ELb1ELb0ELb1EEEEEEEEEvNT_6ParamsE --------------------------
	.section	.nv.info._ZN7cutlass13device_kernelIN5flash11enable_sm90INS1_16FlashAttnFwdSm90INS1_25CollectiveMainloopFwdSm90ILi2EN4cute5tupleIJNS5_1CILi1EEES8_S8_EEENS6_IJNS7_ILi128EEENS7_ILi224EEESA_EEELi128ENS_12float_e4m3_tEfNS_4arch4Sm90ELb0ELb1ELb0ELb1ELb0ELb1ELb0ELb1ELb1ELb0ELb0ELb0EEENS1_21CollectiveEpilogueFwdINS6_IJSA_SA_SB_EEES9_NS_10bfloat16_tESF_Li256ELb1ELb0ELb0ELb1EEENS1_36VarlenDynamicPersistentTileSchedulerILi128ELi224ELi256ELi128ELb0ELb0ELb1ELb1ELb0ELb1EEEEEEEEEvNT_6ParamsE,"",@"SHT_CUDA_INFO"
	.sectionflags	@""
	.align	4


	//----- nvinfo : EIATTR_CUDA_API_VERSION
	.align		4
        /*0000*/ 	.byte	0x04, 0x37
        /*0002*/ 	.short	(.L_221 - .L_220)
.L_220:
        /*0004*/ 	.word	0x00000082


	//----- nvinfo : EIATTR_KPARAM_INFO
	.align		4
.L_221:
        /*0008*/ 	.byte	0x04, 0x17
        /*000a*/ 	.short	(.L_223 - .L_222)
.L_222:
        /*000c*/ 	.word	0x00000000
        /*0010*/ 	.short	0x0000
        /*0012*/ 	.short	0x0070
        /*0014*/ 	.byte	0x00, 0xf0, 0x01, 0x28


	//----- nvinfo : EIATTR_SPARSE_MMA_MASK
	.align		4
.L_223:
        /*0018*/ 	.byte	0x03, 0x50
        /*001a*/ 	.short	0x0000


	//----- nvinfo : EIATTR_MAXREG_COUNT
	.align		4
        /*001c*/ 	.byte	0x03, 0x1b
        /*001e*/ 	.short	0x00a8


	//----- nvinfo : EIATTR_NUM_BARRIERS
	.align		4
        /*0020*/ 	.byte	0x02, 0x4c
        /*0022*/ 	.byte	0x10
	.zero		1


	//----- nvinfo : EIATTR_EXTERNS
	.align		4
        /*0024*/ 	.byte	0x04, 0x0f
        /*0026*/ 	.short	(.L_225 - .L_224)


	//   ....[0]....
	.align		4
.L_224:
        /*0028*/ 	.word	index@(__assertfail)


	//----- nvinfo : EIATTR_ANNOTATIONS
	.align		4
.L_225:
        /*002c*/ 	.byte	0x04, 0x55
        /*002e*/ 	.short	(.L_227 - .L_226)


	//   ....[0]....
.L_226:
        /* <DEDUP_REMOVED lines=162> */


	//----- nvinfo : EIATTR_MERCURY_ISA_VERSION
	.align		4
.L_227:
        /*0a40*/ 	.byte	0x03, 0x5f
        /*0a42*/ 	.short	0x0101


	//----- nvinfo : EIATTR_UNUSED_LOAD_BYTE_OFFSET
	.align		4
        /*0a44*/ 	.byte	0x04, 0x44
        /*0a46*/ 	.short	(.L_229 - .L_228)


	//   ....[0]....
.L_228:
        /*0a48*/ 	.word	0x00000b50
        /*0a4c*/ 	.word	0x0000fff0


	//   ....[1]....
        /*0a50*/ 	.word	0x00029fd0
        /*0a54*/ 	.word	0x0000fff0


	//----- nvinfo : EIATTR_INT_WARP_WIDE_INSTR_OFFSETS
	.align		4
.L_229:
        /*0a58*/ 	.byte	0x04, 0x31
        /*0a5a*/ 	.short	(.L_231 - .L_230)


	//   ....[0]....
.L_230:
        /*0a5c*/ 	.word	0x000001c0


	//   ....[1]....
        /*0a60*/ 	.word	0x00000200


	//   ....[2]....
        /*0a64*/ 	.word	0x00000270


	//   ....[3]....
        /*0a68*/ 	.word	0x0002f250


	//   ....[4]....
        /*0a6c*/ 	.word	0x0002f2f0


	//   ....[5]....
        /*0a70*/ 	.word	0x0002f9b0


	//   ....[6]....
        /*0a74*/ 	.word	0x0002fa20


	//   ....[7]....
        /*0a78*/ 	.word	0x00031460


	//   ....[8]....
        /*0a7c*/ 	.word	0x00031500


	//----- nvinfo : EIATTR_COOP_GROUP_MASK_REGIDS
	.align		4
.L_231:
        /*0a80*/ 	.byte	0x04, 0x29
        /*0a82*/ 	.short	(.L_233 - .L_232)


	//   ....[0]....
.L_232:
        /*0a84*/ 	.word	0xffffffff


	//   ....[1]....
        /*0a88*/ 	.word	0xffffffff


	//   ....[2]....
        /*0a8c*/ 	.word	0xffffffff


	//   ....[3]....
        /*0a90*/ 	.word	0xffffffff


	//   ....[4]....
        /*0a94*/ 	.word	0xffffffff


	//   ....[5]....
        /*0a98*/ 	.word	0xffffffff


	//   ....[6]....
        /*0a9c*/ 	.word	0xffffffff


	//   ....[7]....
        /*0aa0*/ 	.word	0xffffffff


	//   ....[8]....
        /*0aa4*/ 	.word	0xffffffff


	//   ....[9]....
        /*0aa8*/ 	.word	0xffffffff


	//   ....[10]....
        /*0aac*/ 	.word	0xffffffff


	//   ....[11]....
        /*0ab0*/ 	.word	0xffffffff


	//   ....[12]....
        /*0ab4*/ 	.word	0xffffffff


	//   ....[13]....
        /*0ab8*/ 	.word	0xffffffff


	//   ....[14]....
        /*0abc*/ 	.word	0xffffffff


	//   ....[15]....
        /*0ac0*/ 	.word	0xffffffff


	//   ....[16]....
        /*0ac4*/ 	.word	0xffffffff


	//   ....[17]....
        /*0ac8*/ 	.word	0xffffffff


	//   ....[18]....
        /*0acc*/ 	.word	0xffffffff


	//   ....[19]....
        /*0ad0*/ 	.word	0xffffffff


	//   ....[20]....
        /*0ad4*/ 	.word	0xffffffff


	//   ....[21]....
        /*0ad8*/ 	.word	0xffffffff


	//   ....[22]....
        /*0adc*/ 	.word	0xffffffff


	//   ....[23]....
        /*0ae0*/ 	.word	0xffffffff


	//   ....[24]....
        /*0ae4*/ 	.word	0xffffffff


	//   ....[25]....
        /*0ae8*/ 	.word	0xffffffff


	//   ....[26]....
        /*0aec*/ 	.word	0xffffffff


	//   ....[27]....
        /*0af0*/ 	.word	0xffffffff


	//   ....[28]....
        /*0af4*/ 	.word	0xffffffff


	//   ....[29]....
        /*0af8*/ 	.word	0xffffffff


	//   ....[30]....
        /*0afc*/ 	.word	0xffffffff


	//   ....[31]....
        /*0b00*/ 	.word	0xffffffff


	//   ....[32]....
        /*0b04*/ 	.word	0xffffffff


	//   ....[33]....
        /*0b08*/ 	.word	0xffffffff


	//   ....[34]....
        /*0b0c*/ 	.word	0xffffffff


	//   ....[35]....
        /*0b10*/ 	.word	0xffffffff


	//   ....[36]....
        /*0b14*/ 	.word	0xffffffff


	//   ....[37]....
        /*0b18*/ 	.word	0xffffffff


	//   ....[38]....
        /*0b1c*/ 	.word	0xffffffff


	//   ....[39]....
        /*0b20*/ 	.word	0xffffffff


	//   ....[40]....
        /*0b24*/ 	.word	0xffffffff


	//   ....[41]....
        /*0b28*/ 	.word	0xffffffff


	//   ....[42]....
        /*0b2c*/ 	.word	0xffffffff


	//   ....[43]....
        /*0b30*/ 	.word	0xffffffff


	//   ....[44]....
        /*0b34*/ 	.word	0xffffffff


	//   ....[45]....
        /*0b38*/ 	.word	0xffffffff


	//   ....[46]....
        /*0b3c*/ 	.word	0xffffffff


	//   ....[47]....
        /*0b40*/ 	.word	0xffffffff


	//   ....[48]....
        /*0b44*/ 	.word	0xffffffff


	//   ....[49]....
        /*0b48*/ 	.word	0xffffffff


	//   ....[50]....
        /*0b4c*/ 	.word	0xffffffff


	//   ....[51]....
        /*0b50*/ 	.word	0xffffffff


	//   ....[52]....
        /*0b54*/ 	.word	0xffffffff


	//   ....[53]....
        /*0b58*/ 	.word	0xffffffff


	//   ....[54]....
        /*0b5c*/ 	.word	0xffffffff


	//   ....[55]....
        /*0b60*/ 	.word	0xffffffff


	//   ....[56]....
        /*0b64*/ 	.word	0xffffffff


	//   ....[57]....
        /*0b68*/ 	.word	0xffffffff


	//   ....[58]....
        /*0b6c*/ 	.word	0xffffffff


	//   ....[59]....
        /*0b70*/ 	.word	0xffffffff


	//   ....[60]....
        /*0b74*/ 	.word	0xffffffff


	//   ....[61]....
        /*0b78*/ 	.word	0xffffffff


	//   ....[62]....
        /*0b7c*/ 	.word	0xffffffff


	//   ....[63]....
        /*0b80*/ 	.word	0xffffffff


	//   ....[64]....
        /*0b84*/ 	.word	0xffffffff


	//   ....[65]....
        /*0b88*/ 	.word	0xffffffff


	//   ....[66]....
        /*0b8c*/ 	.word	0xffffffff


	//   ....[67]....
        /*0b90*/ 	.word	0xffffffff


	//   ....[68]....
        /*0b94*/ 	.word	0xffffffff


	//   ....[69]....
        /*0b98*/ 	.word	0xffffffff


	//   ....[70]....
        /*0b9c*/ 	.word	0xffffffff


	//   ....[71]....
        /*0ba0*/ 	.word	0xffffffff


	//   ....[72]....
        /*0ba4*/ 	.word	0xffffffff


	//   ....[73]....
        /*0ba8*/ 	.word	0xffffffff


	//   ....[74]....
        /*0bac*/ 	.word	0xffffffff


	//   ....[75]....
        /*0bb0*/ 	.word	0xffffffff


	//   ....[76]....
        /*0bb4*/ 	.word	0xffffffff


	//   ....[77]....
        /*0bb8*/ 	.word	0xffffffff


	//   ....[78]....
        /*0bbc*/ 	.word	0xffffffff


	//   ....[79]....
        /*0bc0*/ 	.word	0xffffffff


	//   ....[80]....
        /*0bc4*/ 	.word	0xffffffff


	//   ....[81]....
        /*0bc8*/ 	.word	0xffffffff


	//   ....[82]....
        /*0bcc*/ 	.word	0xffffffff


	//   ....[83]....
        /*0bd0*/ 	.word	0xffffffff


	//   ....[84]....
        /*0bd4*/ 	.word	0xffffffff


	//   ....[85]....
        /*0bd8*/ 	.word	0xffffffff


	//   ....[86]....
        /*0bdc*/ 	.word	0xffffffff


	//   ....[87]....
        /*0be0*/ 	.word	0xffffffff


	//   ....[88]....
        /*0be4*/ 	.word	0xffffffff


	//   ....[89]....
        /*0be8*/ 	.word	0xffffffff


	//   ....[90]....
        /*0bec*/ 	.word	0xffffffff


	//   ....[91]....
        /*0bf0*/ 	.word	0xffffffff


	//   ....[92]....
        /*0bf4*/ 	.word	0xffffffff


	//   ....[93]....
        /*0bf8*/ 	.word	0xffffffff


	//   ....[94]....
        /*0bfc*/ 	.word	0xffffffff


	//   ....[95]....
        /*0c00*/ 	.word	0xffffffff


	//   ....[96]....
        /*0c04*/ 	.word	0x0500000f


	//   ....[97]....
        /*0c08*/ 	.word	0x0500000f


	//   ....[98]....
        /*0c0c*/ 	.word	0x0500000f


	//   ....[99]....
        /*0c10*/ 	.word	0x0500000f


	//   ....[100]....
        /*0c14*/ 	.word	0x0500000f


	//   ....[101]....
        /*0c18*/ 	.word	0x0500000f


	//   ....[102]....
        /*0c1c*/ 	.word	0x0500000f


	//   ....[103]....
        /*0c20*/ 	.word	0x0500000f


	//   ....[104]....
        /*0c24*/ 	.word	0x0500000f


	//   ....[105]....
        /*0c28*/ 	.word	0x0500000f


	//   ....[106]....
        /*0c2c*/ 	.word	0x0500000f


	//   ....[107]....
        /*0c30*/ 	.word	0x0500000f


	//   ....[108]....
        /*0c34*/ 	.word	0x0500000f


	//   ....[109]....
        /*0c38*/ 	.word	0x0500000f


	//   ....[110]....
        /*0c3c*/ 	.word	0x0500000f


	//   ....[111]....
        /*0c40*/ 	.word	0x0500000f


	//   ....[112]....
        /*0c44*/ 	.word	0x0500000f


	//   ....[113]....
        /*0c48*/ 	.word	0x0500000f


	//   ....[114]....
        /*0c4c*/ 	.word	0x0500000f


	//   ....[115]....
        /*0c50*/ 	.word	0x0500000f


	//   ....[116]....
        /*0c54*/ 	.word	0x0500000f


	//   ....[117]....
        /*0c58*/ 	.word	0x0500000f


	//   ....[118]....
        /*0c5c*/ 	.word	0x0500000f


	//   ....[119]....
        /*0c60*/ 	.word	0x0500000f


	//   ....[120]....
        /*0c64*/ 	.word	0x0500000f


	//   ....[121]....
        /*0c68*/ 	.word	0x0500000f


	//   ....[122]....
        /*0c6c*/ 	.word	0x0500000f


	//   ....[123]....
        /*0c70*/ 	.word	0x0500000f


	//   ....[124]....
        /*0c74*/ 	.word	0x0500000f


	//   ....[125]....
        /*0c78*/ 	.word	0x0500000f


	//   ....[126]....
        /*0c7c*/ 	.word	0x0500000f


	//   ....[127]....
        /*0c80*/ 	.word	0x0500000f


	//   ....[128]....
        /*0c84*/ 	.word	0x0500000f


	//   ....[129]....
        /*0c88*/ 	.word	0x0500000f


	//   ....[130]....
        /*0c8c*/ 	.word	0x0500000f


	//   ....[131]....
        /*0c90*/ 	.word	0x0500000f


	//   ....[132]....
        /*0c94*/ 	.word	0x0500000f


	//   ....[133]....
        /*0c98*/ 	.word	0x0500000f


	//   ....[134]....
        /*0c9c*/ 	.word	0x0500000f


	//   ....[135]....
        /*0ca0*/ 	.word	0x0500000f


	//   ....[136]....
        /*0ca4*/ 	.word	0x0500000f


	//   ....[137]....
        /*0ca8*/ 	.word	0x0500000f


	//   ....[138]....
        /*0cac*/ 	.word	0x0500000f


	//   ....[139]....
        /*0cb0*/ 	.word	0x0500000f


	//   ....[140]....
        /*0cb4*/ 	.word	0x0500000f


	//   ....[141]....
        /*0cb8*/ 	.word	0x0500000f


	//   ....[142]....
        /*0cbc*/ 	.word	0x0500000f


	//   ....[143]....
        /*0cc0*/ 	.word	0x0500000f


	//   ....[144]....
        /*0cc4*/ 	.word	0x0500000f


	//   ....[145]....
        /*0cc8*/ 	.word	0x0500000f


	//   ....[146]....
        /*0ccc*/ 	.word	0x0500000f


	//   ....[147]....
        /*0cd0*/ 	.word	0x0500000f


	//   ....[148]....
        /*0cd4*/ 	.word	0x0500000f


	//   ....[149]....
        /*0cd8*/ 	.word	0x0500000f


	//   ....[150]....
        /*0cdc*/ 	.word	0x0500000f


	//   ....[151]....
        /*0ce0*/ 	.word	0x0500000f


	//   ....[152]....
        /*0ce4*/ 	.word	0x0500000f


	//   ....[153]....
        /*0ce8*/ 	.word	0x0500000f


	//   ....[154]....
        /*0cec*/ 	.word	0x0500000f


	//   ....[155]....
        /*0cf0*/ 	.word	0x0500000f


	//   ....[156]....
        /*0cf4*/ 	.word	0x0500000f


	//   ....[157]....
        /*0cf8*/ 	.word	0x0500000f


	//   ....[158]....
        /*0cfc*/ 	.word	0x0500000f


	//   ....[159]....
        /*0d00*/ 	.word	0x0500000f


	//   ....[160]....
        /*0d04*/ 	.word	0x0500000f


	//   ....[161]....
        /*0d08*/ 	.word	0x0500000f


	//   ....[162]....
        /*0d0c*/ 	.word	0x0500000f


	//   ....[163]....
        /*0d10*/ 	.word	0x0500000f


	//   ....[164]....
        /*0d14*/ 	.word	0x0500000f


	//----- nvinfo : EIATTR_COOP_GROUP_INSTR_OFFSETS
	.align		4
.L_233:
        /*0d18*/ 	.byte	0x04, 0x28
        /*0d1a*/ 	.short	(.L_235 - .L_234)


	//   ....[0]....
.L_234:
        /*0d1c*/ 	.word	0x00000070


	//   ....[1]....
        /*0d20*/ 	.word	0x000001d0


	//   ....[2]....
        /*0d24*/ 	.word	0x00000220


	//   ....[3]....
        /*0d28*/ 	.word	0x00000450


	//   ....[4]....
        /*0d2c*/ 	.word	0x000005b0


	//   ....[5]....
        /*0d30*/ 	.word	0x000006d0


	//   ....[6]....
        /*0d34*/ 	.word	0x00000830


	//   ....[7]....
        /*0d38*/ 	.word	0x0000d200


	//   ....[8]....
        /*0d3c*/ 	.word	0x00015860


	//   ....[9]....
        /*0d40*/ 	.word	0x00015f20


	//   ....[10]....
        /*0d44*/ 	.word	0x00016960


	//   ....[11]....
        /*0d48*/ 	.word	0x000169e0


	//   ....[12]....
        /*0d4c*/ 	.word	0x0001bce0


	//   ....[13]....
        /*0d50*/ 	.word	0x0001be00


	//   ....[14]....
        /*0d54*/ 	.word	0x0001ce10


	//   ....[15]....
        /*0d58*/ 	.word	0x0001ce70


	//   ....[16]....
        /*0d5c*/ 	.word	0x000208d0


	//   ....[17]....
        /*0d60*/ 	.word	0x000209d0


	//   ....[18]....
        /*0d64*/ 	.word	0x000209f0


	//   ....[19]....
        /*0d68*/ 	.word	0x00020a60


	//   ....[20]....
        /*0d6c*/ 	.word	0x00026cc0


	//   ....[21]....
        /*0d70*/ 	.word	0x00026d60


	//   ....[22]....
        /*0d74*/ 	.word	0x000277f0


	//   ....[23]....
        /*0d78*/ 	.word	0x00027850


	//   ....[24]....
        /*0d7c*/ 	.word	0x00029720


	//   ....[25]....
        /*0d80*/ 	.word	0x00029780


	//   ....[26]....
        /*0d84*/ 	.word	0x000297a0


	//   ....[27]....
        /*0d88*/ 	.word	0x000297c0


	//   ....[28]....
        /*0d8c*/ 	.word	0x0002a6d0


	//   ....[29]....
        /*0d90*/ 	.word	0x0002a700


	//   ....[30]....
        /*0d94*/ 	.word	0x0002a730


	//   ....[31]....
        /*0d98*/ 	.word	0x0002a760


	//   ....[32]....
        /*0d9c*/ 	.word	0x0002a790


	//   ....[33]....
        /*0da0*/ 	.word	0x0002a7c0


	//   ....[34]....
        /*0da4*/ 	.word	0x0002a7f0


	//   ....[35]....
        /*0da8*/ 	.word	0x0002a820


	//   ....[36]....
        /*0dac*/ 	.word	0x0002a850


	//   ....[37]....
        /*0db0*/ 	.word	0x0002a880


	//   ....[38]....
        /*0db4*/ 	.word	0x0002a8b0


	//   ....[39]....
        /*0db8*/ 	.word	0x0002a8e0


	//   ....[40]....
        /*0dbc*/ 	.word	0x0002a910


	//   ....[41]....
        /*0dc0*/ 	.word	0x0002a940


	//   ....[42]....
        /*0dc4*/ 	.word	0x0002a970


	//   ....[43]....
        /*0dc8*/ 	.word	0x0002a9a0


	//   ....[44]....
        /*0dcc*/ 	.word	0x0002a9d0


	//   ....[45]....
        /*0dd0*/ 	.word	0x0002aa00


	//   ....[46]....
        /*0dd4*/ 	.word	0x0002aa30


	//   ....[47]....
        /*0dd8*/ 	.word	0x0002aa60


	//   ....[48]....
        /*0ddc*/ 	.word	0x0002aa90


	//   ....[49]....
        /*0de0*/ 	.word	0x0002aac0


	//   ....[50]....
        /*0de4*/ 	.word	0x0002aaf0


	//   ....[51]....
        /*0de8*/ 	.word	0x0002ab20


	//   ....[52]....
        /*0dec*/ 	.word	0x0002ab50


	//   ....[53]....
        /*0df0*/ 	.word	0x0002ab60


	//   ....[54]....
        /*0df4*/ 	.word	0x0002ab70


	//   ....[55]....
        /*0df8*/ 	.word	0x0002ab80


	//   ....[56]....
        /*0dfc*/ 	.word	0x0002ab90


	//   ....[57]....
        /*0e00*/ 	.word	0x0002aba0


	//   ....[58]....
        /*0e04*/ 	.word	0x0002abb0


	//   ....[59]....
        /*0e08*/ 	.word	0x0002abe0


	//   ....[60]....
        /*0e0c*/ 	.word	0x0002c780


	//   ....[61]....
        /*0e10*/ 	.word	0x0002c960


	//   ....[62]....
        /*0e14*/ 	.word	0x0002c990


	//   ....[63]....
        /*0e18*/ 	.word	0x0002c9c0


	//   ....[64]....
        /*0e1c*/ 	.word	0x0002ca00


	//   ....[65]....
        /*0e20*/ 	.word	0x0002ca30


	//   ....[66]....
        /*0e24*/ 	.word	0x0002ca60


	//   ....[67]....
        /*0e28*/ 	.word	0x0002cbf0


	//   ....[68]....
        /*0e2c*/ 	.word	0x0002cc20


	//   ....[69]....
        /*0e30*/ 	.word	0x0002cc50


	//   ....[70]....
        /*0e34*/ 	.word	0x0002cc80


	//   ....[71]....
        /*0e38*/ 	.word	0x0002ccb0


	//   ....[72]....
        /*0e3c*/ 	.word	0x0002cce0


	//   ....[73]....
        /*0e40*/ 	.word	0x0002cd90


	//   ....[74]....
        /*0e44*/ 	.word	0x0002cdd0


	//   ....[75]....
        /*0e48*/ 	.word	0x0002ce90


	//   ....[76]....
        /*0e4c*/ 	.word	0x0002e110


	//   ....[77]....
        /*0e50*/ 	.word	0x0002fbb0


	//   ....[78]....
        /*0e54*/ 	.word	0x00032000


	//   ....[79]....
        /*0e58*/ 	.word	0x00032030


	//   ....[80]....
        /*0e5c*/ 	.word	0x00032070


	//   ....[81]....
        /*0e60*/ 	.word	0x000320a0


	//   ....[82]....
        /*0e64*/ 	.word	0x000320d0


	//   ....[83]....
        /*0e68*/ 	.word	0x00032100


	//   ....[84]....
        /*0e6c*/ 	.word	0x00032130


	//   ....[85]....
        /*0e70*/ 	.word	0x00032160


	//   ....[86]....
        /*0e74*/ 	.word	0x00032310


	//   ....[87]....
        /*0e78*/ 	.word	0x00032340


	//   ....[88]....
        /*0e7c*/ 	.word	0x00032370


	//   ....[89]....
        /*0e80*/ 	.word	0x000323a0


	//   ....[90]....
        /*0e84*/ 	.word	0x000323d0


	//   ....[91]....
        /*0e88*/ 	.word	0x00032400


	//   ....[92]....
        /*0e8c*/ 	.word	0x000324c0


	//   ....[93]....
        /*0e90*/ 	.word	0x000324e0


	//   ....[94]....
        /*0e94*/ 	.word	0x00032550


	//   ....[95]....
        /*0e98*/ 	.word	0x00032cf0


	//   ....[96]....
        /*0e9c*/ 	.word	0x000331c0


	//   ....[97]....
        /*0ea0*/ 	.word	0x00033270


	//   ....[98]....
        /*0ea4*/ 	.word	0x00033310


	//   ....[99]....
        /*0ea8*/ 	.word	0x000333b0


	//   ....[100]....
        /*0eac*/ 	.word	0x00033450


	//   ....[101]....
        /*0eb0*/ 	.word	0x000334f0


	//   ....[102]....
        /*0eb4*/ 	.word	0x00033590


	//   ....[103]....
        /*0eb8*/ 	.word	0x00033630


	//   ....[104]....
        /*0ebc*/ 	.word	0x000336d0


	//   ....[105]....
        /*0ec0*/ 	.word	0x000337c0


	//   ....[106]....
        /*0ec4*/ 	.word	0x00033860


	//   ....[107]....
        /*0ec8*/ 	.word	0x00033900


	//   ....[108]....
        /*0ecc*/ 	.word	0x000339a0


	//   ....[109]....
        /*0ed0*/ 	.word	0x00033a40


	//   ....[110]....
        /*0ed4*/ 	.word	0x00033ae0


	//   ....[111]....
        /*0ed8*/ 	.word	0x00033b80


	//   ....[112]....
        /*0edc*/ 	.word	0x00033c20


	//   ....[113]....
        /*0ee0*/ 	.word	0x00033fb0


	//   ....[114]....
        /*0ee4*/ 	.word	0x000340e0


	//   ....[115]....
        /*0ee8*/ 	.word	0x00034210


	//   ....[116]....
        /*0eec*/ 	.word	0x00034290


	//   ....[117]....
        /*0ef0*/ 	.word	0x000342f0


	//   ....[118]....
        /*0ef4*/ 	.word	0x00034370


	//   ....[119]....
        /*0ef8*/ 	.word	0x000343d0


	//   ....[120]....
        /*0efc*/ 	.word	0x00034450


	//   ....[121]....
        /*0f00*/ 	.word	0x000344b0


	//   ....[122]....
        /*0f04*/ 	.word	0x00034530


	//   ....[123]....
        /*0f08*/ 	.word	0x00034590


	//   ....[124]....
        /*0f0c*/ 	.word	0x00034610


	//   ....[125]....
        /*0f10*/ 	.word	0x00034670


	//   ....[126]....
        /*0f14*/ 	.word	0x000346f0


	//   ....[127]....
        /*0f18*/ 	.word	0x00034750


	//   ....[128]....
        /*0f1c*/ 	.word	0x000347b0


	//   ....[129]....
        /*0f20*/ 	.word	0x00034810


	//   ....[130]....
        /*0f24*/ 	.word	0x00034890


	//   ....[131]....
        /*0f28*/ 	.word	0x000348f0


	//   ....[132]....
        /*0f2c*/ 	.word	0x00034980


	//   ....[133]....
        /*0f30*/ 	.word	0x000349e0


	//   ....[134]....
        /*0f34*/ 	.word	0x00034a50


	//   ....[135]....
        /*0f38*/ 	.word	0x00034ab0


	//   ....[136]....
        /*0f3c*/ 	.word	0x00034b30


	//   ....[137]....
        /*0f40*/ 	.word	0x00034b90


	//   ....[138]....
        /*0f44*/ 	.word	0x00034c10


	//   ....[139]....
        /*0f48*/ 	.word	0x00034c70


	//   ....[140]....
        /*0f4c*/ 	.word	0x00034cf0


	//   ....[141]....
        /*0f50*/ 	.word	0x00034d50


	//   ....[142]....
        /*0f54*/ 	.word	0x00034dc0


	//   ....[143]....
        /*0f58*/ 	.word	0x00034e20


	//   ....[144]....
        /*0f5c*/ 	.word	0x00034e80


	//   ....[145]....
        /*0f60*/ 	.word	0x00034fb0


	//   ....[146]....
        /*0f64*/ 	.word	0x00035290


	//   ....[147]....
        /*0f68*/ 	.word	0x000356c0


	//   ....[148]....
        /*0f6c*/ 	.word	0x00035760


	//   ....[149]....
        /*0f70*/ 	.word	0x000358a0


	//   ....[150]....
        /*0f74*/ 	.word	0x00035910


	//   ....[151]....
        /*0f78*/ 	.word	0x00035980


	//   ....[152]....
        /*0f7c*/ 	.word	0x000359f0


	//   ....[153]....
        /*0f80*/ 	.word	0x00035a60


	//   ....[154]....
        /*0f84*/ 	.word	0x00035ae0


	//   ....[155]....
        /*0f88*/ 	.word	0x00035b70


	//   ....[156]....
        /*0f8c*/ 	.word	0x00035c10


	//   ....[157]....
        /*0f90*/ 	.word	0x00035c80


	//   ....[158]....
        /*0f94*/ 	.word	0x00035cf0


	//   ....[159]....
        /*0f98*/ 	.word	0x00035d60


	//   ....[160]....
        /*0f9c*/ 	.word	0x00035de0


	//   ....[161]....
        /*0fa0*/ 	.word	0x00035e50


	//   ....[162]....
        /*0fa4*/ 	.word	0x00035ef0


	//   ....[163]....
        /*0fa8*/ 	.word	0x00035f80


	//   ....[164]....
        /*0fac*/ 	.word	0x000360b0


	//----- nvinfo : EIATTR_REG_RECONFIG
	.align		4
.L_235:
        /*0fb0*/ 	.byte	0x01, 0x54
	.zero		2


	//----- nvinfo : EIATTR_SYSCALL_OFFSETS
	.align		4
        /*0fb4*/ 	.byte	0x04, 0x46
        /*0fb6*/ 	.short	(.L_237 - .L_236)


	//   ....[0]....
.L_236:
        /*0fb8*/ 	.word	0x00001b50


	//   ....[1]....
        /*0fbc*/ 	.word	0x00001ca0


	//   ....[2]....
        /*0fc0*/ 	.word	0x0000d3c0


	//   ....[3]....
        /*0fc4*/ 	.word	0x0000d890


	//   ....[4]....
        /*0fc8*/ 	.word	0x0002f490


	//   ....[5]....
        /*0fcc*/ 	.word	0x0002f5e0


	//   ....[6]....
        /*0fd0*/ 	.word	0x0002f720


	//   ....[7]....
        /*0fd4*/ 	.word	0x0002f840


	//----- nvinfo : EIATTR_MBARRIER_INSTR_OFFSETS
	.align		4
.L_237:
        /*0fd8*/ 	.byte	0x04, 0x39
        /*0fda*/ 	.short	(.L_239 - .L_238)


	//   ....[0]....
.L_238:
        /*0fdc*/ 	.word	0x00000300
        /*0fe0*/ 	.word	0x000000ff
        /*0fe4*/ 	.word	0x0002e800
        /*0fe8*/ 	.short	0x0100
        /*0fea*/ 	.byte	0x08
	.zero		1


	//   ....[1]....
        /*0fec*/ 	.word	0x00000310
        /*0ff0*/ 	.word	0x000000ff
        /*0ff4*/ 	.word	0x0002e820
        /*0ff8*/ 	.short	0x0100
        /*0ffa*/ 	.byte	0x08
	.zero		1


	//   ....[2]....
        /*0ffc*/ 	.word	0x00000400
        /*1000*/ 	.word	0x000000ff
        /*1004*/ 	.word	0x0002e830
        /*1008*/ 	.short	0x0100
        /*100a*/ 	.byte	0x08
	.zero		1


	//   ....[3]....
        /*100c*/ 	.word	0x00000410
        /*1010*/ 	.word	0x000000ff
        /*1014*/ 	.word	0x0002e840
        /*1018*/ 	.short	0x0100
        /*101a*/ 	.byte	0x08
	.zero		1


	//   ....[4]....
        /*101c*/ 	.word	0x00000420
        /*1020*/ 	.word	0x000000ff
        /*1024*/ 	.word	0x0002e838
        /*1028*/ 	.short	0x0100
        /*102a*/ 	.byte	0x08
	.zero		1


	//   ....[5]....
        /*102c*/ 	.word	0x00000430
        /*1030*/ 	.word	0x000000ff
        /*1034*/ 	.word	0x0002e848
        /*1038*/ 	.short	0x0100
        /*103a*/ 	.byte	0x08
	.zero		1


	//   ....[6]....
        /*103c*/ 	.word	0x00000560
        /*1040*/ 	.word	0x000000ff
        /*1044*/ 	.word	0x0002e850
        /*1048*/ 	.short	0x0100
        /*104a*/ 	.byte	0x08
	.zero		1


	//   ....[7]....
        /*104c*/ 	.word	0x00000570
        /*1050*/ 	.word	0x000000ff
        /*1054*/ 	.word	0x0002e860
        /*1058*/ 	.short	0x0100
        /*105a*/ 	.byte	0x08
	.zero		1


	//   ....[8]....
        /*105c*/ 	.word	0x00000580
        /*1060*/ 	.word	0x000000ff
        /*1064*/ 	.word	0x0002e858
        /*1068*/ 	.short	0x0100
        /*106a*/ 	.byte	0x08
	.zero		1


	//   ....[9]....
        /*106c*/ 	.word	0x00000590
        /*1070*/ 	.word	0x000000ff
        /*1074*/ 	.word	0x0002e868
        /*1078*/ 	.short	0x0100
        /*107a*/ 	.byte	0x08
	.zero		1


	//   ....[10]....
        /*107c*/ 	.word	0x00000680
        /*1080*/ 	.word	0x000000ff
        /*1084*/ 	.word	0x0002e870
        /*1088*/ 	.short	0x0100
        /*108a*/ 	.byte	0x06
	.zero		1


	//   ....[11]....
        /*108c*/ 	.word	0x00000690
        /*1090*/ 	.word	0x000000ff
        /*1094*/ 	.word	0x0002e880
        /*1098*/ 	.short	0x0100
        /*109a*/ 	.byte	0x06
	.zero		1


	//   ....[12]....
        /*109c*/ 	.word	0x000006a0
        /*10a0*/ 	.word	0x000000ff
        /*10a4*/ 	.word	0x0002e878
        /*10a8*/ 	.short	0x0100
        /*10aa*/ 	.byte	0x06
	.zero		1


	//   ....[13]....
        /*10ac*/ 	.word	0x000006b0
        /*10b0*/ 	.word	0x000000ff
        /*10b4*/ 	.word	0x0002e888
        /*10b8*/ 	.short	0x0100
        /*10ba*/ 	.byte	0x06
	.zero		1


	//   ....[14]....
        /*10bc*/ 	.word	0x000007e0
        /*10c0*/ 	.word	0x000000ff
        /*10c4*/ 	.word	0x0002e890
        /*10c8*/ 	.short	0x0100
        /*10ca*/ 	.byte	0x08
	.zero		1


	//   ....[15]....
        /*10cc*/ 	.word	0x000007f0
        /*10d0*/ 	.word	0x000000ff
        /*10d4*/ 	.word	0x0002e8a0
        /*10d8*/ 	.short	0x0100
        /*10da*/ 	.byte	0x08
	.zero		1


	//   ....[16]....
        /*10dc*/ 	.word	0x00000800
        /*10e0*/ 	.word	0x000000ff
        /*10e4*/ 	.word	0x0002e898
        /*10e8*/ 	.short	0x0100
        /*10ea*/ 	.byte	0x08
	.zero		1


	//   ....[17]....
        /*10ec*/ 	.word	0x00000810
        /*10f0*/ 	.word	0x000000ff
        /*10f4*/ 	.word	0x0002e8a8
        /*10f8*/ 	.short	0x0100
        /*10fa*/ 	.byte	0x08
	.zero		1


	//   ....[18]....
        /*10fc*/ 	.word	0x00000940
        /*1100*/ 	.word	0x000000ff
        /*1104*/ 	.word	0x0002e8b0
        /*1108*/ 	.short	0x0100
        /*110a*/ 	.byte	0x08
	.zero		1


	//   ....[19]....
        /*110c*/ 	.word	0x00000950
        /*1110*/ 	.word	0x000000ff
        /*1114*/ 	.word	0x0002e8c0
        /*1118*/ 	.short	0x0100
        /*111a*/ 	.byte	0x08
	.zero		1


	//   ....[20]....
        /*111c*/ 	.word	0x00000960
        /*1120*/ 	.word	0x000000ff
        /*1124*/ 	.word	0x0002e8b8
        /*1128*/ 	.short	0x0100
        /*112a*/ 	.byte	0x08
	.zero		1


	//   ....[21]....
        /*112c*/ 	.word	0x00000970
        /*1130*/ 	.word	0x000000ff
        /*1134*/ 	.word	0x0002e8c8
        /*1138*/ 	.short	0x0100
        /*113a*/ 	.byte	0x08
	.zero		1


	//   ....[22]....
        /*113c*/ 	.word	0x000032c0
        /*1140*/ 	.word	0x00000068
        /*1144*/ 	.word	0x0002e890
        /*1148*/ 	.short	0x010a
        /*114a*/ 	.byte	0x3f
	.zero		1


	//   ....[23]....
        /*114c*/ 	.word	0x000075f0
        /*1150*/ 	.word	0x00000068
        /*1154*/ 	.word	0x0002e890
        /*1158*/ 	.short	0x010a
        /*115a*/ 	.byte	0x3f
	.zero		1


	//   ....[24]....
        /*115c*/ 	.word	0x0000b600
        /*1160*/ 	.word	0x00000068
        /*1164*/ 	.word	0x0002e890
        /*1168*/ 	.short	0x010a
        /*116a*/ 	.byte	0x3f
	.zero		1


	//   ....[25]....
        /*116c*/ 	.word	0x0000bd80
        /*1170*/ 	.word	0x0000002c
        /*1174*/ 	.word	0x00000000
        /*1178*/ 	.short	0x0101
        /*117a*/ 	.byte	0x3f
	.zero		1


	//   ....[26]....
        /*117c*/ 	.word	0x0000bdc0
        /*1180*/ 	.word	0x00000068
        /*1184*/ 	.word	0x0002e8b0
        /*1188*/ 	.short	0x010a
        /*118a*/ 	.byte	0x3f
	.zero		1


	//   ....[27]....
        /*118c*/ 	.word	0x0000c6a0
        /*1190*/ 	.word	0x00000068
        /*1194*/ 	.word	0x00000000
        /*1198*/ 	.short	0x0101
        /*119a*/ 	.byte	0x3f
	.zero		1


	//   ....[28]....
        /*119c*/ 	.word	0x0000d480
        /*11a0*/ 	.word	0x00000012
        /*11a4*/ 	.word	0x0002e800
        /*11a8*/ 	.short	0x010a
        /*11aa*/ 	.byte	0x3f
	.zero		1


	//   ....[29]....
        /*11ac*/ 	.word	0x0000d4d0
        /*11b0*/ 	.word	0x00000012
        /*11b4*/ 	.word	0x0002e800
        /*11b8*/ 	.short	0x010a
        /*11ba*/ 	.byte	0x3f
	.zero		1


	//   ....[30]....
        /*11bc*/ 	.word	0x0000e190
        /*11c0*/ 	.word	0x00000012
        /*11c4*/ 	.word	0x0002e800
        /*11c8*/ 	.short	0x010a
        /*11ca*/ 	.byte	0x3f
	.zero		1


	//   ....[31]....
        /*11cc*/ 	.word	0x00010660
        /*11d0*/ 	.word	0x00000012
        /*11d4*/ 	.word	0x0002e800
        /*11d8*/ 	.short	0x010a
        /*11da*/ 	.byte	0x3f
	.zero		1


	//   ....[32]....
        /*11dc*/ 	.word	0x00012730
        /*11e0*/ 	.word	0x00000000
        /*11e4*/ 	.word	0x0002e830
        /*11e8*/ 	.short	0x010a
        /*11ea*/ 	.byte	0x3f
	.zero		1


	//   ....[33]....
        /*11ec*/ 	.word	0x00012890
        /*11f0*/ 	.word	0x00000000
        /*11f4*/ 	.word	0x0002e830
        /*11f8*/ 	.short	0x010a
        /*11fa*/ 	.byte	0x3f
	.zero		1


	//   ....[34]....
        /*11fc*/ 	.word	0x00013a40
        /*1200*/ 	.word	0x00000000
        /*1204*/ 	.word	0x00000000
        /*1208*/ 	.short	0x0101
        /*120a*/ 	.byte	0x3f
	.zero		1


	//   ....[35]....
        /*120c*/ 	.word	0x000181f0
        /*1210*/ 	.word	0x0000000f
        /*1214*/ 	.word	0x0002e830
        /*1218*/ 	.short	0x010a
        /*121a*/ 	.byte	0x3f
	.zero		1


	//   ....[36]....
        /*121c*/ 	.word	0x00018240
        /*1220*/ 	.word	0x0000000f
        /*1224*/ 	.word	0x0002e830
        /*1228*/ 	.short	0x010a
        /*122a*/ 	.byte	0x3f
	.zero		1


	//   ....[37]....
        /*122c*/ 	.word	0x000196d0
        /*1230*/ 	.word	0x0000000f
        /*1234*/ 	.word	0x0002e850
        /*1238*/ 	.short	0x010a
        /*123a*/ 	.byte	0x3f
	.zero		1


	//   ....[38]....
        /*123c*/ 	.word	0x00019710
        /*1240*/ 	.word	0x0000000f
        /*1244*/ 	.word	0x0002e850
        /*1248*/ 	.short	0x010a
        /*124a*/ 	.byte	0x3f
	.zero		1


	//   ....[39]....
        /*124c*/ 	.word	0x00019b90
        /*1250*/ 	.word	0x00000014
        /*1254*/ 	.word	0x00000000
        /*1258*/ 	.short	0x0101
        /*125a*/ 	.byte	0x3f
	.zero		1


	//   ....[40]....
        /*125c*/ 	.word	0x0001e7a0
        /*1260*/ 	.word	0x00000000
        /*1264*/ 	.word	0x00000000
        /*1268*/ 	.short	0x0101
        /*126a*/ 	.byte	0x3f
	.zero		1


	//   ....[41]....
        /*126c*/ 	.word	0x0001eba0
        /*1270*/ 	.word	0x00000000
        /*1274*/ 	.word	0x0002e830
        /*1278*/ 	.short	0x010a
        /*127a*/ 	.byte	0x3f
	.zero		1


	//   ....[42]....
        /*127c*/ 	.word	0x0001ebf0
        /*1280*/ 	.word	0x00000000
        /*1284*/ 	.word	0x0002e830
        /*1288*/ 	.short	0x010a
        /*128a*/ 	.byte	0x3f
	.zero		1


	//   ....[43]....
        /*128c*/ 	.word	0x00020040
        /*1290*/ 	.word	0x00000003
        /*1294*/ 	.word	0x0002e850
        /*1298*/ 	.short	0x010a
        /*129a*/ 	.byte	0x3f
	.zero		1


	//   ....[44]....
        /*129c*/ 	.word	0x00020080
        /*12a0*/ 	.word	0x00000003
        /*12a4*/ 	.word	0x0002e850
        /*12a8*/ 	.short	0x010a
        /*12aa*/ 	.byte	0x3f
	.zero		1


	//   ....[45]....
        /*12ac*/ 	.word	0x00021d80
        /*12b0*/ 	.word	0x00000076
        /*12b4*/ 	.word	0x00000000
        /*12b8*/ 	.short	0x0101
        /*12ba*/ 	.byte	0x3f
	.zero		1


	//   ....[46]....
        /*12bc*/ 	.word	0x000222e0
        /*12c0*/ 	.word	0x00000014
        /*12c4*/ 	.word	0x00000000
        /*12c8*/ 	.short	0x0101
        /*12ca*/ 	.byte	0x3f
	.zero		1


	//   ....[47]....
        /*12cc*/ 	.word	0x00022c10
        /*12d0*/ 	.word	0x00000003
        /*12d4*/ 	.word	0x0002e830
        /*12d8*/ 	.short	0x010a
        /*12da*/ 	.byte	0x3f
	.zero		1


	//   ....[48]....
        /*12dc*/ 	.word	0x00022c60
        /*12e0*/ 	.word	0x00000003
        /*12e4*/ 	.word	0x0002e830
        /*12e8*/ 	.short	0x010a
        /*12ea*/ 	.byte	0x3f
	.zero		1


	//   ....[49]....
        /*12ec*/ 	.word	0x000240e0
        /*12f0*/ 	.word	0x00000003
        /*12f4*/ 	.word	0x0002e850
        /*12f8*/ 	.short	0x010a
        /*12fa*/ 	.byte	0x3f
	.zero		1


	//   ....[50]....
        /*12fc*/ 	.word	0x00024120
        /*1300*/ 	.word	0x00000003
        /*1304*/ 	.word	0x0002e850
        /*1308*/ 	.short	0x010a
        /*130a*/ 	.byte	0x3f
	.zero		1


	//   ....[51]....
        /*130c*/ 	.word	0x00024600
        /*1310*/ 	.word	0x0000000f
        /*1314*/ 	.word	0x00000000
        /*1318*/ 	.short	0x0101
        /*131a*/ 	.byte	0x3f
	.zero		1


	//   ....[52]....
        /*131c*/ 	.word	0x00028b20
        /*1320*/ 	.word	0x0000000d
        /*1324*/ 	.word	0x00000000
        /*1328*/ 	.short	0x0101
        /*132a*/ 	.byte	0x3f
	.zero		1


	//   ....[53]....
        /*132c*/ 	.word	0x00029270
        /*1330*/ 	.word	0x0000000d
        /*1334*/ 	.word	0x0002e850
        /*1338*/ 	.short	0x010a
        /*133a*/ 	.byte	0x3f
	.zero		1


	//   ....[54]....
        /*133c*/ 	.word	0x000292f0
        /*1340*/ 	.word	0x0000000d
        /*1344*/ 	.word	0x0002e850
        /*1348*/ 	.short	0x010a
        /*134a*/ 	.byte	0x3f
	.zero		1


	//   ....[55]....
        /*134c*/ 	.word	0x00029e70
        /*1350*/ 	.word	0x00000000
        /*1354*/ 	.word	0x00000000
        /*1358*/ 	.short	0x0101
        /*135a*/ 	.byte	0x3f
	.zero		1


	//   ....[56]....
        /*135c*/ 	.word	0x0002b6d0
        /*1360*/ 	.word	0x00000000
        /*1364*/ 	.word	0x00000000
        /*1368*/ 	.short	0x0101
        /*136a*/ 	.byte	0x3f
	.zero		1


	//   ....[57]....
        /*136c*/ 	.word	0x0002e220
        /*1370*/ 	.word	0x0000000c
        /*1374*/ 	.word	0x0002e820
        /*1378*/ 	.short	0x010a
        /*137a*/ 	.byte	0x3f
	.zero		1


	//   ....[58]....
        /*137c*/ 	.word	0x0002e2f0
        /*1380*/ 	.word	0x00000009
        /*1384*/ 	.word	0x0002e8a0
        /*1388*/ 	.short	0x010a
        /*138a*/ 	.byte	0x3f
	.zero		1


	//   ....[59]....
        /*138c*/ 	.word	0x0002e530
        /*1390*/ 	.word	0x00000009
        /*1394*/ 	.word	0x0002e8c0
        /*1398*/ 	.short	0x010a
        /*139a*/ 	.byte	0x3f
	.zero		1


	//   ....[60]....
        /*139c*/ 	.word	0x0002e910
        /*13a0*/ 	.word	0x00000007
        /*13a4*/ 	.word	0x0002e8a0
        /*13a8*/ 	.short	0x010a
        /*13aa*/ 	.byte	0x3f
	.zero		1


	//   ....[61]....
        /*13ac*/ 	.word	0x0002eb30
        /*13b0*/ 	.word	0x00000007
        /*13b4*/ 	.word	0x0002e8c0
        /*13b8*/ 	.short	0x010a
        /*13ba*/ 	.byte	0x3f
	.zero		1


	//   ....[62]....
        /*13bc*/ 	.word	0x0002fe40
        /*13c0*/ 	.word	0x00000005
        /*13c4*/ 	.word	0x0002e880
        /*13c8*/ 	.short	0x010a
        /*13ca*/ 	.byte	0x3f
	.zero		1


	//   ....[63]....
        /*13cc*/ 	.word	0x00030020
        /*13d0*/ 	.word	0x00000005
        /*13d4*/ 	.word	0x0002e840
        /*13d8*/ 	.short	0x010a
        /*13da*/ 	.byte	0x3f
	.zero		1


	//   ....[64]....
        /*13dc*/ 	.word	0x000303b0
        /*13e0*/ 	.word	0x00000004
        /*13e4*/ 	.word	0x0002e820
        /*13e8*/ 	.short	0x010a
        /*13ea*/ 	.byte	0x3f
	.zero		1


	//   ....[65]....
        /*13ec*/ 	.word	0x00030700
        /*13f0*/ 	.word	0x00000005
        /*13f4*/ 	.word	0x0002e880
        /*13f8*/ 	.short	0x010a
        /*13fa*/ 	.byte	0x3f
	.zero		1


	//   ....[66]....
        /*13fc*/ 	.word	0x00030970
        /*1400*/ 	.word	0x00000005
        /*1404*/ 	.word	0x0002e840
        /*1408*/ 	.short	0x010a
        /*140a*/ 	.byte	0x3f
	.zero		1


	//   ....[67]....
        /*140c*/ 	.word	0x00030c70
        /*1410*/ 	.word	0x00000014
        /*1414*/ 	.word	0x0002e870
        /*1418*/ 	.short	0x010a
        /*141a*/ 	.byte	0x3f
	.zero		1


	//   ....[68]....
        /*141c*/ 	.word	0x00030ce0
        /*1420*/ 	.word	0x00000014
        /*1424*/ 	.word	0x0002e860
        /*1428*/ 	.short	0x010a
        /*142a*/ 	.byte	0x3f
	.zero		1


	//   ....[69]....
        /*142c*/ 	.word	0x00031390
        /*1430*/ 	.word	0x00000014
        /*1434*/ 	.word	0x0002e850
        /*1438*/ 	.short	0x0101
        /*143a*/ 	.byte	0x3f
	.zero		1


	//   ....[70]....
        /*143c*/ 	.word	0x000313f0
        /*1440*/ 	.word	0x00000014
        /*1444*/ 	.word	0x00000000
        /*1448*/ 	.short	0x0101
        /*144a*/ 	.byte	0x3f
	.zero		1


	//   ....[71]....
        /*144c*/ 	.word	0x00031610
        /*1450*/ 	.word	0x00000011
        /*1454*/ 	.word	0x0002e870
        /*1458*/ 	.short	0x010a
        /*145a*/ 	.byte	0x3f
	.zero		1


	//   ....[72]....
        /*145c*/ 	.word	0x000316a0
        /*1460*/ 	.word	0x00000011
        /*1464*/ 	.word	0x0002e860
        /*1468*/ 	.short	0x010a
        /*146a*/ 	.byte	0x3f
	.zero		1


	//   ....[73]....
        /*146c*/ 	.word	0x00031d70
        /*1470*/ 	.word	0x00000011
        /*1474*/ 	.word	0x0002e850
        /*1478*/ 	.short	0x0101
        /*147a*/ 	.byte	0x3f
	.zero		1


	//   ....[74]....
        /*147c*/ 	.word	0x00031db0
        /*1480*/ 	.word	0x00000000
        /*1484*/ 	.word	0x00000000
        /*1488*/ 	.short	0x0101
        /*148a*/ 	.byte	0x3f
	.zero		1


	//   ....[75]....
        /*148c*/ 	.word	0x00032c70
        /*1490*/ 	.word	0x00000000
        /*1494*/ 	.word	0x0002e820
        /*1498*/ 	.short	0x010a
        /*149a*/ 	.byte	0x3f
	.zero		1


	//   ....[76]....
        /*149c*/ 	.word	0x00032e40
        /*14a0*/ 	.word	0x00000006
        /*14a4*/ 	.word	0x00000000
        /*14a8*/ 	.short	0x010a
        /*14aa*/ 	.byte	0x3f
	.zero		1


	//   ....[77]....
        /*14ac*/ 	.word	0x00032eb0
        /*14b0*/ 	.word	0x00000007
        /*14b4*/ 	.word	0x00000000
        /*14b8*/ 	.short	0x010a
        /*14ba*/ 	.byte	0x3f
	.zero		1


	//   ....[78]....
        /*14bc*/ 	.word	0x00032f10
        /*14c0*/ 	.word	0x00000004
        /*14c4*/ 	.word	0x0002e860
        /*14c8*/ 	.short	0x010a
        /*14ca*/ 	.byte	0x3f
	.zero		1


	//   ....[79]....
        /*14cc*/ 	.word	0x00032f60
        /*14d0*/ 	.word	0x00000003
        /*14d4*/ 	.word	0x0002e860
        /*14d8*/ 	.short	0x010a
        /*14da*/ 	.byte	0x3f
	.zero		1


	//   ....[80]....
        /*14dc*/ 	.word	0x00032fa0
        /*14e0*/ 	.word	0x00000004
        /*14e4*/ 	.word	0x0002e880
        /*14e8*/ 	.short	0x010a
        /*14ea*/ 	.byte	0x3f
	.zero		1


	//   ....[81]....
        /*14ec*/ 	.word	0x00032fc0
        /*14f0*/ 	.word	0x00000003
        /*14f4*/ 	.word	0x0002e880
        /*14f8*/ 	.short	0x010a
        /*14fa*/ 	.byte	0x3f
	.zero		1


	//   ....[82]....
        /*14fc*/ 	.word	0x00033020
        /*1500*/ 	.word	0x00000068
        /*1504*/ 	.word	0x0002e890
        /*1508*/ 	.short	0x010a
        /*150a*/ 	.byte	0x3f
	.zero		1


	//   ....[83]....
        /*150c*/ 	.word	0x00033070
        /*1510*/ 	.word	0x00000068
        /*1514*/ 	.word	0x0002e890
        /*1518*/ 	.short	0x010a
        /*151a*/ 	.byte	0x3f
	.zero		1


	//   ....[84]....
        /*151c*/ 	.word	0x000330c0
        /*1520*/ 	.word	0x00000068
        /*1524*/ 	.word	0x0002e890
        /*1528*/ 	.short	0x010a
        /*152a*/ 	.byte	0x3f
	.zero		1


	//   ....[85]....
        /*152c*/ 	.word	0x00033110
        /*1530*/ 	.word	0x00000068
        /*1534*/ 	.word	0x0002e8b0
        /*1538*/ 	.short	0x010a
        /*153a*/ 	.byte	0x3f
	.zero		1


	//   ....[86]....
        /*153c*/ 	.word	0x00033710
        /*1540*/ 	.word	0x00000012
        /*1544*/ 	.word	0x0002e800
        /*1548*/ 	.short	0x010a
        /*154a*/ 	.byte	0x3f
	.zero		1


	//   ....[87]....
        /*154c*/ 	.word	0x00033c60
        /*1550*/ 	.word	0x00000012
        /*1554*/ 	.word	0x0002e800
        /*1558*/ 	.short	0x010a
        /*155a*/ 	.byte	0x3f
	.zero		1


	//   ....[88]....
        /*155c*/ 	.word	0x00033cb0
        /*1560*/ 	.word	0x00000000
        /*1564*/ 	.word	0x0002e830
        /*1568*/ 	.short	0x010a
        /*156a*/ 	.byte	0x3f
	.zero		1


	//   ....[89]....
        /*156c*/ 	.word	0x00033d00
        /*1570*/ 	.word	0x0000000f
        /*1574*/ 	.word	0x0002e830
        /*1578*/ 	.short	0x010a
        /*157a*/ 	.byte	0x3f
	.zero		1


	//   ....[90]....
        /*157c*/ 	.word	0x00033d50
        /*1580*/ 	.word	0x0000000f
        /*1584*/ 	.word	0x0002e850
        /*1588*/ 	.short	0x010a
        /*158a*/ 	.byte	0x3f
	.zero		1


	//   ....[91]....
        /*158c*/ 	.word	0x00033da0
        /*1590*/ 	.word	0x00000000
        /*1594*/ 	.word	0x0002e830
        /*1598*/ 	.short	0x010a
        /*159a*/ 	.byte	0x3f
	.zero		1


	//   ....[92]....
        /*159c*/ 	.word	0x00033df0
        /*15a0*/ 	.word	0x00000003
        /*15a4*/ 	.word	0x0002e850
        /*15a8*/ 	.short	0x010a
        /*15aa*/ 	.byte	0x3f
	.zero		1


	//   ....[93]....
        /*15ac*/ 	.word	0x00033e40
        /*15b0*/ 	.word	0x00000003
        /*15b4*/ 	.word	0x0002e830
        /*15b8*/ 	.short	0x010a
        /*15ba*/ 	.byte	0x3f
	.zero		1


	//   ....[94]....
        /*15bc*/ 	.word	0x00033e90
        /*15c0*/ 	.word	0x00000003
        /*15c4*/ 	.word	0x0002e850
        /*15c8*/ 	.short	0x010a
        /*15ca*/ 	.byte	0x3f
	.zero		1


	//   ....[95]....
        /*15cc*/ 	.word	0x00033ee0
        /*15d0*/ 	.word	0x0000000d
        /*15d4*/ 	.word	0x0002e850
        /*15d8*/ 	.short	0x010a
        /*15da*/ 	.byte	0x3f
	.zero		1


	//   ....[96]....
        /*15dc*/ 	.word	0x00035070
        /*15e0*/ 	.word	0x0000000c
        /*15e4*/ 	.word	0x0002e820
        /*15e8*/ 	.short	0x010a
        /*15ea*/ 	.byte	0x3f
	.zero		1


	//   ....[97]....
        /*15ec*/ 	.word	0x000350c0
        /*15f0*/ 	.word	0x00000009
        /*15f4*/ 	.word	0x0002e8a0
        /*15f8*/ 	.short	0x010a
        /*15fa*/ 	.byte	0x3f
	.zero		1


	//   ....[98]....
        /*15fc*/ 	.word	0x00035110
        /*1600*/ 	.word	0x00000009
        /*1604*/ 	.word	0x0002e8c0
        /*1608*/ 	.short	0x010a
        /*160a*/ 	.byte	0x3f
	.zero		1


	//   ....[99]....
        /*160c*/ 	.word	0x00035160
        /*1610*/ 	.word	0x00000007
        /*1614*/ 	.word	0x0002e8a0
        /*1618*/ 	.short	0x010a
        /*161a*/ 	.byte	0x3f
	.zero		1


	//   ....[100]....
        /*161c*/ 	.word	0x000351b0
        /*1620*/ 	.word	0x00000007
        /*1624*/ 	.word	0x0002e8c0
        /*1628*/ 	.short	0x010a
        /*162a*/ 	.byte	0x3f
	.zero		1


	//   ....[101]....
        /*162c*/ 	.word	0x00035350
        /*1630*/ 	.word	0x00000005
        /*1634*/ 	.word	0x0002e880
        /*1638*/ 	.short	0x010a
        /*163a*/ 	.byte	0x3f
	.zero		1


	//   ....[102]....
        /*163c*/ 	.word	0x000353a0
        /*1640*/ 	.word	0x00000005
        /*1644*/ 	.word	0x0002e840
        /*1648*/ 	.short	0x010a
        /*164a*/ 	.byte	0x3f
	.zero		1


	//   ....[103]....
        /*164c*/ 	.word	0x00035420
        /*1650*/ 	.word	0x00000004
        /*1654*/ 	.word	0x0002e820
        /*1658*/ 	.short	0x010a
        /*165a*/ 	.byte	0x3f
	.zero		1


	//   ....[104]....
        /*165c*/ 	.word	0x00035470
        /*1660*/ 	.word	0x00000005
        /*1664*/ 	.word	0x0002e880
        /*1668*/ 	.short	0x010a
        /*166a*/ 	.byte	0x3f
	.zero		1


	//   ....[105]....
        /*166c*/ 	.word	0x000354c0
        /*1670*/ 	.word	0x00000005
        /*1674*/ 	.word	0x0002e840
        /*1678*/ 	.short	0x010a
        /*167a*/ 	.byte	0x3f
	.zero		1


	//   ....[106]....
        /*167c*/ 	.word	0x00035510
        /*1680*/ 	.word	0x00000014
        /*1684*/ 	.word	0x0002e870
        /*1688*/ 	.short	0x010a
        /*168a*/ 	.byte	0x3f
	.zero		1


	//   ....[107]....
        /*168c*/ 	.word	0x00035560
        /*1690*/ 	.word	0x00000014
        /*1694*/ 	.word	0x0002e860
        /*1698*/ 	.short	0x010a
        /*169a*/ 	.byte	0x3f
	.zero		1


	//   ....[108]....
        /*169c*/ 	.word	0x000355b0
        /*16a0*/ 	.word	0x00000011
        /*16a4*/ 	.word	0x0002e870
        /*16a8*/ 	.short	0x010a
        /*16aa*/ 	.byte	0x3f
	.zero		1


	//   ....[109]....
        /*16ac*/ 	.word	0x00035600
        /*16b0*/ 	.word	0x00000011
        /*16b4*/ 	.word	0x0002e860
        /*16b8*/ 	.short	0x010a
        /*16ba*/ 	.byte	0x3f
	.zero		1


	//   ....[110]....
        /*16bc*/ 	.word	0x00035fd0
        /*16c0*/ 	.word	0x00000000
        /*16c4*/ 	.word	0x0002e820
        /*16c8*/ 	.short	0x010a
        /*16ca*/ 	.byte	0x3f
	.zero		1


	//   ....[111]....
        /*16cc*/ 	.word	0x00036170
        /*16d0*/ 	.word	0x00000006
        /*16d4*/ 	.word	0x00000000
        /*16d8*/ 	.short	0x010a
        /*16da*/ 	.byte	0x3f
	.zero		1


	//   ....[112]....
        /*16dc*/ 	.word	0x000361c0
        /*16e0*/ 	.word	0x00000007
        /*16e4*/ 	.word	0x00000000
        /*16e8*/ 	.short	0x010a
        /*16ea*/ 	.byte	0x3f
	.zero		1


	//   ....[113]....
        /*16ec*/ 	.word	0x00036210
        /*16f0*/ 	.word	0x00000004
        /*16f4*/ 	.word	0x0002e860
        /*16f8*/ 	.short	0x010a
        /*16fa*/ 	.byte	0x3f
	.zero		1


	//   ....[114]....
        /*16fc*/ 	.word	0x00036260
        /*1700*/ 	.word	0x00000003
        /*1704*/ 	.word	0x0002e860
        /*1708*/ 	.short	0x010a
        /*170a*/ 	.byte	0x3f
	.zero		1


	//   ....[115]....
        /*170c*/ 	.word	0x000362b0
        /*1710*/ 	.word	0x00000004
        /*1714*/ 	.word	0x0002e880
        /*1718*/ 	.short	0x010a
        /*171a*/ 	.byte	0x3f
	.zero		1


	//----- nvinfo : EIATTR_NUM_MBARRIERS
	.align		4
.L_239:
        /*171c*/ 	.byte	0x03, 0x38
        /*171e*/ 	.short	0x0016


	//----- nvinfo : EIATTR_EXIT_INSTR_OFFSETS
	.align		4
        /*1720*/ 	.byte	0x04, 0x1c
        /*1722*/ 	.short	(.L_241 - .L_240)


	//   ....[0]....
.L_240:
        /*1724*/ 	.word	0x00033010


	//----- nvinfo : EIATTR_MAX_THREADS
	.align		4
.L_241:
        /*1728*/ 	.byte	0x04, 0x05
        /*172a*/ 	.short	(.L_243 - .L_242)
.L_242:
        /*172c*/ 	.word	0x00000180
        /*1730*/ 	.word	0x00000001
        /*1734*/ 	.word	0x00000001


	//----- nvinfo : EIATTR_CRS_STACK_SIZE
	.align		4
.L_243:
        /*1738*/ 	.byte	0x04, 0x1e
        /*173a*/ 	.short	(.L_245 - .L_244)
.L_244:
        /*173c*/ 	.word	0x00000000


	//----- nvinfo : EIATTR_CBANK_PARAM_SIZE
	.align		4
.L_245:
        /*1740*/ 	.byte	0x03, 0x19
        /*1742*/ 	.short	0x0a70


	//----- nvinfo : EIATTR_PARAM_CBANK
	.align		4
        /*1744*/ 	.byte	0x04, 0x0a
        /*1746*/ 	.short	(.L_247 - .L_246)
	.align		4
.L_246:
        /*1748*/ 	.word	index@(.nv.constant0._ZN7cutlass13device_kernelIN5flash11enable_sm90INS1_16FlashAttnFwdSm90INS1_25CollectiveMainloopFwdSm90ILi2EN4cute5tupleIJNS5_1CILi1EEES8_S8_EEENS6_IJNS7_ILi128EEENS7_ILi224EEESA_EEELi128ENS_12float_e4m3_tEfNS_4arch4Sm90ELb0ELb1ELb0ELb1ELb0ELb1ELb0ELb1ELb1ELb0ELb0ELb0EEENS1_21CollectiveEpilogueFwdINS6_IJSA_SA_SB_EEES9_NS_10bfloat16_tESF_Li256ELb1ELb0ELb0ELb1EEENS1_36VarlenDynamicPersistentTileSchedulerILi128ELi224ELi256ELi128ELb0ELb0ELb1ELb1ELb0ELb1EEEEEEEEEvNT_6ParamsE)
        /*174c*/ 	.short	0x0210
        /*174e*/ 	.short	0x0a70


	//----- nvinfo : EIATTR_SW_WAR
	.align		4
.L_247:
        /*1750*/ 	.byte	0x04, 0x36
        /*1752*/ 	.short	(.L_249 - .L_248)
.L_248:
        /*1754*/ 	.word	0x00000008
.L_249:


//--------------------- .nv.info._ZN7cutlass13device_kernelIN5flash11enable_sm90INS1_16FlashAttnFwdSm90INS1_25CollectiveMainloopFwdSm90ILi2EN4cute5tupleIJNS5_1CILi1EEES8_S8_EEENS6_IJNS7_ILi128EEENS7_ILi224EEESA_EEELi128ENS_12float_e4m3_tEfNS_4arch4Sm90ELb1ELb0ELb0ELb0ELb0ELb0ELb0ELb1ELb1ELb0ELb0ELb0EEENS1_21CollectiveEpilogueFwdINS6_IJSA_SA_SB_EEES9_NS_10bfloat16_tESF_Li256ELb0ELb0ELb0ELb1EEENS1_30DynamicPersistentTileSchedulerILi256ELi128ELb0ELb0ELb1EEEEEEEEEvNT_6ParamsE --------------------------
	.section	.nv.info._ZN7cutlass13device_kernelIN5flash11enable_sm90INS1_16FlashAttnFwdSm90INS1_25CollectiveMainloopFwdSm90ILi2EN4cute5tupleIJNS5_1CILi1EEES8_S8_EEENS6_IJNS7_ILi128EEENS7_ILi224EEESA_EEELi128ENS_12float_e4m3_tEfNS_4arch4Sm90ELb1ELb0ELb0ELb0ELb0ELb0ELb0ELb1ELb1ELb0ELb0ELb0EEENS1_21CollectiveEpilogueFwdINS6_IJSA_SA_SB_EEES9_NS_10bfloat16_tESF_Li256ELb0ELb0ELb0ELb1EEENS1_30DynamicPersistentTileSchedulerILi256ELi128ELb0ELb0ELb1EEEEEEEEEvNT_6ParamsE,"",@"SHT_CUDA_INFO"
	.sectionflags	@""
	.align	4


	//----- nvinfo : EIATTR_CUDA_API_VERSION
	.align		4
        /*0000*/ 	.byte	0x04, 0x37
        /*0002*/ 	.short	(.L_251 - .L_250)
.L_250:
        /*0004*/ 	.word	0x00000082


	//----- nvinfo : EIATTR_KPARAM_INFO
	.align		4
.L_251:
        /*0008*/ 	.byte	0x04, 0x17
        /*000a*/ 	.short	(.L_253 - .L_252)
.L_252:
        /*000c*/ 	.word	0x00000000
        /*0010*/ 	.short	0x0000
        /*0012*/ 	.short	0x0070
        /*0014*/ 	.byte	0x00, 0xf0, 0x01, 0x2e


	//----- nvinfo : EIATTR_SPARSE_MMA_MASK
	.align		4
.L_253:
        /*0018*/ 	.byte	0x03, 0x50
        /*001a*/ 	.short	0x0000


	//----- nvinfo : EIATTR_MAXREG_COUNT
	.align		4
        /*001c*/ 	.byte	0x03, 0x1b
        /*001e*/ 	.short	0x00a8


	//----- nvinfo : EIATTR_NUM_BARRIERS
	.align		4
        /*0020*/ 	.byte	0x02, 0x4c
        /*0022*/ 	.byte	0x10
	.zero		1


	//----- nvinfo : EIATTR_EXTERNS
	.align		4
        /*0024*/ 	.byte	0x04, 0x0f
        /*0026*/ 	.short	(.L_255 - .L_254)


	//   ....[0]....
	.align		4
.L_254:
        /*0028*/ 	.word	index@(__assertfail)


	//----- nvinfo : EIATTR_ANNOTATIONS
	.align		4
.L_255:
        /*002c*/ 	.byte	0x04, 0x55
        /*002e*/ 	.short	(.L_257 - .L_256)


	//   ....[0]....
.L_256:
        /* <DEDUP_REMOVED lines=36> */


	//----- nvinfo : EIATTR_MERCURY_ISA_VERSION
	.align		4
.L_257:
        /*0260*/ 	.byte	0x03, 0x5f
        /*0262*/ 	.short	0x0101


	//----- nvinfo : EIATTR_INT_WARP_WIDE_INSTR_OFFSETS
	.align		4
        /*0264*/ 	.byte	0x04, 0x31
        /*0266*/ 	.short	(.L_259 - .L_258)


	//   ....[0]....
.L_258:
        /*0268*/ 	.word	0x00000180


	//   ....[1]....
        /*026c*/ 	.word	0x000001c0


	//   ....[2]....
        /*0270*/ 	.word	0x00000250


	//   ....[3]....
        /*0274*/ 	.word	0x00010340


	//   ....[4]....
        /*0278*/ 	.word	0x000103d0


	//   ....[5]....
        /*027c*/ 	.word	0x00010a90


	//   ....[6]....
        /*0280*/ 	.word	0x000122a0


	//   ....[7]....
        /*0284*/ 	.word	0x00012330


	//----- nvinfo : EIATTR_COOP_GROUP_MASK_REGIDS
	.align		4
.L_259:
        /*0288*/ 	.byte	0x04, 0x29
        /*028a*/ 	.short	(.L_261 - .L_260)


	//   ....[0]....
.L_260:
        /*028c*/ 	.word	0xffffffff


	//   ....[1]....
        /*0290*/ 	.word	0xffffffff


	//   ....[2]....
        /*0294*/ 	.word	0xffffffff


	//   ....[3]....
        /*0298*/ 	.word	0xffffffff


	//   ....[4]....
        /*029c*/ 	.word	0xffffffff


	//   ....[5]....
        /*02a0*/ 	.word	0xffffffff


	//   ....[6]....
        /*02a4*/ 	.word	0xffffffff


	//   ....[7]....
        /*02a8*/ 	.word	0xffffffff


	//   ....[8]....
        /*02ac*/ 	.word	0xffffffff


	//   ....[9]....
        /*02b0*/ 	.word	0xffffffff


	//   ....[10]....
        /*02b4*/ 	.word	0xffffffff


	//   ....[11]....
        /*02b8*/ 	.word	0xffffffff


	//   ....[12]....
        /*02bc*/ 	.word	0xffffffff


	//   ....[13]....
        /*02c0*/ 	.word	0xffffffff


	//   ....[14]....
        /*02c4*/ 	.word	0xffffffff


	//   ....[15]....
        /*02c8*/ 	.word	0xffffffff


	//   ....[16]....
        /*02cc*/ 	.word	0xffffffff


	//   ....[17]....
        /*02d0*/ 	.word	0xffffffff


	//   ....[18]....
        /*02d4*/ 	.word	0xffffffff


	//   ....[19]....
        /*02d8*/ 	.word	0xffffffff


	//   ....[20]....
        /*02dc*/ 	.word	0xffffffff


	//   ....[21]....
        /*02e0*/ 	.word	0xffffffff


	//   ....[22]....
        /*02e4*/ 	.word	0xffffffff


	//   ....[23]....
        /*02e8*/ 	.word	0xffffffff


	//   ....[24]....
        /*02ec*/ 	.word	0xffffffff


	//   ....[25]....
        /*02f0*/ 	.word	0xffffffff


	//   ....[26]....
        /*02f4*/ 	.word	0xffffffff


	//   ....[27]....
        /*02f8*/ 	.word	0xffffffff


	//   ....[28]....
        /*02fc*/ 	.word	0xffffffff


	//   ....[29]....
        /*0300*/ 	.word	0xffffffff


	//   ....[30]....
        /*0304*/ 	.word	0xffffffff


	//   ....[31]....
        /*0308*/ 	.word	0xffffffff


	//   ....[32]....
        /*030c*/ 	.word	0xffffffff


	//   ....[33]....
        /*0310*/ 	.word	0xffffffff


	//   ....[34]....
        /*0314*/ 	.word	0xffffffff


	//   ....[35]....
        /*0318*/ 	.word	0xffffffff


	//   ....[36]....
        /*031c*/ 	.word	0xffffffff


	//   ....[37]....
        /*0320*/ 	.word	0xffffffff


	//   ....[38]....
        /*0324*/ 	.word	0xffffffff


	//   ....[39]....
        /*0328*/ 	.word	0xffffffff


	//   ....[40]....
        /*032c*/ 	.word	0xffffffff


	//   ....[41]....
        /*0330*/ 	.word	0xffffffff


	//   ....[42]....
        /*0334*/ 	.word	0xffffffff


	//   ....[43]....
        /*0338*/ 	.word	0xffffffff


	//   ....[44]....
        /*033c*/ 	.word	0xffffffff


	//   ....[45]....
        /*0340*/ 	.word	0xffffffff


	//   ....[46]....
        /*0344*/ 	.word	0xffffffff


	//   ....[47]....
        /*0348*/ 	.word	0xffffffff


	//   ....[48]....
        /*034c*/ 	.word	0xffffffff


	//   ....[49]....
        /*0350*/ 	.word	0xffffffff


	//   ....[50]....
        /*0354*/ 	.word	0xffffffff


	//   ....[51]....
        /*0358*/ 	.word	0xffffffff


	//   ....[52]....
        /*035c*/ 	.word	0xffffffff


	//   ....[53]....
        /*0360*/ 	.word	0xffffffff


	//   ....[54]....
        /*0364*/ 	.word	0xffffffff


	//   ....[55]....
        /*0368*/ 	.word	0xffffffff


	//   ....[56]....
        /*036c*/ 	.word	0xffffffff


	//   ....[57]....
        /*0370*/ 	.word	0xffffffff


	//   ....[58]....
        /*0374*/ 	.word	0xffffffff


	//   ....[59]....
        /*0378*/ 	.word	0xffffffff


	//   ....[60]....
        /*037c*/ 	.word	0xffffffff


	//   ....[61]....
        /*0380*/ 	.word	0x0500000f


	//   ....[62]....
        /*0384*/ 	.word	0x0500000f


	//----- nvinfo : EIATTR_COOP_GROUP_INSTR_OFFSETS
	.align		4
.L_261:
        /*0388*/ 	.byte	0x04, 0x28
        /*038a*/ 	.short	(.L_263 - .L_262)


	//   ....[0]....
.L_262:
        /*038c*/ 	.word	0x00000060


	//   ....[1]....
        /*0390*/ 	.word	0x00000190


	//   ....[2]....
        /*0394*/ 	.word	0x00000230


	//   ....[3]....
        /*0398*/ 	.word	0x000003c0


	//   ....[4]....
        /*039c*/ 	.word	0x00000520


	//   ....[5]....
        /*03a0*/ 	.word	0x00000640


	//   ....[6]....
        /*03a4*/ 	.word	0x000007a0


	//   ....[7]....
        /*03a8*/ 	.word	0x00001780


	//   ....[8]....
        /*03ac*/ 	.word	0x000031b0


	//   ....[9]....
        /*03b0*/ 	.word	0x000031f0


	//   ....[10]....
        /*03b4*/ 	.word	0x00004240


	//   ....[11]....
        /*03b8*/ 	.word	0x00004330


	//   ....[12]....
        /*03bc*/ 	.word	0x00007700


	//   ....[13]....
        /*03c0*/ 	.word	0x000077c0


	//   ....[14]....
        /*03c4*/ 	.word	0x000087b0


	//   ....[15]....
        /*03c8*/ 	.word	0x00008830


	//   ....[16]....
        /*03cc*/ 	.word	0x0000b720


	//   ....[17]....
        /*03d0*/ 	.word	0x0000b730


	//   ....[18]....
        /*03d4*/ 	.word	0x0000b760


	//   ....[19]....
        /*03d8*/ 	.word	0x0000b770


	//   ....[20]....
        /*03dc*/ 	.word	0x0000db50


	//   ....[21]....
        /*03e0*/ 	.word	0x0000db60


	//   ....[22]....
        /*03e4*/ 	.word	0x0000dbe0


	//   ....[23]....
        /*03e8*/ 	.word	0x0000dbf0


	//   ....[24]....
        /*03ec*/ 	.word	0x0000ebc0


	//   ....[25]....
        /*03f0*/ 	.word	0x0000ebd0


	//   ....[26]....
        /*03f4*/ 	.word	0x0000ebe0


	//   ....[27]....
        /*03f8*/ 	.word	0x0000ebf0


	//   ....[28]....
        /*03fc*/ 	.word	0x0000ec00


	//   ....[29]....
        /*0400*/ 	.word	0x0000ec10


	//   ....[30]....
        /*0404*/ 	.word	0x0000ec20


	//   ....[31]....
        /*0408*/ 	.word	0x0000ec30


	//   ....[32]....
        /*040c*/ 	.word	0x0000ec60


	//   ....[33]....
        /*0410*/ 	.word	0x0000ec80


	//   ....[34]....
        /*0414*/ 	.word	0x0000ecb0


	//   ....[35]....
        /*0418*/ 	.word	0x0000ecc0


	//   ....[36]....
        /*041c*/ 	.word	0x0000ecf0


	//   ....[37]....
        /*0420*/ 	.word	0x0000ed10


	//   ....[38]....
        /*0424*/ 	.word	0x0000ed40


	//   ....[39]....
        /*0428*/ 	.word	0x0000ed50


	//   ....[40]....
        /*042c*/ 	.word	0x0000ed80


	//   ....[41]....
        /*0430*/ 	.word	0x0000ed90


	//   ....[42]....
        /*0434*/ 	.word	0x0000eda0


	//   ....[43]....
        /*0438*/ 	.word	0x0000edd0


	//   ....[44]....
        /*043c*/ 	.word	0x0000edf0


	//   ....[45]....
        /*0440*/ 	.word	0x0000ee00


	//   ....[46]....
        /*0444*/ 	.word	0x0000ee10


	//   ....[47]....
        /*0448*/ 	.word	0x0000ee20


	//   ....[48]....
        /*044c*/ 	.word	0x0000ee30


	//   ....[49]....
        /*0450*/ 	.word	0x0000ee40


	//   ....[50]....
        /*0454*/ 	.word	0x0000ee50


	//   ....[51]....
        /*0458*/ 	.word	0x0000ee70


	//   ....[52]....
        /*045c*/ 	.word	0x0000ee90


	//   ....[53]....
        /*0460*/ 	.word	0x0000eea0


	//   ....[54]....
        /*0464*/ 	.word	0x0000eeb0


	//   ....[55]....
        /*0468*/ 	.word	0x0000eee0


	//   ....[56]....
        /*046c*/ 	.word	0x0000f0e0


	//   ....[57]....
        /*0470*/ 	.word	0x0000fb90


	//   ....[58]....
        /*0474*/ 	.word	0x00010b50


	//   ....[59]....
        /*0478*/ 	.word	0x00012d50


	//   ....[60]....
        /*047c*/ 	.word	0x00012ef0


	//   ....[61]....
        /*0480*/ 	.word	0x000134f0


	//   ....[62]....
        /*0484*/ 	.word	0x00013980


	//----- nvinfo : EIATTR_REG_RECONFIG
	.align		4
.L_263:
        /*0488*/ 	.byte	0x01, 0x54
	.zero		2


	//----- nvinfo : EIATTR_SYSCALL_OFFSETS
	.align		4
        /*048c*/ 	.byte	0x04, 0x46
        /*048e*/ 	.short	(.L_265 - .L_264)


	//   ....[0]....
.L_264:
        /*0490*/ 	.word	0x00001930


	//   ....[1]....
        /*0494*/ 	.word	0x00010570


	//   ....[2]....
        /*0498*/ 	.word	0x000106b0


	//   ....[3]....
        /*049c*/ 	.word	0x000107f0


	//   ....[4]....
        /*04a0*/ 	.word	0x00010910


	//----- nvinfo : EIATTR_MBARRIER_INSTR_OFFSETS
	.align		4
.L_265:
        /*04a4*/ 	.byte	0x04, 0x39
        /*04a6*/ 	.short	(.L_267 - .L_266)


	//   ....[0]....
.L_266:
        /*04a8*/ 	.word	0x00000270
        /*04ac*/ 	.word	0x000000ff
        /*04b0*/ 	.word	0x0002e800
        /*04b4*/ 	.short	0x0100
        /*04b6*/ 	.byte	0x06
	.zero		1


	//   ....[1]....
        /*04b8*/ 	.word	0x00000280
        /*04bc*/ 	.word	0x000000ff
        /*04c0*/ 	.word	0x0002e820
        /*04c4*/ 	.short	0x0100
        /*04c6*/ 	.byte	0x06
	.zero		1


	//   ....[2]....
        /*04c8*/ 	.word	0x00000370
        /*04cc*/ 	.word	0x000000ff
        /*04d0*/ 	.word	0x0002e830
        /*04d4*/ 	.short	0x0100
        /*04d6*/ 	.byte	0x08
	.zero		1


	//   ....[3]....
        /*04d8*/ 	.word	0x00000380
        /*04dc*/ 	.word	0x000000ff
        /*04e0*/ 	.word	0x0002e840
        /*04e4*/ 	.short	0x0100
        /*04e6*/ 	.byte	0x08
	.zero		1


	//   ....[4]....
        /*04e8*/ 	.word	0x00000390
        /*04ec*/ 	.word	0x000000ff
        /*04f0*/ 	.word	0x0002e838
        /*04f4*/ 	.short	0x0100
        /*04f6*/ 	.byte	0x08
	.zero		1


	//   ....[5]....
        /*04f8*/ 	.word	0x000003a0
        /*04fc*/ 	.word	0x000000ff
        /*0500*/ 	.word	0x0002e848
        /*0504*/ 	.short	0x0100
        /*0506*/ 	.byte	0x08
	.zero		1


	//   ....[6]....
        /*0508*/ 	.word	0x000004d0
        /*050c*/ 	.word	0x000000ff
        /*0510*/ 	.word	0x0002e850
        /*0514*/ 	.short	0x0100
        /*0516*/ 	.byte	0x08
	.zero		1


	//   ....[7]....
        /*0518*/ 	.word	0x000004e0
        /*051c*/ 	.word	0x000000ff
        /*0520*/ 	.word	0x0002e860
        /*0524*/ 	.short	0x0100
        /*0526*/ 	.byte	0x08
	.zero		1


	//   ....[8]....
        /*0528*/ 	.word	0x000004f0
        /*052c*/ 	.word	0x000000ff
        /*0530*/ 	.word	0x0002e858
        /*0534*/ 	.short	0x0100
        /*0536*/ 	.byte	0x08
	.zero		1


	//   ....[9]....
        /*0538*/ 	.word	0x00000500
        /*053c*/ 	.word	0x000000ff
        /*0540*/ 	.word	0x0002e868
        /*0544*/ 	.short	0x0100
        /*0546*/ 	.byte	0x08
	.zero		1


	//   ....[10]....
        /*0548*/ 	.word	0x000005f0
        /*054c*/ 	.word	0x000000ff
        /*0550*/ 	.word	0x0002e870
        /*0554*/ 	.short	0x0100
        /*0556*/ 	.byte	0x06
	.zero		1


	//   ....[11]....
        /*0558*/ 	.word	0x00000600
        /*055c*/ 	.word	0x000000ff
        /*0560*/ 	.word	0x0002e880
        /*0564*/ 	.short	0x0100
        /*0566*/ 	.byte	0x06
	.zero		1


	//   ....[12]....
        /*0568*/ 	.word	0x00000610
        /*056c*/ 	.word	0x000000ff
        /*0570*/ 	.word	0x0002e878
        /*0574*/ 	.short	0x0100
        /*0576*/ 	.byte	0x06
	.zero		1


	//   ....[13]....
        /*0578*/ 	.word	0x00000620
        /*057c*/ 	.word	0x000000ff
        /*0580*/ 	.word	0x0002e888
        /*0584*/ 	.short	0x0100
        /*0586*/ 	.byte	0x06
	.zero		1


	//   ....[14]....
        /*0588*/ 	.word	0x00000750
        /*058c*/ 	.word	0x000000ff
        /*0590*/ 	.word	0x0002e890
        /*0594*/ 	.short	0x0100
        /*0596*/ 	.byte	0x08
	.zero		1


	//   ....[15]....
        /*0598*/ 	.word	0x00000760
        /*059c*/ 	.word	0x000000ff
        /*05a0*/ 	.word	0x0002e8a0
        /*05a4*/ 	.short	0x0100
        /*05a6*/ 	.byte	0x08
	.zero		1


	//   ....[16]....
        /*05a8*/ 	.word	0x00000770
        /*05ac*/ 	.word	0x000000ff
        /*05b0*/ 	.word	0x0002e898
        /*05b4*/ 	.short	0x0100
        /*05b6*/ 	.byte	0x08
	.zero		1


	//   ....[17]....
        /*05b8*/ 	.word	0x00000780
        /*05bc*/ 	.word	0x000000ff
        /*05c0*/ 	.word	0x0002e8a8
        /*05c4*/ 	.short	0x0100
        /*05c6*/ 	.byte	0x08
	.zero		1


	//   ....[18]....
        /*05c8*/ 	.word	0x000008b0
        /*05cc*/ 	.word	0x000000ff
        /*05d0*/ 	.word	0x0002e8b0
        /*05d4*/ 	.short	0x0100
        /*05d6*/ 	.byte	0x08
	.zero		1


	//   ....[19]....
        /*05d8*/ 	.word	0x000008c0
        /*05dc*/ 	.word	0x000000ff
        /*05e0*/ 	.word	0x0002e8c0
        /*05e4*/ 	.short	0x0100
        /*05e6*/ 	.byte	0x08
	.zero		1


	//   ....[20]....
        /*05e8*/ 	.word	0x000008d0
        /*05ec*/ 	.word	0x000000ff
        /*05f0*/ 	.word	0x0002e8b8
        /*05f4*/ 	.short	0x0100
        /*05f6*/ 	.byte	0x08
	.zero		1


	//   ....[21]....
        /*05f8*/ 	.word	0x000008e0
        /*05fc*/ 	.word	0x000000ff
        /*0600*/ 	.word	0x0002e8c8
        /*0604*/ 	.short	0x0100
        /*0606*/ 	.byte	0x08
	.zero		1


	//   ....[22]....
        /*0608*/ 	.word	0x00001990
        /*060c*/ 	.word	0x000000ff
        /*0610*/ 	.word	0x0002e800
        /*0614*/ 	.short	0x010a
        /*0616*/ 	.byte	0x25
	.zero		1


	//   ....[23]....
        /*0618*/ 	.word	0x00001a00
        /*061c*/ 	.word	0x00000003
        /*0620*/ 	.word	0x0002e830
        /*0624*/ 	.short	0x010a
        /*0626*/ 	.byte	0x3f
	.zero		1


	//   ....[24]....
        /*0628*/ 	.word	0x00001a40
        /*062c*/ 	.word	0x00000003
        /*0630*/ 	.word	0x0002e830
        /*0634*/ 	.short	0x010a
        /*0636*/ 	.byte	0x3f
	.zero		1


	//   ....[25]....
        /*0638*/ 	.word	0x00003020
        /*063c*/ 	.word	0x00000003
        /*0640*/ 	.word	0x00000000
        /*0644*/ 	.short	0x0101
        /*0646*/ 	.byte	0x3f
	.zero		1


	//   ....[26]....
        /*0648*/ 	.word	0x00005ce0
        /*064c*/ 	.word	0x000000ff
        /*0650*/ 	.word	0x0002e830
        /*0654*/ 	.short	0x010a
        /*0656*/ 	.byte	0x0a
	.zero		1


	//   ....[27]....
        /*0658*/ 	.word	0x00005d20
        /*065c*/ 	.word	0x000000ff
        /*0660*/ 	.word	0x0002e830
        /*0664*/ 	.short	0x010a
        /*0666*/ 	.byte	0x0a
	.zero		1


	//   ....[28]....
        /*0668*/ 	.word	0x00006980
        /*066c*/ 	.word	0x000000ff
        /*0670*/ 	.word	0x0002e850
        /*0674*/ 	.short	0x010a
        /*0676*/ 	.byte	0x0a
	.zero		1


	//   ....[29]....
        /*0678*/ 	.word	0x000069c0
        /*067c*/ 	.word	0x000000ff
        /*0680*/ 	.word	0x0002e850
        /*0684*/ 	.short	0x010a
        /*0686*/ 	.byte	0x0a
	.zero		1


	//   ....[30]....
        /*0688*/ 	.word	0x00009670
        /*068c*/ 	.word	0x00000003
        /*0690*/ 	.word	0x00000000
        /*0694*/ 	.short	0x0101
        /*0696*/ 	.byte	0x3f
	.zero		1


	//   ....[31]....
        /*0698*/ 	.word	0x00009a40
        /*069c*/ 	.word	0x000000ff
        /*06a0*/ 	.word	0x00000000
        /*06a4*/ 	.short	0x0101
        /*06a6*/ 	.byte	0x0a
	.zero		1


	//   ....[32]....
        /*06a8*/ 	.word	0x0000a290
        /*06ac*/ 	.word	0x000000ff
        /*06b0*/ 	.word	0x0002e830
        /*06b4*/ 	.short	0x010a
        /*06b6*/ 	.byte	0x06
	.zero		1


	//   ....[33]....
        /*06b8*/ 	.word	0x0000a2d0
        /*06bc*/ 	.word	0x000000ff
        /*06c0*/ 	.word	0x0002e830
        /*06c4*/ 	.short	0x010a
        /*06c6*/ 	.byte	0x06
	.zero		1


	//   ....[34]....
        /*06c8*/ 	.word	0x0000aea0
        /*06cc*/ 	.word	0x000000ff
        /*06d0*/ 	.word	0x0002e850
        /*06d4*/ 	.short	0x010a
        /*06d6*/ 	.byte	0x06
	.zero		1


	//   ....[35]....
        /*06d8*/ 	.word	0x0000aee0
        /*06dc*/ 	.word	0x000000ff
        /*06e0*/ 	.word	0x0002e850
        /*06e4*/ 	.short	0x010a
        /*06e6*/ 	.byte	0x06
	.zero		1


	//   ....[36]....
        /*06e8*/ 	.word	0x0000cd10
        /*06ec*/ 	.word	0x00000003
        /*06f0*/ 	.word	0x00000000
        /*06f4*/ 	.short	0x0101
        /*06f6*/ 	.byte	0x3f
	.zero		1


	//   ....[37]....
        /*06f8*/ 	.word	0x0000d040
        /*06fc*/ 	.word	0x000000ff
        /*0700*/ 	.word	0x00000000
        /*0704*/ 	.short	0x0101
        /*0706*/ 	.byte	0x06
	.zero		1


	//   ....[38]....
        /*0708*/ 	.word	0x0000d7b0
        /*070c*/ 	.word	0x000000ff
        /*0710*/ 	.word	0x0002e850
        /*0714*/ 	.short	0x010a
        /*0716*/ 	.byte	0x05
	.zero		1


	//   ....[39]....
        /*0718*/ 	.word	0x0000d7f0
        /*071c*/ 	.word	0x000000ff
        /*0720*/ 	.word	0x0002e850
        /*0724*/ 	.short	0x010a
        /*0726*/ 	.byte	0x05
	.zero		1


	//   ....[40]....
        /*0728*/ 	.word	0x0000deb0
        /*072c*/ 	.word	0x000000ff
        /*0730*/ 	.word	0x00000000
        /*0734*/ 	.short	0x0101
        /*0736*/ 	.byte	0x04
	.zero		1


	//   ....[41]....
        /*0738*/ 	.word	0x0000f270
        /*073c*/ 	.word	0x000000ff
        /*0740*/ 	.word	0x00000000
        /*0744*/ 	.short	0x0101
        /*0746*/ 	.byte	0x05
	.zero		1


	//   ....[42]....
        /*0748*/ 	.word	0x00010d70
        /*074c*/ 	.word	0x00000004
        /*0750*/ 	.word	0x0002e880
        /*0754*/ 	.short	0x010a
        /*0756*/ 	.byte	0x3f
	.zero		1


	//   ....[43]....
        /*0758*/ 	.word	0x00010f30
        /*075c*/ 	.word	0x00000004
        /*0760*/ 	.word	0x0002e840
        /*0764*/ 	.short	0x010a
        /*0766*/ 	.byte	0x3f
	.zero		1


	//   ....[44]....
        /*0768*/ 	.word	0x00011250
        /*076c*/ 	.word	0x000000ff
        /*0770*/ 	.word	0x0002e820
        /*0774*/ 	.short	0x010a
        /*0776*/ 	.byte	0x28
	.zero		1


	//   ....[45]....
        /*0778*/ 	.word	0x00011530
        /*077c*/ 	.word	0x00000004
        /*0780*/ 	.word	0x0002e880
        /*0784*/ 	.short	0x010a
        /*0786*/ 	.byte	0x3f
	.zero		1


	//   ....[46]....
        /*0788*/ 	.word	0x000117a0
        /*078c*/ 	.word	0x00000004
        /*0790*/ 	.word	0x0002e840
        /*0794*/ 	.short	0x010a
        /*0796*/ 	.byte	0x3f
	.zero		1


	//   ....[47]....
        /*0798*/ 	.word	0x00011a80
        /*079c*/ 	.word	0x00000004
        /*07a0*/ 	.word	0x0002e870
        /*07a4*/ 	.short	0x010a
        /*07a6*/ 	.byte	0x3f
	.zero		1


	//   ....[48]....
        /*07a8*/ 	.word	0x00011b00
        /*07ac*/ 	.word	0x00000002
        /*07b0*/ 	.word	0x0002e860
        /*07b4*/ 	.short	0x010a
        /*07b6*/ 	.byte	0x3f
	.zero		1


	//   ....[49]....
        /*07b8*/ 	.word	0x000121f0
        /*07bc*/ 	.word	0x00000002
        /*07c0*/ 	.word	0x0002e850
        /*07c4*/ 	.short	0x0101
        /*07c6*/ 	.byte	0x3f
	.zero		1


	//   ....[50]....
        /*07c8*/ 	.word	0x00012230
        /*07cc*/ 	.word	0x00000002
        /*07d0*/ 	.word	0x00000000
        /*07d4*/ 	.short	0x0101
        /*07d6*/ 	.byte	0x3f
	.zero		1


	//   ....[51]....
        /*07d8*/ 	.word	0x00012410
        /*07dc*/ 	.word	0x00000014
        /*07e0*/ 	.word	0x0002e870
        /*07e4*/ 	.short	0x010a
        /*07e6*/ 	.byte	0x3f
	.zero		1


	//   ....[52]....
        /*07e8*/ 	.word	0x00012480
        /*07ec*/ 	.word	0x00000014
        /*07f0*/ 	.word	0x0002e860
        /*07f4*/ 	.short	0x010a
        /*07f6*/ 	.byte	0x3f
	.zero		1


	//   ....[53]....
        /*07f8*/ 	.word	0x00012b40
        /*07fc*/ 	.word	0x00000014
        /*0800*/ 	.word	0x0002e850
        /*0804*/ 	.short	0x0101
        /*0806*/ 	.byte	0x3f
	.zero		1


	//   ....[54]....
        /*0808*/ 	.word	0x00012b90
        /*080c*/ 	.word	0x00000000
        /*0810*/ 	.word	0x00000000
        /*0814*/ 	.short	0x0101
        /*0816*/ 	.byte	0x3f
	.zero		1


	//   ....[55]....
        /*0818*/ 	.word	0x00012e70
        /*081c*/ 	.word	0x00000000
        /*0820*/ 	.word	0x0002e820
        /*0824*/ 	.short	0x010a
        /*0826*/ 	.byte	0x3f
	.zero		1


	//   ....[56]....
        /*0828*/ 	.word	0x00013030
        /*082c*/ 	.word	0x00000006
        /*0830*/ 	.word	0x00000000
        /*0834*/ 	.short	0x010a
        /*0836*/ 	.byte	0x3f
	.zero		1


	//   ....[57]....
        /*0838*/ 	.word	0x000130a0
        /*083c*/ 	.word	0x00000007
        /*0840*/ 	.word	0x00000000
        /*0844*/ 	.short	0x010a
        /*0846*/ 	.byte	0x3f
	.zero		1


	//   ....[58]....
        /*0848*/ 	.word	0x00013100
        /*084c*/ 	.word	0x00000004
        /*0850*/ 	.word	0x0002e860
        /*0854*/ 	.short	0x010a
        /*0856*/ 	.byte	0x3f
	.zero		1


	//   ....[59]....
        /*0858*/ 	.word	0x00013150
        /*085c*/ 	.word	0x00000003
        /*0860*/ 	.word	0x0002e860
        /*0864*/ 	.short	0x010a
        /*0866*/ 	.byte	0x3f
	.zero		1


	//   ....[60]....
        /*0868*/ 	.word	0x00013190
        /*086c*/ 	.word	0x00000004
        /*0870*/ 	.word	0x0002e880
        /*0874*/ 	.short	0x010a
        /*0876*/ 	.byte	0x3f
	.zero		1


	//   ....[61]....
        /*0878*/ 	.word	0x000131b0
        /*087c*/ 	.word	0x00000003
        /*0880*/ 	.word	0x0002e880
        /*0884*/ 	.short	0x010a
        /*0886*/ 	.byte	0x3f
	.zero		1


	//   ....[62]....
        /*0888*/ 	.word	0x00013220
        /*088c*/ 	.word	0x00000003
        /*0890*/ 	.word	0x0002e800
        /*0894*/ 	.short	0x010a
        /*0896*/ 	.byte	0x3f
	.zero		1


	//   ....[63]....
        /*0898*/ 	.word	0x00013270
        /*089c*/ 	.word	0x00000003
        /*08a0*/ 	.word	0x0002e830
        /*08a4*/ 	.short	0x010a
        /*08a6*/ 	.byte	0x3f
	.zero		1


	//   ....[64]....
        /*08a8*/ 	.word	0x000132d0
        /*08ac*/ 	.word	0x00000009
        /*08b0*/ 	.word	0x0002e830
        /*08b4*/ 	.short	0x010a
        /*08b6*/ 	.byte	0x3f
	.zero		1


	//   ....[65]....
        /*08b8*/ 	.word	0x00013330
        /*08bc*/ 	.word	0x00000009
        /*08c0*/ 	.word	0x0002e850
        /*08c4*/ 	.short	0x010a
        /*08c6*/ 	.byte	0x3f
	.zero		1


	//   ....[66]....
        /*08c8*/ 	.word	0x00013390
        /*08cc*/ 	.word	0x00000009
        /*08d0*/ 	.word	0x0002e830
        /*08d4*/ 	.short	0x010a
        /*08d6*/ 	.byte	0x3f
	.zero		1


	//   ....[67]....
        /*08d8*/ 	.word	0x000133f0
        /*08dc*/ 	.word	0x00000009
        /*08e0*/ 	.word	0x0002e850
        /*08e4*/ 	.short	0x010a
        /*08e6*/ 	.byte	0x3f
	.zero		1


	//   ....[68]....
        /*08e8*/ 	.word	0x00013450
        /*08ec*/ 	.word	0x00000006
        /*08f0*/ 	.word	0x0002e850
        /*08f4*/ 	.short	0x010a
        /*08f6*/ 	.byte	0x3f
	.zero		1


	//   ....[69]....
        /*08f8*/ 	.word	0x000135a0
        /*08fc*/ 	.word	0x00000004
        /*0900*/ 	.word	0x0002e880
        /*0904*/ 	.short	0x010a
        /*0906*/ 	.byte	0x3f
	.zero		1


	//   ....[70]....
        /*0908*/ 	.word	0x000135f0
        /*090c*/ 	.word	0x00000004
        /*0910*/ 	.word	0x0002e840
        /*0914*/ 	.short	0x010a
        /*0916*/ 	.byte	0x3f
	.zero		1


	//   ....[71]....
        /*0918*/ 	.word	0x00013650
        /*091c*/ 	.word	0x00000003
        /*0920*/ 	.word	0x0002e820
        /*0924*/ 	.short	0x010a
        /*0926*/ 	.byte	0x3f
	.zero		1


	//   ....[72]....
        /*0928*/ 	.word	0x000136a0
        /*092c*/ 	.word	0x00000004
        /*0930*/ 	.word	0x0002e880
        /*0934*/ 	.short	0x010a
        /*0936*/ 	.byte	0x3f
	.zero		1


	//   ....[73]....
        /*0938*/ 	.word	0x000136f0
        /*093c*/ 	.word	0x00000004
        /*0940*/ 	.word	0x0002e840
        /*0944*/ 	.short	0x010a
        /*0946*/ 	.byte	0x3f
	.zero		1


	//   ....[74]....
        /*0948*/ 	.word	0x00013750
        /*094c*/ 	.word	0x00000003
        /*0950*/ 	.word	0x0002e870
        /*0954*/ 	.short	0x010a
        /*0956*/ 	.byte	0x3f
	.zero		1


	//   ....[75]....
        /*0958*/ 	.word	0x000137b0
        /*095c*/ 	.word	0x00000004
        /*0960*/ 	.word	0x0002e860
        /*0964*/ 	.short	0x010a
        /*0966*/ 	.byte	0x3f
	.zero		1


	//   ....[76]....
        /*0968*/ 	.word	0x00013800
        /*096c*/ 	.word	0x00000014
        /*0970*/ 	.word	0x0002e870
        /*0974*/ 	.short	0x010a
        /*0976*/ 	.byte	0x3f
	.zero		1


	//   ....[77]....
        /*0978*/ 	.word	0x00013850
        /*097c*/ 	.word	0x00000014
        /*0980*/ 	.word	0x0002e860
        /*0984*/ 	.short	0x010a
        /*0986*/ 	.byte	0x3f
	.zero		1


	//   ....[78]....
        /*0988*/ 	.word	0x000138a0
        /*098c*/ 	.word	0x00000000
        /*0990*/ 	.word	0x0002e820
        /*0994*/ 	.short	0x010a
        /*0996*/ 	.byte	0x3f
	.zero		1


	//   ....[79]....
        /*0998*/ 	.word	0x00013a40
        /*099c*/ 	.word	0x00000006
        /*09a0*/ 	.word	0x00000000
        /*09a4*/ 	.short	0x010a
        /*09a6*/ 	.byte	0x3f
	.zero		1


	//   ....[80]....
        /*09a8*/ 	.word	0x00013a90
        /*09ac*/ 	.word	0x00000007
        /*09b0*/ 	.word	0x00000000
        /*09b4*/ 	.short	0x010a
        /*09b6*/ 	.byte	0x3f
	.zero		1


	//   ....[81]....
        /*09b8*/ 	.word	0x00013ae0
        /*09bc*/ 	.word	0x00000004
        /*09c0*/ 	.word	0x0002e860
        /*09c4*/ 	.short	0x010a
        /*09c6*/ 	.byte	0x3f
	.zero		1


	//   ....[82]....
        /*09c8*/ 	.word	0x00013b30
        /*09cc*/ 	.word	0x00000003
        /*09d0*/ 	.word	0x0002e860
        /*09d4*/ 	.short	0x010a
        /*09d6*/ 	.byte	0x3f
	.zero		1


	//   ....[83]....
        /*09d8*/ 	.word	0x00013b80
        /*09dc*/ 	.word	0x00000004
        /*09e0*/ 	.word	0x0002e880
        /*09e4*/ 	.short	0x010a
        /*09e6*/ 	.byte	0x3f
	.zero		1


	//----- nvinfo : EIATTR_NUM_MBARRIERS
	.align		4
.L_267:
        /*09e8*/ 	.byte	0x03, 0x38
        /*09ea*/ 	.short	0x0016


	//----- nvinfo : EIATTR_EXIT_INSTR_OFFSETS
	.align		4
        /*09ec*/ 	.byte	0x04, 0x1c
        /*09ee*/ 	.short	(.L_269 - .L_268)


	//   ....[0]....
.L_268:
        /*09f0*/ 	.word	0x00000a50


	//   ....[1]....
        /*09f4*/ 	.word	0x0000fb40


	//   ....[2]....
        /*09f8*/ 	.word	0x00013200


	//----- nvinfo : EIATTR_MAX_THREADS
	.align		4
.L_269:
        /*09fc*/ 	.byte	0x04, 0x05
        /*09fe*/ 	.short	(.L_271 - .L_270)
.L_270:
        /*0a00*/ 	.word	0x00000180
        /*0a04*/ 	.word	0x00000001
        /*0a08*/ 	.word	0x00000001


	//----- nvinfo : EIATTR_CRS_STACK_SIZE
	.align		4
.L_271:
        /*0a0c*/ 	.byte	0x04, 0x1e
        /*0a0e*/ 	.short	(.L_273 - .L_272)
.L_272:
        /*0a10*/ 	.word	0x00000000


	//----- nvinfo : EIATTR_CBANK_PARAM_SIZE
	.align		4
.L_273:
        /*0a14*/ 	.byte	0x03, 0x19
        /*0a16*/ 	.short	0x0bf0


	//----- nvinfo : EIATTR_PARAM_CBANK
	.align		4
        /*0a18*/ 	.byte	0x04, 0x0a
        /*0a1a*/ 	.short	(.L_275 - .L_274)
	.align		4
.L_274:
        /*0a1c*/ 	.word	index@(.nv.constant0._ZN7cutlass13device_kernelIN5flash11enable_sm90INS1_16FlashAttnFwdSm90INS1_25CollectiveMainloopFwdSm90ILi2EN4cute5tupleIJNS5_1CILi1EEES8_S8_EEENS6_IJNS7_ILi128EEENS7_ILi224EEESA_EEELi128ENS_12float_e4m3_tEfNS_4arch4Sm90ELb1ELb0ELb0ELb0ELb0ELb0ELb0ELb1ELb1ELb0ELb0ELb0EEENS1_21CollectiveEpilogueFwdINS6_IJSA_SA_SB_EEES9_NS_10bfloat16_tESF_Li256ELb0ELb0ELb0ELb1EEENS1_30DynamicPersistentTileSchedulerILi256ELi128ELb0ELb0ELb1EEEEEEEEEvNT_6ParamsE)
        /*0a20*/ 	.short	0x0210
        /*0a22*/ 	.short	0x0bf0


	//----- nvinfo : EIATTR_SW_WAR
	.align		4
.L_275:
        /*0a24*/ 	.byte	0x04, 0x36
        /*0a26*/ 	.short	(.L_277 - .L_276)
.L_276:
        /*0a28*/ 	.word	0x00000008
.L_277:


//--------------------- .nv.info._ZN7cutlass13device_kernelIN5flash11enable_sm90INS1_16FlashAttnFwdSm90INS1_25CollectiveMainloopFwdSm90ILi2EN4cute5tupleIJNS5_1CILi1EEES8_S8_EEENS6_IJNS7_ILi128EEENS7_ILi224EEESA_EEELi128ENS_12float_e4m3_tEfNS_4arch4Sm90ELb1ELb0ELb0ELb1ELb0ELb0ELb0ELb1ELb1ELb0ELb0ELb0EEENS1_21CollectiveEpilogueFwdINS6_IJSA_SA_SB_EEES9_NS_10bfloat16_tESF_Li256ELb1ELb0ELb0ELb1EEENS1_36VarlenDynamicPersistentTileSchedulerILi128ELi224ELi256ELi128ELb0ELb0ELb1ELb1ELb1ELb1EEEEEEEEEvNT_6ParamsE --------------------------
	.section	.nv.info._ZN7cutlass13device_kernelIN5flash11enable_sm90INS1_16FlashAttnFwdSm90INS1_25CollectiveMainloopFwdSm90ILi2EN4cute5tupleIJNS5_1CILi1EEES8_S8_EEENS6_IJNS7_ILi128EEENS7_ILi224EEESA_EEELi128ENS_12float_e4m3_tEfNS_4arch4Sm90ELb1ELb0ELb0ELb1ELb0ELb0ELb0ELb1ELb1ELb0ELb0ELb0EEENS1_21CollectiveEpilogueFwdINS6_IJSA_SA_SB_EEES9_NS_10bfloat16_tESF_Li256ELb1ELb0ELb0ELb1EEENS1_36VarlenDynamicPersistentTileSchedulerILi128ELi224ELi256ELi128ELb0ELb0ELb1ELb1ELb1ELb1EEEEEEEEEvNT_6ParamsE,"",@"SHT_CUDA_INFO"
	.sectionflags	@""
	.align	4


	//----- nvinfo : EIATTR_CUDA_API_VERSION
	.align		4
        /*0000*/ 	.byte	0x04, 0x37
        /*0002*/ 	.short	(.L_279 - .L_278)
.L_278:
        /*0004*/ 	.word	0x00000082


	//----- nvinfo : EIATTR_KPARAM_INFO
	.align		4
.L_279:
        /*0008*/ 	.byte	0x04, 0x17
        /*000a*/ 	.short	(.L_281 - .L_280)
.L_280:
        /*000c*/ 	.word	0x00000000
        /*0010*/ 	.short	0x0000
        /*0012*/ 	.short	0x0070
        /*0014*/ 	.byte	0x00, 0xf0, 0x01, 0x28


	//----- nvinfo : EIATTR_SPARSE_MMA_MASK
	.align		4
.L_281:
        /*0018*/ 	.byte	0x03, 0x50
        /*001a*/ 	.short	0x0000


	//----- nvinfo : EIATTR_MAXREG_COUNT
	.align		4
        /*001c*/ 	.byte	0x03, 0x1b
        /*001e*/ 	.short	0x00a8


	//----- nvinfo : EIATTR_NUM_BARRIERS
	.align		4
        /*0020*/ 	.byte	0x02, 0x4c
        /*0022*/ 	.byte	0x10
	.zero		1


	//----- nvinfo : EIATTR_EXTERNS
	.align		4
        /*0024*/ 	.byte	0x04, 0x0f
        /*0026*/ 	.short	(.L_283 - .L_282)


	//   ....[0]....
	.align		4
.L_282:
        /*0028*/ 	.word	index@(__assertfail)


	//----- nvinfo : EIATTR_ANNOTATIONS
	.align		4
.L_283:
        /*002c*/ 	.byte	0x04, 0x55
        /*002e*/ 	.short	(.L_285 - .L_284)


	//   ....[0]....
.L_284:
        /* <DEDUP_REMOVED lines=38> */


	//----- nvinfo : EIATTR_MERCURY_ISA_VERSION
	.align		4
.L_285:
        /*0280*/ 	.byte	0x03, 0x5f
        /*0282*/ 	.short	0x0101


	//----- nvinfo : EIATTR_UNUSED_LOAD_BYTE_OFFSET
	.align		4
        /*0284*/ 	.byte	0x04, 0x44
        /*0286*/ 	.short	(.L_287 - .L_286)


	//   ....[0]....
.L_286:
        /*0288*/ 	.word	0x00000a70
        /*028c*/ 	.word	0x0000fff0


	//   ....[1]....
        /*0290*/ 	.word	0x0000e420
        /*0294*/ 	.word	0x0000fff0


	//----- nvinfo : EIATTR_INT_WARP_WIDE_INSTR_OFFSETS
	.align		4
.L_287:
        /*0298*/ 	.byte	0x04, 0x31
        /*029a*/ 	.short	(.L_289 - .L_288)


	//   ....[0]....
.L_288:
        /*029c*/ 	.word	0x00000160


	//   ....[1]....
        /*02a0*/ 	.word	0x000001a0


	//   ....[2]....
        /*02a4*/ 	.word	0x00000210


	//   ....[3]....
        /*02a8*/ 	.word	0x00011f10


	//   ....[4]....
        /*02ac*/ 	.word	0x00011fa0


	//   ....[5]....
        /*02b0*/ 	.word	0x000126f0


	//   ....[6]....
        /*02b4*/ 	.word	0x00013f10


	//   ....[7]....
        /*02b8*/ 	.word	0x00013fa0


	//----- nvinfo : EIATTR_COOP_GROUP_MASK_REGIDS
	.align		4
.L_289:
        /*02bc*/ 	.byte	0x04, 0x29
        /*02be*/ 	.short	(.L_291 - .L_290)


	//   ....[0]....
.L_290:
        /*02c0*/ 	.word	0xffffffff


	//   ....[1]....
        /*02c4*/ 	.word	0xffffffff


	//   ....[2]....
        /*02c8*/ 	.word	0xffffffff


	//   ....[3]....
        /*02cc*/ 	.word	0xffffffff


	//   ....[4]....
        /*02d0*/ 	.word	0xffffffff


	//   ....[5]....
        /*02d4*/ 	.word	0xffffffff


	//   ....[6]....
        /*02d8*/ 	.word	0xffffffff


	//   ....[7]....
        /*02dc*/ 	.word	0xffffffff


	//   ....[8]....
        /*02e0*/ 	.word	0xffffffff


	//   ....[9]....
        /*02e4*/ 	.word	0xffffffff


	//   ....[10]....
        /*02e8*/ 	.word	0xffffffff


	//   ....[11]....
        /*02ec*/ 	.word	0xffffffff


	//   ....[12]....
        /*02f0*/ 	.word	0xffffffff


	//   ....[13]....
        /*02f4*/ 	.word	0xffffffff


	//   ....[14]....
        /*02f8*/ 	.word	0xffffffff


	//   ....[15]....
        /*02fc*/ 	.word	0xffffffff


	//   ....[16]....
        /*0300*/ 	.word	0xffffffff


	//   ....[17]....
        /*0304*/ 	.word	0xffffffff


	//   ....[18]....
        /*0308*/ 	.word	0xffffffff


	//   ....[19]....
        /*030c*/ 	.word	0xffffffff


	//   ....[20]....
        /*0310*/ 	.word	0xffffffff


	//   ....[21]....
        /*0314*/ 	.word	0xffffffff


	//   ....[22]....
        /*0318*/ 	.word	0xffffffff


	//   ....[23]....
        /*031c*/ 	.word	0xffffffff


	//   ....[24]....
        /*0320*/ 	.word	0xffffffff


	//   ....[25]....
        /*0324*/ 	.word	0xffffffff


	//   ....[26]....
        /*0328*/ 	.word	0xffffffff


	//   ....[27]....
        /*032c*/ 	.word	0xffffffff


	//   ....[28]....
        /*0330*/ 	.word	0xffffffff


	//   ....[29]....
        /*0334*/ 	.word	0xffffffff


	//   ....[30]....
        /*0338*/ 	.word	0xffffffff


	//   ....[31]....
        /*033c*/ 	.word	0xffffffff


	//   ....[32]....
        /*0340*/ 	.word	0xffffffff


	//   ....[33]....
        /*0344*/ 	.word	0xffffffff


	//   ....[34]....
        /*0348*/ 	.word	0xffffffff


	//   ....[35]....
        /*034c*/ 	.word	0xffffffff


	//   ....[36]....
        /*0350*/ 	.word	0xffffffff


	//   ....[37]....
        /*0354*/ 	.word	0xffffffff


	//   ....[38]....
        /*0358*/ 	.word	0xffffffff


	//   ....[39]....
        /*035c*/ 	.word	0xffffffff


	//   ....[40]....
        /*0360*/ 	.word	0xffffffff


	//   ....[41]....
        /*0364*/ 	.word	0xffffffff


	//   ....[42]....
        /*0368*/ 	.word	0xffffffff


	//   ....[43]....
        /*036c*/ 	.word	0xffffffff


	//   ....[44]....
        /*0370*/ 	.word	0xffffffff


	//   ....[45]....
        /*0374*/ 	.word	0xffffffff


	//   ....[46]....
        /*0378*/ 	.word	0xffffffff


	//   ....[47]....
        /*037c*/ 	.word	0xffffffff


	//   ....[48]....
        /*0380*/ 	.word	0xffffffff


	//   ....[49]....
        /*0384*/ 	.word	0xffffffff


	//   ....[50]....
        /*0388*/ 	.word	0xffffffff


	//   ....[51]....
        /*038c*/ 	.word	0xffffffff


	//   ....[52]....
        /*0390*/ 	.word	0xffffffff


	//   ....[53]....
        /*0394*/ 	.word	0xffffffff


	//   ....[54]....
        /*0398*/ 	.word	0xffffffff


	//   ....[55]....
        /*039c*/ 	.word	0xffffffff


	//   ....[56]....
        /*03a0*/ 	.word	0xffffffff


	//   ....[57]....
        /*03a4*/ 	.word	0xffffffff


	//   ....[58]....
        /*03a8*/ 	.word	0xffffffff


	//   ....[59]....
        /*03ac*/ 	.word	0xffffffff


	//   ....[60]....
        /*03b0*/ 	.word	0xffffffff


	//   ....[61]....
        /*03b4*/ 	.word	0xffffffff


	//   ....[62]....
        /*03b8*/ 	.word	0xffffffff


	//   ....[63]....
        /*03bc*/ 	.word	0xffffffff


	//   ....[64]....
        /*03c0*/ 	.word	0xffffffff


	//   ....[65]....
        /*03c4*/ 	.word	0xffffffff


	//   ....[66]....
        /*03c8*/ 	.word	0xffffffff


	//   ....[67]....
        /*03cc*/ 	.word	0xffffffff


	//   ....[68]....
        /*03d0*/ 	.word	0xffffffff


	//   ....[69]....
        /*03d4*/ 	.word	0xffffffff


	//   ....[70]....
        /*03d8*/ 	.word	0xffffffff


	//   ....[71]....
        /*03dc*/ 	.word	0xffffffff


	//   ....[72]....
        /*03e0*/ 	.word	0xffffffff


	//   ....[73]....
        /*03e4*/ 	.word	0xffffffff


	//   ....[74]....
        /*03e8*/ 	.word	0xffffffff


	//   ....[75]....
        /*03ec*/ 	.word	0xffffffff


	//   ....[76]....
        /*03f0*/ 	.word	0xffffffff


	//   ....[77]....
        /*03f4*/ 	.word	0xffffffff


	//   ....[78]....
        /*03f8*/ 	.word	0xffffffff


	//   ....[79]....
        /*03fc*/ 	.word	0xffffffff


	//   ....[80]....
        /*0400*/ 	.word	0xffffffff


	//   ....[81]....
        /*0404*/ 	.word	0xffffffff


	//   ....[82]....
        /*0408*/ 	.word	0xffffffff


	//   ....[83]....
        /*040c*/ 	.word	0xffffffff


	//   ....[84]....
        /*0410*/ 	.word	0xffffffff


	//   ....[85]....
        /*0414*/ 	.word	0xffffffff


	//   ....[86]....
        /*0418*/ 	.word	0xffffffff


	//   ....[87]....
        /*041c*/ 	.word	0xffffffff


	//   ....[88]....
        /*0420*/ 	.word	0xffffffff


	//   ....[89]....
        /*0424*/ 	.word	0xffffffff


	//   ....[90]....
        /*0428*/ 	.word	0xffffffff


	//   ....[91]....
        /*042c*/ 	.word	0x0500000f


	//   ....[92]....
        /*0430*/ 	.word	0x0500000f


	//----- nvinfo : EIATTR_COOP_GROUP_INSTR_OFFSETS
	.align		4
.L_291:
        /*0434*/ 	.byte	0x04, 0x28
        /*0436*/ 	.short	(.L_293 - .L_292)


	//   ....[0]....
.L_292:
        /*0438*/ 	.word	0x00000070


	//   ....[1]....
        /*043c*/ 	.word	0x00000170


	//   ....[2]....
        /*0440*/ 	.word	0x000001c0


	//   ....[3]....
        /*0444*/ 	.word	0x000003f0


	//   ....[4]....
        /*0448*/ 	.word	0x00000550


	//   ....[5]....
        /*044c*/ 	.word	0x00000670


	//   ....[6]....
        /*0450*/ 	.word	0x000007d0


	//   ....[7]....
        /*0454*/ 	.word	0x00001900


	//   ....[8]....
        /*0458*/ 	.word	0x00003390


	//   ....[9]....
        /*045c*/ 	.word	0x00003450


	//   ....[10]....
        /*0460*/ 	.word	0x00004350


	//   ....[11]....
        /*0464*/ 	.word	0x00004430


	//   ....[12]....
        /*0468*/ 	.word	0x00007760


	//   ....[13]....
        /*046c*/ 	.word	0x00007820


	//   ....[14]....
        /*0470*/ 	.word	0x000087e0


	//   ....[15]....
        /*0474*/ 	.word	0x00008840


	//   ....[16]....
        /*0478*/ 	.word	0x0000b800


	//   ....[17]....
        /*047c*/ 	.word	0x0000b820


	//   ....[18]....
        /*0480*/ 	.word	0x0000b840


	//   ....[19]....
        /*0484*/ 	.word	0x0000b860


	//   ....[20]....
        /*0488*/ 	.word	0x0000dc80


	//   ....[21]....
        /*048c*/ 	.word	0x0000dc90


	//   ....[22]....
        /*0490*/ 	.word	0x0000dd10


	//   ....[23]....
        /*0494*/ 	.word	0x0000dd20


	//   ....[24]....
        /*0498*/ 	.word	0x0000ecc0


	//   ....[25]....
        /*049c*/ 	.word	0x0000ecd0


	//   ....[26]....
        /*04a0*/ 	.word	0x0000ece0


	//   ....[27]....
        /*04a4*/ 	.word	0x0000ecf0


	//   ....[28]....
        /*04a8*/ 	.word	0x0000ed00


	//   ....[29]....
        /*04ac*/ 	.word	0x0000ed10


	//   ....[30]....
        /*04b0*/ 	.word	0x0000ed20


	//   ....[31]....
        /*04b4*/ 	.word	0x0000ed30


	//   ....[32]....
        /*04b8*/ 	.word	0x0000ed60


	//   ....[33]....
        /*04bc*/ 	.word	0x0000ed70


	//   ....[34]....
        /*04c0*/ 	.word	0x0000eda0


	//   ....[35]....
        /*04c4*/ 	.word	0x0000edb0


	//   ....[36]....
        /*04c8*/ 	.word	0x0000ee10


	//   ....[37]....
        /*04cc*/ 	.word	0x0000ee20


	//   ....[38]....
        /*04d0*/ 	.word	0x0000ee30


	//   ....[39]....
        /*04d4*/ 	.word	0x0000ee60


	//   ....[40]....
        /*04d8*/ 	.word	0x0000ee90


	//   ....[41]....
        /*04dc*/ 	.word	0x0000eea0


	//   ....[42]....
        /*04e0*/ 	.word	0x0000eeb0


	//   ....[43]....
        /*04e4*/ 	.word	0x0000eec0


	//   ....[44]....
        /*04e8*/ 	.word	0x0000eef0


	//   ....[45]....
        /*04ec*/ 	.word	0x0000ef00


	//   ....[46]....
        /*04f0*/ 	.word	0x0000ef10


	//   ....[47]....
        /*04f4*/ 	.word	0x0000ef20


	//   ....[48]....
        /*04f8*/ 	.word	0x0000ef30


	//   ....[49]....
        /*04fc*/ 	.word	0x0000ef40


	//   ....[50]....
        /*0500*/ 	.word	0x0000ef50


	//   ....[51]....
        /*0504*/ 	.word	0x0000ef60


	//   ....[52]....
        /*0508*/ 	.word	0x0000ef70


	//   ....[53]....
        /*050c*/ 	.word	0x0000ef80


	//   ....[54]....
        /*0510*/ 	.word	0x0000efa0


	//   ....[55]....
        /*0514*/ 	.word	0x0000efd0


	//   ....[56]....
        /*0518*/ 	.word	0x00010a70


	//   ....[57]....
        /*051c*/ 	.word	0x00010c50


	//   ....[58]....
        /*0520*/ 	.word	0x00010c80


	//   ....[59]....
        /*0524*/ 	.word	0x00010cb0


	//   ....[60]....
        /*0528*/ 	.word	0x00010cf0


	//   ....[61]....
        /*052c*/ 	.word	0x00010d20


	//   ....[62]....
        /*0530*/ 	.word	0x00010d60


	//   ....[63]....
        /*0534*/ 	.word	0x00010ef0


	//   ....[64]....
        /*0538*/ 	.word	0x00010f20


	//   ....[65]....
        /*053c*/ 	.word	0x00010f50


	//   ....[66]....
        /*0540*/ 	.word	0x00010f80


	//   ....[67]....
        /*0544*/ 	.word	0x00010fb0


	//   ....[68]....
        /*0548*/ 	.word	0x00010ff0


	//   ....[69]....
        /*054c*/ 	.word	0x00011090


	//   ....[70]....
        /*0550*/ 	.word	0x00011120


	//   ....[71]....
        /*0554*/ 	.word	0x000111d0


	//   ....[72]....
        /*0558*/ 	.word	0x000127c0


	//   ....[73]....
        /*055c*/ 	.word	0x00014ad0


	//   ....[74]....
        /*0560*/ 	.word	0x00014b00


	//   ....[75]....
        /*0564*/ 	.word	0x00014b30


	//   ....[76]....
        /*0568*/ 	.word	0x00014b60


	//   ....[77]....
        /*056c*/ 	.word	0x00014b90


	//   ....[78]....
        /*0570*/ 	.word	0x00014ba0


	//   ....[79]....
        /*0574*/ 	.word	0x00014bd0


	//   ....[80]....
        /*0578*/ 	.word	0x00014be0


	//   ....[81]....
        /*057c*/ 	.word	0x00014d20


	//   ....[82]....
        /*0580*/ 	.word	0x00014d50


	//   ....[83]....
        /*0584*/ 	.word	0x00014d80


	//   ....[84]....
        /*0588*/ 	.word	0x00014db0


	//   ....[85]....
        /*058c*/ 	.word	0x00014de0


	//   ....[86]....
        /*0590*/ 	.word	0x00014e20


	//   ....[87]....
        /*0594*/ 	.word	0x00014eb0


	//   ....[88]....
        /*0598*/ 	.word	0x00014f50


	//   ....[89]....
        /*059c*/ 	.word	0x00014fb0


	//   ....[90]....
        /*05a0*/ 	.word	0x00015650


	//   ....[91]....
        /*05a4*/ 	.word	0x00015c50


	//   ....[92]....
        /*05a8*/ 	.word	0x000160e0


	//----- nvinfo : EIATTR_REG_RECONFIG
	.align		4
.L_293:
        /*05ac*/ 	.byte	0x01, 0x54
	.zero		2


	//----- nvinfo : EIATTR_SYSCALL_OFFSETS
	.align		4
        /*05b0*/ 	.byte	0x04, 0x46
        /*05b2*/ 	.short	(.L_295 - .L_294)


	//   ....[0]....
.L_294:
        /*05b4*/ 	.word	0x00001ae0


	//   ....[1]....
        /*05b8*/ 	.word	0x00012140


	//   ....[2]....
        /*05bc*/ 	.word	0x00012280


	//   ....[3]....
        /*05c0*/ 	.word	0x000123c0


	//   ....[4]....
        /*05c4*/ 	.word	0x000124e0


	//----- nvinfo : EIATTR_MBARRIER_INSTR_OFFSETS
	.align		4
.L_295:
        /*05c8*/ 	.byte	0x04, 0x39
        /*05ca*/ 	.short	(.L_297 - .L_296)


	//   ....[0]....
.L_296:
        /*05cc*/ 	.word	0x000002a0
        /*05d0*/ 	.word	0x000000ff
        /*05d4*/ 	.word	0x0002e800
        /*05d8*/ 	.short	0x0100
        /*05da*/ 	.byte	0x08
	.zero		1


	//   ....[1]....
        /*05dc*/ 	.word	0x000002b0
        /*05e0*/ 	.word	0x000000ff
        /*05e4*/ 	.word	0x0002e820
        /*05e8*/ 	.short	0x0100
        /*05ea*/ 	.byte	0x08
	.zero		1


	//   ....[2]....
        /*05ec*/ 	.word	0x000003a0
        /*05f0*/ 	.word	0x000000ff
        /*05f4*/ 	.word	0x0002e830
        /*05f8*/ 	.short	0x0100
        /*05fa*/ 	.byte	0x08
	.zero		1


	//   ....[3]....
        /*05fc*/ 	.word	0x000003b0
        /*0600*/ 	.word	0x000000ff
        /*0604*/ 	.word	0x0002e840
        /*0608*/ 	.short	0x0100
        /*060a*/ 	.byte	0x08
	.zero		1


	//   ....[4]....
        /*060c*/ 	.word	0x000003c0
        /*0610*/ 	.word	0x000000ff
        /*0614*/ 	.word	0x0002e838
        /*0618*/ 	.short	0x0100
        /*061a*/ 	.byte	0x08
	.zero		1


	//   ....[5]....
        /*061c*/ 	.word	0x000003d0
        /*0620*/ 	.word	0x000000ff
        /*0624*/ 	.word	0x0002e848
        /*0628*/ 	.short	0x0100
        /*062a*/ 	.byte	0x08
	.zero		1


	//   ....[6]....
        /*062c*/ 	.word	0x00000500
        /*0630*/ 	.word	0x000000ff
        /*0634*/ 	.word	0x0002e850
        /*0638*/ 	.short	0x0100
        /*063a*/ 	.byte	0x08
	.zero		1


	//   ....[7]....
        /*063c*/ 	.word	0x00000510
        /*0640*/ 	.word	0x000000ff
        /*0644*/ 	.word	0x0002e860
        /*0648*/ 	.short	0x0100
        /*064a*/ 	.byte	0x08
	.zero		1


	//   ....[8]....
        /*064c*/ 	.word	0x00000520
        /*0650*/ 	.word	0x000000ff
        /*0654*/ 	.word	0x0002e858
        /*0658*/ 	.short	0x0100
        /*065a*/ 	.byte	0x08
	.zero		1


	//   ....[9]....
        /*065c*/ 	.word	0x00000530
        /*0660*/ 	.word	0x000000ff
        /*0664*/ 	.word	0x0002e868
        /*0668*/ 	.short	0x0100
        /*066a*/ 	.byte	0x08
	.zero		1


	//   ....[10]....
        /*066c*/ 	.word	0x00000620
        /*0670*/ 	.word	0x000000ff
        /*0674*/ 	.word	0x0002e870
        /*0678*/ 	.short	0x0100
        /*067a*/ 	.byte	0x06
	.zero		1


	//   ....[11]....
        /*067c*/ 	.word	0x00000630
        /*0680*/ 	.word	0x000000ff
        /*0684*/ 	.word	0x0002e880
        /*0688*/ 	.short	0x0100
        /*068a*/ 	.byte	0x06
	.zero		1


	//   ....[12]....
        /*068c*/ 	.word	0x00000640
        /*0690*/ 	.word	0x000000ff
        /*0694*/ 	.word	0x0002e878
        /*0698*/ 	.short	0x0100
        /*069a*/ 	.byte	0x06
	.zero		1


	//   ....[13]....
        /*069c*/ 	.word	0x00000650
        /*06a0*/ 	.word	0x000000ff
        /*06a4*/ 	.word	0x0002e888
        /*06a8*/ 	.short	0x0100
        /*06aa*/ 	.byte	0x06
	.zero		1


	//   ....[14]....
        /*06ac*/ 	.word	0x00000780
        /*06b0*/ 	.word	0x000000ff
        /*06b4*/ 	.word	0x0002e890
        /*06b8*/ 	.short	0x0100
        /*06ba*/ 	.byte	0x08
	.zero		1


	//   ....[15]....
        /*06bc*/ 	.word	0x00000790
        /*06c0*/ 	.word	0x000000ff
        /*06c4*/ 	.word	0x0002e8a0
        /*06c8*/ 	.short	0x0100
        /*06ca*/ 	.byte	0x08
	.zero		1


	//   ....[16]....
        /*06cc*/ 	.word	0x000007a0
        /*06d0*/ 	.word	0x000000ff
        /*06d4*/ 	.word	0x0002e898
        /*06d8*/ 	.short	0x0100
        /*06da*/ 	.byte	0x08
	.zero		1


	//   ....[17]....
        /*06dc*/ 	.word	0x000007b0
        /*06e0*/ 	.word	0x000000ff
        /*06e4*/ 	.word	0x0002e8a8
        /*06e8*/ 	.short	0x0100
        /*06ea*/ 	.byte	0x08
	.zero		1


	//   ....[18]....
        /*06ec*/ 	.word	0x000008e0
        /*06f0*/ 	.word	0x000000ff
        /*06f4*/ 	.word	0x0002e8b0
        /*06f8*/ 	.short	0x0100
        /*06fa*/ 	.byte	0x08
	.zero		1


	//   ....[19]....
        /*06fc*/ 	.word	0x000008f0
        /*0700*/ 	.word	0x000000ff
        /*0704*/ 	.word	0x0002e8c0
        /*0708*/ 	.short	0x0100
        /*070a*/ 	.byte	0x08
	.zero		1


	//   ....[20]....
        /*070c*/ 	.word	0x00000900
        /*0710*/ 	.word	0x000000ff
        /*0714*/ 	.word	0x0002e8b8
        /*0718*/ 	.short	0x0100
        /*071a*/ 	.byte	0x08
	.zero		1


	//   ....[21]....
        /*071c*/ 	.word	0x00000910
        /*0720*/ 	.word	0x000000ff
        /*0724*/ 	.word	0x0002e8c8
        /*0728*/ 	.short	0x0100
        /*072a*/ 	.byte	0x08
	.zero		1


	//   ....[22]....
        /*072c*/ 	.word	0x00001b60
        /*0730*/ 	.word	0x000000ff
        /*0734*/ 	.word	0x0002e800
        /*0738*/ 	.short	0x010a
        /*073a*/ 	.byte	0x29
	.zero		1


	//   ....[23]....
        /*073c*/ 	.word	0x00001be0
        /*0740*/ 	.word	0x00000002
        /*0744*/ 	.word	0x0002e830
        /*0748*/ 	.short	0x010a
        /*074a*/ 	.byte	0x3f
	.zero		1


	//   ....[24]....
        /*074c*/ 	.word	0x00001c20
        /*0750*/ 	.word	0x00000002
        /*0754*/ 	.word	0x0002e830
        /*0758*/ 	.short	0x010a
        /*075a*/ 	.byte	0x3f
	.zero		1


	//   ....[25]....
        /*075c*/ 	.word	0x000047b0
        /*0760*/ 	.word	0x00000059
        /*0764*/ 	.word	0x00000000
        /*0768*/ 	.short	0x0101
        /*076a*/ 	.byte	0x3f
	.zero		1


	//   ....[26]....
        /*076c*/ 	.word	0x00005e50
        /*0770*/ 	.word	0x000000ff
        /*0774*/ 	.word	0x0002e830
        /*0778*/ 	.short	0x010a
        /*077a*/ 	.byte	0x06
	.zero		1


	//   ....[27]....
        /*077c*/ 	.word	0x00005e90
        /*0780*/ 	.word	0x000000ff
        /*0784*/ 	.word	0x0002e830
        /*0788*/ 	.short	0x010a
        /*078a*/ 	.byte	0x06
	.zero		1


	//   ....[28]....
        /*078c*/ 	.word	0x00006a80
        /*0790*/ 	.word	0x000000ff
        /*0794*/ 	.word	0x0002e850
        /*0798*/ 	.short	0x010a
        /*079a*/ 	.byte	0x06
	.zero		1


	//   ....[29]....
        /*079c*/ 	.word	0x00006ac0
        /*07a0*/ 	.word	0x000000ff
        /*07a4*/ 	.word	0x0002e850
        /*07a8*/ 	.short	0x010a
        /*07aa*/ 	.byte	0x06
	.zero		1


	//   ....[30]....
        /*07ac*/ 	.word	0x00009820
        /*07b0*/ 	.word	0x00000002
        /*07b4*/ 	.word	0x00000000
        /*07b8*/ 	.short	0x0101
        /*07ba*/ 	.byte	0x3f
	.zero		1


	//   ....[31]....
        /*07bc*/ 	.word	0x00009b30
        /*07c0*/ 	.word	0x000000ff
        /*07c4*/ 	.word	0x00000000
        /*07c8*/ 	.short	0x0101
        /*07ca*/ 	.byte	0x06
	.zero		1


	//   ....[32]....
        /*07cc*/ 	.word	0x0000a380
        /*07d0*/ 	.word	0x000000ff
        /*07d4*/ 	.word	0x0002e830
        /*07d8*/ 	.short	0x010a
        /*07da*/ 	.byte	0x06
	.zero		1


	//   ....[33]....
        /*07dc*/ 	.word	0x0000a3c0
        /*07e0*/ 	.word	0x000000ff
        /*07e4*/ 	.word	0x0002e830
        /*07e8*/ 	.short	0x010a
        /*07ea*/ 	.byte	0x06
	.zero		1


	//   ....[34]....
        /*07ec*/ 	.word	0x0000afb0
        /*07f0*/ 	.word	0x000000ff
        /*07f4*/ 	.word	0x0002e850
        /*07f8*/ 	.short	0x010a
        /*07fa*/ 	.byte	0x06
	.zero		1


	//   ....[35]....
        /*07fc*/ 	.word	0x0000aff0
        /*0800*/ 	.word	0x000000ff
        /*0804*/ 	.word	0x0002e850
        /*0808*/ 	.short	0x010a
        /*080a*/ 	.byte	0x06
	.zero		1


	//   ....[36]....
        /*080c*/ 	.word	0x0000ce50
        /*0810*/ 	.word	0x00000002
        /*0814*/ 	.word	0x00000000
        /*0818*/ 	.short	0x0101
        /*081a*/ 	.byte	0x3f
	.zero		1


	//   ....[37]....
        /*081c*/ 	.word	0x0000d160
        /*0820*/ 	.word	0x000000ff
        /*0824*/ 	.word	0x00000000
        /*0828*/ 	.short	0x0101
        /*082a*/ 	.byte	0x06
	.zero		1


	//   ....[38]....
        /*082c*/ 	.word	0x0000d8e0
        /*0830*/ 	.word	0x000000ff
        /*0834*/ 	.word	0x0002e850
        /*0838*/ 	.short	0x010a
        /*083a*/ 	.byte	0x04
	.zero		1


	//   ....[39]....
        /*083c*/ 	.word	0x0000d920
        /*0840*/ 	.word	0x000000ff
        /*0844*/ 	.word	0x0002e850
        /*0848*/ 	.short	0x010a
        /*084a*/ 	.byte	0x04
	.zero		1


	//   ....[40]....
        /*084c*/ 	.word	0x0000e0d0
        /*0850*/ 	.word	0x000000ff
        /*0854*/ 	.word	0x00000000
        /*0858*/ 	.short	0x0101
        /*085a*/ 	.byte	0x04
	.zero		1


	//   ....[41]....
        /*085c*/ 	.word	0x0000f9f0
        /*0860*/ 	.word	0x00000000
        /*0864*/ 	.word	0x00000000
        /*0868*/ 	.short	0x0101
        /*086a*/ 	.byte	0x3f
	.zero		1


	//   ....[42]....
        /*086c*/ 	.word	0x000129e0
        /*0870*/ 	.word	0x00000004
        /*0874*/ 	.word	0x0002e880
        /*0878*/ 	.short	0x010a
        /*087a*/ 	.byte	0x3f
	.zero		1


	//   ....[43]....
        /*087c*/ 	.word	0x00012bb0
        /*0880*/ 	.word	0x00000004
        /*0884*/ 	.word	0x0002e840
        /*0888*/ 	.short	0x010a
        /*088a*/ 	.byte	0x3f
	.zero		1


	//   ....[44]....
        /*088c*/ 	.word	0x00012ee0
        /*0890*/ 	.word	0x000000ff
        /*0894*/ 	.word	0x0002e820
        /*0898*/ 	.short	0x010a
        /*089a*/ 	.byte	0x29
	.zero		1


	//   ....[45]....
        /*089c*/ 	.word	0x000131b0
        /*08a0*/ 	.word	0x00000004
        /*08a4*/ 	.word	0x0002e880
        /*08a8*/ 	.short	0x010a
        /*08aa*/ 	.byte	0x3f
	.zero		1


	//   ....[46]....
        /*08ac*/ 	.word	0x00013430
        /*08b0*/ 	.word	0x00000004
        /*08b4*/ 	.word	0x0002e840
        /*08b8*/ 	.short	0x010a
        /*08ba*/ 	.byte	0x3f
	.zero		1


	//   ....[47]....
        /*08bc*/ 	.word	0x00013720
        /*08c0*/ 	.word	0x00000003
        /*08c4*/ 	.word	0x0002e870
        /*08c8*/ 	.short	0x010a
        /*08ca*/ 	.byte	0x3f
	.zero		1


	//   ....[48]....
        /*08cc*/ 	.word	0x00013790
        /*08d0*/ 	.word	0x00000002
        /*08d4*/ 	.word	0x0002e860
        /*08d8*/ 	.short	0x010a
        /*08da*/ 	.byte	0x3f
	.zero		1


	//   ....[49]....
        /*08dc*/ 	.word	0x00013e80
        /*08e0*/ 	.word	0x00000003
        /*08e4*/ 	.word	0x0002e850
        /*08e8*/ 	.short	0x0101
        /*08ea*/ 	.byte	0x3f
	.zero		1


	//   ....[50]....
        /*08ec*/ 	.word	0x00013ec0
        /*08f0*/ 	.word	0x00000002
        /*08f4*/ 	.word	0x00000000
        /*08f8*/ 	.short	0x0101
        /*08fa*/ 	.byte	0x3f
	.zero		1


	//   ....[51]....
        /*08fc*/ 	.word	0x00014080
        /*0900*/ 	.word	0x00000014
        /*0904*/ 	.word	0x0002e870
        /*0908*/ 	.short	0x010a
        /*090a*/ 	.byte	0x3f
	.zero		1


	//   ....[52]....
        /*090c*/ 	.word	0x00014110
        /*0910*/ 	.word	0x00000014
        /*0914*/ 	.word	0x0002e860
        /*0918*/ 	.short	0x010a
        /*091a*/ 	.byte	0x3f
	.zero		1


	//   ....[53]....
        /*091c*/ 	.word	0x000147d0
        /*0920*/ 	.word	0x00000014
        /*0924*/ 	.word	0x0002e850
        /*0928*/ 	.short	0x0101
        /*092a*/ 	.byte	0x3f
	.zero		1


	//   ....[54]....
        /*092c*/ 	.word	0x00014820
        /*0930*/ 	.word	0x00000000
        /*0934*/ 	.word	0x00000000
        /*0938*/ 	.short	0x0101
        /*093a*/ 	.byte	0x3f
	.zero		1


	//   ....[55]....
        /*093c*/ 	.word	0x000155d0
        /*0940*/ 	.word	0x00000000
        /*0944*/ 	.word	0x0002e820
        /*0948*/ 	.short	0x010a
        /*094a*/ 	.byte	0x3f
	.zero		1


	//   ....[56]....
        /*094c*/ 	.word	0x00015790
        /*0950*/ 	.word	0x00000006
        /*0954*/ 	.word	0x00000000
        /*0958*/ 	.short	0x010a
        /*095a*/ 	.byte	0x3f
	.zero		1


	//   ....[57]....
        /*095c*/ 	.word	0x00015800
        /*0960*/ 	.word	0x00000007
        /*0964*/ 	.word	0x00000000
        /*0968*/ 	.short	0x010a
        /*096a*/ 	.byte	0x3f
	.zero		1


	//   ....[58]....
        /*096c*/ 	.word	0x00015860
        /*0970*/ 	.word	0x00000004
        /*0974*/ 	.word	0x0002e860
        /*0978*/ 	.short	0x010a
        /*097a*/ 	.byte	0x3f
	.zero		1


	//   ....[59]....
        /*097c*/ 	.word	0x000158b0
        /*0980*/ 	.word	0x00000003
        /*0984*/ 	.word	0x0002e860
        /*0988*/ 	.short	0x010a
        /*098a*/ 	.byte	0x3f
	.zero		1


	//   ....[60]....
        /*098c*/ 	.word	0x000158f0
        /*0990*/ 	.word	0x00000004
        /*0994*/ 	.word	0x0002e880
        /*0998*/ 	.short	0x010a
        /*099a*/ 	.byte	0x3f
	.zero		1


	//   ....[61]....
        /*099c*/ 	.word	0x00015910
        /*09a0*/ 	.word	0x00000003
        /*09a4*/ 	.word	0x0002e880
        /*09a8*/ 	.short	0x010a
        /*09aa*/ 	.byte	0x3f
	.zero		1


	//   ....[62]....
        /*09ac*/ 	.word	0x00015980
        /*09b0*/ 	.word	0x00000003
        /*09b4*/ 	.word	0x0002e800
        /*09b8*/ 	.short	0x010a
        /*09ba*/ 	.byte	0x3f
	.zero		1


	//   ....[63]....
        /*09bc*/ 	.word	0x000159d0
        /*09c0*/ 	.word	0x00000002
        /*09c4*/ 	.word	0x0002e830
        /*09c8*/ 	.short	0x010a
        /*09ca*/ 	.byte	0x3f
	.zero		1


	//   ....[64]....
        /*09cc*/ 	.word	0x00015a30
        /*09d0*/ 	.word	0x00000007
        /*09d4*/ 	.word	0x0002e830
        /*09d8*/ 	.short	0x010a
        /*09da*/ 	.byte	0x3f
	.zero		1


	//   ....[65]....
        /*09dc*/ 	.word	0x00015a90
        /*09e0*/ 	.word	0x00000007
        /*09e4*/ 	.word	0x0002e850
        /*09e8*/ 	.short	0x010a
        /*09ea*/ 	.byte	0x3f
	.zero		1


	//   ....[66]....
        /*09ec*/ 	.word	0x00015af0
        /*09f0*/ 	.word	0x00000007
        /*09f4*/ 	.word	0x0002e830
        /*09f8*/ 	.short	0x010a
        /*09fa*/ 	.byte	0x3f
	.zero		1


	//   ....[67]....
        /*09fc*/ 	.word	0x00015b50
        /*0a00*/ 	.word	0x00000007
        /*0a04*/ 	.word	0x0002e850
        /*0a08*/ 	.short	0x010a
        /*0a0a*/ 	.byte	0x3f
	.zero		1


	//   ....[68]....
        /*0a0c*/ 	.word	0x00015bb0
        /*0a10*/ 	.word	0x00000005
        /*0a14*/ 	.word	0x0002e850
        /*0a18*/ 	.short	0x010a
        /*0a1a*/ 	.byte	0x3f
	.zero		1


	//   ....[69]....
        /*0a1c*/ 	.word	0x00015d00
        /*0a20*/ 	.word	0x00000004
        /*0a24*/ 	.word	0x0002e880
        /*0a28*/ 	.short	0x010a
        /*0a2a*/ 	.byte	0x3f
	.zero		1


	//   ....[70]....
        /*0a2c*/ 	.word	0x00015d50
        /*0a30*/ 	.word	0x00000004
        /*0a34*/ 	.word	0x0002e840
        /*0a38*/ 	.short	0x010a
        /*0a3a*/ 	.byte	0x3f
	.zero		1


	//   ....[71]....
        /*0a3c*/ 	.word	0x00015db0
        /*0a40*/ 	.word	0x00000003
        /*0a44*/ 	.word	0x0002e820
        /*0a48*/ 	.short	0x010a
        /*0a4a*/ 	.byte	0x3f
	.zero		1


	//   ....[72]....
        /*0a4c*/ 	.word	0x00015e00
        /*0a50*/ 	.word	0x00000004
        /*0a54*/ 	.word	0x0002e880
        /*0a58*/ 	.short	0x010a
        /*0a5a*/ 	.byte	0x3f
	.zero		1


	//   ....[73]....
        /*0a5c*/ 	.word	0x00015e50
        /*0a60*/ 	.word	0x00000004
        /*0a64*/ 	.word	0x0002e840
        /*0a68*/ 	.short	0x010a
        /*0a6a*/ 	.byte	0x3f
	.zero		1


	//   ....[74]....
        /*0a6c*/ 	.word	0x00015eb0
        /*0a70*/ 	.word	0x00000003
        /*0a74*/ 	.word	0x0002e870
        /*0a78*/ 	.short	0x010a
        /*0a7a*/ 	.byte	0x3f
	.zero		1


	//   ....[75]....
        /*0a7c*/ 	.word	0x00015f10
        /*0a80*/ 	.word	0x00000004
        /*0a84*/ 	.word	0x0002e860
        /*0a88*/ 	.short	0x010a
        /*0a8a*/ 	.byte	0x3f
	.zero		1


	//   ....[76]....
        /*0a8c*/ 	.word	0x00015f60
        /*0a90*/ 	.word	0x00000014
        /*0a94*/ 	.word	0x0002e870
        /*0a98*/ 	.short	0x010a
        /*0a9a*/ 	.byte	0x3f
	.zero		1


	//   ....[77]....
        /*0a9c*/ 	.word	0x00015fb0
        /*0aa0*/ 	.word	0x00000014
        /*0aa4*/ 	.word	0x0002e860
        /*0aa8*/ 	.short	0x010a
        /*0aaa*/ 	.byte	0x3f
	.zero		1


	//   ....[78]....
        /*0aac*/ 	.word	0x00016000
        /*0ab0*/ 	.word	0x00000000
        /*0ab4*/ 	.word	0x0002e820
        /*0ab8*/ 	.short	0x010a
        /*0aba*/ 	.byte	0x3f
	.zero		1


	//   ....[79]....
        /*0abc*/ 	.word	0x000161a0
        /*0ac0*/ 	.word	0x00000006
        /*0ac4*/ 	.word	0x00000000
        /*0ac8*/ 	.short	0x010a
        /*0aca*/ 	.byte	0x3f
	.zero		1


	//   ....[80]....
        /*0acc*/ 	.word	0x000161f0
        /*0ad0*/ 	.word	0x00000007
        /*0ad4*/ 	.word	0x00000000
        /*0ad8*/ 	.short	0x010a
        /*0ada*/ 	.byte	0x3f
	.zero		1


	//   ....[81]....
        /*0adc*/ 	.word	0x00016240
        /*0ae0*/ 	.word	0x00000004
        /*0ae4*/ 	.word	0x0002e860
        /*0ae8*/ 	.short	0x010a
        /*0aea*/ 	.byte	0x3f
	.zero		1


	//   ....[82]....
        /*0aec*/ 	.word	0x00016290
        /*0af0*/ 	.word	0x00000003
        /*0af4*/ 	.word	0x0002e860
        /*0af8*/ 	.short	0x010a
        /*0afa*/ 	.byte	0x3f
	.zero		1


	//   ....[83]....
        /*0afc*/ 	.word	0x000162e0
        /*0b00*/ 	.word	0x00000004
        /*0b04*/ 	.word	0x0002e880
        /*0b08*/ 	.short	0x010a
        /*0b0a*/ 	.byte	0x3f
	.zero		1


	//----- nvinfo : EIATTR_NUM_MBARRIERS
	.align		4
.L_297:
        /*0b0c*/ 	.byte	0x03, 0x38
        /*0b0e*/ 	.short	0x0016


	//----- nvinfo : EIATTR_EXIT_INSTR_OFFSETS
	.align		4
        /*0b10*/ 	.byte	0x04, 0x1c
        /*0b12*/ 	.short	(.L_299 - .L_298)


	//   ....[0]....
.L_298:
        /*0b14*/ 	.word	0x00000ab0


	//   ....[1]....
        /*0b18*/ 	.word	0x00010a20


	//   ....[2]....
        /*0b1c*/ 	.word	0x00015960


	//----- nvinfo : EIATTR_MAX_THREADS
	.align		4
.L_299:
        /*0b20*/ 	.byte	0x04, 0x05
        /*0b22*/ 	.short	(.L_301 - .L_300)
.L_300:
        /*0b24*/ 	.word	0x00000180
        /*0b28*/ 	.word	0x00000001
        /*0b2c*/ 	.word	0x00000001


	//----- nvinfo : EIATTR_CRS_STACK_SIZE
	.align		4
.L_301:
        /*0b30*/ 	.byte	0x04, 0x1e
        /*0b32*/ 	.short	(.L_303 - .L_302)
.L_302:
        /*0b34*/ 	.word	0x00000000


	//----- nvinfo : EIATTR_CBANK_PARAM_SIZE
	.align		4
.L_303:
        /*0b38*/ 	.byte	0x03, 0x19
        /*0b3a*/ 	.short	0x0a70


	//----- nvinfo : EIATTR_PARAM_CBANK
	.align		4
        /*0b3c*/ 	.byte	0x04, 0x0a
        /*0b3e*/ 	.short	(.L_305 - .L_304)
	.align		4
.L_304:
        /*0b40*/ 	.word	index@(.nv.constant0._ZN7cutlass13device_kernelIN5flash11enable_sm90INS1_16FlashAttnFwdSm90INS1_25CollectiveMainloopFwdSm90ILi2EN4cute5tupleIJNS5_1CILi1EEES8_S8_EEENS6_IJNS7_ILi128EEENS7_ILi224EEESA_EEELi128ENS_12float_e4m3_tEfNS_4arch4Sm90ELb1ELb0ELb0ELb1ELb0ELb0ELb0ELb1ELb1ELb0ELb0ELb0EEENS1_21CollectiveEpilogueFwdINS6_IJSA_SA_SB_EEES9_NS_10bfloat16_tESF_Li256ELb1ELb0ELb0ELb1EEENS1_36VarlenDynamicPersistentTileSchedulerILi128ELi224ELi256ELi128ELb0ELb0ELb1ELb1ELb1ELb1EEEEEEEEEvNT_6ParamsE)
        /*0b44*/ 	.short	0x0210
        /*0b46*/ 	.short	0x0a70


	//----- nvinfo : EIATTR_SW_WAR
	.align		4
.L_305:
        /*0b48*/ 	.byte	0x04, 0x36
        /*0b4a*/ 	.short	(.L_307 - .L_306)
.L_306:
        /*0b4c*/ 	.word	0x00000008
.L_307:


//--------------------- .nv.info._ZN7cutlass13device_kernelIN5flash11enable_sm90INS1_16FlashAttnFwdSm90INS1_25CollectiveMainloopFwdSm90ILi2EN4cute5tupleIJNS5_1CILi1EEES8_S8_EEENS6_IJNS7_ILi128EEENS7_ILi224EEESA_EEELi128ENS_12float_e4m3_tEfNS_4arch4Sm90ELb1ELb0ELb0ELb1ELb0ELb1ELb0ELb1ELb1ELb0ELb0ELb0EEENS1_21CollectiveEpilogueFwdINS6_IJSA_SA_SB_EEES9_NS_10bfloat16_tESF_Li256ELb1ELb0ELb0ELb1EEENS1_36VarlenDynamicPersistentTileSchedulerILi128ELi224ELi256ELi128ELb0ELb0ELb1ELb1ELb1ELb1EEEEEEEEEvNT_6ParamsE --------------------------
	.section	.nv.info._ZN7cutlass13device_kernelIN5flash11enable_sm90INS1_16FlashAttnFwdSm90INS1_25CollectiveMainloopFwdSm90ILi2EN4cute5tupleIJNS5_1CILi1EEES8_S8_EEENS6_IJNS7_ILi128EEENS7_ILi224EEESA_EEELi128ENS_12float_e4m3_tEfNS_4arch4Sm90ELb1ELb0ELb0ELb1ELb0ELb1ELb0ELb1ELb1ELb0ELb0ELb0EEENS1_21CollectiveEpilogueFwdINS6_IJSA_SA_SB_EEES9_NS_10bfloat16_tESF_Li256ELb1ELb0ELb0ELb1EEENS1_36VarlenDynamicPersistentTileSchedulerILi128ELi224ELi256ELi128ELb0ELb0ELb1ELb1ELb1ELb1EEEEEEEEEvNT_6ParamsE,"",@"SHT_CUDA_INFO"
	.sectionflags	@""
	.align	4


	//----- nvinfo : EIATTR_CUDA_API_VERSION
	.align		4
        /*0000*/ 	.byte	0x04, 0x37
        /*0002*/ 	.short	(.L_309 - .L_308)
.L_308:
        /*0004*/ 	.word	0x00000082


	//----- nvinfo : EIATTR_KPARAM_INFO
	.align		4
.L_309:
        /*0008*/ 	.byte	0x04, 0x17
        /*000a*/ 	.short	(.L_311 - .L_310)
.L_310:
        /*000c*/ 	.word	0x00000000
        /*0010*/ 	.short	0x0000
        /*0012*/ 	.short	0x0070
        /*0014*/ 	.byte	0x00, 0xf0, 0x01, 0x28


	//----- nvinfo : EIATTR_SPARSE_MMA_MASK
	.align		4
.L_311:
        /*0018*/ 	.byte	0x03, 0x50
        /*001a*/ 	.short	0x0000


	//----- nvinfo : EIATTR_MAXREG_COUNT
	.align		4
        /*001c*/ 	.byte	0x03, 0x1b
        /*001e*/ 	.short	0x00a8


	//----- nvinfo : EIATTR_NUM_BARRIERS
	.align		4
        /*0020*/ 	.byte	0x02, 0x4c
        /*0022*/ 	.byte	0x10
	.zero		1


	//----- nvinfo : EIATTR_EXTERNS
	.align		4
        /*0024*/ 	.byte	0x04, 0x0f
        /*0026*/ 	.short	(.L_313 - .L_312)


	//   ....[0]....
	.align		4
.L_312:
        /*0028*/ 	.word	index@(__assertfail)


	//----- nvinfo : EIATTR_ANNOTATIONS
	.align		4
.L_313:
        /*002c*/ 	.byte	0x04, 0x55
        /*002e*/ 	.short	(.L_315 - .L_314)


	//   ....[0]....
.L_314:
        /* <DEDUP_REMOVED lines=135> */


	//----- nvinfo : EIATTR_MERCURY_ISA_VERSION
	.align		4
.L_315:
        /*0888*/ 	.byte	0x03, 0x5f
        /*088a*/ 	.short	0x0101


	//----- nvinfo : EIATTR_UNUSED_LOAD_BYTE_OFFSET
	.align		4
        /*088c*/ 	.byte	0x04, 0x44
        /*088e*/ 	.short	(.L_317 - .L_316)


	//   ....[0]....
.L_316:
        /*0890*/ 	.word	0x00000b40
        /*0894*/ 	.word	0x0000fff0


	//   ....[1]....
        /*0898*/ 	.word	0x00020800
        /*089c*/ 	.word	0x0000fff0


	//----- nvinfo : EIATTR_INT_WARP_WIDE_INSTR_OFFSETS
	.align		4
.L_317:
        /*08a0*/ 	.byte	0x04, 0x31
        /*08a2*/ 	.short	(.L_319 - .L_318)


	//   ....[0]....
.L_318:
        /*08a4*/ 	.word	0x000001c0


	//   ....[1]....
        /*08a8*/ 	.word	0x00000200


	//   ....[2]....
        /*08ac*/ 	.word	0x00000270


	//   ....[3]....
        /*08b0*/ 	.word	0x00025170


	//   ....[4]....
        /*08b4*/ 	.word	0x00025200


	//   ....[5]....
        /*08b8*/ 	.word	0x00025980


	//   ....[6]....
        /*08bc*/ 	.word	0x000259b0


	//   ....[7]....
        /*08c0*/ 	.word	0x00027430


	//   ....[8]....
        /*08c4*/ 	.word	0x000274c0


	//----- nvinfo : EIATTR_COOP_GROUP_MASK_REGIDS
	.align		4
.L_319:
        /*08c8*/ 	.byte	0x04, 0x29
        /*08ca*/ 	.short	(.L_321 - .L_320)


	//   ....[0]....
.L_320:
        /*08cc*/ 	.word	0xffffffff


	//   ....[1]....
        /*08d0*/ 	.word	0xffffffff


	//   ....[2]....
        /*08d4*/ 	.word	0xffffffff


	//   ....[3]....
        /*08d8*/ 	.word	0xffffffff


	//   ....[4]....
        /*08dc*/ 	.word	0xffffffff


	//   ....[5]....
        /*08e0*/ 	.word	0xffffffff


	//   ....[6]....
        /*08e4*/ 	.word	0xffffffff


	//   ....[7]....
        /*08e8*/ 	.word	0xffffffff


	//   ....[8]....
        /*08ec*/ 	.word	0xffffffff


	//   ....[9]....
        /*08f0*/ 	.word	0xffffffff


	//   ....[10]....
        /*08f4*/ 	.word	0xffffffff


	//   ....[11]....
        /*08f8*/ 	.word	0xffffffff


	//   ....[12]....
        /*08fc*/ 	.word	0xffffffff


	//   ....[13]....
        /*0900*/ 	.word	0xffffffff


	//   ....[14]....
        /*0904*/ 	.word	0xffffffff


	//   ....[15]....
        /*0908*/ 	.word	0xffffffff


	//   ....[16]....
        /*090c*/ 	.word	0xffffffff


	//   ....[17]....
        /*0910*/ 	.word	0xffffffff


	//   ....[18]....
        /*0914*/ 	.word	0xffffffff


	//   ....[19]....
        /*0918*/ 	.word	0xffffffff


	//   ....[20]....
        /*091c*/ 	.word	0xffffffff


	//   ....[21]....
        /*0920*/ 	.word	0xffffffff


	//   ....[22]....
        /*0924*/ 	.word	0xffffffff


	//   ....[23]....
        /*0928*/ 	.word	0xffffffff


	//   ....[24]....
        /*092c*/ 	.word	0xffffffff


	//   ....[25]....
        /*0930*/ 	.word	0xffffffff


	//   ....[26]....
        /*0934*/ 	.word	0xffffffff


	//   ....[27]....
        /*0938*/ 	.word	0xffffffff


	//   ....[28]....
        /*093c*/ 	.word	0xffffffff


	//   ....[29]....
        /*0940*/ 	.word	0xffffffff


	//   ....[30]....
        /*0944*/ 	.word	0xffffffff


	//   ....[31]....
        /*0948*/ 	.word	0xffffffff


	//   ....[32]....
        /*094c*/ 	.word	0xffffffff


	//   ....[33]....
        /*0950*/ 	.word	0xffffffff


	//   ....[34]....
        /*0954*/ 	.word	0xffffffff


	//   ....[35]....
        /*0958*/ 	.word	0xffffffff


	//   ....[36]....
        /*095c*/ 	.word	0xffffffff


	//   ....[37]....
        /*0960*/ 	.word	0xffffffff


	//   ....[38]....
        /*0964*/ 	.word	0xffffffff


	//   ....[39]....
        /*0968*/ 	.word	0xffffffff


	//   ....[40]....
        /*096c*/ 	.word	0xffffffff


	//   ....[41]....
        /*0970*/ 	.word	0xffffffff


	//   ....[42]....
        /*0974*/ 	.word	0xffffffff


	//   ....[43]....
        /*0978*/ 	.word	0xffffffff


	//   ....[44]....
        /*097c*/ 	.word	0xffffffff


	//   ....[45]....
        /*0980*/ 	.word	0xffffffff


	//   ....[46]....
        /*0984*/ 	.word	0xffffffff


	//   ....[47]....
        /*0988*/ 	.word	0xffffffff


	//   ....[48]....
        /*098c*/ 	.word	0xffffffff


	//   ....[49]....
        /*0990*/ 	.word	0xffffffff


	//   ....[50]....
        /*0994*/ 	.word	0xffffffff


	//   ....[51]....
        /*0998*/ 	.word	0xffffffff


	//   ....[52]....
        /*099c*/ 	.word	0xffffffff


	//   ....[53]....
        /*09a0*/ 	.word	0xffffffff


	//   ....[54]....
        /*09a4*/ 	.word	0xffffffff


	//   ....[55]....
        /*09a8*/ 	.word	0xffffffff


	//   ....[56]....
        /*09ac*/ 	.word	0xffffffff


	//   ....[57]....
        /*09b0*/ 	.word	0xffffffff


	//   ....[58]....
        /*09b4*/ 	.word	0xffffffff


	//   ....[59]....
        /*09b8*/ 	.word	0xffffffff


	//   ....[60]....
        /*09bc*/ 	.word	0xffffffff


	//   ....[61]....
        /*09c0*/ 	.word	0xffffffff


	//   ....[62]....
        /*09c4*/ 	.word	0xffffffff


	//   ....[63]....
        /*09c8*/ 	.word	0xffffffff


	//   ....[64]....
        /*09cc*/ 	.word	0xffffffff


	//   ....[65]....
        /*09d0*/ 	.word	0xffffffff


	//   ....[66]....
        /*09d4*/ 	.word	0xffffffff


	//   ....[67]....
        /*09d8*/ 	.word	0xffffffff


	//   ....[68]....
        /*09dc*/ 	.word	0xffffffff


	//   ....[69]....
        /*09e0*/ 	.word	0xffffffff


	//   ....[70]....
        /*09e4*/ 	.word	0xffffffff


	//   ....[71]....
        /*09e8*/ 	.word	0xffffffff


	//   ....[72]....
        /*09ec*/ 	.word	0xffffffff


	//   ....[73]....
        /*09f0*/ 	.word	0xffffffff


	//   ....[74]....
        /*09f4*/ 	.word	0xffffffff


	//   ....[75]....
        /*09f8*/ 	.word	0xffffffff


	//   ....[76]....
        /*09fc*/ 	.word	0xffffffff


	//   ....[77]....
        /*0a00*/ 	.word	0xffffffff


	//   ....[78]....
        /*0a04*/ 	.word	0xffffffff


	//   ....[79]....
        /*0a08*/ 	.word	0xffffffff


	//   ....[80]....
        /*0a0c*/ 	.word	0xffffffff


	//   ....[81]....
        /*0a10*/ 	.word	0xffffffff


	//   ....[82]....
        /*0a14*/ 	.word	0xffffffff


	//   ....[83]....
        /*0a18*/ 	.word	0xffffffff


	//   ....[84]....
        /*0a1c*/ 	.word	0xffffffff


	//   ....[85]....
        /*0a20*/ 	.word	0xffffffff


	//   ....[86]....
        /*0a24*/ 	.word	0xffffffff


	//   ....[87]....
        /*0a28*/ 	.word	0xffffffff


	//   ....[88]....
        /*0a2c*/ 	.word	0xffffffff


	//   ....[89]....
        /*0a30*/ 	.word	0xffffffff


	//   ....[90]....
        /*0a34*/ 	.word	0xffffffff


	//   ....[91]....
        /*0a38*/ 	.word	0xffffffff


	//   ....[92]....
        /*0a3c*/ 	.word	0x0500000f


	//   ....[93]....
        /*0a40*/ 	.word	0x0500000f


	//   ....[94]....
        /*0a44*/ 	.word	0x0500000f


	//   ....[95]....
        /*0a48*/ 	.word	0x0500000f


	//   ....[96]....
        /*0a4c*/ 	.word	0x0500000f


	//   ....[97]....
        /*0a50*/ 	.word	0x0500000f


	//   ....[98]....
        /*0a54*/ 	.word	0x0500000f


	//   ....[99]....
        /*0a58*/ 	.word	0x0500000f


	//   ....[100]....
        /*0a5c*/ 	.word	0x0500000f


	//   ....[101]....
        /*0a60*/ 	.word	0x0500000f


	//   ....[102]....
        /*0a64*/ 	.word	0x0500000f


	//   ....[103]....
        /*0a68*/ 	.word	0x0500000f


	//   ....[104]....
        /*0a6c*/ 	.word	0x0500000f


	//   ....[105]....
        /*0a70*/ 	.word	0x0500000f


	//   ....[106]....
        /*0a74*/ 	.word	0x0500000f


	//   ....[107]....
        /*0a78*/ 	.word	0x0500000f


	//   ....[108]....
        /*0a7c*/ 	.word	0x0500000f


	//   ....[109]....
        /*0a80*/ 	.word	0x0500000f


	//   ....[110]....
        /*0a84*/ 	.word	0x0500000f


	//   ....[111]....
        /*0a88*/ 	.word	0x0500000f


	//   ....[112]....
        /*0a8c*/ 	.word	0x0500000f


	//   ....[113]....
        /*0a90*/ 	.word	0x0500000f


	//   ....[114]....
        /*0a94*/ 	.word	0x0500000f


	//   ....[115]....
        /*0a98*/ 	.word	0x0500000f


	//   ....[116]....
        /*0a9c*/ 	.word	0x0500000f


	//   ....[117]....
        /*0aa0*/ 	.word	0x0500000f


	//   ....[118]....
        /*0aa4*/ 	.word	0x0500000f


	//   ....[119]....
        /*0aa8*/ 	.word	0x0500000f


	//   ....[120]....
        /*0aac*/ 	.word	0x0500000f


	//   ....[121]....
        /*0ab0*/ 	.word	0x0500000f


	//   ....[122]....
        /*0ab4*/ 	.word	0x0500000f


	//   ....[123]....
        /*0ab8*/ 	.word	0x0500000f


	//   ....[124]....
        /*0abc*/ 	.word	0x0500000f


	//   ....[125]....
        /*0ac0*/ 	.word	0x0500000f


	//   ....[126]....
        /*0ac4*/ 	.word	0x0500000f


	//   ....[127]....
        /*0ac8*/ 	.word	0x0500000f


	//   ....[128]....
        /*0acc*/ 	.word	0x0500000f


	//   ....[129]....
        /*0ad0*/ 	.word	0x0500000f


	//   ....[130]....
        /*0ad4*/ 	.word	0x0500000f


	//   ....[131]....
        /*0ad8*/ 	.word	0x0500000f


	//   ....[132]....
        /*0adc*/ 	.word	0x0500000f


	//   ....[133]....
        /*0ae0*/ 	.word	0x0500000f


	//   ....[134]....
        /*0ae4*/ 	.word	0x0500000f


	//   ....[135]....
        /*0ae8*/ 	.word	0x0500000f


	//   ....[136]....
        /*0aec*/ 	.word	0x0500000f


	//   ....[137]....
        /*0af0*/ 	.word	0x0500000f


	//   ....[138]....
        /*0af4*/ 	.word	0x0500000f


	//   ....[139]....
        /*0af8*/ 	.word	0x0500000f


	//   ....[140]....
        /*0afc*/ 	.word	0x0500000f


	//   ....[141]....
        /*0b00*/ 	.word	0x0500000f


	//   ....[142]....
        /*0b04*/ 	.word	0x0500000f


	//   ....[143]....
        /*0b08*/ 	.word	0x0500000f


	//   ....[144]....
        /*0b0c*/ 	.word	0x0500000f


	//   ....[145]....
        /*0b10*/ 	.word	0x0500000f


	//   ....[146]....
        /*0b14*/ 	.word	0x0500000f


	//   ....[147]....
        /*0b18*/ 	.word	0x0500000f


	//   ....[148]....
        /*0b1c*/ 	.word	0x0500000f


	//   ....[149]....
        /*0b20*/ 	.word	0x0500000f


	//   ....[150]....
        /*0b24*/ 	.word	0x0500000f


	//   ....[151]....
        /*0b28*/ 	.word	0x0500000f


	//   ....[152]....
        /*0b2c*/ 	.word	0x0500000f


	//   ....[153]....
        /*0b30*/ 	.word	0x0500000f


	//   ....[154]....
        /*0b34*/ 	.word	0x0500000f


	//   ....[155]....
        /*0b38*/ 	.word	0x0500000f


	//   ....[156]....
        /*0b3c*/ 	.word	0x0500000f


	//   ....[157]....
        /*0b40*/ 	.word	0x0500000f


	//   ....[158]....
        /*0b44*/ 	.word	0x0500000f


	//   ....[159]....
        /*0b48*/ 	.word	0x0500000f


	//   ....[160]....
        /*0b4c*/ 	.word	0x0500000f


	//----- nvinfo : EIATTR_COOP_GROUP_INSTR_OFFSETS
	.align		4
.L_321:
        /*0b50*/ 	.byte	0x04, 0x28
        /*0b52*/ 	.short	(.L_323 - .L_322)


	//   ....[0]....
.L_322:
        /*0b54*/ 	.word	0x00000070


	//   ....[1]....
        /*0b58*/ 	.word	0x000001d0


	//   ....[2]....
        /*0b5c*/ 	.word	0x00000220


	//   ....[3]....
        /*0b60*/ 	.word	0x00000450


	//   ....[4]....
        /*0b64*/ 	.word	0x000005b0


	//   ....[5]....
        /*0b68*/ 	.word	0x000006d0


	//   ....[6]....
        /*0b6c*/ 	.word	0x00000830


	//   ....[7]....
        /*0b70*/ 	.word	0x0000cc20


	//   ....[8]....
        /*0b74*/ 	.word	0x00013ea0


	//   ....[9]....
        /*0b78*/ 	.word	0x00013ec0


	//   ....[10]....
        /*0b7c*/ 	.word	0x00014bf0


	//   ....[11]....
        /*0b80*/ 	.word	0x00014c20


	//   ....[12]....
        /*0b84*/ 	.word	0x00018e70


	//   ....[13]....
        /*0b88*/ 	.word	0x00018f70


	//   ....[14]....
        /*0b8c*/ 	.word	0x0001a1c0


	//   ....[15]....
        /*0b90*/ 	.word	0x0001a220


	//   ....[16]....
        /*0b94*/ 	.word	0x0001d960


	//   ....[17]....
        /*0b98*/ 	.word	0x0001d9e0


	//   ....[18]....
        /*0b9c*/ 	.word	0x0001da20


	//   ....[19]....
        /*0ba0*/ 	.word	0x0001da90


	//   ....[20]....
        /*0ba4*/ 	.word	0x0001ff30


	//   ....[21]....
        /*0ba8*/ 	.word	0x0001ff40


	//   ....[22]....
        /*0bac*/ 	.word	0x0001ffc0


	//   ....[23]....
        /*0bb0*/ 	.word	0x0001ffd0


	//   ....[24]....
        /*0bb4*/ 	.word	0x00020e40


	//   ....[25]....
        /*0bb8*/ 	.word	0x00020e70


	//   ....[26]....
        /*0bbc*/ 	.word	0x00020ea0


	//   ....[27]....
        /*0bc0*/ 	.word	0x00020ed0


	//   ....[28]....
        /*0bc4*/ 	.word	0x00020f00


	//   ....[29]....
        /*0bc8*/ 	.word	0x00020f30


	//   ....[30]....
        /*0bcc*/ 	.word	0x00020f60


	//   ....[31]....
        /*0bd0*/ 	.word	0x00020f90


	//   ....[32]....
        /*0bd4*/ 	.word	0x00020fc0


	//   ....[33]....
        /*0bd8*/ 	.word	0x00020ff0


	//   ....[34]....
        /*0bdc*/ 	.word	0x00021020


	//   ....[35]....
        /*0be0*/ 	.word	0x00021050


	//   ....[36]....
        /*0be4*/ 	.word	0x00021080


	//   ....[37]....
        /*0be8*/ 	.word	0x000210b0


	//   ....[38]....
        /*0bec*/ 	.word	0x000210e0


	//   ....[39]....
        /*0bf0*/ 	.word	0x00021110


	//   ....[40]....
        /*0bf4*/ 	.word	0x00021140


	//   ....[41]....
        /*0bf8*/ 	.word	0x00021170


	//   ....[42]....
        /*0bfc*/ 	.word	0x000211a0


	//   ....[43]....
        /*0c00*/ 	.word	0x000211d0


	//   ....[44]....
        /*0c04*/ 	.word	0x00021200


	//   ....[45]....
        /*0c08*/ 	.word	0x00021230


	//   ....[46]....
        /*0c0c*/ 	.word	0x00021260


	//   ....[47]....
        /*0c10*/ 	.word	0x00021280


	//   ....[48]....
        /*0c14*/ 	.word	0x00021290


	//   ....[49]....
        /*0c18*/ 	.word	0x000212a0


	//   ....[50]....
        /*0c1c*/ 	.word	0x000212c0


	//   ....[51]....
        /*0c20*/ 	.word	0x000212d0


	//   ....[52]....
        /*0c24*/ 	.word	0x000212e0


	//   ....[53]....
        /*0c28*/ 	.word	0x000212f0


	//   ....[54]....
        /*0c2c*/ 	.word	0x00021320


	//   ....[55]....
        /*0c30*/ 	.word	0x00021350


	//   ....[56]....
        /*0c34*/ 	.word	0x00022d60


	//   ....[57]....
        /*0c38*/ 	.word	0x00022f50


	//   ....[58]....
        /*0c3c*/ 	.word	0x00022f80


	//   ....[59]....
        /*0c40*/ 	.word	0x00022fb0


	//   ....[60]....
        /*0c44*/ 	.word	0x00022ff0


	//   ....[61]....
        /*0c48*/ 	.word	0x00023020


	//   ....[62]....
        /*0c4c*/ 	.word	0x00023050


	//   ....[63]....
        /*0c50*/ 	.word	0x000231d0


	//   ....[64]....
        /*0c54*/ 	.word	0x00023200


	//   ....[65]....
        /*0c58*/ 	.word	0x00023230


	//   ....[66]....
        /*0c5c*/ 	.word	0x00023260


	//   ....[67]....
        /*0c60*/ 	.word	0x00023290


	//   ....[68]....
        /*0c64*/ 	.word	0x000232c0


	//   ....[69]....
        /*0c68*/ 	.word	0x00023360


	//   ....[70]....
        /*0c6c*/ 	.word	0x000233a0


	//   ....[71]....
        /*0c70*/ 	.word	0x00023460


	//   ....[72]....
        /*0c74*/ 	.word	0x000243a0


	//   ....[73]....
        /*0c78*/ 	.word	0x00025b40


	//   ....[74]....
        /*0c7c*/ 	.word	0x00027fd0


	//   ....[75]....
        /*0c80*/ 	.word	0x00028000


	//   ....[76]....
        /*0c84*/ 	.word	0x00028040


	//   ....[77]....
        /*0c88*/ 	.word	0x00028070


	//   ....[78]....
        /*0c8c*/ 	.word	0x000280a0


	//   ....[79]....
        /*0c90*/ 	.word	0x000280d0


	//   ....[80]....
        /*0c94*/ 	.word	0x00028100


	//   ....[81]....
        /*0c98*/ 	.word	0x00028130


	//   ....[82]....
        /*0c9c*/ 	.word	0x000282d0


	//   ....[83]....
        /*0ca0*/ 	.word	0x00028300


	//   ....[84]....
        /*0ca4*/ 	.word	0x00028330


	//   ....[85]....
        /*0ca8*/ 	.word	0x00028360


	//   ....[86]....
        /*0cac*/ 	.word	0x00028390


	//   ....[87]....
        /*0cb0*/ 	.word	0x000283c0


	//   ....[88]....
        /*0cb4*/ 	.word	0x00028480


	//   ....[89]....
        /*0cb8*/ 	.word	0x000284a0


	//   ....[90]....
        /*0cbc*/ 	.word	0x00028510


	//   ....[91]....
        /*0cc0*/ 	.word	0x00028ca0


	//   ....[92]....
        /*0cc4*/ 	.word	0x00029160


	//   ....[93]....
        /*0cc8*/ 	.word	0x00029210


	//   ....[94]....
        /*0ccc*/ 	.word	0x000292b0


	//   ....[95]....
        /*0cd0*/ 	.word	0x00029350


	//   ....[96]....
        /*0cd4*/ 	.word	0x000293f0


	//   ....[97]....
        /*0cd8*/ 	.word	0x00029490


	//   ....[98]....
        /*0cdc*/ 	.word	0x00029530


	//   ....[99]....
        /*0ce0*/ 	.word	0x000295d0


	//   ....[100]....
        /*0ce4*/ 	.word	0x00029670


	//   ....[101]....
        /*0ce8*/ 	.word	0x00029760


	//   ....[102]....
        /*0cec*/ 	.word	0x00029800


	//   ....[103]....
        /*0cf0*/ 	.word	0x000298a0


	//   ....[104]....
        /*0cf4*/ 	.word	0x00029940


	//   ....[105]....
        /*0cf8*/ 	.word	0x000299e0


	//   ....[106]....
        /*0cfc*/ 	.word	0x00029a80


	//   ....[107]....
        /*0d00*/ 	.word	0x00029b20


	//   ....[108]....
        /*0d04*/ 	.word	0x00029bc0


	//   ....[109]....
        /*0d08*/ 	.word	0x00029eb0


	//   ....[110]....
        /*0d0c*/ 	.word	0x00029fe0


	//   ....[111]....
        /*0d10*/ 	.word	0x0002a110


	//   ....[112]....
        /*0d14*/ 	.word	0x0002a190


	//   ....[113]....
        /*0d18*/ 	.word	0x0002a1f0


	//   ....[114]....
        /*0d1c*/ 	.word	0x0002a270


	//   ....[115]....
        /*0d20*/ 	.word	0x0002a2d0


	//   ....[116]....
        /*0d24*/ 	.word	0x0002a350


	//   ....[117]....
        /*0d28*/ 	.word	0x0002a3b0


	//   ....[118]....
        /*0d2c*/ 	.word	0x0002a430


	//   ....[119]....
        /*0d30*/ 	.word	0x0002a490


	//   ....[120]....
        /*0d34*/ 	.word	0x0002a510


	//   ....[121]....
        /*0d38*/ 	.word	0x0002a570


	//   ....[122]....
        /*0d3c*/ 	.word	0x0002a5f0


	//   ....[123]....
        /*0d40*/ 	.word	0x0002a650


	//   ....[124]....
        /*0d44*/ 	.word	0x0002a6b0


	//   ....[125]....
        /*0d48*/ 	.word	0x0002a710


	//   ....[126]....
        /*0d4c*/ 	.word	0x0002a7a0


	//   ....[127]....
        /*0d50*/ 	.word	0x0002a800


	//   ....[128]....
        /*0d54*/ 	.word	0x0002a880


	//   ....[129]....
        /*0d58*/ 	.word	0x0002a8e0


	//   ....[130]....
        /*0d5c*/ 	.word	0x0002a950


	//   ....[131]....
        /*0d60*/ 	.word	0x0002a9b0


	//   ....[132]....
        /*0d64*/ 	.word	0x0002aa30


	//   ....[133]....
        /*0d68*/ 	.word	0x0002aa90


	//   ....[134]....
        /*0d6c*/ 	.word	0x0002ab10


	//   ....[135]....
        /*0d70*/ 	.word	0x0002ab70


	//   ....[136]....
        /*0d74*/ 	.word	0x0002abf0


	//   ....[137]....
        /*0d78*/ 	.word	0x0002ac50


	//   ....[138]....
        /*0d7c*/ 	.word	0x0002acc0


	//   ....[139]....
        /*0d80*/ 	.word	0x0002ad20


	//   ....[140]....
        /*0d84*/ 	.word	0x0002ad80


	//   ....[141]....
        /*0d88*/ 	.word	0x0002aeb0


	//   ....[142]....
        /*0d8c*/ 	.word	0x0002b190


	//   ....[143]....
        /*0d90*/ 	.word	0x0002b5e0


	//   ....[144]....
        /*0d94*/ 	.word	0x0002b680


	//   ....[145]....
        /*0d98*/ 	.word	0x0002b7b0


	//   ....[146]....
        /*0d9c*/ 	.word	0x0002b820


	//   ....[147]....
        /*0da0*/ 	.word	0x0002b890


	//   ....[148]....
        /*0da4*/ 	.word	0x0002b900


	//   ....[149]....
        /*0da8*/ 	.word	0x0002b970


	//   ....[150]....
        /*0dac*/ 	.word	0x0002b9f0


	//   ....[151]....
        /*0db0*/ 	.word	0x0002ba80


	//   ....[152]....
        /*0db4*/ 	.word	0x0002bb20


	//   ....[153]....
        /*0db8*/ 	.word	0x0002bb90


	//   ....[154]....
        /*0dbc*/ 	.word	0x0002bc00


	//   ....[155]....
        /*0dc0*/ 	.word	0x0002bc70


	//   ....[156]....
        /*0dc4*/ 	.word	0x0002bcf0


	//   ....[157]....
        /*0dc8*/ 	.word	0x0002bd60


	//   ....[158]....
        /*0dcc*/ 	.word	0x0002be00


	//   ....[159]....
        /*0dd0*/ 	.word	0x0002be90


	//   ....[160]....
        /*0dd4*/ 	.word	0x0002bfc0


	//----- nvinfo : EIATTR_REG_RECONFIG
	.align		4
.L_323:
        /*0dd8*/ 	.byte	0x01, 0x54
	.zero		2


	//----- nvinfo : EIATTR_SYSCALL_OFFSETS
	.align		4
        /*0ddc*/ 	.byte	0x04, 0x46
        /*0dde*/ 	.short	(.L_325 - .L_324)


	//   ....[0]....
.L_324:
        /*0de0*/ 	.word	0x00001a00


	//   ....[1]....
        /*0de4*/ 	.word	0x00001b50


	//   ....[2]....
        /*0de8*/ 	.word	0x0000cde0


	//   ....[3]....
        /*0dec*/ 	.word	0x0000d2b0


	//   ....[4]....
        /*0df0*/ 	.word	0x000253a0


	//   ....[5]....
        /*0df4*/ 	.word	0x00025550


	//   ....[6]....
        /*0df8*/ 	.word	0x00025690


	//   ....[7]....
        /*0dfc*/ 	.word	0x000257c0


	//----- nvinfo : EIATTR_MBARRIER_INSTR_OFFSETS
	.align		4
.L_325:
        /*0e00*/ 	.byte	0x04, 0x39
        /*0e02*/ 	.short	(.L_327 - .L_326)


	//   ....[0]....
.L_326:
        /*0e04*/ 	.word	0x00000300
        /*0e08*/ 	.word	0x000000ff
        /*0e0c*/ 	.word	0x0002e800
        /*0e10*/ 	.short	0x0100
        /*0e12*/ 	.byte	0x08
	.zero		1


	//   ....[1]....
        /*0e14*/ 	.word	0x00000310
        /*0e18*/ 	.word	0x000000ff
        /*0e1c*/ 	.word	0x0002e820
        /*0e20*/ 	.short	0x0100
        /*0e22*/ 	.byte	0x08
	.zero		1


	//   ....[2]....
        /*0e24*/ 	.word	0x00000400
        /*0e28*/ 	.word	0x000000ff
        /*0e2c*/ 	.word	0x0002e830
        /*0e30*/ 	.short	0x0100
        /*0e32*/ 	.byte	0x08
	.zero		1


	//   ....[3]....
        /*0e34*/ 	.word	0x00000410
        /*0e38*/ 	.word	0x000000ff
        /*0e3c*/ 	.word	0x0002e840
        /*0e40*/ 	.short	0x0100
        /*0e42*/ 	.byte	0x08
	.zero		1


	//   ....[4]....
        /*0e44*/ 	.word	0x00000420
        /*0e48*/ 	.word	0x000000ff
        /*0e4c*/ 	.word	0x0002e838
        /*0e50*/ 	.short	0x0100
        /*0e52*/ 	.byte	0x08
	.zero		1


	//   ....[5]....
        /*0e54*/ 	.word	0x00000430
        /*0e58*/ 	.word	0x000000ff
        /*0e5c*/ 	.word	0x0002e848
        /*0e60*/ 	.short	0x0100
        /*0e62*/ 	.byte	0x08
	.zero		1


	//   ....[6]....
        /*0e64*/ 	.word	0x00000560
        /*0e68*/ 	.word	0x000000ff
        /*0e6c*/ 	.word	0x0002e850
        /*0e70*/ 	.short	0x0100
        /*0e72*/ 	.byte	0x08
	.zero		1


	//   ....[7]....
        /*0e74*/ 	.word	0x00000570
        /*0e78*/ 	.word	0x000000ff
        /*0e7c*/ 	.word	0x0002e860
        /*0e80*/ 	.short	0x0100
        /*0e82*/ 	.byte	0x08
	.zero		1


	//   ....[8]....
        /*0e84*/ 	.word	0x00000580
        /*0e88*/ 	.word	0x000000ff
        /*0e8c*/ 	.word	0x0002e858
        /*0e90*/ 	.short	0x0100
        /*0e92*/ 	.byte	0x08
	.zero		1


	//   ....[9]....
        /*0e94*/ 	.word	0x00000590
        /*0e98*/ 	.word	0x000000ff
        /*0e9c*/ 	.word	0x0002e868
        /*0ea0*/ 	.short	0x0100
        /*0ea2*/ 	.byte	0x08
	.zero		1


	//   ....[10]....
        /*0ea4*/ 	.word	0x00000680
        /*0ea8*/ 	.word	0x000000ff
        /*0eac*/ 	.word	0x0002e870
        /*0eb0*/ 	.short	0x0100
        /*0eb2*/ 	.byte	0x06
	.zero		1


	//   ....[11]....
        /*0eb4*/ 	.word	0x00000690
        /*0eb8*/ 	.word	0x000000ff
        /*0ebc*/ 	.word	0x0002e880
        /*0ec0*/ 	.short	0x0100
        /*0ec2*/ 	.byte	0x06
	.zero		1


	//   ....[12]....
        /*0ec4*/ 	.word	0x000006a0
        /*0ec8*/ 	.word	0x000000ff
        /*0ecc*/ 	.word	0x0002e878
        /*0ed0*/ 	.short	0x0100
        /*0ed2*/ 	.byte	0x06
	.zero		1


	//   ....[13]....
        /*0ed4*/ 	.word	0x000006b0
        /*0ed8*/ 	.word	0x000000ff
        /*0edc*/ 	.word	0x0002e888
        /*0ee0*/ 	.short	0x0100
        /*0ee2*/ 	.byte	0x06
	.zero		1


	//   ....[14]....
        /*0ee4*/ 	.word	0x000007e0
        /*0ee8*/ 	.word	0x000000ff
        /*0eec*/ 	.word	0x0002e890
        /*0ef0*/ 	.short	0x0100
        /*0ef2*/ 	.byte	0x08
	.zero		1


	//   ....[15]....
        /*0ef4*/ 	.word	0x000007f0
        /*0ef8*/ 	.word	0x000000ff
        /*0efc*/ 	.word	0x0002e8a0
        /*0f00*/ 	.short	0x0100
        /*0f02*/ 	.byte	0x08
	.zero		1


	//   ....[16]....
        /*0f04*/ 	.word	0x00000800
        /*0f08*/ 	.word	0x000000ff
        /*0f0c*/ 	.word	0x0002e898
        /*0f10*/ 	.short	0x0100
        /*0f12*/ 	.byte	0x08
	.zero		1


	//   ....[17]....
        /*0f14*/ 	.word	0x00000810
        /*0f18*/ 	.word	0x000000ff
        /*0f1c*/ 	.word	0x0002e8a8
        /*0f20*/ 	.short	0x0100
        /*0f22*/ 	.byte	0x08
	.zero		1


	//   ....[18]....
        /*0f24*/ 	.word	0x00000940
        /*0f28*/ 	.word	0x000000ff
        /*0f2c*/ 	.word	0x0002e8b0
        /*0f30*/ 	.short	0x0100
        /*0f32*/ 	.byte	0x08
	.zero		1


	//   ....[19]....
        /*0f34*/ 	.word	0x00000950
        /*0f38*/ 	.word	0x000000ff
        /*0f3c*/ 	.word	0x0002e8c0
        /*0f40*/ 	.short	0x0100
        /*0f42*/ 	.byte	0x08
	.zero		1


	//   ....[20]....
        /*0f44*/ 	.word	0x00000960
        /*0f48*/ 	.word	0x000000ff
        /*0f4c*/ 	.word	0x0002e8b8
        /*0f50*/ 	.short	0x0100
        /*0f52*/ 	.byte	0x08
	.zero		1


	//   ....[21]....
        /*0f54*/ 	.word	0x00000970
        /*0f58*/ 	.word	0x000000ff
        /*0f5c*/ 	.word	0x0002e8c8
        /*0f60*/ 	.short	0x0100
        /*0f62*/ 	.byte	0x08
	.zero		1


	//   ....[22]....
        /*0f64*/ 	.word	0x000031c0
        /*0f68*/ 	.word	0x0000006d
        /*0f6c*/ 	.word	0x0002e890
        /*0f70*/ 	.short	0x010a
        /*0f72*/ 	.byte	0x3f
	.zero		1


	//   ....[23]....
        /*0f74*/ 	.word	0x00007470
        /*0f78*/ 	.word	0x0000006d
        /*0f7c*/ 	.word	0x0002e890
        /*0f80*/ 	.short	0x010a
        /*0f82*/ 	.byte	0x3f
	.zero		1


	//   ....[24]....
        /*0f84*/ 	.word	0x0000b560
        /*0f88*/ 	.word	0x0000006d
        /*0f8c*/ 	.word	0x0002e890
        /*0f90*/ 	.short	0x010a
        /*0f92*/ 	.byte	0x3f
	.zero		1


	//   ....[25]....
        /*0f94*/ 	.word	0x0000bc60
        /*0f98*/ 	.word	0x00000030
        /*0f9c*/ 	.word	0x00000000
        /*0fa0*/ 	.short	0x0101
        /*0fa2*/ 	.byte	0x3f
	.zero		1


	//   ....[26]....
        /*0fa4*/ 	.word	0x0000bca0
        /*0fa8*/ 	.word	0x0000006d
        /*0fac*/ 	.word	0x0002e8b0
        /*0fb0*/ 	.short	0x010a
        /*0fb2*/ 	.byte	0x3f
	.zero		1


	//   ....[27]....
        /*0fb4*/ 	.word	0x0000c460
        /*0fb8*/ 	.word	0x0000006d
        /*0fbc*/ 	.word	0x00000000
        /*0fc0*/ 	.short	0x0101
        /*0fc2*/ 	.byte	0x3f
	.zero		1


	//   ....[28]....
        /*0fc4*/ 	.word	0x0000cea0
        /*0fc8*/ 	.word	0x00000010
        /*0fcc*/ 	.word	0x0002e800
        /*0fd0*/ 	.short	0x010a
        /*0fd2*/ 	.byte	0x3f
	.zero		1


	//   ....[29]....
        /*0fd4*/ 	.word	0x0000cef0
        /*0fd8*/ 	.word	0x00000010
        /*0fdc*/ 	.word	0x0002e800
        /*0fe0*/ 	.short	0x010a
        /*0fe2*/ 	.byte	0x3f
	.zero		1


	//   ....[30]....
        /*0fe4*/ 	.word	0x0000db40
        /*0fe8*/ 	.word	0x00000010
        /*0fec*/ 	.word	0x0002e800
        /*0ff0*/ 	.short	0x010a
        /*0ff2*/ 	.byte	0x3f
	.zero		1


	//   ....[31]....
        /*0ff4*/ 	.word	0x00010110
        /*0ff8*/ 	.word	0x00000010
        /*0ffc*/ 	.word	0x0002e800
        /*1000*/ 	.short	0x010a
        /*1002*/ 	.byte	0x3f
	.zero		1


	//   ....[32]....
        /*1004*/ 	.word	0x00012260
        /*1008*/ 	.word	0x0000000e
        /*100c*/ 	.word	0x0002e830
        /*1010*/ 	.short	0x010a
        /*1012*/ 	.byte	0x3f
	.zero		1


	//   ....[33]....
        /*1014*/ 	.word	0x00012310
        /*1018*/ 	.word	0x0000000e
        /*101c*/ 	.word	0x0002e830
        /*1020*/ 	.short	0x010a
        /*1022*/ 	.byte	0x3f
	.zero		1


	//   ....[34]....
        /*1024*/ 	.word	0x000154d0
        /*1028*/ 	.word	0x00000039
        /*102c*/ 	.word	0x00000000
        /*1030*/ 	.short	0x0101
        /*1032*/ 	.byte	0x3f
	.zero		1


	//   ....[35]....
        /*1034*/ 	.word	0x00016ac0
        /*1038*/ 	.word	0x00000003
        /*103c*/ 	.word	0x0002e830
        /*1040*/ 	.short	0x010a
        /*1042*/ 	.byte	0x3f
	.zero		1


	//   ....[36]....
        /*1044*/ 	.word	0x00016b10
        /*1048*/ 	.word	0x00000003
        /*104c*/ 	.word	0x0002e830
        /*1050*/ 	.short	0x010a
        /*1052*/ 	.byte	0x3f
	.zero		1


	//   ....[37]....
        /*1054*/ 	.word	0x00018060
        /*1058*/ 	.word	0x00000003
        /*105c*/ 	.word	0x0002e850
        /*1060*/ 	.short	0x010a
        /*1062*/ 	.byte	0x3f
	.zero		1


	//   ....[38]....
        /*1064*/ 	.word	0x000180a0
        /*1068*/ 	.word	0x00000003
        /*106c*/ 	.word	0x0002e850
        /*1070*/ 	.short	0x010a
        /*1072*/ 	.byte	0x3f
	.zero		1


	//   ....[39]....
        /*1074*/ 	.word	0x0001b0b0
        /*1078*/ 	.word	0x000000c8
        /*107c*/ 	.word	0x00000000
        /*1080*/ 	.short	0x0101
        /*1082*/ 	.byte	0x3f
	.zero		1


	//   ....[40]....
        /*1084*/ 	.word	0x0001b940
        /*1088*/ 	.word	0x00000076
        /*108c*/ 	.word	0x00000000
        /*1090*/ 	.short	0x0101
        /*1092*/ 	.byte	0x3f
	.zero		1


	//   ....[41]....
        /*1094*/ 	.word	0x0001bac0
        /*1098*/ 	.word	0x00000003
        /*109c*/ 	.word	0x0002e830
        /*10a0*/ 	.short	0x010a
        /*10a2*/ 	.byte	0x3f
	.zero		1


	//   ....[42]....
        /*10a4*/ 	.word	0x0001bb10
        /*10a8*/ 	.word	0x00000003
        /*10ac*/ 	.word	0x0002e830
        /*10b0*/ 	.short	0x010a
        /*10b2*/ 	.byte	0x3f
	.zero		1


	//   ....[43]....
        /*10b4*/ 	.word	0x0001d040
        /*10b8*/ 	.word	0x00000003
        /*10bc*/ 	.word	0x0002e850
        /*10c0*/ 	.short	0x010a
        /*10c2*/ 	.byte	0x3f
	.zero		1


	//   ....[44]....
        /*10c4*/ 	.word	0x0001d080
        /*10c8*/ 	.word	0x00000003
        /*10cc*/ 	.word	0x0002e850
        /*10d0*/ 	.short	0x010a
        /*10d2*/ 	.byte	0x3f
	.zero		1


	//   ....[45]....
        /*10d4*/ 	.word	0x0001ed70
        /*10d8*/ 	.word	0x00000076
        /*10dc*/ 	.word	0x00000000
        /*10e0*/ 	.short	0x0101
        /*10e2*/ 	.byte	0x3f
	.zero		1


	//   ....[46]....
        /*10e4*/ 	.word	0x0001fa10
        /*10e8*/ 	.word	0x00000015
        /*10ec*/ 	.word	0x00000000
        /*10f0*/ 	.short	0x0101
        /*10f2*/ 	.byte	0x3f
	.zero		1


	//   ....[47]....
        /*10f4*/ 	.word	0x0001fab0
        /*10f8*/ 	.word	0x0000000d
        /*10fc*/ 	.word	0x0002e850
        /*1100*/ 	.short	0x010a
        /*1102*/ 	.byte	0x3f
	.zero		1


	//   ....[48]....
        /*1104*/ 	.word	0x0001fb30
        /*1108*/ 	.word	0x0000000d
        /*110c*/ 	.word	0x0002e850
        /*1110*/ 	.short	0x010a
        /*1112*/ 	.byte	0x3f
	.zero		1


	//   ....[49]....
        /*1114*/ 	.word	0x00020670
        /*1118*/ 	.word	0x00000000
        /*111c*/ 	.word	0x00000000
        /*1120*/ 	.short	0x0101
        /*1122*/ 	.byte	0x3f
	.zero		1


	//   ....[50]....
        /*1124*/ 	.word	0x00021d70
        /*1128*/ 	.word	0x00000000
        /*112c*/ 	.word	0x00000000
        /*1130*/ 	.short	0x0101
        /*1132*/ 	.byte	0x3f
	.zero		1


	//   ....[51]....
        /*1134*/ 	.word	0x000244b0
        /*1138*/ 	.word	0x0000000b
        /*113c*/ 	.word	0x0002e820
        /*1140*/ 	.short	0x010a
        /*1142*/ 	.byte	0x3f
	.zero		1


	//   ....[52]....
        /*1144*/ 	.word	0x00024580
        /*1148*/ 	.word	0x00000005
        /*114c*/ 	.word	0x0002e8a0
        /*1150*/ 	.short	0x010a
        /*1152*/ 	.byte	0x3f
	.zero		1


	//   ....[53]....
        /*1154*/ 	.word	0x000247c0
        /*1158*/ 	.word	0x00000005
        /*115c*/ 	.word	0x0002e8c0
        /*1160*/ 	.short	0x010a
        /*1162*/ 	.byte	0x3f
	.zero		1


	//   ....[54]....
        /*1164*/ 	.word	0x00024ba0
        /*1168*/ 	.word	0x00000006
        /*116c*/ 	.word	0x0002e8a0
        /*1170*/ 	.short	0x010a
        /*1172*/ 	.byte	0x3f
	.zero		1


	//   ....[55]....
        /*1174*/ 	.word	0x00024dc0
        /*1178*/ 	.word	0x00000006
        /*117c*/ 	.word	0x0002e8c0
        /*1180*/ 	.short	0x010a
        /*1182*/ 	.byte	0x3f
	.zero		1


	//   ....[56]....
        /*1184*/ 	.word	0x00025dc0
        /*1188*/ 	.word	0x00000004
        /*118c*/ 	.word	0x0002e880
        /*1190*/ 	.short	0x010a
        /*1192*/ 	.byte	0x3f
	.zero		1


	//   ....[57]....
        /*1194*/ 	.word	0x00025fa0
        /*1198*/ 	.word	0x00000004
        /*119c*/ 	.word	0x0002e840
        /*11a0*/ 	.short	0x010a
        /*11a2*/ 	.byte	0x3f
	.zero		1


	//   ....[58]....
        /*11a4*/ 	.word	0x00026330
        /*11a8*/ 	.word	0x00000004
        /*11ac*/ 	.word	0x0002e820
        /*11b0*/ 	.short	0x010a
        /*11b2*/ 	.byte	0x3f
	.zero		1


	//   ....[59]....
        /*11b4*/ 	.word	0x00026660
        /*11b8*/ 	.word	0x00000005
        /*11bc*/ 	.word	0x0002e880
        /*11c0*/ 	.short	0x010a
        /*11c2*/ 	.byte	0x3f
	.zero		1


	//   ....[60]....
        /*11c4*/ 	.word	0x000268d0
        /*11c8*/ 	.word	0x00000005
        /*11cc*/ 	.word	0x0002e840
        /*11d0*/ 	.short	0x010a
        /*11d2*/ 	.byte	0x3f
	.zero		1


	//   ....[61]....
        /*11d4*/ 	.word	0x00026bd0
        /*11d8*/ 	.word	0x00000004
        /*11dc*/ 	.word	0x0002e870
        /*11e0*/ 	.short	0x010a
        /*11e2*/ 	.byte	0x3f
	.zero		1


	//   ....[62]....
        /*11e4*/ 	.word	0x00026c60
        /*11e8*/ 	.word	0x00000004
        /*11ec*/ 	.word	0x0002e860
        /*11f0*/ 	.short	0x010a
        /*11f2*/ 	.byte	0x3f
	.zero		1


	//   ....[63]....
        /*11f4*/ 	.word	0x000273a0
        /*11f8*/ 	.word	0x00000003
        /*11fc*/ 	.word	0x0002e850
        /*1200*/ 	.short	0x0101
        /*1202*/ 	.byte	0x3f
	.zero		1


	//   ....[64]....
        /*1204*/ 	.word	0x000273e0
        /*1208*/ 	.word	0x00000003
        /*120c*/ 	.word	0x00000000
        /*1210*/ 	.short	0x0101
        /*1212*/ 	.byte	0x3f
	.zero		1


	//   ....[65]....
        /*1214*/ 	.word	0x000275d0
        /*1218*/ 	.word	0x00000014
        /*121c*/ 	.word	0x0002e870
        /*1220*/ 	.short	0x010a
        /*1222*/ 	.byte	0x3f
	.zero		1


	//   ....[66]....
        /*1224*/ 	.word	0x00027660
        /*1228*/ 	.word	0x00000014
        /*122c*/ 	.word	0x0002e860
        /*1230*/ 	.short	0x010a
        /*1232*/ 	.byte	0x3f
	.zero		1


	//   ....[67]....
        /*1234*/ 	.word	0x00027d30
        /*1238*/ 	.word	0x00000014
        /*123c*/ 	.word	0x0002e850
        /*1240*/ 	.short	0x0101
        /*1242*/ 	.byte	0x3f
	.zero		1


	//   ....[68]....
        /*1244*/ 	.word	0x00027d80
        /*1248*/ 	.word	0x00000000
        /*124c*/ 	.word	0x00000000
        /*1250*/ 	.short	0x0101
        /*1252*/ 	.byte	0x3f
	.zero		1


	//   ....[69]....
        /*1254*/ 	.word	0x00028c20
        /*1258*/ 	.word	0x00000000
        /*125c*/ 	.word	0x0002e820
        /*1260*/ 	.short	0x010a
        /*1262*/ 	.byte	0x3f
	.zero		1


	//   ....[70]....
        /*1264*/ 	.word	0x00028df0
        /*1268*/ 	.word	0x00000006
        /*126c*/ 	.word	0x00000000
        /*1270*/ 	.short	0x010a
        /*1272*/ 	.byte	0x3f
	.zero		1


	//   ....[71]....
        /*1274*/ 	.word	0x00028e60
        /*1278*/ 	.word	0x00000007
        /*127c*/ 	.word	0x00000000
        /*1280*/ 	.short	0x010a
        /*1282*/ 	.byte	0x3f
	.zero		1


	//   ....[72]....
        /*1284*/ 	.word	0x00028ec0
        /*1288*/ 	.word	0x00000004
        /*128c*/ 	.word	0x0002e860
        /*1290*/ 	.short	0x010a
        /*1292*/ 	.byte	0x3f
	.zero		1


	//   ....[73]....
        /*1294*/ 	.word	0x00028f10
        /*1298*/ 	.word	0x00000003
        /*129c*/ 	.word	0x0002e860
        /*12a0*/ 	.short	0x010a
        /*12a2*/ 	.byte	0x3f
	.zero		1


	//   ....[74]....
        /*12a4*/ 	.word	0x00028f50
        /*12a8*/ 	.word	0x00000004
        /*12ac*/ 	.word	0x0002e880
        /*12b0*/ 	.short	0x010a
        /*12b2*/ 	.byte	0x3f
	.zero		1


	//   ....[75]....
        /*12b4*/ 	.word	0x00028f70
        /*12b8*/ 	.word	0x00000003
        /*12bc*/ 	.word	0x0002e880
        /*12c0*/ 	.short	0x010a
        /*12c2*/ 	.byte	0x3f
	.zero		1


	//   ....[76]....
        /*12c4*/ 	.word	0x00028fd0
        /*12c8*/ 	.word	0x0000006d
        /*12cc*/ 	.word	0x0002e890
        /*12d0*/ 	.short	0x010a
        /*12d2*/ 	.byte	0x3f
	.zero		1


	//   ....[77]....
        /*12d4*/ 	.word	0x00029020
        /*12d8*/ 	.word	0x0000006d
        /*12dc*/ 	.word	0x0002e890
        /*12e0*/ 	.short	0x010a
        /*12e2*/ 	.byte	0x3f
	.zero		1


	//   ....[78]....
        /*12e4*/ 	.word	0x00029070
        /*12e8*/ 	.word	0x0000006d
        /*12ec*/ 	.word	0x0002e890
        /*12f0*/ 	.short	0x010a
        /*12f2*/ 	.byte	0x3f
	.zero		1


	//   ....[79]....
        /*12f4*/ 	.word	0x000290c0
        /*12f8*/ 	.word	0x0000006d
        /*12fc*/ 	.word	0x0002e8b0
        /*1300*/ 	.short	0x010a
        /*1302*/ 	.byte	0x3f
	.zero		1


	//   ....[80]....
        /*1304*/ 	.word	0x000296b0
        /*1308*/ 	.word	0x00000010
        /*130c*/ 	.word	0x0002e800
        /*1310*/ 	.short	0x010a
        /*1312*/ 	.byte	0x3f
	.zero		1


	//   ....[81]....
        /*1314*/ 	.word	0x00029c00
        /*1318*/ 	.word	0x00000010
        /*131c*/ 	.word	0x0002e800
        /*1320*/ 	.short	0x010a
        /*1322*/ 	.byte	0x3f
	.zero		1


	//   ....[82]....
        /*1324*/ 	.word	0x00029c50
        /*1328*/ 	.word	0x0000000e
        /*132c*/ 	.word	0x0002e830
        /*1330*/ 	.short	0x010a
        /*1332*/ 	.byte	0x3f
	.zero		1


	//   ....[83]....
        /*1334*/ 	.word	0x00029ca0
        /*1338*/ 	.word	0x00000003
        /*133c*/ 	.word	0x0002e830
        /*1340*/ 	.short	0x010a
        /*1342*/ 	.byte	0x3f
	.zero		1


	//   ....[84]....
        /*1344*/ 	.word	0x00029cf0
        /*1348*/ 	.word	0x00000003
        /*134c*/ 	.word	0x0002e850
        /*1350*/ 	.short	0x010a
        /*1352*/ 	.byte	0x3f
	.zero		1


	//   ....[85]....
        /*1354*/ 	.word	0x00029d40
        /*1358*/ 	.word	0x00000003
        /*135c*/ 	.word	0x0002e830
        /*1360*/ 	.short	0x010a
        /*1362*/ 	.byte	0x3f
	.zero		1


	//   ....[86]....
        /*1364*/ 	.word	0x00029d90
        /*1368*/ 	.word	0x00000003
        /*136c*/ 	.word	0x0002e850
        /*1370*/ 	.short	0x010a
        /*1372*/ 	.byte	0x3f
	.zero		1


	//   ....[87]....
        /*1374*/ 	.word	0x00029de0
        /*1378*/ 	.word	0x0000000d
        /*137c*/ 	.word	0x0002e850
        /*1380*/ 	.short	0x010a
        /*1382*/ 	.byte	0x3f
	.zero		1


	//   ....[88]....
        /*1384*/ 	.word	0x0002af70
        /*1388*/ 	.word	0x0000000b
        /*138c*/ 	.word	0x0002e820
        /*1390*/ 	.short	0x010a
        /*1392*/ 	.byte	0x3f
	.zero		1


	//   ....[89]....
        /*1394*/ 	.word	0x0002afc0
        /*1398*/ 	.word	0x00000005
        /*139c*/ 	.word	0x0002e8a0
        /*13a0*/ 	.short	0x010a
        /*13a2*/ 	.byte	0x3f
	.zero		1


	//   ....[90]....
        /*13a4*/ 	.word	0x0002b010
        /*13a8*/ 	.word	0x00000005
        /*13ac*/ 	.word	0x0002e8c0
        /*13b0*/ 	.short	0x010a
        /*13b2*/ 	.byte	0x3f
	.zero		1


	//   ....[91]....
        /*13b4*/ 	.word	0x0002b060
        /*13b8*/ 	.word	0x00000006
        /*13bc*/ 	.word	0x0002e8a0
        /*13c0*/ 	.short	0x010a
        /*13c2*/ 	.byte	0x3f
	.zero		1


	//   ....[92]....
        /*13c4*/ 	.word	0x0002b0b0
        /*13c8*/ 	.word	0x00000006
        /*13cc*/ 	.word	0x0002e8c0
        /*13d0*/ 	.short	0x010a
        /*13d2*/ 	.byte	0x3f
	.zero		1


	//   ....[93]....
        /*13d4*/ 	.word	0x0002b250
        /*13d8*/ 	.word	0x00000004
        /*13dc*/ 	.word	0x0002e880
        /*13e0*/ 	.short	0x010a
        /*13e2*/ 	.byte	0x3f
	.zero		1


	//   ....[94]....
        /*13e4*/ 	.word	0x0002b2a0
        /*13e8*/ 	.word	0x00000004
        /*13ec*/ 	.word	0x0002e840
        /*13f0*/ 	.short	0x010a
        /*13f2*/ 	.byte	0x3f
	.zero		1


	//   ....[95]....
        /*13f4*/ 	.word	0x0002b320
        /*13f8*/ 	.word	0x00000004
        /*13fc*/ 	.word	0x0002e820
        /*1400*/ 	.short	0x010a
        /*1402*/ 	.byte	0x3f
	.zero		1


	//   ....[96]....
        /*1404*/ 	.word	0x0002b370
        /*1408*/ 	.word	0x00000005
        /*140c*/ 	.word	0x0002e880
        /*1410*/ 	.short	0x010a
        /*1412*/ 	.byte	0x3f
	.zero		1


	//   ....[97]....
        /*1414*/ 	.word	0x0002b3c0
        /*1418*/ 	.word	0x00000005
        /*141c*/ 	.word	0x0002e840
        /*1420*/ 	.short	0x010a
        /*1422*/ 	.byte	0x3f
	.zero		1


	//   ....[98]....
        /*1424*/ 	.word	0x0002b420
        /*1428*/ 	.word	0x00000004
        /*142c*/ 	.word	0x0002e870
        /*1430*/ 	.short	0x010a
        /*1432*/ 	.byte	0x3f
	.zero		1


	//   ....[99]....
        /*1434*/ 	.word	0x0002b480
        /*1438*/ 	.word	0x00000004
        /*143c*/ 	.word	0x0002e860
        /*1440*/ 	.short	0x010a
        /*1442*/ 	.byte	0x3f
	.zero		1


	//   ....[100]....
        /*1444*/ 	.word	0x0002b4d0
        /*1448*/ 	.word	0x00000014
        /*144c*/ 	.word	0x0002e870
        /*1450*/ 	.short	0x010a
        /*1452*/ 	.byte	0x3f
	.zero		1


	//   ....[101]....
        /*1454*/ 	.word	0x0002b520
        /*1458*/ 	.word	0x00000014
        /*145c*/ 	.word	0x0002e860
        /*1460*/ 	.short	0x010a
        /*1462*/ 	.byte	0x3f
	.zero		1


	//   ....[102]....
        /*1464*/ 	.word	0x0002bee0
        /*1468*/ 	.word	0x00000000
        /*146c*/ 	.word	0x0002e820
        /*1470*/ 	.short	0x010a
        /*1472*/ 	.byte	0x3f
	.zero		1


	//   ....[103]....
        /*1474*/ 	.word	0x0002c080
        /*1478*/ 	.word	0x00000006
        /*147c*/ 	.word	0x00000000
        /*1480*/ 	.short	0x010a
        /*1482*/ 	.byte	0x3f
	.zero		1


	//   ....[104]....
        /*1484*/ 	.word	0x0002c0d0
        /*1488*/ 	.word	0x00000007
        /*148c*/ 	.word	0x00000000
        /*1490*/ 	.short	0x010a
        /*1492*/ 	.byte	0x3f
	.zero		1


	//   ....[105]....
        /*1494*/ 	.word	0x0002c120
        /*1498*/ 	.word	0x00000004
        /*149c*/ 	.word	0x0002e860
        /*14a0*/ 	.short	0x010a
        /*14a2*/ 	.byte	0x3f
	.zero		1


	//   ....[106]....
        /*14a4*/ 	.word	0x0002c170
        /*14a8*/ 	.word	0x00000003
        /*14ac*/ 	.word	0x0002e860
        /*14b0*/ 	.short	0x010a
        /*14b2*/ 	.byte	0x3f
	.zero		1


	//   ....[107]....
        /*14b4*/ 	.word	0x0002c1c0
        /*14b8*/ 	.word	0x00000004
        /*14bc*/ 	.word	0x0002e880
        /*14c0*/ 	.short	0x010a
        /*14c2*/ 	.byte	0x3f
	.zero		1


	//----- nvinfo : EIATTR_NUM_MBARRIERS
	.align		4
.L_327:
        /*14c4*/ 	.byte	0x03, 0x38
        /*14c6*/ 	.short	0x0016


	//----- nvinfo : EIATTR_EXIT_INSTR_OFFSETS
	.align		4
        /*14c8*/ 	.byte	0x04, 0x1c
        /*14ca*/ 	.short	(.L_329 - .L_328)


	//   ....[0]....
.L_328:
        /*14cc*/ 	.word	0x00028fc0


	//----- nvinfo : EIATTR_MAX_THREADS
	.align		4
.L_329:
        /*14d0*/ 	.byte	0x04, 0x05
        /*14d2*/ 	.short	(.L_331 - .L_330)
.L_330:
        /*14d4*/ 	.word	0x00000180
        /*14d8*/ 	.word	0x00000001
        /*14dc*/ 	.word	0x00000001


	//----- nvinfo : EIATTR_CRS_STACK_SIZE
	.align		4
.L_331:
        /*14e0*/ 	.byte	0x04, 0x1e
        /*14e2*/ 	.short	(.L_333 - .L_332)
.L_332:
        /*14e4*/ 	.word	0x00000000


	//----- nvinfo : EIATTR_CBANK_PARAM_SIZE
	.align		4
.L_333:
        /*14e8*/ 	.byte	0x03, 0x19
        /*14ea*/ 	.short	0x0a70


	//----- nvinfo : EIATTR_PARAM_CBANK
	.align		4
        /*14ec*/ 	.byte	0x04, 0x0a
        /*14ee*/ 	.short	(.L_335 - .L_334)
	.align		4
.L_334:
        /*14f0*/ 	.word	index@(.nv.constant0._ZN7cutlass13device_kernelIN5flash11enable_sm90INS1_16FlashAttnFwdSm90INS1_25CollectiveMainloopFwdSm90ILi2EN4cute5tupleIJNS5_1CILi1EEES8_S8_EEENS6_IJNS7_ILi128EEENS7_ILi224EEESA_EEELi128ENS_12float_e4m3_tEfNS_4arch4Sm90ELb1ELb0ELb0ELb1ELb0ELb1ELb0ELb1ELb1ELb0ELb0ELb0EEENS1_21CollectiveEpilogueFwdINS6_IJSA_SA_SB_EEES9_NS_10bfloat16_tESF_Li256ELb1ELb0ELb0ELb1EEENS1_36VarlenDynamicPersistentTileSchedulerILi128ELi224ELi256ELi128ELb0ELb0ELb1ELb1ELb1ELb1EEEEEEEEEvNT_6ParamsE)
        /*14f4*/ 	.short	0x0210
        /*14f6*/ 	.short	0x0a70


	//----- nvinfo : EIATTR_SW_WAR
	.align		4
.L_335:
        /*14f8*/ 	.byte	0x04, 0x36
        /*14fa*/ 	.short	(.L_337 - .L_336)
.L_336:
        /*14fc*/ 	.word	0x00000008
.L_337:


//--------------------- .nv.callgraph             --------------------------
	.section	.nv.callgraph,"",@"SHT_CUDA_CALLGRAPH"
	.align	4
	.sectionentsize	8
	.align		4
        /*0000*/ 	.word	0x00000000
	.align		4
        /*0004*/ 	.word	0xffffffff
	.align		4
        /*0008*/ 	.word	index@(_ZN7cutlass13device_kernelIN5flash11enable_sm90INS1_16FlashAttnFwdSm90INS1_25CollectiveMainloopFwdSm90ILi2EN4cute5tupleIJNS5_1CILi1EEES8_S8_EEENS6_IJNS7_ILi128EEENS7_ILi224EEESA_EEELi128ENS_12float_e4m3_tEfNS_4arch4Sm90ELb0ELb0ELb0ELb0ELb0ELb0ELb0ELb1ELb1ELb0ELb0ELb0EEENS1_21CollectiveEpilogueFwdINS6_IJSA_SA_SB_EEES9_NS_10bfloat16_tESF_Li256ELb0ELb0ELb0ELb1EEENS1_29StaticPersistentTileSchedulerILb0EEEEEEEEEvNT_6ParamsE)
	.align		4
        /*000c*/ 	.word	index@(__assertfail)
	.align		4
        /*0010*/ 	.word	index@(_ZN7cutlass13device_kernelIN5flash11enable_sm90INS1_16FlashAttnFwdSm90INS1_25CollectiveMainloopFwdSm90ILi2EN4cute5tupleIJNS5_1CILi1EEES8_S8_EEENS6_IJNS7_ILi128EEENS7_ILi224EEESA_EEELi128ENS_12float_e4m3_tEfNS_4arch4Sm90ELb0ELb0ELb0ELb1ELb0ELb0ELb0ELb1ELb1ELb0ELb0ELb0EEENS1_21CollectiveEpilogueFwdINS6_IJSA_SA_SB_EEES9_NS_10bfloat16_tESF_Li256ELb1ELb0ELb0ELb1EEENS1_36VarlenDynamicPersistentTileSchedulerILi128ELi224ELi256ELi128ELb0ELb0ELb1ELb0ELb1ELb1EEEEEEEEEvNT_6ParamsE)
	.align		4
        /*0014*/ 	.word	index@(__assertfail)
	.align		4
        /*0018*/ 	.word	index@(_ZN7cutlass13device_kernelIN5flash11enable_sm90INS1_16FlashAttnFwdSm90INS1_25CollectiveMainloopFwdSm90ILi2EN4cute5tupleIJNS5_1CILi1EEES8_S8_EEENS6_IJNS7_ILi128EEENS7_ILi224EEESA_EEELi128ENS_12float_e4m3_tEfNS_4arch4Sm90ELb0ELb0ELb0ELb1ELb0ELb1ELb0ELb1ELb1ELb0ELb0ELb0EEENS1_21CollectiveEpilogueFwdINS6_IJSA_SA_SB_EEES9_NS_10bfloat16_tESF_Li256ELb1ELb0ELb0ELb1EEENS1_36VarlenDynamicPersistentTileSchedulerILi128ELi224ELi256ELi128ELb0ELb0ELb1ELb0ELb1ELb1EEEEEEEEEvNT_6ParamsE)
	.align		4
        /*001c*/ 	.word	index@(__assertfail)
	.align		4
        /*0020*/ 	.word	index@(_ZN7cutlass13device_kernelIN5flash11enable_sm90INS1_16FlashAttnFwdSm90INS1_25CollectiveMainloopFwdSm90ILi2EN4cute5tupleIJNS5_1CILi1EEES8_S8_EEENS6_IJNS7_ILi128EEENS7_ILi224EEESA_EEELi128ENS_12float_e4m3_tEfNS_4arch4Sm90ELb0ELb1ELb0ELb0ELb0ELb0ELb0ELb1ELb1ELb0ELb0ELb0EEENS1_21CollectiveEpilogueFwdINS6_IJSA_SA_SB_EEES9_NS_10bfloat16_tESF_Li256ELb0ELb0ELb0ELb1EEENS1_30DynamicPersistentTileSchedulerILi256ELi128ELb0ELb0ELb1EEEEEEEEEvNT_6ParamsE)
	.align		4
        /*0024*/ 	.word	index@(__assertfail)
	.align		4
        /*0028*/ 	.word	index@(_ZN7cutlass13device_kernelIN5flash11enable_sm90INS1_16FlashAttnFwdSm90INS1_25CollectiveMainloopFwdSm90ILi2EN4cute5tupleIJNS5_1CILi1EEES8_S8_EEENS6_IJNS7_ILi128EEENS7_ILi224EEESA_EEELi128ENS_12float_e4m3_tEfNS_4arch4Sm90ELb0ELb1ELb0ELb1ELb0ELb0ELb0ELb1ELb1ELb0ELb0ELb0EEENS1_21CollectiveEpilogueFwdINS6_IJSA_SA_SB_EEES9_NS_10bfloat16_tESF_Li256ELb1ELb0ELb0ELb1EEENS1_36VarlenDynamicPersistentTileSchedulerILi128ELi224ELi256ELi128ELb0ELb0ELb1ELb1ELb0ELb1EEEEEEEEEvNT_6ParamsE)
	.align		4
        /*002c*/ 	.word	index@(__assertfail)
	.align		4
        /*0030*/ 	.word	index@(_ZN7cutlass13device_kernelIN5flash11enable_sm90INS1_16FlashAttnFwdSm90INS1_25CollectiveMainloopFwdSm90ILi2EN4cute5tupleIJNS5_1CILi1EEES8_S8_EEENS6_IJNS7_ILi128EEENS7_ILi224EEESA_EEELi128ENS_12float_e4m3_tEfNS_4arch4Sm90ELb0ELb1ELb0ELb1ELb0ELb1ELb0ELb1ELb1ELb0ELb0ELb0EEENS1_21CollectiveEpilogueFwdINS6_IJSA_SA_SB_EEES9_NS_10bfloat16_tESF_Li256ELb1ELb0ELb0ELb1EEENS1_36VarlenDynamicPersistentTileSchedulerILi128ELi224ELi256ELi128ELb0ELb0ELb1ELb1ELb0ELb1EEEEEEEEEvNT_6ParamsE)
	.align		4
        /*0034*/ 	.word	index@(__assertfail)
	.align		4
        /*0038*/ 	.word	index@(_ZN7cutlass13device_kernelIN5flash11enable_sm90INS1_16FlashAttnFwdSm90INS1_25CollectiveMainloopFwdSm90ILi2EN4cute5tupleIJNS5_1CILi1EEES8_S8_EEENS6_IJNS7_ILi128EEENS7_ILi224EEESA_EEELi128ENS_12float_e4m3_tEfNS_4arch4Sm90ELb1ELb0ELb0ELb0ELb0ELb0ELb0ELb1ELb1ELb0ELb0ELb0EEENS1_21CollectiveEpilogueFwdINS6_IJSA_SA_SB_EEES9_NS_10bfloat16_tESF_Li256ELb0ELb0ELb0ELb1EEENS1_30DynamicPersistentTileSchedulerILi256ELi128ELb0ELb0ELb1EEEEEEEEEvNT_6ParamsE)
	.align		4
        /*003c*/ 	.word	index@(__assertfail)
	.align		4
        /*0040*/ 	.word	index@(_ZN7cutlass13device_kernelIN5flash11enable_sm90INS1_16FlashAttnFwdSm90INS1_25CollectiveMainloopFwdSm90ILi2EN4cute5tupleIJNS5_1CILi1EEES8_S8_EEENS6_IJNS7_ILi128EEENS7_ILi224EEESA_EEELi128ENS_12float_e4m3_tEfNS_4arch4Sm90ELb1ELb0ELb0ELb1ELb0ELb0ELb0ELb1ELb1ELb0ELb0ELb0EEENS1_21CollectiveEpilogueFwdINS6_IJSA_SA_SB_EEES9_NS_10bfloat16_tESF_Li256ELb1ELb0ELb0ELb1EEENS1_36VarlenDynamicPersistentTileSchedulerILi128ELi224ELi256ELi128ELb0ELb0ELb1ELb1ELb1ELb1EEEEEEEEEvNT_6ParamsE)
	.align		4
        /*0044*/ 	.word	index@(__assertfail)
	.align		4
        /*0048*/ 	.word	index@(_ZN7cutlass13device_kernelIN5flash11enable_sm90INS1_16FlashAttnFwdSm90INS1_25CollectiveMainloopFwdSm90ILi2EN4cute5tupleIJNS5_1CILi1EEES8_S8_EEENS6_IJNS7_ILi128EEENS7_ILi224EEESA_EEELi128ENS_12float_e4m3_tEfNS_4arch4Sm90ELb1ELb0ELb0ELb1ELb0ELb1ELb0ELb1ELb1ELb0ELb0ELb0EEENS1_21CollectiveEpilogueFwdINS6_IJSA_SA_SB_EEES9_NS_10bfloat16_tESF_Li256ELb1ELb0ELb0ELb1EEENS1_36VarlenDynamicPersistentTileSchedulerILi128ELi224ELi256ELi128ELb0ELb0ELb1ELb1ELb1ELb1EEEEEEEEEvNT_6ParamsE)
	.align		4
        /*004c*/ 	.word	index@(__assertfail)
	.align		4
        /*0050*/ 	.word	0x00000000
	.align		4
        /*0054*/ 	.word	0xfffffffe
	.align		4
        /*0058*/ 	.word	0x00000000
	.align		4
        /*005c*/ 	.word	0xfffffffd
	.align		4
        /*0060*/ 	.word	0x00000000
	.align		4
        /*0064*/ 	.word	0xfffffffc


//--------------------- .nv.constant4             --------------------------
	.section	.nv.constant4,"a",@progbits
	.align	8
	.align		8
.nv.constant4:
        /*0000*/ 	.dword	__assertfail
	.align		8
        /*0008*/ 	.dword	__unnamed_1
	.align		8
        /*0010*/ 	.dword	__unnamed_2
	.align		8
        /*0018*/ 	.dword	__unnamed_3
	.align		8
        /*0020*/ 	.dword	__unnamed_4
	.align		8
        /*0028*/ 	.dword	__unnamed_5
	.align		8
        /*0030*/ 	.dword	__unnamed_6
	.align		8
        /*0038*/ 	.dword	_ZZN5flash28permute_output_fp8_VcolmajorIN4cute6TensorINS1_11ArrayEngineIN7cutlass10bfloat16_tELm64EEENS1_6LayoutINS1_5tupleIJNS8_IJNS1_1CILi2EEESA_NS9_ILi16EEEEEENS9_ILi1EEESD_EEENS8_IJNS8_IJSD_SA_NS9_ILi4EEEEEENS9_ILi0EEESH_EEEEEEEEEvRT_E9upper_map
	.align		8
        /*0040*/ 	.dword	_ZN66_INTERNAL_c361ca79_30_flash_fwd_hdim128_e4m3_sm90_cu_9d2915ae_29574cuda3std3__45__cpo5beginE
	.align		8
        /*0048*/ 	.dword	_ZN66_INTERNAL_c361ca79_30_flash_fwd_hdim128_e4m3_sm90_cu_9d2915ae_29574cuda3std3__45__cpo3endE
	.align		8
        /*0050*/ 	.dword	_ZN66_INTERNAL_c361ca79_30_flash_fwd_hdim128_e4m3_sm90_cu_9d2915ae_29574cuda3std3__45__cpo6cbeginE
	.align		8
        /*0058*/ 	.dword	_ZN66_INTERNAL_c361ca79_30_flash_fwd_hdim128_e4m3_sm90_cu_9d2915ae_29574cuda3std3__45__cpo4cendE
	.align		8
        /*0060*/ 	.dword	_ZN66_INTERNAL_c361ca79_30_flash_fwd_hdim128_e4m3_sm90_cu_9d2915ae_29574cuda3std3__468_GLOBAL__N__c361ca79_30_flash_fwd_hdim128_e4m3_sm90_cu_9d2915ae_29576ignoreE
	.align		8
        /*0068*/ 	.dword	_ZN66_INTERNAL_c361ca79_30_flash_fwd_hdim128_e4m3_sm90_cu_9d2915ae_29574cuda3std3__419piecewise_constructE
	.align		8
        /*0070*/ 	.dword	_ZN66_INTERNAL_c361ca79_30_flash_fwd_hdim128_e4m3_sm90_cu_9d2915ae_29574cuda3std3__48in_placeE
	.align		8
        /*0078*/ 	.dword	_ZN66_INTERNAL_c361ca79_30_flash_fwd_hdim128_e4m3_sm90_cu_9d2915ae_29574cuda3std6ranges3__45__cpo4swapE
	.align		8
        /*0080*/ 	.dword	_ZN66_INTERNAL_c361ca79_30_flash_fwd_hdim128_e4m3_sm90_cu_9d2915ae_29574cuda3std6ranges3__45__cpo9iter_moveE
	.align		8
        /*0088*/ 	.dword	_ZN66_INTERNAL_c361ca79_30_flash_fwd_hdim128_e4m3_sm90_cu_9d2915ae_29574cute7productE
	.align		8
        /*0090*/ 	.dword	_ZN66_INTERNAL_c361ca79_30_flash_fwd_hdim128_e4m3_sm90_cu_9d2915ae_29574cute1_E
	.align		8
        /*0098*/ 	.dword	$str$23
	.align		8
        /*00a0*/ 	.dword	$str$24


//--------------------- .text._ZN7cutlass13device_kernelIN5flash11enable_sm90INS1_16FlashAttnFwdSm90INS1_25CollectiveMainloopFwdSm90ILi2EN4cute5tupleIJNS5_1CILi1EEES8_S8_EEENS6_IJNS7_ILi128EEENS7_ILi224EEESA_EEELi128ENS_12float_e4m3_tEfNS_4arch4Sm90ELb0ELb0ELb0ELb0ELb0ELb0ELb0ELb1ELb1ELb0ELb0ELb0EEENS1_21CollectiveEpilogueFwdINS6_IJSA_SA_SB_EEES9_NS_10bfloat16_tESF_Li256ELb0ELb0ELb0ELb1EEENS1_29StaticPersistentTileSchedulerILb0EEEEEEEEEvNT_6ParamsE --------------------------
	.section	.text._ZN7cutlass13device_kernelIN5flash11enable_sm90INS1_16FlashAttnFwdSm90INS1_25CollectiveMainloopFwdSm90ILi2EN4cute5tupleIJNS5_1CILi1EEES8_S8_EEENS6_IJNS7_ILi128EEENS7_ILi224EEESA_EEELi128ENS_12float_e4m3_tEfNS_4arch4Sm90ELb0ELb0ELb0ELb0ELb0ELb0ELb0ELb1ELb1ELb0ELb0ELb0EEENS1_21CollectiveEpilogueFwdINS6_IJSA_SA_SB_EEES9_NS_10bfloat16_tESF_Li256ELb0ELb0ELb0ELb1EEENS1_29StaticPersistentTileSchedulerILb0EEEEEEEEEvNT_6ParamsE,"ax",@progbits
	.align	128
.text._ZN7cutlass13device_kernelIN5flash11enable_sm90INS1_16FlashAttnFwdSm90INS1_25CollectiveMainloopFwdSm90ILi2EN4cute5tupleIJNS5_1CILi1EEES8_S8_EEENS6_IJNS7_ILi128EEENS7_ILi224EEESA_EEELi128ENS_12float_e4m3_tEfNS_4arch4Sm90ELb0ELb0ELb0ELb0ELb0ELb0ELb0ELb1ELb1ELb0ELb0ELb0EEENS1_21CollectiveEpilogueFwdINS6_IJSA_SA_SB_EEES9_NS_10bfloat16_tESF_Li256ELb0ELb0ELb0ELb1EEENS1_29StaticPersistentTileSchedulerILb0EEEEEEEEEvNT_6ParamsE:
        .type           _ZN7cutlass13device_kernelIN5flash11enable_sm90INS1_16FlashAttnFwdSm90INS1_25CollectiveMainloopFwdSm90ILi2EN4cute5tupleIJNS5_1CILi1EEES8_S8_EEENS6_IJNS7_ILi128EEENS7_ILi224EEESA_EEELi128ENS_12float_e4m3_tEfNS_4arch4Sm90ELb0ELb0ELb0ELb0ELb0ELb0ELb0ELb1ELb1ELb0ELb0ELb0EEENS1_21CollectiveEpilogueFwdINS6_IJSA_SA_SB_EEES9_NS_10bfloat16_tESF_Li256ELb0ELb0ELb0ELb1EEENS1_29StaticPersistentTileSchedulerILb0EEEEEEEEEvNT_6ParamsE,@function
        .size           _ZN7cutlass13device_kernelIN5flash11enable_sm90INS1_16FlashAttnFwdSm90INS1_25CollectiveMainloopFwdSm90ILi2EN4cute5tupleIJNS5_1CILi1EEES8_S8_EEENS6_IJNS7_ILi128EEENS7_ILi224EEESA_EEELi128ENS_12float_e4m3_tEfNS_4arch4Sm90ELb0ELb0ELb0ELb0ELb0ELb0ELb0ELb1ELb1ELb0ELb0ELb0EEENS1_21CollectiveEpilogueFwdINS6_IJSA_SA_SB_EEES9_NS_10bfloat16_tESF_Li256ELb0ELb0ELb0ELb1EEENS1_29StaticPersistentTileSchedulerILb0EEEEEEEEEvNT_6ParamsE,(.L_x_2505 - _ZN7cutlass13device_kernelIN5flash11enable_sm90INS1_16FlashAttnFwdSm90INS1_25CollectiveMainloopFwdSm90ILi2EN4cute5tupleIJNS5_1CILi1EEES8_S8_EEENS6_IJNS7_ILi128EEENS7_ILi224EEESA_EEELi128ENS_12float_e4m3_tEfNS_4arch4Sm90ELb0ELb0ELb0ELb0ELb0ELb0ELb0ELb1ELb1ELb0ELb0ELb0EEENS1_21CollectiveEpilogueFwdINS6_IJSA_SA_SB_EEES9_NS_10bfloat16_tESF_Li256ELb0ELb0ELb0ELb1EEENS1_29StaticPersistentTileSchedulerILb0EEEEEEEEEvNT_6ParamsE)
        .other          _ZN7cutlass13device_kernelIN5flash11enable_sm90INS1_16FlashAttnFwdSm90INS1_25CollectiveMainloopFwdSm90ILi2EN4cute5tupleIJNS5_1CILi1EEES8_S8_EEENS6_IJNS7_ILi128EEENS7_ILi224EEESA_EEELi128ENS_12float_e4m3_tEfNS_4arch4Sm90ELb0ELb0ELb0ELb0ELb0ELb0ELb0ELb1ELb1ELb0ELb0ELb0EEENS1_21CollectiveEpilogueFwdINS6_IJSA_SA_SB_EEES9_NS_10bfloat16_tESF_Li256ELb0ELb0ELb0ELb1EEENS1_29StaticPersistentTileSchedulerILb0EEEEEEEEEvNT_6ParamsE,@"STO_CUDA_ENTRY STV_DEFAULT"
_ZN7cutlass13device_kernelIN5flash11enable_sm90INS1_16FlashAttnFwdSm90INS1_25CollectiveMainloopFwdSm90ILi2EN4cute5tupleIJNS5_1CILi1EEES8_S8_EEENS6_IJNS7_ILi128EEENS7_ILi224EEESA_EEELi128ENS_12float_e4m3_tEfNS_4arch4Sm90ELb0ELb0ELb0ELb0ELb0ELb0ELb0ELb1ELb1ELb0ELb0ELb0EEENS1_21CollectiveEpilogueFwdINS6_IJSA_SA_SB_EEES9_NS_10bfloat16_tESF_Li256ELb0ELb0ELb0ELb1EEENS1_29StaticPersistentTileSchedulerILb0EEEEEEEEEvNT_6ParamsE:
[----:B------:R-:W1:Y:S02]  /*0000*/  LDC R1, c[0x0][0x28] ;  /* 0x00000a00ff017b82 */ /* 0x000e640000000800 */
[----:B-1----:R-:W-:Y:S01]  /*0010*/  VIADD R1, R1, 0xffffffd8 ;  /* 0xffffffd801017836 */ /* 0x002fe20000000000 */
[----:B------:R-:W1:Y:S01]  /*0020*/  S2R R3, SR_TID.X ;  /* 0x0000000000037919 */ /* 0x000e620000002100 */
[----:B------:R-:W-:Y:S01]  /*0030*/  ELECT P0, URZ, PT ;  /* 0x00000000003f782f */ /* 0x000fe20003800000 */
[----:B------:R-:W-:Y:S01]  /*0040*/  BSSY B0, `(.L_x_0) ;  /* 0x0000014000007945 */ /* 0x000fe20003800000 */
[--C-:B-1----:R-:W-:Y:S02]  /*0050*/  SHF.R.U32.HI R0, RZ, 0x5, R3.reuse ;  /* 0x00000005ff007819 */ /* 0x102fe40000011603 */
[----:B------:R-:W-:-:S03]  /*0060*/  SHF.R.U32.HI R18, RZ, 0x7, R3 ;  /* 0x00000007ff127819 */ /* 0x000fc60000011603 */
[----:B------:R-:W1:Y:S02]  /*0070*/  SHFL.IDX PT, R2, R0, RZ, 0x1f ;  /* 0x00001fff00027589 */ /* 0x000e6400000e0000 */
[----:B-1----:R-:W-:-:S13]  /*0080*/  ISETP.EQ.AND P0, PT, R2, RZ, P0 ;  /* 0x000000ff0200720c */ /* 0x002fda0000702270 */
[----:B------:R-:W-:Y:S05]  /*0090*/  @!P0 BRA `(.L_x_1) ;  /* 0x0000000000388947 */ /* 0x000fea0003800000 */
[----:B------:R-:W-:Y:S02]  /*00a0*/  ULDC.64 UR4, c[0x0][0x198] ;  /* 0x0000660000047ab9 */ /* 0x000fe40000000a00 */
[----:B------:R-:W-:Y:S02]  /*00b0*/  UIADD3 UR6, UP0, UR4, 0x270, URZ ;  /* 0x0000027004067890 */ /* 0x000fe4000ff1e03f */
[----:B------:R-:W-:Y:S02]  /*00c0*/  UIADD3 UR8, UP1, UR4, 0x370, URZ ;  /* 0x0000037004087890 */ /* 0x000fe4000ff3e03f */
[----:B------:R-:W-:Y:S02]  /*00d0*/  UIADD3 UR10, UP2, UR4, 0x470, URZ ;  /* 0x00000470040a7890 */ /* 0x000fe4000ff5e03f */
[----:B------:R-:W-:Y:S02]  /*00e0*/  UIADD3 UR4, UP3, UR4, 0x9f0, URZ ;  /* 0x000009f004047890 */ /* 0x000fe4000ff7e03f */
[----:B------:R-:W-:-:S02]  /*00f0*/  UIADD3.X UR7, URZ, UR5, URZ, UP0, !UPT ;  /* 0x000000053f077290 */ /* 0x000fc400087fe43f */
[----:B------:R-:W-:Y:S02]  /*0100*/  UIADD3.X UR9, URZ, UR5, URZ, UP1, !UPT ;  /* 0x000000053f097290 */ /* 0x000fe40008ffe43f */
[----:B------:R-:W-:Y:S02]  /*0110*/  UIADD3.X UR11, URZ, UR5, URZ, UP2, !UPT ;  /* 0x000000053f0b7290 */ /* 0x000fe400097fe43f */
[----:B------:R-:W-:-:S03]  /*0120*/  UIADD3.X UR5, URZ, UR5, URZ, UP3, !UPT ;  /* 0x000000053f057290 */ /* 0x000fc60009ffe43f */
[----:B------:R1:W-:Y:S02]  /*0130*/  UTMACCTL.PF [UR6] ;  /* 0x00000000060079b9 */ /* 0x0003e40008040000 */
[----:B------:R1:W-:Y:S02]  /*0140*/  UTMACCTL.PF [UR8] ;  /* 0x00000000080079b9 */ /* 0x0003e40008040000 */
[----:B------:R1:W-:Y:S02]  /*0150*/  UTMACCTL.PF [UR10] ;  /* 0x000000000a0079b9 */ /* 0x0003e40008040000 */
[----:B------:R1:W-:Y:S02]  /*0160*/  UTMACCTL.PF [UR4] ;  /* 0x00000000040079b9 */ /* 0x0003e40008040000 */
[----:B-1----:R-:W-:Y:S01]  /*0170*/  NOP ;  /* 0x0000000000007918 */ /* 0x002fe20000000000 */
.L_x_1:
[----:B------:R-:W-:Y:S05]  /*0180*/  BSYNC B0 ;  /* 0x0000000000007941 */ /* 0x000fea0003800000 */
.L_x_0:
[----:B------:R-:W-:Y:S01]  /*0190*/  VOTEU.ANY UP0, P0 ;  /* 0x00000000003f7886 */ /* 0x000fe20000000100 */
[----:B------:R-:W1:Y:S01]  /*01a0*/  SHFL.IDX PT, R3, R18, RZ, 0x1f ;  /* 0x00001fff12037589 */ /* 0x000e6200000e0000 */
[----:B------:R-:W-:Y:S01]  /*01b0*/  UMOV UR4, 0x1 ;  /* 0x0000000100047882 */ /* 0x000fe20000000000 */
[----:B------:R-:W-:Y:S01]  /*01c0*/  VOTEU.ANY UP1, P0 ;  /* 0x00000000003f7886 */ /* 0x000fe20000020100 */
[----:B------:R-:W-:Y:S01]  /*01d0*/  VOTEU.ANY UP2, P0 ;  /* 0x00000000003f7886 */ /* 0x000fe20000040100 */
[----:B------:R-:W2:Y:S01]  /*01e0*/  @UP0 S2UR UR7, SR_CgaCtaId ;  /* 0x00000000000709c3 */ /* 0x000ea20000008800 */
[----:B------:R-:W3:Y:S01]  /*01f0*/  SHFL.IDX PT, R2, R0, RZ, 0x1f ;  /* 0x00001fff00027589 */ /* 0x000ee200000e0000 */
[----:B------:R-:W-:Y:S01]  /*0200*/  @UP0 UMOV UR6, 0x400 ;  /* 0x0000040000060882 */ /* 0x000fe20000000000 */
[----:B------:R-:W-:-:S04]  /*0210*/  @UP0 UIADD3 UR4, -UR4, 0x100000, URZ ;  /* 0x0010000004040890 */ /* 0x000fc8000fffe13f */
[----:B------:R-:W-:Y:S02]  /*0220*/  @UP0 USHF.L.U32 UR5, UR4, 0xb, URZ ;  /* 0x0000000b04050899 */ /* 0x000fe4000800063f */
[----:B------:R-:W-:Y:S01]  /*0230*/  @UP0 USHF.L.U32 UR4, UR4, 0x1, URZ ;  /* 0x0000000104040899 */ /* 0x000fe2000800063f */
[----:B-1----:R-:W-:Y:S01]  /*0240*/  R2UR UR8, R3 ;  /* 0x00000000030872ca */ /* 0x002fe200000e0000 */
[----:B--2---:R-:W-:Y:S01]  /*0250*/  @UP0 ULEA UR6, UR7, UR6, 0x18 ;  /* 0x0000000607060291 */ /* 0x004fe2000f8ec03f */
[----:B---3--:R-:W-:-:S11]  /*0260*/  ISETP.NE.AND P1, PT, R2, RZ, PT ;  /* 0x000000ff0200720c */ /* 0x008fd60003f25270 */
[----:B------:R-:W-:Y:S01]  /*0270*/  UISETP.NE.AND UP0, UPT, UR8, URZ, UPT ;  /* 0x0000003f0800728c */ /* 0x000fe2000bf05270 */
[----:B------:R-:W1:Y:S02]  /*0280*/  FENCE.VIEW.ASYNC.S ;  /* 0x00000000000073c6 */ /* 0x000e640000000000 */
[----:B-1----:R1:W2:Y:S01]  /*0290*/  @UP1 SYNCS.EXCH.64 URZ, [UR6+0x2e800], UR4 ;  /* 0x02e80004063f15b2 */ /* 0x0022a20008000100 */
[----:B------:R1:W3:Y:S01]  /*02a0*/  @UP2 SYNCS.EXCH.64 URZ, [UR6+0x2e820], UR4 ;  /* 0x02e82004063f25b2 */ /* 0x0002e20008000100 */
[----:B------:R-:W-:Y:S06]  /*02b0*/  @P1 BRA `(.L_x_2) ;  /* 0x0000000000481947 */ /* 0x000fec0003800000 */
[----:B-1----:R-:W1:Y:S01]  /*02c0*/  S2UR UR5, SR_CgaCtaId ;  /* 0x00000000000579c3 */ /* 0x002e620000008800 */
[----:B------:R-:W-:Y:S01]  /*02d0*/  UMOV UR4, 0x400 ;  /* 0x0000040000047882 */ /* 0x000fe20000000000 */
[----:B------:R-:W-:Y:S01]  /*02e0*/  UMOV UR6, 0x1 ;  /* 0x0000000100067882 */ /* 0x000fe20000000000 */
[----:B------:R-:W-:Y:S01]  /*02f0*/  UMOV UR9, 0x2 ;  /* 0x0000000200097882 */ /* 0x000fe20000000000 */
[----:B------:R-:W-:-:S04]  /*0300*/  UIADD3 UR6, -UR6, 0x100000, URZ ;  /* 0x0010000006067890 */ /* 0x000fc8000fffe13f */
[----:B------:R-:W-:Y:S02]  /*0310*/  USHF.L.U32 UR7, UR6, 0xb, URZ ;  /* 0x0000000b06077899 */ /* 0x000fe4000800063f */
[----:B------:R-:W-:Y:S01]  /*0320*/  USHF.L.U32 UR6, UR6, 0x1, URZ ;  /* 0x0000000106067899 */ /* 0x000fe2000800063f */
[----:B------:R-:W-:Y:S01]  /*0330*/  ELECT P0, URZ, PT ;  /* 0x00000000003f782f */ /* 0x000fe20003800000 */
[----:B-1----:R-:W-:Y:S02]  /*0340*/  ULEA UR8, UR5, UR4, 0x18 ;  /* 0x0000000405087291 */ /* 0x002fe4000f8ec03f */
[----:B------:R-:W-:-:S04]  /*0350*/  UIADD3 UR4, -UR9, 0x100000, URZ ;  /* 0x0010000009047890 */ /* 0x000fc8000fffe13f */
[----:B------:R-:W-:Y:S02]  /*0360*/  USHF.L.U32 UR5, UR4, 0xb, URZ ;  /* 0x0000000b04057899 */ /* 0x000fe4000800063f */
[----:B------:R-:W-:Y:S01]  /*0370*/  USHF.L.U32 UR4, UR4, 0x1, URZ ;  /* 0x0000000104047899 */ /* 0x000fe2000800063f */
[----:B------:R-:W1:Y:S03]  /*0380*/  FENCE.VIEW.ASYNC.S ;  /* 0x00000000000073c6 */ /* 0x000e660000000000 */
[----:B-1----:R4:W1:Y:S08]  /*0390*/  SYNCS.EXCH.64 URZ, [UR8+0x2e830], UR6 ;  /* 0x02e83006083f75b2 */ /* 0x0028700008000100 */
[----:B------:R4:W1:Y:S01]  /*03a0*/  SYNCS.EXCH.64 URZ, [UR8+0x2e840], UR4 ;  /* 0x02e84004083f75b2 */ /* 0x0008620008000100 */
[----:B------:R4:W1:Y:S01]  /*03b0*/  SYNCS.EXCH.64 URZ, [UR8+0x2e838], UR6 ;  /* 0x02e83806083f75b2 */ /* 0x0008620008000100 */
[----:B------:R4:W1:Y:S02]  /*03c0*/  SYNCS.EXCH.64 URZ, [UR8+0x2e848], UR4 ;  /* 0x02e84804083f75b2 */ /* 0x0008640008000100 */
[----:B----4-:R-:W-:Y:S01]  /*03d0*/  NOP ;  /* 0x0000000000007918 */ /* 0x010fe20000000000 */
.L_x_2:
[----:B------:R-:W4:Y:S01]  /*03e0*/  SHFL.IDX PT, R2, R0, RZ, 0x1f ;  /* 0x00001fff00027589 */ /* 0x000f2200000e0000 */
[----:B------:R-:W-:Y:S01]  /*03f0*/  NOP ;  /* 0x0000000000007918 */ /* 0x000fe20000000000 */
[----:B----4-:R-:W-:-:S13]  /*0400*/  ISETP.NE.AND P0, PT, R2, RZ, PT ;  /* 0x000000ff0200720c */ /* 0x010fda0003f05270 */
[----:B------:R-:W-:Y:S05]  /*0410*/  @P0 BRA `(.L_x_3) ;  /* 0x0000000000480947 */ /* 0x000fea0003800000 */
[----:B-1----:R-:W1:Y:S01]  /*0420*/  S2UR UR5, SR_CgaCtaId ;  /* 0x00000000000579c3 */ /* 0x002e620000008800 */
[----:B------:R-:W-:Y:S01]  /*0430*/  UMOV UR4, 0x400 ;  /* 0x0000040000047882 */ /* 0x000fe20000000000 */
[----:B------:R-:W-:Y:S01]  /*0440*/  UMOV UR6, 0x80 ;  /* 0x0000008000067882 */ /* 0x000fe20000000000 */
[----:B------:R-:W-:Y:S01]  /*0450*/  UMOV UR7, 0x100 ;  /* 0x0000010000077882 */ /* 0x000fe20000000000 */
[----:B------:R-:W-:Y:S01]  /*0460*/  ELECT P0, URZ, PT ;  /* 0x00000000003f782f */ /* 0x000fe20003800000 */
[----:B-1----:R-:W-:Y:S02]  /*0470*/  ULEA UR8, UR5, UR4, 0x18 ;  /* 0x0000000405087291 */ /* 0x002fe4000f8ec03f */
[----:B------:R-:W-:-:S04]  /*0480*/  UIADD3 UR4, -UR6, 0x100000, URZ ;  /* 0x0010000006047890 */ /* 0x000fc8000fffe13f */
[----:B------:R-:W-:Y:S02]  /*0490*/  USHF.L.U32 UR5, UR4, 0xb, URZ ;  /* 0x0000000b04057899 */ /* 0x000fe4000800063f */
[----:B------:R-:W-:Y:S02]  /*04a0*/  USHF.L.U32 UR4, UR4, 0x1, URZ ;  /* 0x0000000104047899 */ /* 0x000fe4000800063f */
        /* <DEDUP_REMOVED lines=9> */
.L_x_3:
[----:B------:R-:W4:Y:S01]  /*0540*/  SHFL.IDX PT, R2, R0, RZ, 0x1f ;  /* 0x00001fff00027589 */ /* 0x000f2200000e0000 */
[----:B------:R-:W-:Y:S01]  /*0550*/  NOP ;  /* 0x0000000000007918 */ /* 0x000fe20000000000 */
[----:B----4-:R-:W-:-:S13]  /*0560*/  ISETP.NE.AND P0, PT, R2, RZ, PT ;  /* 0x000000ff0200720c */ /* 0x010fda0003f05270 */
[----:B------:R-:W-:Y:S05]  /*0570*/  @P0 BRA `(.L_x_4) ;  /* 0x0000000000380947 */ /* 0x000fea0003800000 */
[----:B-1----:R-:W1:Y:S01]  /*0580*/  S2UR UR5, SR_CgaCtaId ;  /* 0x00000000000579c3 */ /* 0x002e620000008800 */
[----:B------:R-:W-:Y:S01]  /*0590*/  UMOV UR4, 0x400 ;  /* 0x0000040000047882 */ /* 0x000fe20000000000 */
[----:B------:R-:W-:Y:S01]  /*05a0*/  UMOV UR7, 0x1 ;  /* 0x0000000100077882 */ /* 0x000fe20000000000 */
[----:B------:R-:W-:Y:S01]  /*05b0*/  ELECT P0, URZ, PT ;  /* 0x00000000003f782f */ /* 0x000fe20003800000 */
[----:B-1----:R-:W-:Y:S02]  /*05c0*/  ULEA UR6, UR5, UR4, 0x18 ;  /* 0x0000000405067291 */ /* 0x002fe4000f8ec03f */
[----:B------:R-:W-:-:S04]  /*05d0*/  UIADD3 UR4, -UR7, 0x100000, URZ ;  /* 0x0010000007047890 */ /* 0x000fc8000fffe13f */
[----:B------:R-:W-:Y:S02]  /*05e0*/  USHF.L.U32 UR5, UR4, 0xb, URZ ;  /* 0x0000000b04057899 */ /* 0x000fe4000800063f */
[----:B------:R-:W-:Y:S01]  /*05f0*/  USHF.L.U32 UR4, UR4, 0x1, URZ ;  /* 0x0000000104047899 */ /* 0x000fe2000800063f */
[----:B------:R-:W1:Y:S11]  /*0600*/  FENCE.VIEW.ASYNC.S ;  /* 0x00000000000073c6 */ /* 0x000e760000000000 */
[----:B-1----:R4:W1:Y:S01]  /*0610*/  SYNCS.EXCH.64 URZ, [UR6+0x2e870], UR4 ;  /* 0x02e87004063f75b2 */ /* 0x0028620008000100 */
[----:B------:R4:W1:Y:S01]  /*0620*/  SYNCS.EXCH.64 URZ, [UR6+0x2e880], UR4 ;  /* 0x02e88004063f75b2 */ /* 0x0008620008000100 */
[----:B------:R4:W1:Y:S01]  /*0630*/  SYNCS.EXCH.64 URZ, [UR6+0x2e878], UR4 ;  /* 0x02e87804063f75b2 */ /* 0x0008620008000100 */
[----:B------:R4:W1:Y:S02]  /*0640*/  SYNCS.EXCH.64 URZ, [UR6+0x2e888], UR4 ;  /* 0x02e88804063f75b2 */ /* 0x0008640008000100 */
[----:B----4-:R-:W-:Y:S01]  /*0650*/  NOP ;  /* 0x0000000000007918 */ /* 0x010fe20000000000 */
.L_x_4:
        /* <DEDUP_REMOVED lines=22> */
.L_x_5:
        /* <DEDUP_REMOVED lines=22> */
.L_x_6:
[----:B------:R-:W-:Y:S01]  /*0920*/  PLOP3.LUT P0, PT, PT, PT, UP0, 0x80, 0x0 ;  /* 0x000000000000781c */ /* 0x000fe20003f0f008 */
[----:B------:R-:W-:Y:S01]  /*0930*/  UMOV UR46, 0x1 ;  /* 0x00000001002e7882 */ /* 0x000fe20000000000 */
[----:B------:R-:W-:Y:S01]  /*0940*/  NOP ;  /* 0x0000000000007918 */ /* 0x000fe20000000000 */
[----:B------:R-:W-:Y:S01]  /*0950*/  USEL UR46, UR46, 0x2, !UP0 ;  /* 0x000000022e2e7887 */ /* 0x000fe2000c000000 */
[----:B------:R-:W-:Y:S01]  /*0960*/  ULDC.64 UR50, c[0x0][0x208] ;  /* 0x0000820000327ab9 */ /* 0x000fe20000000a00 */
[----:B-123--:R-:W-:Y:S08]  /*0970*/  BAR.SYNC.DEFER_BLOCKING 0x0 ;  /* 0x0000000000007b1d */ /* 0x00eff00000010000 */
[----:B------:R-:W-:Y:S05]  /*0980*/  @!P0 BRA `(.L_x_7) ;  /* 0x0000009800d88947 */ /* 0x000fea0003800000 */
.L_x_8:
[----:B------:R-:W-:-:S08]  /*0990*/  NOP ;  /* 0x0000000000007918 */ /* 0x000fd00000000000 */
[----:B------:R-:W1:Y:S02]  /*09a0*/  USETMAXREG.TRY_ALLOC.CTAPOOL UP0, 0xf0 ;  /* 0x000000f0000079c8 */ /* 0x000e640008000600 */
[----:B-1----:R-:W-:-:S13]  /*09b0*/  PLOP3.LUT P0, PT, PT, PT, UP0, 0x80, 0x0 ;  /* 0x000000000000781c */ /* 0x002fda0003f0f008 */
[----:B------:R-:W-:Y:S05]  /*09c0*/  @!P0 BRA `(.L_x_8) ;  /* 0xfffffffc00f08947 */ /* 0x000fea000383ffff */
[----:B------:R-:W1:Y:S01]  /*09d0*/  S2R R2, SR_TID.X ;  /* 0x0000000000027919 */ /* 0x000e620000002100 */
[----:B------:R-:W2:Y:S08]  /*09e0*/  S2UR UR48, SR_CTAID.X ;  /* 0x00000000003079c3 */ /* 0x000eb00000002500 */
[----:B------:R-:W-:Y:S06]  /*09f0*/  BAR.ARV 0x8, 0x120 ;  /* 0x0204800000007b1d */ /* 0x000fec0000002000 */
[----:B-1----:R-:W-:-:S04]  /*0a00*/  LOP3.LUT R0, R2, 0xffffff80, RZ, 0xc0, !PT ;  /* 0xffffff8002007812 */ /* 0x002fc800078ec0ff */
[----:B------:R-:W-:Y:S02]  /*0a10*/  ISETP.NE.AND P0, PT, R0, 0x80, PT ;  /* 0x000000800000780c */ /* 0x000fe40003f05270 */
[----:B------:R-:W2:Y:S11]  /*0a20*/  LDC R0, c[0x0][0xda4] ;  /* 0x00036900ff007b82 */ /* 0x000eb60000000800 */
[----:B------:R-:W-:Y:S06]  /*0a30*/  @!P0 BAR.ARV 0x9, 0x100 ;  /* 0x0244000000008b1d */ /* 0x000fec0000002000 */
[----:B--2---:R-:W-:-:S13]  /*0a40*/  ISETP.LE.AND P0, PT, R0, UR48, PT ;  /* 0x0000003000007c0c */ /* 0x004fda000bf03270 */
[----:B------:R-:W-:Y:S05]  /*0a50*/  @P0 EXIT ;  /* 0x000000000000094d */ /* 0x000fea0003800000 */
[----:B------:R-:W-:Y:S01]  /*0a60*/  VIADD R0, R2, 0xffffff80 ;  /* 0xffffff8002007836 */ /* 0x000fe20000000000 */
[----:B------:R-:W1:Y:S01]  /*0a70*/  S2UR UR37, SR_CgaCtaId ;  /* 0x00000000002579c3 */ /* 0x000e620000008800 */
[----:B------:R-:W-:Y:S01]  /*0a80*/  UMOV UR38, 0x400 ;  /* 0x0000040000267882 */ /* 0x000fe20000000000 */
[----:B------:R-:W-:Y:S01]  /*0a90*/  IMAD.MOV.U32 R228, RZ, RZ, -0x2 ;  /* 0xfffffffeffe47424 */ /* 0x000fe200078e00ff */
[----:B------:R-:W-:Y:S01]  /*0aa0*/  ULOP3.LUT UR47, UR46, 0x1, URZ, 0xfc, !UPT ;  /* 0x000000012e2f7892 */ /* 0x000fe2000f8efc3f */
[----:B------:R-:W-:Y:S01]  /*0ab0*/  SHF.R.S32.HI R3, RZ, 0x1f, R0 ;  /* 0x0000001fff037819 */ /* 0x000fe20000011400 */
[----:B------:R-:W-:Y:S01]  /*0ac0*/  ULDC.64 UR52, c[0x0][0x198] ;  /* 0x0000660000347ab9 */ /* 0x000fe20000000a00 */
[----:B------:R-:W-:Y:S01]  /*0ad0*/  UMOV UR39, URZ ;  /* 0x0000003f00277c82 */ /* 0x000fe20008000000 */
[----:B------:R-:W-:Y:S01]  /*0ae0*/  UMOV UR36, URZ ;  /* 0x0000003f00247c82 */ /* 0x000fe20008000000 */
[CC--:B------:R-:W-:Y:S01]  /*0af0*/  LEA.HI R4, R3.reuse, R0.reuse, RZ, 0x7 ;  /* 0x0000000003047211 */ /* 0x0c0fe200078f38ff */
[----:B------:R-:W2:Y:S01]  /*0b00*/  S2UR UR6, SR_SWINHI ;  /* 0x00000000000679c3 */ /* 0x000ea20000002f00 */
[----:B------:R-:W-:Y:S01]  /*0b10*/  LEA.HI R7, R3, R0, RZ, 0x4 ;  /* 0x0000000003077211 */ /* 0x000fe200078f20ff */
[----:B------:R-:W-:Y:S01]  /*0b20*/  UMOV UR49, URZ ;  /* 0x0000003f00317c82 */ /* 0x000fe20008000000 */
[----:B------:R-:W-:-:S02]  /*0b30*/  LOP3.LUT R5, R4, 0xffffff80, RZ, 0xc0, !PT ;  /* 0xffffff8004057812 */ /* 0x000fc400078ec0ff */
[----:B------:R-:W-:Y:S02]  /*0b40*/  SHF.R.S32.HI R8, RZ, 0x4, R7 ;  /* 0x00000004ff087819 */ /* 0x000fe40000011407 */
[----:B------:R-:W-:Y:S01]  /*0b50*/  LEA.HI R22, R3, R0, RZ, 0x5 ;  /* 0x0000000003167211 */ /* 0x000fe200078f28ff */
[C---:B------:R-:W-:Y:S01]  /*0b60*/  IMAD.IADD R2, R0.reuse, 0x1, -R5 ;  /* 0x0000000100027824 */ /* 0x040fe200078e0a05 */
[C---:B------:R-:W-:Y:S02]  /*0b70*/  LEA.HI R3, R7.reuse, R8, RZ, 0x1 ;  /* 0x0000000807037211 */ /* 0x040fe400078f08ff */
[----:B------:R-:W-:Y:S02]  /*0b80*/  LOP3.LUT R7, R7, 0x3fffff0, RZ, 0xc0, !PT ;  /* 0x03fffff007077812 */ /* 0x000fe400078ec0ff */
[----:B------:R-:W-:Y:S02]  /*0b90*/  SHF.R.S32.HI R5, RZ, 0x1f, R2 ;  /* 0x0000001fff057819 */ /* 0x000fe40000011402 */
[----:B------:R-:W-:Y:S01]  /*0ba0*/  LOP3.LUT R3, R3, 0x1ffffffe, RZ, 0xc0, !PT ;  /* 0x1ffffffe03037812 */ /* 0x000fe200078ec0ff */
[----:B------:R-:W-:Y:S01]  /*0bb0*/  IMAD.IADD R7, R0, 0x1, -R7 ;  /* 0x0000000100077824 */ /* 0x000fe200078e0a07 */
[----:B------:R-:W-:Y:S01]  /*0bc0*/  LEA.HI R6, R5, R2, RZ, 0x2 ;  /* 0x0000000205067211 */ /* 0x000fe200078f10ff */
[----:B-1----:R-:W-:Y:S01]  /*0bd0*/  ULEA UR38, UR37, UR38, 0x18 ;  /* 0x0000002625267291 */ /* 0x002fe2000f8ec03f */
[----:B------:R-:W-:Y:S01]  /*0be0*/  SHF.R.S32.HI R22, RZ, 0x5, R22 ;  /* 0x00000005ff167819 */ /* 0x000fe20000011416 */
[----:B------:R-:W-:Y:S01]  /*0bf0*/  IMAD.IADD R3, R8, 0x1, -R3 ;  /* 0x0000000108037824 */ /* 0x000fe200078e0a03 */
[----:B------:R-:W-:-:S02]  /*0c00*/  SHF.R.S32.HI R9, RZ, 0x2, R6 ;  /* 0x00000002ff097819 */ /* 0x000fc40000011406 */
[----:B------:R-:W-:Y:S01]  /*0c10*/  SHF.R.S32.HI R10, RZ, 0x1f, R6 ;  /* 0x0000001fff0a7819 */ /* 0x000fe20000011406 */
[----:B------:R-:W-:Y:S01]  /*0c20*/  IMAD R0, R22, 0x10, R7 ;  /* 0x0000001016007824 */ /* 0x000fe200078e0207 */
[----:B------:R-:W-:Y:S01]  /*0c30*/  SHF.R.S32.HI R19, RZ, 0x7, R4 ;  /* 0x00000007ff137819 */ /* 0x000fe20000011404 */
[----:B------:R-:W-:Y:S01]  /*0c40*/  UMOV UR4, UR38 ;  /* 0x0000002600047c82 */ /* 0x000fe20008000000 */
[----:B--2---:R-:W-:Y:S01]  /*0c50*/  UMOV UR5, UR6 ;  /* 0x0000000600057c82 */ /* 0x004fe20008000000 */
[----:B------:R-:W-:Y:S01]  /*0c60*/  LEA.HI R10, R10, R9, RZ, 0x3 ;  /* 0x000000090a0a7211 */ /* 0x000fe200078f18ff */
[----:B------:R-:W-:Y:S01]  /*0c70*/  IMAD R7, R0, 0x8, R3 ;  /* 0x0000000800077824 */ /* 0x000fe200078e0203 */
[----:B------:R-:W-:Y:S01]  /*0c80*/  LEA.HI R4, R4, R19, RZ, 0x1 ;  /* 0x0000001304047211 */ /* 0x000fe200078f08ff */
[----:B------:R-:W-:Y:S01]  /*0c90*/  IMAD.U32 R16, RZ, RZ, UR4 ;  /* 0x00000004ff107e24 */ /* 0x000fe2000f8e00ff */
[----:B------:R-:W-:Y:S01]  /*0ca0*/  LOP3.LUT R10, R10, 0xfffffff8, RZ, 0xc0, !PT ;  /* 0xfffffff80a0a7812 */ /* 0x000fe200078ec0ff */
[----:B------:R-:W-:Y:S01]  /*0cb0*/  IMAD.U32 R17, RZ, RZ, UR5 ;  /* 0x00000005ff117e24 */ /* 0x000fe2000f8e00ff */
[----:B------:R-:W-:-:S02]  /*0cc0*/  LEA.HI R5, R5, R2, RZ, 0x5 ;  /* 0x0000000205057211 */ /* 0x000fc400078f28ff */
[----:B------:R-:W-:Y:S01]  /*0cd0*/  LOP3.LUT R3, R6, 0x7ffffffc, RZ, 0xc0, !PT ;  /* 0x7ffffffc06037812 */ /* 0x000fe200078ec0ff */
[----:B------:R-:W-:Y:S01]  /*0ce0*/  IMAD.IADD R9, R9, 0x1, -R10 ;  /* 0x0000000109097824 */ /* 0x000fe200078e0a0a */
[----:B------:R-:W-:Y:S02]  /*0cf0*/  LOP3.LUT R4, R4, 0x3fffffe, RZ, 0xc0, !PT ;  /* 0x03fffffe04047812 */ /* 0x000fe400078ec0ff */
[----:B------:R-:W-:Y:S01]  /*0d00*/  SHF.R.S32.HI R0, RZ, 0x5, R5 ;  /* 0x00000005ff007819 */ /* 0x000fe20000011405 */
[----:B------:R-:W-:Y:S02]  /*0d10*/  IMAD.IADD R3, R2, 0x1, -R3 ;  /* 0x0000000102037824 */ /* 0x000fe400078e0a03 */
[----:B------:R-:W-:Y:S02]  /*0d20*/  IMAD.SHL.U32 R5, R7, 0x8, RZ ;  /* 0x0000000807057824 */ /* 0x000fe400078e00ff */
[----:B------:R-:W-:Y:S02]  /*0d30*/  IMAD R9, R0, 0x10, R9 ;  /* 0x0000001000097824 */ /* 0x000fe400078e0209 */
[----:B------:R-:W-:-:S02]  /*0d40*/  IMAD.IADD R4, R19, 0x1, -R4 ;  /* 0x0000000113047824 */ /* 0x000fc400078e0a04 */
[----:B------:R-:W-:Y:S02]  /*0d50*/  IMAD R228, R3, R228, 0xe0 ;  /* 0x000000e003e47424 */ /* 0x000fe400078e02e4 */
[----:B------:R-:W-:-:S04]  /*0d60*/  IMAD.WIDE R16, R5, 0x2, R16 ;  /* 0x0000000205107825 */ /* 0x000fc800078e0210 */
[----:B------:R-:W-:-:S07]  /*0d70*/  IMAD R23, R4, 0x40, R9 ;  /* 0x0000004004177824 */ /* 0x000fce00078e0209 */
.L_x_33:
[----:B------:R-:W-:Y:S01]  /*0d80*/  ULDC UR4, c[0x0][0xda8] ;  /* 0x00036a0000047ab9 */ /* 0x000fe20000000800 */
[----:B------:R-:W-:Y:S01]  /*0d90*/  ULDC UR43, c[0x0][0xdb4] ;  /* 0x00036d00002b7ab9 */ /* 0x000fe20000000800 */
[----:B------:R-:W-:Y:S01]  /*0da0*/  UISETP.NE.AND UP1, UPT, UR4, 0x1, UPT ;  /* 0x000000010400788c */ /* 0x000fe2000bf25270 */
[----:B------:R-:W-:Y:S01]  /*0db0*/  IMAD.MOV.U32 R3, RZ, RZ, 0x3f800000 ;  /* 0x3f800000ff037424 */ /* 0x000fe200078e00ff */
[----:B------:R-:W-:Y:S01]  /*0dc0*/  UISETP.NE.AND UP2, UPT, UR43, 0x1, UPT ;  /* 0x000000012b00788c */ /* 0x000fe2000bf45270 */
[----:B------:R-:W-:Y:S01]  /*0dd0*/  IMAD.MOV.U32 R0, RZ, RZ, 0x3f800000 ;  /* 0x3f800000ff007424 */ /* 0x000fe200078e00ff */
[----:B------:R-:W-:Y:S01]  /*0de0*/  ULDC.64 UR4, c[0x0][0x990] ;  /* 0x0002640000047ab9 */ /* 0x000fe20000000a00 */
[----:B------:R-:W-:Y:S01]  /*0df0*/  UMOV UR45, UR48 ;  /* 0x00000030002d7c82 */ /* 0x000fe20008000000 */
[----:B------:R-:W-:Y:S01]  /*0e00*/  UISETP.NE.U32.AND UP0, UPT, UR4, URZ, UPT ;  /* 0x0000003f0400728c */ /* 0x000fe2000bf05070 */
[----:B------:R-:W1:Y:S01]  /*0e10*/  SHFL.IDX PT, R8, R19, RZ, 0x1f ;  /* 0x00001fff13087589 */ /* 0x000e6200000e0000 */
[----:B------:R-:W-:-:S02]  /*0e20*/  ULDC UR55, c[0x0][0x404] ;  /* 0x0001010000377ab9 */ /* 0x000fc40000000800 */
[----:B------:R-:W-:Y:S01]  /*0e30*/  UISETP.NE.AND.EX UP0, UPT, UR5, URZ, UPT, UP0 ;  /* 0x0000003f0500728c */ /* 0x000fe2000bf05300 */
[----:B------:R-:W-:Y:S01]  /*0e40*/  @UP1 ULDC UR6, c[0x0][0xdac] ;  /* 0x00036b0000061ab9 */ /* 0x000fe20000000800 */
[----:B------:R-:W-:Y:S01]  /*0e50*/  @UP1 ULDC UR8, c[0x0][0xdb0] ;  /* 0x00036c0000081ab9 */ /* 0x000fe20000000800 */
[----:B------:R-:W-:Y:S01]  /*0e60*/  UIMAD.WIDE.U32 UR6, UR48, UR6, URZ ;  /* 0x00000006300672a5 */ /* 0x000fe2000f8e003f */
[----:B------:R-:W-:Y:S02]  /*0e70*/  @UP2 ULDC.64 UR10, c[0x0][0xdb8] ;  /* 0x00036e00000a2ab9 */ /* 0x000fe40000000a00 */
[----:B------:R-:W-:Y:S01]  /*0e80*/  PLOP3.LUT P0, PT, PT, PT, UP0, 0x80, 0x0 ;  /* 0x000000000000781c */ /* 0x000fe20003f0f008 */
[----:B------:R-:W-:-:S03]  /*0e90*/  @UP1 USHF.R.U32.HI UR45, URZ, UR8, UR7 ;  /* 0x000000083f2d1299 */ /* 0x000fc60008011607 */
[----:B------:R-:W-:Y:S01]  /*0ea0*/  ULDC.64 UR6, c[0x0][0x998] ;  /* 0x0002660000067ab9 */ /* 0x000fe20000000a00 */
[----:B------:R-:W-:Y:S02]  /*0eb0*/  UIMAD.WIDE.U32 UR8, UR45, UR10, URZ ;  /* 0x0000000a2d0872a5 */ /* 0x000fe4000f8e003f */
[----:B------:R-:W-:Y:S01]  /*0ec0*/  UISETP.NE.U32.AND UP1, UPT, UR6, URZ, UPT ;  /* 0x0000003f0600728c */ /* 0x000fe2000bf25070 */
[----:B------:R-:W-:Y:S01]  /*0ed0*/  ULDC UR10, c[0x0][0x428] ;  /* 0x00010a00000a7ab9 */ /* 0x000fe20000000800 */
[----:B------:R-:W-:Y:S02]  /*0ee0*/  UMOV UR44, UR45 ;  /* 0x0000002d002c7c82 */ /* 0x000fe40008000000 */
[----:B------:R-:W-:Y:S02]  /*0ef0*/  UISETP.NE.AND.EX UP1, UPT, UR7, URZ, UPT, UP1 ;  /* 0x0000003f0700728c */ /* 0x000fe4000bf25310 */
[----:B------:R-:W-:Y:S02]  /*0f00*/  @UP2 USHF.R.U32.HI UR44, URZ, UR11, UR9 ;  /* 0x0000000b3f2c2299 */ /* 0x000fe40008011609 */
[----:B------:R-:W-:-:S02]  /*0f10*/  UISETP.NE.AND UP2, UPT, UR10, 0x1, UPT ;  /* 0x000000010a00788c */ /* 0x000fc4000bf45270 */
[----:B------:R-:W-:Y:S01]  /*0f20*/  @UP0 USHF.R.S32.HI UR8, URZ, 0x1f, UR44 ;  /* 0x0000001f3f080899 */ /* 0x000fe2000801142c */
[----:B------:R-:W-:Y:S01]  /*0f30*/  PLOP3.LUT P1, PT, PT, PT, UP1, 0x80, 0x0 ;  /* 0x000000000000781c */ /* 0x000fe20003f2f018 */
[----:B------:R-:W-:Y:S01]  /*0f40*/  @UP0 ULDC.64 UR14, c[0x0][0x9a8] ;  /* 0x00026a00000e0ab9 */ /* 0x000fe20000000a00 */
[----:B------:R-:W-:Y:S02]  /*0f50*/  UIADD3 UR11, -UR44, URZ, URZ ;  /* 0x0000003f2c0b7290 */ /* 0x000fe4000fffe13f */
[----:B------:R-:W-:Y:S02]  /*0f60*/  @UP0 UIMAD UR10, UR8, UR14, URZ ;  /* 0x0000000e080a02a4 */ /* 0x000fe4000f8e023f */
[----:B------:R-:W-:Y:S02]  /*0f70*/  @UP0 UIMAD.WIDE.U32 UR8, UR44, UR14, URZ ;  /* 0x0000000e2c0802a5 */ /* 0x000fe4000f8e003f */
[----:B------:R-:W-:Y:S02]  /*0f80*/  UIMAD UR43, UR43, UR11, UR45 ;  /* 0x0000000b2b2b72a4 */ /* 0x000fe4000f8e022d */
[----:B------:R-:W-:Y:S01]  /*0f90*/  @UP1 USHF.R.S32.HI UR14, URZ, 0x1f, UR44 ;  /* 0x0000001f3f0e1899 */ /* 0x000fe2000801142c */
[----:B------:R-:W-:Y:S01]  /*0fa0*/  @UP1 ULDC.64 UR16, c[0x0][0x9b8] ;  /* 0x00026e0000101ab9 */ /* 0x000fe20000000a00 */
[----:B------:R-:W-:Y:S01]  /*0fb0*/  @UP0 UIMAD UR15, UR44, UR15, UR10 ;  /* 0x0000000f2c0f02a4 */ /* 0x000fe2000f8e020a */
[----:B------:R-:W-:Y:S01]  /*0fc0*/  @UP2 ULDC UR12, c[0x0][0x42c] ;  /* 0x00010b00000c2ab9 */ /* 0x000fe20000000800 */
[----:B------:R-:W-:-:S02]  /*0fd0*/  @UP1 UIMAD.WIDE.U32 UR10, UR44, UR16, URZ ;  /* 0x000000102c0a12a5 */ /* 0x000fc4000f8e003f */
[----:B------:R-:W-:Y:S02]  /*0fe0*/  UIMAD.WIDE.U32 UR12, UR43, UR12, URZ ;  /* 0x0000000c2b0c72a5 */ /* 0x000fe4000f8e003f */
[----:B------:R-:W-:Y:S01]  /*0ff0*/  @UP1 UIMAD UR16, UR14, UR16, URZ ;  /* 0x000000100e1012a4 */ /* 0x000fe2000f8e023f */
[----:B------:R-:W-:Y:S02]  /*1000*/  @UP2 ULDC UR18, c[0x0][0x430] ;  /* 0x00010c0000122ab9 */ /* 0x000fe40000000800 */
[----:B------:R-:W-:Y:S01]  /*1010*/  UMOV UR14, UR43 ;  /* 0x0000002b000e7c82 */ /* 0x000fe20008000000 */
[----:B------:R-:W-:Y:S02]  /*1020*/  @UP2 USHF.R.U32.HI UR14, URZ, UR18, UR13 ;  /* 0x000000123f0e2299 */ /* 0x000fe4000801160d */
[----:B------:R-:W-:Y:S02]  /*1030*/  @UP1 UIMAD UR16, UR44, UR17, UR16 ;  /* 0x000000112c1012a4 */ /* 0x000fe4000f8e0210 */
[----:B------:R-:W-:-:S02]  /*1040*/  @UP0 USHF.R.S32.HI UR12, URZ, 0x1f, UR14 ;  /* 0x0000001f3f0c0899 */ /* 0x000fc4000801140e */
[----:B------:R-:W-:Y:S01]  /*1050*/  @UP1 USHF.R.S32.HI UR13, URZ, 0x1f, UR14 ;  /* 0x0000001f3f0d1899 */ /* 0x000fe2000801140e */
[----:B------:R-:W-:Y:S01]  /*1060*/  @UP0 ULDC.64 UR18, c[0x0][0x9b0] ;  /* 0x00026c0000120ab9 */ /* 0x000fe20000000a00 */
[----:B------:R-:W-:Y:S02]  /*1070*/  @UP1 UIADD3 UR11, UR11, UR16, URZ ;  /* 0x000000100b0b1290 */ /* 0x000fe4000fffe03f */
[----:B------:R-:W-:Y:S01]  /*1080*/  @UP0 UIADD3 UR9, UR9, UR15, URZ ;  /* 0x0000000f09090290 */ /* 0x000fe2000fffe03f */
[----:B------:R-:W-:Y:S01]  /*1090*/  @UP1 ULDC.64 UR16, c[0x0][0x9c0] ;  /* 0x0002700000101ab9 */ /* 0x000fe20000000a00 */
[----:B------:R-:W-:Y:S02]  /*10a0*/  @UP0 UIMAD UR12, UR12, UR18, URZ ;  /* 0x000000120c0c02a4 */ /* 0x000fe4000f8e023f */
[----:B------:R-:W-:Y:S02]  /*10b0*/  @UP1 UIMAD UR13, UR13, UR16, URZ ;  /* 0x000000100d0d12a4 */ /* 0x000fe4000f8e023f */
[----:B------:R-:W-:-:S02]  /*10c0*/  @UP0 UIMAD.WIDE.U32 UR8, UR14, UR18, UR8 ;  /* 0x000000120e0802a5 */ /* 0x000fc4000f8e0008 */
[----:B------:R-:W-:Y:S02]  /*10d0*/  @UP0 UIMAD UR12, UR14, UR19, UR12 ;  /* 0x000000130e0c02a4 */ /* 0x000fe4000f8e020c */
[----:B------:R-:W-:Y:S02]  /*10e0*/  @UP1 UIMAD.WIDE.U32 UR10, UR14, UR16, UR10 ;  /* 0x000000100e0a12a5 */ /* 0x000fe4000f8e000a */
[----:B------:R-:W-:Y:S02]  /*10f0*/  @UP1 UIMAD UR13, UR14, UR17, UR13 ;  /* 0x000000110e0d12a4 */ /* 0x000fe4000f8e020d */
[----:B------:R-:W-:Y:S02]  /*1100*/  @UP0 UIADD3 UR12, UR9, UR12, URZ ;  /* 0x0000000c090c0290 */ /* 0x000fe4000fffe03f */
[----:B------:R-:W-:Y:S02]  /*1110*/  @UP0 ULEA UR4, UP3, UR8, UR4, 0x2 ;  /* 0x0000000408040291 */ /* 0x000fe4000f86103f */
[----:B------:R-:W-:-:S02]  /*1120*/  @UP1 ULEA UR6, UP4, UR10, UR6, 0x2 ;  /* 0x000000060a061291 */ /* 0x000fc4000f88103f */
[----:B------:R-:W-:Y:S02]  /*1130*/  @UP1 UIADD3 UR9, UR11, UR13, URZ ;  /* 0x0000000d0b091290 */ /* 0x000fe4000fffe03f */
[----:B------:R-:W-:Y:S01]  /*1140*/  @UP0 ULEA.HI.X UR5, UR8, UR5, UR12, 0x2, UP3 ;  /* 0x0000000508050291 */ /* 0x000fe200098f140c */
[----:B------:R-:W-:Y:S01]  /*1150*/  IMAD.U32 R4, RZ, RZ, UR4 ;  /* 0x00000004ff047e24 */ /* 0x000fe2000f8e00ff */
[----:B------:R-:W-:Y:S01]  /*1160*/  @UP1 ULEA.HI.X UR7, UR10, UR7, UR9, 0x2, UP4 ;  /* 0x000000070a071291 */ /* 0x000fe2000a0f1409 */
[----:B------:R-:W-:Y:S01]  /*1170*/  IMAD.U32 R6, RZ, RZ, UR6 ;  /* 0x00000006ff067e24 */ /* 0x000fe2000f8e00ff */
[----:B-1----:R-:W-:Y:S01]  /*1180*/  R2UR UR41, R8 ;  /* 0x00000000082972ca */ /* 0x002fe200000e0000 */
[----:B------:R-:W-:Y:S01]  /*1190*/  ULDC UR9, c[0x0][0x988] ;  /* 0x0002620000097ab9 */ /* 0x000fe20000000800 */
[----:B------:R-:W-:Y:S01]  /*11a0*/  IMAD.U32 R5, RZ, RZ, UR5 ;  /* 0x00000005ff057e24 */ /* 0x000fe2000f8e00ff */
[----:B------:R-:W-:Y:S01]  /*11b0*/  ULDC.64 UR4, c[0x0][0x3f8] ;  /* 0x0000fe0000047ab9 */ /* 0x000fe20000000a00 */
[----:B------:R-:W-:Y:S01]  /*11c0*/  IMAD.U32 R7, RZ, RZ, UR7 ;  /* 0x00000007ff077e24 */ /* 0x000fe2000f8e00ff */
[----:B------:R-:W-:Y:S01]  /*11d0*/  @UP2 ULDC UR8, c[0x0][0x42c] ;  /* 0x00010b0000082ab9 */ /* 0x000fe20000000800 */
[----:B------:R-:W-:Y:S01]  /*11e0*/  @UP2 ULDC UR10, c[0x0][0x430] ;  /* 0x00010c00000a2ab9 */ /* 0x000fe20000000800 */
[----:B------:R-:W2:Y:S04]  /*11f0*/  @P0 LDG.E R3, desc[UR50][R4.64] ;  /* 0x0000003204030981 */ /* 0x000ea8000c1e1900 */
[----:B------:R-:W2:Y:S01]  /*1200*/  @P1 LDG.E R0, desc[UR50][R6.64] ;  /* 0x0000003206001981 */ /* 0x000ea2000c1e1900 */
[----:B------:R-:W-:-:S02]  /*1210*/  UISETP.NE.U32.AND UP0, UPT, UR4, URZ, UPT ;  /* 0x0000003f0400728c */ /* 0x000fc4000bf05070 */
[----:B------:R-:W-:Y:S02]  /*1220*/  UIADD3 UR7, UR38, 0x1c400, URZ ;  /* 0x0001c40026077890 */ /* 0x000fe4000fffe03f */
[----:B------:R-:W-:Y:S01]  /*1230*/  UISETP.NE.AND.EX UP0, UPT, UR5, URZ, UPT, UP0 ;  /* 0x0000003f0500728c */ /* 0x000fe2000bf05300 */
[----:B------:R-:W-:Y:S01]  /*1240*/  ULDC UR4, c[0x0][0x2e0] ;  /* 0x0000b80000047ab9 */ /* 0x000fe20000000800 */
[----:B------:R-:W-:Y:S02]  /*1250*/  UMOV UR42, UR43 ;  /* 0x0000002b002a7c82 */ /* 0x000fe40008000000 */
[----:B------:R-:W-:Y:S02]  /*1260*/  USEL UR55, UR55, 0x1, UP0 ;  /* 0x0000000137377887 */ /* 0x000fe40008000000 */
[----:B------:R-:W-:Y:S02]  /*1270*/  ULOP3.LUT UP0, URZ, UR7, 0x9f, URZ, 0xc0, !UPT ;  /* 0x0000009f073f7892 */ /* 0x000fe4000f80c03f */
[----:B------:R-:W-:-:S02]  /*1280*/  UIMAD UR55, UR55, UR4, URZ ;  /* 0x00000004373772a4 */ /* 0x000fc4000f8e023f */
[----:B------:R-:W-:Y:S02]  /*1290*/  ULEA.HI UR4, UR41, UR41, URZ, 0x1 ;  /* 0x0000002929047291 */ /* 0x000fe4000f8f083f */
[----:B------:R-:W-:Y:S01]  /*12a0*/  UIADD3 UR5, UR55, 0xdf, URZ ;  /* 0x000000df37057890 */ /* 0x000fe2000fffe03f */
[----:B------:R-:W-:Y:S01]  /*12b0*/  PLOP3.LUT P0, PT, PT, PT, UP0, 0x80, 0x0 ;  /* 0x000000000000781c */ /* 0x000fe20003f0f008 */
[----:B------:R-:W-:-:S04]  /*12c0*/  ULOP3.LUT UR4, UR4, 0x1e, URZ, 0xc0, !UPT ;  /* 0x0000001e04047892 */ /* 0x000fc8000f8ec03f */
[----:B------:R-:W-:-:S03]  /*12d0*/  UIADD3 UR6, UR41, -UR4, URZ ;  /* 0x8000000429067290 */ /* 0x000fc6000fffe03f */
[----:B------:R-:W-:Y:S01]  /*12e0*/  UMOV UR4, URZ ;  /* 0x0000003f00047c82 */ /* 0x000fe20008000000 */
[----:B------:R-:W-:Y:S02]  /*12f0*/  ULEA UR6, UR6, UR7, 0xd ;  /* 0x0000000706067291 */ /* 0x000fe4000f8e683f */
[----:B------:R-:W-:Y:S02]  /*1300*/  UIMAD.WIDE UR4, UR5, -0x6db6db6d, UR4 ;  /* 0x92492493050478a5 */ /* 0x000fe4000f8e0204 */
[----:B------:R-:W-:-:S04]  /*1310*/  USHF.R.U32.HI UR6, URZ, 0x4, UR6 ;  /* 0x000000043f067899 */ /* 0x000fc80008011606 */
[----:B------:R-:W-:Y:S01]  /*1320*/  ULOP3.LUT UR56, UR6, 0x3fff, URZ, 0xc0, !UPT ;  /* 0x00003fff06387892 */ /* 0x000fe2000f8ec03f */
[----:B------:R-:W-:Y:S01]  /*1330*/  UMOV UR54, UR5 ;  /* 0x0000000500367c82 */ /* 0x000fe20008000000 */
[----:B------:R-:W-:Y:S02]  /*1340*/  UIMAD.WIDE.U32 UR4, UR43, UR8, URZ ;  /* 0x000000082b0472a5 */ /* 0x000fe4000f8e003f */
[----:B------:R-:W-:Y:S02]  /*1350*/  USHF.R.U32.HI UR7, URZ, 0x1f, UR54 ;  /* 0x0000001f3f077899 */ /* 0x000fe40008011636 */
[----:B------:R-:W-:Y:S02]  /*1360*/  @UP2 USHF.R.U32.HI UR42, URZ, UR10, UR5 ;  /* 0x0000000a3f2a2299 */ /* 0x000fe40008011605 */
[----:B------:R-:W-:Y:S01]  /*1370*/  ULEA.HI.SX32 UR54, UR54, UR7, 0x19 ;  /* 0x0000000736367291 */ /* 0x000fe2000f8fca3f */
[----:B--2---:R-:W-:-:S04]  /*1380*/  FMUL.FTZ R0, R3, R0 ;  /* 0x0000000003007220 */ /* 0x004fc80000410000 */
[----:B------:R-:W-:-:S05]  /*1390*/  FMUL.FTZ R0, R0, UR9 ;  /* 0x0000000900007c20 */ /* 0x000fca0008410000 */
[----:B------:R-:W-:Y:S01]  /*13a0*/  R2UR UR40, R0 ;  /* 0x00000000002872ca */ /* 0x000fe200000e0000 */
[----:B------:R-:W-:-:S14]  /*13b0*/  @!P0 BRA `(.L_x_9) ;  /* 0x0000000000408947 */ /* 0x000fdc0003800000 */
[----:B------:R-:W-:Y:S01]  /*13c0*/  MOV R0, 0x0 ;  /* 0x0000000000007802 */ /* 0x000fe20000000f00 */
[----:B------:R-:W-:Y:S01]  /*13d0*/  ULDC.64 UR4, c[0x4][0x98] ;  /* 0x0100260000047ab9 */ /* 0x000fe20000000a00 */
[----:B------:R-:W-:Y:S01]  /*13e0*/  ULDC.64 UR6, c[0x4][0x28] ;  /* 0x01000a0000067ab9 */ /* 0x000fe20000000a00 */
[----:B------:R-:W-:Y:S01]  /*13f0*/  IMAD.U32 R4, RZ, RZ, UR4 ;  /* 0x00000004ff047e24 */ /* 0x000fe2000f8e00ff */
[----:B------:R1:W2:Y:S01]  /*1400*/  LDC.64 R14, c[0x4][R0] ;  /* 0x01000000000e7b82 */ /* 0x0002a20000000a00 */
[----:B------:R-:W-:Y:S01]  /*1410*/  IMAD.U32 R5, RZ, RZ, UR5 ;  /* 0x00000005ff057e24 */ /* 0x000fe2000f8e00ff */
[----:B------:R-:W-:Y:S01]  /*1420*/  ULDC.64 UR4, c[0x4][0xa0] ;  /* 0x0100280000047ab9 */ /* 0x000fe20000000a00 */
[----:B------:R-:W-:Y:S02]  /*1430*/  IMAD.U32 R10, RZ, RZ, UR6 ;  /* 0x00000006ff0a7e24 */ /* 0x000fe4000f8e00ff */
[----:B------:R-:W-:Y:S02]  /*1440*/  IMAD.U32 R6, RZ, RZ, UR4 ;  /* 0x00000004ff067e24 */ /* 0x000fe4000f8e00ff */
[----:B------:R-:W-:-:S02]  /*1450*/  IMAD.U32 R7, RZ, RZ, UR5 ;  /* 0x00000005ff077e24 */ /* 0x000fc4000f8e00ff */
[----:B------:R-:W-:Y:S02]  /*1460*/  IMAD.U32 R11, RZ, RZ, UR7 ;  /* 0x00000007ff0b7e24 */ /* 0x000fe4000f8e00ff */
[----:B------:R-:W-:Y:S02]  /*1470*/  IMAD.MOV.U32 R8, RZ, RZ, 0x70 ;  /* 0x00000070ff087424 */ /* 0x000fe400078e00ff */
[----:B------:R-:W-:Y:S02]  /*1480*/  IMAD.MOV.U32 R12, RZ, RZ, 0x1 ;  /* 0x00000001ff0c7424 */ /* 0x000fe400078e00ff */
[----:B-1----:R-:W-:-:S07]  /*1490*/  IMAD.MOV.U32 R13, RZ, RZ, RZ ;  /* 0x000000ffff0d7224 */ /* 0x002fce00078e00ff */
[----:B------:R-:W-:-:S07]  /*14a0*/  LEPC R20, `(.L_x_9) ;  /* 0x000000001014794e */ /* 0x000fce0000000000 */
[----:B--2---:R-:W-:Y:S05]  /*14b0*/  CALL.ABS.NOINC R14 ;  /* 0x000000000e007343 */ /* 0x004fea0003c00000 */
.L_x_9:
[----:B------:R-:W-:Y:S01]  /*14c0*/  ULOP3.LUT UR4, UR39, 0x1, URZ, 0xc0, !UPT ;  /* 0x0000000127047892 */ /* 0x000fe2000f8ec03f */
[----:B------:R-:W-:-:S05]  /*14d0*/  IMAD.U32 R3, RZ, RZ, UR47 ;  /* 0x0000002fff037e24 */ /* 0x000fca000f8e00ff */
[----:B------:R-:W-:Y:S01]  /*14e0*/  IMAD.U32 R0, RZ, RZ, UR4 ;  /* 0x00000004ff007e24 */ /* 0x000fe2000f8e00ff */
[----:B------:R-:W-:-:S04]  /*14f0*/  ISETP.NE.AND P0, PT, R3, 0x3, PT ;  /* 0x000000030300780c */ /* 0x000fc80003f05270 */
[----:B------:R-:W-:-:S04]  /*1500*/  SHF.L.U32 R0, R0, 0x1f, RZ ;  /* 0x0000001f00007819 */ /* 0x000fc800000006ff */
[----:B------:R-:W1:Y:S02]  /*1510*/  SYNCS.PHASECHK.TRANS64.TRYWAIT P1, [UR38+0x2e800], R0 ;  /* 0x02e80000ff0075a7 */ /* 0x000e640008020166 */
[----:B-1----:R-:W-:Y:S05]  /*1520*/  @!P1 BRA `(.L_x_10) ;  /* 0x000000bc00a89947 */ /* 0x002fea0003800000 */
.L_x_90:
[----:B------:R-:W-:Y:S05]  /*1530*/  @!P0 BRA `(.L_x_11) ;  /* 0x0000000000048947 */ /* 0x000fea0003800000 */
[----:B------:R-:W-:Y:S01]  /*1540*/  BPT.TRAP 0x1 ;  /* 0x000000040000795c */ /* 0x000fe20000300000 */
.L_x_11:
[----:B------:R-:W-:Y:S02]  /*1550*/  IMAD.U32 R4, RZ, RZ, UR49 ;  /* 0x00000031ff047e24 */ /* 0x000fe4000f8e00ff */
[----:B-1----:R-:W-:-:S03]  /*1560*/  IMAD.U32 R3, RZ, RZ, UR36 ;  /* 0x00000024ff037e24 */ /* 0x002fc6000f8e00ff */
[----:B------:R-:W-:Y:S02]  /*1570*/  LEA R4, R4, UR38, 0x3 ;  /* 0x0000002604047c11 */ /* 0x000fe4000f8e18ff */
[----:B------:R-:W-:-:S04]  /*1580*/  SHF.L.U32 R3, R3, 0x1f, RZ ;  /* 0x0000001f03037819 */ /* 0x000fc800000006ff */
[----:B------:R1:W2:Y:S01]  /*1590*/  SYNCS.PHASECHK.TRANS64.TRYWAIT P1, [R4+URZ+0x2e830], R3 ;  /* 0x02e83003040075a7 */ /* 0x0002a2000802017f */
[----:B------:R-:W-:Y:S05]  /*15a0*/  @!P0 BRA `(.L_x_12) ;  /* 0x0000000000048947 */ /* 0x000fea0003800000 */
[----:B------:R-:W-:Y:S01]  /*15b0*/  BPT.TRAP 0x1 ;  /* 0x000000040000795c */ /* 0x000fe20000300000 */
.L_x_12:
[----:B--2---:R-:W-:Y:S05]  /*15c0*/  @P1 BRA `(.L_x_13) ;  /* 0x0000000000081947 */ /* 0x004fea0003800000 */
[----:B------:R-:W2:Y:S02]  /*15d0*/  SYNCS.PHASECHK.TRANS64.TRYWAIT P1, [R4+URZ+0x2e830], R3 ;  /* 0x02e83003040075a7 */ /* 0x000ea4000802017f */
[----:B--2---:R-:W-:Y:S05]  /*15e0*/  @!P1 BRA `(.L_x_14) ;  /* 0x000000bc00909947 */ /* 0x004fea0003800000 */
.L_x_13:
[----:B------:R-:W3:Y:S01]  /*15f0*/  S2R R152, SR_TID.X ;  /* 0x0000000000987919 */ /* 0x000ee20000002100 */
[----:B------:R-:W-:Y:S01]  /*1600*/  UIADD3 UR4, UR38, 0x20400, URZ ;  /* 0x0002040026047890 */ /* 0x000fe2000fffe03f */
[----:B------:R-:W-:-:S03]  /*1610*/  IMAD.MOV.U32 R87, RZ, RZ, RZ ;  /* 0x000000ffff577224 */ /* 0x000fc600078e00ff */
[----:B------:R-:W-:-:S04]  /*1620*/  USHF.R.U32.HI UR4, URZ, 0x4, UR4 ;  /* 0x000000043f047899 */ /* 0x000fc80008011604 */
[----:B------:R-:W-:-:S06]  /*1630*/  ULOP3.LUT UR4, UR4, 0x3fff, URZ, 0xc0, !UPT ;  /* 0x00003fff04047892 */ /* 0x000fcc000f8ec03f */
[----:B------:R-:W-:Y:S01]  /*1640*/  IMAD.U32 R0, RZ, RZ, UR4 ;  /* 0x00000004ff007e24 */ /* 0x000fe2000f8e00ff */
[----:B------:R-:W-:Y:S05]  /*1650*/  WARPSYNC.ALL ;  /* 0x0000000000007948 */ /* 0x000fea0003800000 */
[----:B------:R-:W-:Y:S02]  /*1660*/  LOP3.LUT R0, R0, 0x10000, RZ, 0xfc, !PT ;  /* 0x0001000000007812 */ /* 0x000fe400078efcff */
[----:B---3--:R-:W-:Y:S02]  /*1670*/  LOP3.LUT P1, RZ, R152, 0x7f, RZ, 0xc0, !PT ;  /* 0x0000007f98ff7812 */ /* 0x008fe4000782c0ff */
[----:B------:R-:W-:Y:S01]  /*1680*/  R2UR UR20, R0 ;  /* 0x00000000001472ca */ /* 0x000fe200000e0000 */
[----:B------:R-:W-:Y:S01]  /*1690*/  ULOP3.LUT UR12, UR56, 0x10000, URZ, 0xfc, !UPT ;  /* 0x00010000380c7892 */ /* 0x000fe2000f8efc3f */
[----:B------:R-:W-:Y:S01]  /*16a0*/  WARPGROUP.ARRIVE ;  /* 0x00000000000079c5 */ /* 0x000fe20000000000 */
[----:B------:R-:W-:Y:S01]  /*16b0*/  UMOV UR17, 0x40000040 ;  /* 0x4000004000117882 */ /* 0x000fe20000000000 */
[----:B------:R-:W-:Y:S01]  /*16c0*/  UMOV UR19, 0x40000040 ;  /* 0x4000004000137882 */ /* 0x000fe20000000000 */
[----:B------:R-:W-:Y:S01]  /*16d0*/  UIADD3 UR7, UR12, 0x2, URZ ;  /* 0x000000020c077890 */ /* 0x000fe2000fffe03f */
[----:B------:R-:W-:Y:S01]  /*16e0*/  VIADD R5, R228, UR55 ;  /* 0x00000037e4057c36 */ /* 0x000fe20008000000 */
[----:B------:R-:W-:Y:S01]  /*16f0*/  UIADD3 UR11, UR12, 0x4, URZ ;  /* 0x000000040c0b7890 */ /* 0x000fe2000fffe03f */
[----:B------:R-:W-:Y:S01]  /*1700*/  IMAD.U32 R6, RZ, RZ, UR54 ;  /* 0x00000036ff067e24 */ /* 0x000fe2000f8e00ff */
[----:B------:R-:W-:Y:S01]  /*1710*/  UMOV UR16, UR12 ;  /* 0x0000000c00107c82 */ /* 0x000fe20008000000 */
[----:B------:R-:W-:Y:S01]  /*1720*/  UIADD3 UR14, UR12, 0x6, URZ ;  /* 0x000000060c0e7890 */ /* 0x000fe2000fffe03f */
[----:B------:R-:W-:Y:S01]  /*1730*/  P2R R7, PR, RZ, 0x1 ;  /* 0x00000001ff077803 */ /* 0x000fe20000000000 */
[----:B------:R-:W-:Y:S01]  /*1740*/  UMOV UR15, 0x40000040 ;  /* 0x40000040000f7882 */ /* 0x000fe20000000000 */
[----:B------:R-:W-:Y:S01]  /*1750*/  UIMAD UR20, UR49, 0x700, UR20 ;  /* 0x00000700311478a4 */ /* 0x000fe2000f8e0214 */
[----:B------:R-:W-:Y:S01]  /*1760*/  IMAD R5, R6, -0xe0, R5 ;  /* 0xffffff2006057824 */ /* 0x000fe200078e0205 */
[----:B------:R-:W-:-:S02]  /*1770*/  UISETP.GE.AND UP0, UPT, UR55, 0xe1, UPT ;  /* 0x000000e13700788c */ /* 0x000fc4000bf06270 */
[----:B------:R-:W-:Y:S02]  /*1780*/  UIADD3 UR4, UR20, 0x300, URZ ;  /* 0x0000030014047890 */ /* 0x000fe4000fffe03f */
[----:B------:R-:W-:Y:S01]  /*1790*/  UIADD3 UR5, UR20, 0x400, URZ ;  /* 0x0000040014057890 */ /* 0x000fe2000fffe03f */
[C---:B------:R-:W-:Y:S01]  /*17a0*/  ISETP.GT.AND P2, PT, R5.reuse, RZ, PT ;  /* 0x000000ff0500720c */ /* 0x040fe20003f44270 */
[----:B------:R-:W-:Y:S01]  /*17b0*/  UMOV UR18, UR20 ;  /* 0x0000001400127c82 */ /* 0x000fe20008000000 */
[----:B------:R-:W-:Y:S01]  /*17c0*/  UIADD3 UR6, UR20, 0x500, URZ ;  /* 0x0000050014067890 */ /* 0x000fe2000fffe03f */
[----:B------:R-:W-:Y:S01]  /*17d0*/  QGMMA.64x32x32.F32.E4M3.E4M3 R136, gdesc[UR16], RZ, !UPT, gsb0 ;  /* 0x00600000108879f3 */ /* 0x000fe2000c0008ff */
[----:B------:R-:W-:Y:S01]  /*17e0*/  UIADD3 UR18, UR20, 0x100, URZ ;  /* 0x0000010014127890 */ /* 0x000fe2000fffe03f */
[C---:B------:R-:W-:Y:S01]  /*17f0*/  ISETP.GT.AND P5, PT, R5.reuse, 0x1, PT ;  /* 0x000000010500780c */ /* 0x040fe20003fa4270 */
[----:B------:R-:W-:Y:S01]  /*1800*/  UMOV UR19, 0x40000040 ;  /* 0x4000004000137882 */ /* 0x000fe20000000000 */
[----:B------:R-:W-:Y:S01]  /*1810*/  UIADD3 UR8, UR20, 0x2, URZ ;  /* 0x0000000214087890 */ /* 0x000fe2000fffe03f */
[C---:B------:R-:W-:Y:S01]  /*1820*/  ISETP.GT.AND P4, PT, R5.reuse, 0x8, PT ;  /* 0x000000080500780c */ /* 0x040fe20003f84270 */
[----:B------:R-:W-:Y:S01]  /*1830*/  UIADD3 UR9, UR20, 0x402, URZ ;  /* 0x0000040214097890 */ /* 0x000fe2000fffe03f */
[C---:B------:R-:W-:Y:S01]  /*1840*/  ISETP.GT.AND P1, PT, R5.reuse, 0x9, PT ;  /* 0x000000090500780c */ /* 0x040fe20003f24270 */
[----:B------:R-:W-:Y:S01]  /*1850*/  UIADD3 UR10, UR20, 0x502, URZ ;  /* 0x00000502140a7890 */ /* 0x000fe2000fffe03f */
[C---:B------:R-:W-:Y:S01]  /*1860*/  ISETP.GT.AND P3, PT, R5.reuse, 0x10, PT ;  /* 0x000000100500780c */ /* 0x040fe20003f64270 */
[----:B------:R-:W-:Y:S01]  /*1870*/  UIADD3 UR13, UR20, 0x4, URZ ;  /* 0x00000004140d7890 */ /* 0x000fe2000fffe03f */
[C---:B------:R-:W-:Y:S01]  /*1880*/  ISETP.GT.AND P0, PT, R5.reuse, 0xb9, PT ;  /* 0x000000b90500780c */ /* 0x040fe20003f04270 */
[----:B------:R-:W-:Y:S01]  /*1890*/  UIADD3 UR12, UR20, 0x504, URZ ;  /* 0x00000504140c7890 */ /* 0x000fe2000fffe03f */
[----:B------:R-:W-:Y:S01]  /*18a0*/  ISETP.GT.AND P6, PT, R5, 0xc0, PT ;  /* 0x000000c00500780c */ /* 0x000fe20003fc4270 */
[----:B------:R-:W-:-:S02]  /*18b0*/  WARPGROUP.DEPBAR.LE gsb0, 0x0 ;  /* 0x00008000000079c5 */ /* 0x000fc40000010000 */
[----:B------:R-:W-:-:S06]  /*18c0*/  WARPGROUP.ARRIVE ;  /* 0x00000000000079c5 */ /* 0x000fcc0000000000 */
[----:B------:R-:W-:Y:S01]  /*18d0*/  QGMMA.64x32x32.F32.E4M3.E4M3 R120, gdesc[UR16], RZ, !UPT, gsb0 ;  /* 0x00600000107879f3 */ /* 0x000fe2000c0008ff */
[----:B------:R-:W-:Y:S01]  /*18e0*/  UIADD3 UR18, UR20, 0x200, URZ ;  /* 0x0000020014127890 */ /* 0x000fe2000fffe03f */
[----:B------:R-:W-:Y:S01]  /*18f0*/  UMOV UR19, 0x40000040 ;  /* 0x4000004000137882 */ /* 0x000fe20000000000 */
[----:B------:R-:W-:Y:S02]  /*1900*/  WARPGROUP.DEPBAR.LE gsb0, 0x0 ;  /* 0x00008000000079c5 */ /* 0x000fe40000010000 */
[----:B------:R-:W-:-:S06]  /*1910*/  WARPGROUP.ARRIVE ;  /* 0x00000000000079c5 */ /* 0x000fcc0000000000 */
[----:B------:R-:W-:Y:S01]  /*1920*/  QGMMA.64x32x32.F32.E4M3.E4M3 R104, gdesc[UR16], RZ, !UPT, gsb0 ;  /* 0x00600000106879f3 */ /* 0x000fe2000c0008ff */
[----:B------:R-:W-:Y:S01]  /*1930*/  UMOV UR18, UR4 ;  /* 0x0000000400127c82 */ /* 0x000fe20008000000 */
[----:B------:R-:W-:Y:S01]  /*1940*/  UMOV UR19, 0x40000040 ;  /* 0x4000004000137882 */ /* 0x000fe20000000000 */
[----:B------:R-:W-:Y:S01]  /*1950*/  UIADD3 UR4, UR20, 0x600, URZ ;  /* 0x0000060014047890 */ /* 0x000fe2000fffe03f */
[----:B------:R-:W-:Y:S02]  /*1960*/  WARPGROUP.DEPBAR.LE gsb0, 0x0 ;  /* 0x00008000000079c5 */ /* 0x000fe40000010000 */
[----:B------:R-:W-:-:S06]  /*1970*/  WARPGROUP.ARRIVE ;  /* 0x00000000000079c5 */ /* 0x000fcc0000000000 */
[----:B------:R-:W-:Y:S01]  /*1980*/  QGMMA.64x32x32.F32.E4M3.E4M3 R88, gdesc[UR16], RZ, !UPT, gsb0 ;  /* 0x00600000105879f3 */ /* 0x000fe2000c0008ff */
[----:B------:R-:W-:Y:S01]  /*1990*/  UMOV UR18, UR5 ;  /* 0x0000000500127c82 */ /* 0x000fe20008000000 */
[----:B------:R-:W-:Y:S01]  /*19a0*/  UMOV UR19, 0x40000040 ;  /* 0x4000004000137882 */ /* 0x000fe20000000000 */
[----:B------:R-:W-:Y:S01]  /*19b0*/  UMOV UR5, 0x40000040 ;  /* 0x4000004000057882 */ /* 0x000fe20000000000 */
[----:B------:R-:W-:Y:S02]  /*19c0*/  WARPGROUP.DEPBAR.LE gsb0, 0x0 ;  /* 0x00008000000079c5 */ /* 0x000fe40000010000 */
[----:B------:R-:W-:-:S06]  /*19d0*/  WARPGROUP.ARRIVE ;  /* 0x00000000000079c5 */ /* 0x000fcc0000000000 */
[----:B------:R-:W-:Y:S01]  /*19e0*/  QGMMA.64x32x32.F32.E4M3.E4M3 R56, gdesc[UR16], RZ, !UPT, gsb0 ;  /* 0x00600000103879f3 */ /* 0x000fe2000c0008ff */
[----:B------:R-:W-:Y:S01]  /*19f0*/  UMOV UR18, UR6 ;  /* 0x0000000600127c82 */ /* 0x000fe20008000000 */
[----:B------:R-:W-:Y:S01]  /*1a00*/  UMOV UR19, 0x40000040 ;  /* 0x4000004000137882 */ /* 0x000fe20000000000 */
[----:B------:R-:W-:Y:S01]  /*1a10*/  UMOV UR6, UR8 ;  /* 0x0000000800067c82 */ /* 0x000fe20008000000 */
[----:B------:R-:W-:Y:S01]  /*1a20*/  UIADD3 UR8, UR20, 0x302, URZ ;  /* 0x0000030214087890 */ /* 0x000fe2000fffe03f */
[----:B------:R-:W-:Y:S02]  /*1a30*/  WARPGROUP.DEPBAR.LE gsb0, 0x0 ;  /* 0x00008000000079c5 */ /* 0x000fe40000010000 */
[----:B------:R-:W-:-:S06]  /*1a40*/  WARPGROUP.ARRIVE ;  /* 0x00000000000079c5 */ /* 0x000fcc0000000000 */
[----:B------:R-:W-:Y:S01]  /*1a50*/  QGMMA.64x32x32.F32.E4M3.E4M3 R40, gdesc[UR16], RZ, !UPT, gsb0 ;  /* 0x00600000102879f3 */ /* 0x000fe2000c0008ff */
[----:B------:R-:W-:Y:S01]  /*1a60*/  UMOV UR18, UR4 ;  /* 0x0000000400127c82 */ /* 0x000fe20008000000 */
[----:B------:R-:W-:Y:S01]  /*1a70*/  UMOV UR19, 0x40000040 ;  /* 0x4000004000137882 */ /* 0x000fe20000000000 */
[----:B------:R-:W-:Y:S01]  /*1a80*/  UMOV UR4, UR7 ;  /* 0x0000000700047c82 */ /* 0x000fe20008000000 */
[----:B------:R-:W-:Y:S01]  /*1a90*/  UMOV UR7, 0x40000040 ;  /* 0x4000004000077882 */ /* 0x000fe20000000000 */
[----:B------:R-:W-:Y:S02]  /*1aa0*/  WARPGROUP.DEPBAR.LE gsb0, 0x0 ;  /* 0x00008000000079c5 */ /* 0x000fe40000010000 */
[----:B------:R-:W-:-:S06]  /*1ab0*/  WARPGROUP.ARRIVE ;  /* 0x00000000000079c5 */ /* 0x000fcc0000000000 */
[----:B------:R-:W-:Y:S03]  /*1ac0*/  QGMMA.64x32x32.F32.E4M3.E4M3 R24, gdesc[UR16], RZ, !UPT, gsb0 ;  /* 0x00600000101879f3 */ /* 0x000fe6000c0008ff */
[----:B------:R-:W-:Y:S02]  /*1ad0*/  WARPGROUP.DEPBAR.LE gsb0, 0x0 ;  /* 0x00008000000079c5 */ /* 0x000fe40000010000 */
[----:B------:R-:W-:-:S06]  /*1ae0*/  WARPGROUP.ARRIVE ;  /* 0x00000000000079c5 */ /* 0x000fcc0000000000 */
[----:B------:R-:W-:Y:S01]  /*1af0*/  QGMMA.64x32x32.F32.E4M3.E4M3 R136, gdesc[UR4], R136, gsb0 ;  /* 0x00600000048879f3 */ /* 0x000fe20008000888 */
[----:B------:R-:W-:Y:S01]  /*1b00*/  UIADD3 UR6, UR20, 0x102, URZ ;  /* 0x0000010214067890 */ /* 0x000fe2000fffe03f */
[----:B------:R-:W-:Y:S01]  /*1b10*/  UMOV UR7, 0x40000040 ;  /* 0x4000004000077882 */ /* 0x000fe20000000000 */
        /* <DEDUP_REMOVED lines=8> */
[----:B------:R-:W-:Y:S01]  /*1ba0*/  UMOV UR6, UR8 ;  /* 0x0000000800067c82 */ /* 0x000fe20008000000 */
[----:B------:R-:W-:Y:S01]  /*1bb0*/  UMOV UR7, 0x40000040 ;  /* 0x4000004000077882 */ /* 0x000fe20000000000 */
[----:B------:R-:W-:Y:S01]  /*1bc0*/  UIADD3 UR8, UR20, 0x602, URZ ;  /* 0x0000060214087890 */ /* 0x000fe2000fffe03f */
[----:B------:R-:W-:Y:S02]  /*1bd0*/  WARPGROUP.DEPBAR.LE gsb0, 0x0 ;  /* 0x00008000000079c5 */ /* 0x000fe40000010000 */
[----:B------:R-:W-:-:S06]  /*1be0*/  WARPGROUP.ARRIVE ;  /* 0x00000000000079c5 */ /* 0x000fcc0000000000 */
[----:B------:R-:W-:Y:S01]  /*1bf0*/  QGMMA.64x32x32.F32.E4M3.E4M3 R88, gdesc[UR4], R88, gsb0 ;  /* 0x00600000045879f3 */ /* 0x000fe20008000858 */
[----:B------:R-:W-:Y:S01]  /*1c00*/  UMOV UR6, UR9 ;  /* 0x0000000900067c82 */ /* 0x000fe20008000000 */
[----:B------:R-:W-:Y:S01]  /*1c10*/  UMOV UR7, 0x40000040 ;  /* 0x4000004000077882 */ /* 0x000fe20000000000 */
[----:B------:R-:W-:Y:S01]  /*1c20*/  UMOV UR9, 0x40000040 ;  /* 0x4000004000097882 */ /* 0x000fe20000000000 */
[----:B------:R-:W-:Y:S02]  /*1c30*/  WARPGROUP.DEPBAR.LE gsb0, 0x0 ;  /* 0x00008000000079c5 */ /* 0x000fe40000010000 */
[----:B------:R-:W-:-:S06]  /*1c40*/  WARPGROUP.ARRIVE ;  /* 0x00000000000079c5 */ /* 0x000fcc0000000000 */
[----:B------:R-:W-:Y:S01]  /*1c50*/  QGMMA.64x32x32.F32.E4M3.E4M3 R56, gdesc[UR4], R56, gsb0 ;  /* 0x00600000043879f3 */ /* 0x000fe20008000838 */
[----:B------:R-:W-:Y:S01]  /*1c60*/  UMOV UR6, UR10 ;  /* 0x0000000a00067c82 */ /* 0x000fe20008000000 */
[----:B------:R-:W-:Y:S01]  /*1c70*/  UMOV UR7, 0x40000040 ;  /* 0x4000004000077882 */ /* 0x000fe20000000000 */
[----:B------:R-:W-:Y:S01]  /*1c80*/  UMOV UR10, UR13 ;  /* 0x0000000d000a7c82 */ /* 0x000fe20008000000 */
        /* <DEDUP_REMOVED lines=11> */
[----:B------:R-:W-:Y:S02]  /*1d40*/  UIADD3 UR6, UR20, 0x304, URZ ;  /* 0x0000030414067890 */ /* 0x000fe4000fffe03f */
[----:B------:R-:W-:Y:S01]  /*1d50*/  UIADD3 UR7, UR20, 0x404, URZ ;  /* 0x0000040414077890 */ /* 0x000fe2000fffe03f */
        /* <DEDUP_REMOVED lines=27> */
[----:B------:R-:W-:Y:S01]  /*1f10*/  UMOV UR12, UR14 ;  /* 0x0000000e000c7c82 */ /* 0x000fe20008000000 */
[----:B------:R-:W-:Y:S01]  /*1f20*/  UMOV UR14, UR7 ;  /* 0x00000007000e7c82 */ /* 0x000fe20008000000 */
        /* <DEDUP_REMOVED lines=9> */
[----:B------:R-:W-:Y:S03]  /*1fc0*/  QGMMA.64x32x32.F32.E4M3.E4M3 R24, gdesc[UR8], R24, gsb0 ;  /* 0x00600000081879f3 */ /* 0x000fe60008000818 */
[----:B------:R-:W-:Y:S02]  /*1fd0*/  WARPGROUP.DEPBAR.LE gsb0, 0x0 ;  /* 0x00008000000079c5 */ /* 0x000fe40000010000 */
[----:B------:R-:W-:-:S06]  /*1fe0*/  WARPGROUP.ARRIVE ;  /* 0x00000000000079c5 */ /* 0x000fcc0000000000 */
[----:B------:R-:W-:Y:S01]  /*1ff0*/  QGMMA.64x32x32.F32.E4M3.E4M3 R136, gdesc[UR12], R136, gsb0 ;  /* 0x006000000c8879f3 */ /* 0x000fe20008000888 */
[----:B------:R-:W-:Y:S01]  /*2000*/  UIADD3 UR14, UR20, 0x106, URZ ;  /* 0x00000106140e7890 */ /* 0x000fe2000fffe03f */
[----:B------:R-:W-:Y:S01]  /*2010*/  UMOV UR15, 0x40000040 ;  /* 0x40000040000f7882 */ /* 0x000fe20000000000 */
[----:B------:R-:W-:Y:S02]  /*2020*/  WARPGROUP.DEPBAR.LE gsb0, 0x0 ;  /* 0x00008000000079c5 */ /* 0x000fe40000010000 */
[----:B------:R-:W-:Y:S01]  /*2030*/  WARPGROUP.ARRIVE ;  /* 0x00000000000079c5 */ /* 0x000fe20000000000 */
[----:B------:R-:W-:Y:S02]  /*2040*/  FSEL R138, R138, -INF , P2 ;  /* 0xff8000008a8a7808 */ /* 0x000fe40001000000 */
[----:B------:R-:W-:Y:S02]  /*2050*/  FSEL R139, R139, -INF , P5 ;  /* 0xff8000008b8b7808 */ /* 0x000fe40002800000 */
[----:B------:R-:W-:Y:S01]  /*2060*/  FSEL R142, R142, -INF , P4 ;  /* 0xff8000008e8e7808 */ /* 0x000fe20002000000 */
[----:B------:R-:W-:Y:S01]  /*2070*/  QGMMA.64x32x32.F32.E4M3.E4M3 R120, gdesc[UR12], R120, gsb0 ;  /* 0x006000000c7879f3 */ /* 0x000fe20008000878 */
[----:B------:R-:W-:Y:S01]  /*2080*/  UIADD3 UR14, UR20, 0x206, URZ ;  /* 0x00000206140e7890 */ /* 0x000fe2000fffe03f */
[----:B-12---:R-:W-:Y:S01]  /*2090*/  FMNMX.FTZ R3, R138, R139, !PT ;  /* 0x0000008b8a037209 */ /* 0x006fe20007810000 */
[----:B------:R-:W-:Y:S01]  /*20a0*/  UMOV UR15, 0x40000040 ;  /* 0x40000040000f7882 */ /* 0x000fe20000000000 */
[----:B------:R-:W-:-:S02]  /*20b0*/  FSEL R143, R143, -INF , P1 ;  /* 0xff8000008f8f7808 */ /* 0x000fc40000800000 */
[----:B------:R-:W-:Y:S02]  /*20c0*/  FMNMX.FTZ R6, R142, R3, !PT ;  /* 0x000000038e067209 */ /* 0x000fe40007810000 */
[----:B------:R-:W-:Y:S02]  /*20d0*/  FSEL R136, R136, -INF , P2 ;  /* 0xff80000088887808 */ /* 0x000fe40001000000 */
[----:B------:R-:W-:Y:S02]  /*20e0*/  ISETP.GT.AND P2, PT, R5, 0x11, PT ;  /* 0x000000110500780c */ /* 0x000fe40003f44270 */
[----:B------:R-:W-:Y:S02]  /*20f0*/  FSEL R146, R146, -INF , P3 ;  /* 0xff80000092927808 */ /* 0x000fe40001800000 */
[----:B------:R-:W-:Y:S02]  /*2100*/  FMNMX.FTZ R3, R143, R6, !PT ;  /* 0x000000068f037209 */ /* 0x000fe40007810000 */
[----:B------:R-:W-:-:S02]  /*2110*/  FSEL R137, R137, -INF , P5 ;  /* 0xff80000089897808 */ /* 0x000fc40002800000 */
[----:B------:R-:W-:Y:S02]  /*2120*/  ISETP.GT.AND P5, PT, R5, 0x18, PT ;  /* 0x000000180500780c */ /* 0x000fe40003fa4270 */
[----:B------:R-:W-:Y:S02]  /*2130*/  FSEL R147, R147, -INF , P2 ;  /* 0xff80000093937808 */ /* 0x000fe40001000000 */
[----:B------:R-:W-:Y:S02]  /*2140*/  FMNMX.FTZ R6, R146, R3, !PT ;  /* 0x0000000392067209 */ /* 0x000fe40007810000 */
[----:B------:R-:W-:Y:S02]  /*2150*/  FSEL R140, R140, -INF , P4 ;  /* 0xff8000008c8c7808 */ /* 0x000fe40002000000 */
[----:B------:R-:W-:Y:S02]  /*2160*/  ISETP.GT.AND P4, PT, R5, 0x19, PT ;  /* 0x000000190500780c */ /* 0x000fe40003f84270 */
[----:B------:R-:W-:-:S02]  /*2170*/  FSEL R150, R150, -INF , P5 ;  /* 0xff80000096967808 */ /* 0x000fc40002800000 */
[----:B------:R-:W-:Y:S02]  /*2180*/  FMNMX.FTZ R3, R147, R6, !PT ;  /* 0x0000000693037209 */ /* 0x000fe40007810000 */
[----:B------:R-:W-:Y:S02]  /*2190*/  FSEL R145, R145, -INF , P2 ;  /* 0xff80000091917808 */ /* 0x000fe40001000000 */
[----:B------:R-:W-:Y:S02]  /*21a0*/  FSEL R151, R151, -INF , P4 ;  /* 0xff80000097977808 */ /* 0x000fe40002000000 */
[----:B------:R-:W-:Y:S02]  /*21b0*/  ISETP.GT.AND P2, PT, R5, 0x20, PT ;  /* 0x000000200500780c */ /* 0x000fe40003f44270 */
[----:B------:R-:W-:Y:S02]  /*21c0*/  FMNMX.FTZ R6, R150, R3, !PT ;  /* 0x0000000396067209 */ /* 0x000fe40007810000 */
[----:B------:R-:W-:-:S02]  /*21d0*/  FSEL R148, R148, -INF , P5 ;  /* 0xff80000094947808 */ /* 0x000fc40002800000 */
[----:B------:R-:W-:Y:S02]  /*21e0*/  ISETP.GT.AND P5, PT, R5, 0x21, PT ;  /* 0x000000210500780c */ /* 0x000fe40003fa4270 */
[----:B------:R-:W-:Y:S02]  /*21f0*/  FMNMX.FTZ R3, R151, R6, !PT ;  /* 0x0000000697037209 */ /* 0x000fe40007810000 */
[----:B------:R-:W-:Y:S02]  /*2200*/  FSEL R149, R149, -INF , P4 ;  /* 0xff80000095957808 */ /* 0x000fe40002000000 */
[----:B------:R-:W-:Y:S02]  /*2210*/  ISETP.GT.AND P4, PT, R5, 0x28, PT ;  /* 0x000000280500780c */ /* 0x000fe40003f84270 */
[----:B------:R-:W-:Y:S02]  /*2220*/  FSEL R141, R141, -INF , P1 ;  /* 0xff8000008d8d7808 */ /* 0x000fe40000800000 */
[----:B------:R-:W-:-:S02]  /*2230*/  ISETP.GT.AND P1, PT, R5, 0x29, PT ;  /* 0x000000290500780c */ /* 0x000fc40003f24270 */
[----:B------:R-:W-:Y:S02]  /*2240*/  FSEL R144, R144, -INF , P3 ;  /* 0xff80000090907808 */ /* 0x000fe40001800000 */
[----:B------:R-:W-:Y:S01]  /*2250*/  ISETP.GT.AND P3, PT, R5, 0x30, PT ;  /* 0x000000300500780c */ /* 0x000fe20003f64270 */
[----:B------:R-:W-:Y:S02]  /*2260*/  WARPGROUP.DEPBAR.LE gsb0, 0x0 ;  /* 0x00008000000079c5 */ /* 0x000fe40000010000 */
[----:B------:R-:W-:Y:S01]  /*2270*/  WARPGROUP.ARRIVE ;  /* 0x00000000000079c5 */ /* 0x000fe20000000000 */
[----:B------:R-:W-:Y:S02]  /*2280*/  FSEL R122, R122, -INF , P2 ;  /* 0xff8000007a7a7808 */ /* 0x000fe40001000000 */
[----:B------:R-:W-:Y:S02]  /*2290*/  FSEL R123, R123, -INF , P5 ;  /* 0xff8000007b7b7808 */ /* 0x000fe40002800000 */
[----:B------:R-:W-:Y:S01]  /*22a0*/  FMNMX.FTZ R6, R122, R3, !PT ;  /* 0x000000037a067209 */ /* 0x000fe20007810000 */
[----:B------:R-:W-:Y:S01]  /*22b0*/  QGMMA.64x32x32.F32.E4M3.E4M3 R104, gdesc[UR12], R104, gsb0 ;  /* 0x006000000c6879f3 */ /* 0x000fe20008000868 */
[----:B------:R-:W-:Y:S01]  /*22c0*/  UIADD3 UR14, UR20, 0x306, URZ ;  /* 0x00000306140e7890 */ /* 0x000fe2000fffe03f */
[----:B------:R-:W-:Y:S01]  /*22d0*/  FSEL R126, R126, -INF , P4 ;  /* 0xff8000007e7e7808 */ /* 0x000fe20002000000 */
[----:B------:R-:W-:Y:S01]  /*22e0*/  UMOV UR15, 0x40000040 ;  /* 0x40000040000f7882 */ /* 0x000fe20000000000 */
[----:B------:R-:W-:Y:S01]  /*22f0*/  FMNMX.FTZ R3, R123, R6, !PT ;  /* 0x000000067b037209 */ /* 0x000fe20007810000 */
[----:B------:R-:W-:Y:S01]  /*2300*/  UIADD3 UR20, UR20, 0x606, URZ ;  /* 0x0000060614147890 */ /* 0x000fe2000fffe03f */
        /* <DEDUP_REMOVED lines=33> */
[----:B------:R-:W-:Y:S01]  /*2520*/  UMOV UR14, UR6 ;  /* 0x00000006000e7c82 */ /* 0x000fe20008000000 */
[----:B------:R-:W-:Y:S01]  /*2530*/  UMOV UR15, 0x40000040 ;  /* 0x40000040000f7882 */ /* 0x000fe20000000000 */
[----:B------:R-:W-:-:S02]  /*2540*/  FSEL R110, R110, -INF , P4 ;  /* 0xff8000006e6e7808 */ /* 0x000fc40002000000 */
[----:B------:R-:W-:Y:S02]  /*2550*/  FMNMX.FTZ R3, R107, R6, !PT ;  /* 0x000000066b037209 */ /* 0x000fe40007810000 */
[----:B------:R-:W-:Y:S02]  /*2560*/  FSEL R111, R111, -INF , P1 ;  /* 0xff8000006f6f7808 */ /* 0x000fe40000800000 */
[----:B------:R-:W-:Y:S02]  /*2570*/  FMNMX.FTZ R6, R110, R3, !PT ;  /* 0x000000036e067209 */ /* 0x000fe40007810000 */
[----:B------:R-:W-:Y:S02]  /*2580*/  FSEL R104, R104, -INF , P2 ;  /* 0xff80000068687808 */ /* 0x000fe40001000000 */
[----:B------:R-:W-:Y:S02]  /*2590*/  ISETP.GT.AND P2, PT, R5, 0x51, PT ;  /* 0x000000510500780c */ /* 0x000fe40003f44270 */
        /* <DEDUP_REMOVED lines=11> */
[----:B------:R-:W-:Y:S02]  /*2650*/  FSEL R119, R119, -INF , P4 ;  /* 0xff80000077777808 */ /* 0x000fe40002000000 */
[----:B------:R-:W-:-:S02]  /*2660*/  ISETP.GT.AND P3, PT, R5, 0x60, PT ;  /* 0x000000600500780c */ /* 0x000fc40003f64270 */
[----:B------:R-:W-:Y:S02]  /*2670*/  FMNMX.FTZ R6, R118, R3, !PT ;  /* 0x0000000376067209 */ /* 0x000fe40007810000 */
[----:B------:R-:W-:Y:S02]  /*2680*/  FSEL R109, R109, -INF , P1 ;  /* 0xff8000006d6d7808 */ /* 0x000fe40000800000 */
[----:B------:R-:W-:Y:S02]  /*2690*/  ISETP.GT.AND P1, PT, R5, 0x61, PT ;  /* 0x000000610500780c */ /* 0x000fe40003f24270 */
[----:B------:R-:W-:Y:S02]  /*26a0*/  FMNMX.FTZ R3, R119, R6, !PT ;  /* 0x0000000677037209 */ /* 0x000fe40007810000 */
[----:B------:R-:W-:Y:S02]  /*26b0*/  FSEL R113, R113, -INF , P2 ;  /* 0xff80000071717808 */ /* 0x000fe40001000000 */
[----:B------:R-:W-:-:S02]  /*26c0*/  ISETP.GT.AND P2, PT, R5, 0x68, PT ;  /* 0x000000680500780c */ /* 0x000fc40003f44270 */
[----:B------:R-:W-:Y:S02]  /*26d0*/  FSEL R116, R116, -INF , P5 ;  /* 0xff80000074747808 */ /* 0x000fe40002800000 */
[----:B------:R-:W-:Y:S02]  /*26e0*/  ISETP.GT.AND P5, PT, R5, 0x69, PT ;  /* 0x000000690500780c */ /* 0x000fe40003fa4270 */
[----:B------:R-:W-:Y:S02]  /*26f0*/  FSEL R117, R117, -INF , P4 ;  /* 0xff80000075757808 */ /* 0x000fe40002000000 */
[----:B------:R-:W-:Y:S01]  /*2700*/  ISETP.GT.AND P4, PT, R5, 0x70, PT ;  /* 0x000000700500780c */ /* 0x000fe20003f84270 */
[----:B------:R-:W-:Y:S02]  /*2710*/  WARPGROUP.DEPBAR.LE gsb0, 0x0 ;  /* 0x00008000000079c5 */ /* 0x000fe40000010000 */
[----:B------:R-:W-:Y:S01]  /*2720*/  WARPGROUP.ARRIVE ;  /* 0x00000000000079c5 */ /* 0x000fe20000000000 */
[----:B------:R-:W-:-:S02]  /*2730*/  FSEL R90, R90, -INF , P3 ;  /* 0xff8000005a5a7808 */ /* 0x000fc40001800000 */
[----:B------:R-:W-:Y:S02]  /*2740*/  FSEL R91, R91, -INF , P1 ;  /* 0xff8000005b5b7808 */ /* 0x000fe40000800000 */
[----:B------:R-:W-:Y:S01]  /*2750*/  FMNMX.FTZ R6, R90, R3, !PT ;  /* 0x000000035a067209 */ /* 0x000fe20007810000 */
[----:B------:R-:W-:Y:S01]  /*2760*/  QGMMA.64x32x32.F32.E4M3.E4M3 R56, gdesc[UR12], R56, gsb0 ;  /* 0x006000000c3879f3 */ /* 0x000fe20008000838 */
[----:B------:R-:W-:Y:S01]  /*2770*/  UMOV UR14, UR7 ;  /* 0x00000007000e7c82 */ /* 0x000fe20008000000 */
[----:B------:R-:W-:Y:S01]  /*2780*/  UMOV UR15, 0x40000040 ;  /* 0x40000040000f7882 */ /* 0x000fe20000000000 */
[----:B------:R-:W-:Y:S02]  /*2790*/  FSEL R94, R94, -INF , P2 ;  /* 0xff8000005e5e7808 */ /* 0x000fe40001000000 */
[----:B------:R-:W-:Y:S02]  /*27a0*/  FMNMX.FTZ R3, R91, R6, !PT ;  /* 0x000000065b037209 */ /* 0x000fe40007810000 */
        /* <DEDUP_REMOVED lines=20> */
[----:B------:R-:W-:Y:S02]  /*28f0*/  FMNMX.FTZ R3, R103, R6, !PT ;  /* 0x0000000667037209 */ /* 0x000fe40007810000 */
[----:B------:R-:W-:Y:S02]  /*2900*/  FSEL R97, R97, -INF , P3 ;  /* 0xff80000061617808 */ /* 0x000fe40001800000 */
[C---:B------:R-:W-:Y:S02]  /*2910*/  ISETP.GT.AND P3, PT, R5.reuse, 0x88, PT ;  /* 0x000000880500780c */ /* 0x040fe40003f64270 */
        /* <DEDUP_REMOVED lines=47> */
[----:B------:R-:W-:Y:S02]  /*2c10*/  FSEL R72, R46, -INF , P5 ;  /* 0xff8000002e487808 */ /* 0x000fe40002800000 */
[----:B------:R-:W-:Y:S02]  /*2c20*/  FMNMX.FTZ R3, R43, R8, !PT ;  /* 0x000000082b037209 */ /* 0x000fe40007810000 */
[----:B------:R-:W-:Y:S02]  /*2c30*/  FSEL R47, R47, -INF , P4 ;  /* 0xff8000002f2f7808 */ /* 0x000fe40002000000 */
[----:B------:R-:W-:-:S02]  /*2c40*/  FMNMX.FTZ R8, R72, R3, !PT ;  /* 0x0000000348087209 */ /* 0x000fc40007810000 */
[----:B------:R-:W-:Y:S02]  /*2c50*/  FSEL R40, R40, -INF , P1 ;  /* 0xff80000028287808 */ /* 0x000fe40000800000 */
[----:B------:R-:W-:Y:S02]  /*2c60*/  ISETP.GT.AND P1, PT, R5, 0xb1, PT ;  /* 0x000000b10500780c */ /* 0x000fe40003f24270 */
[----:B------:R-:W-:Y:S02]  /*2c70*/  FSEL R50, R50, -INF , P3 ;  /* 0xff80000032327808 */ /* 0x000fe40001800000 */
[----:B------:R-:W-:Y:S02]  /*2c80*/  FMNMX.FTZ R3, R47, R8, !PT ;  /* 0x000000082f037209 */ /* 0x000fe40007810000 */
[----:B------:R-:W-:Y:S02]  /*2c90*/  FSEL R41, R41, -INF , P2 ;  /* 0xff80000029297808 */ /* 0x000fe40001000000 */
[----:B------:R-:W-:-:S02]  /*2ca0*/  ISETP.GT.AND P2, PT, R5, 0xb8, PT ;  /* 0x000000b80500780c */ /* 0x000fc40003f44270 */
[----:B------:R-:W-:Y:S02]  /*2cb0*/  FSEL R51, R51, -INF , P1 ;  /* 0xff80000033337808 */ /* 0x000fe40000800000 */
[----:B------:R-:W-:Y:S02]  /*2cc0*/  FMNMX.FTZ R8, R50, R3, !PT ;  /* 0x0000000332087209 */ /* 0x000fe40007810000 */
[----:B------:R-:W-:Y:S02]  /*2cd0*/  FSEL R54, R54, -INF , P2 ;  /* 0xff80000036367808 */ /* 0x000fe40001000000 */
[----:B------:R-:W-:Y:S02]  /*2ce0*/  FMNMX.FTZ R3, R51, R8, !PT ;  /* 0x0000000833037209 */ /* 0x000fe40007810000 */
[----:B------:R-:W-:Y:S02]  /*2cf0*/  FSEL R55, R55, -INF , P0 ;  /* 0xff80000037377808 */ /* 0x000fe40000000000 */
[----:B------:R-:W-:-:S02]  /*2d00*/  FMNMX.FTZ R8, R54, R3, !PT ;  /* 0x0000000336087209 */ /* 0x000fc40007810000 */
[----:B------:R-:W-:Y:S02]  /*2d10*/  ISETP.GT.AND P0, PT, R5, 0xc1, PT ;  /* 0x000000c10500780c */ /* 0x000fe40003f04270 */
[----:B------:R-:W-:Y:S02]  /*2d20*/  FMNMX.FTZ R8, R55, R8, !PT ;  /* 0x0000000837087209 */ /* 0x000fe40007810000 */
[----:B------:R-:W-:Y:S02]  /*2d30*/  FSEL R49, R49, -INF , P1 ;  /* 0xff80000031317808 */ /* 0x000fe40000800000 */
[C---:B------:R-:W-:Y:S02]  /*2d40*/  ISETP.GT.AND P1, PT, R5.reuse, 0xc8, PT ;  /* 0x000000c80500780c */ /* 0x040fe40003f24270 */
[----:B------:R-:W-:Y:S02]  /*2d50*/  FSEL R52, R52, -INF , P2 ;  /* 0xff80000034347808 */ /* 0x000fe40001000000 */
[----:B------:R-:W-:-:S02]  /*2d60*/  ISETP.GT.AND P2, PT, R5, 0xc9, PT ;  /* 0x000000c90500780c */ /* 0x000fc40003f44270 */
[----:B------:R-:W-:Y:S02]  /*2d70*/  FSEL R48, R48, -INF , P3 ;  /* 0xff80000030307808 */ /* 0x000fe40001800000 */
[----:B------:R-:W-:Y:S02]  /*2d80*/  ISETP.GT.AND P3, PT, R5, 0xd0, PT ;  /* 0x000000d00500780c */ /* 0x000fe40003f64270 */
[----:B------:R-:W-:Y:S02]  /*2d90*/  FSEL R45, R45, -INF , P4 ;  /* 0xff8000002d2d7808 */ /* 0x000fe40002000000 */
[C---:B------:R-:W-:Y:S02]  /*2da0*/  ISETP.GT.AND P4, PT, R5.reuse, 0xd1, PT ;  /* 0x000000d10500780c */ /* 0x040fe40003f84270 */
[----:B------:R-:W-:Y:S02]  /*2db0*/  FSEL R44, R44, -INF , P5 ;  /* 0xff8000002c2c7808 */ /* 0x000fe40002800000 */
[----:B------:R-:W-:-:S02]  /*2dc0*/  ISETP.GT.AND P5, PT, R5, 0xd8, PT ;  /* 0x000000d80500780c */ /* 0x000fc40003fa4270 */
[----:B------:R-:W-:Y:S02]  /*2dd0*/  P2R R11, PR, RZ, 0x4 ;  /* 0x00000004ff0b7803 */ /* 0x000fe40000000000 */
[----:B------:R-:W-:Y:S01]  /*2de0*/  P2R R12, PR, RZ, 0x2 ;  /* 0x00000002ff0c7803 */ /* 0x000fe20000000000 */
[----:B------:R-:W-:Y:S02]  /*2df0*/  WARPGROUP.DEPBAR.LE gsb0, 0x0 ;  /* 0x00008000000079c5 */ /* 0x000fe40000010000 */
[----:B------:R-:W-:Y:S02]  /*2e00*/  FSEL R73, R26, -INF , P6 ;  /* 0xff8000001a497808 */ /* 0x000fe40003000000 */
[----:B------:R-:W-:Y:S02]  /*2e10*/  FSEL R78, R27, -INF , P0 ;  /* 0xff8000001b4e7808 */ /* 0x000fe40000000000 */
[----:B------:R-:W-:Y:S02]  /*2e20*/  FMNMX.FTZ R3, R73, R8, !PT ;  /* 0x0000000849037209 */ /* 0x000fe40007810000 */
[----:B------:R-:W-:-:S02]  /*2e30*/  FSEL R84, R30, -INF , P1 ;  /* 0xff8000001e547808 */ /* 0x000fc40000800000 */
[----:B------:R-:W-:Y:S02]  /*2e40*/  FMNMX.FTZ R3, R78, R3, !PT ;  /* 0x000000034e037209 */ /* 0x000fe40007810000 */
[----:B------:R-:W-:Y:S02]  /*2e50*/  FSEL R82, R31, -INF , P2 ;  /* 0xff8000001f527808 */ /* 0x000fe40001000000 */
[----:B------:R-:W-:Y:S02]  /*2e60*/  FMNMX.FTZ R3, R84, R3, !PT ;  /* 0x0000000354037209 */ /* 0x000fe40007810000 */
[----:B------:R-:W-:Y:S02]  /*2e70*/  FSEL R80, R34, -INF , P3 ;  /* 0xff80000022507808 */ /* 0x000fe40001800000 */
[----:B------:R-:W-:Y:S02]  /*2e80*/  FMNMX.FTZ R3, R82, R3, !PT ;  /* 0x0000000352037209 */ /* 0x000fe40007810000 */
[----:B------:R-:W-:-:S02]  /*2e90*/  FSEL R74, R35, -INF , P4 ;  /* 0xff800000234a7808 */ /* 0x000fc40002000000 */
[----:B------:R-:W-:Y:S02]  /*2ea0*/  FMNMX.FTZ R3, R80, R3, !PT ;  /* 0x0000000350037209 */ /* 0x000fe40007810000 */
[----:B------:R-:W-:Y:S02]  /*2eb0*/  FMNMX.FTZ R31, R136, R137, !PT ;  /* 0x00000089881f7209 */ /* 0x000fe40007810000 */
[----:B------:R-:W-:Y:S02]  /*2ec0*/  FSEL R77, R38, -INF , P5 ;  /* 0xff800000264d7808 */ /* 0x000fe40002800000 */
[----:B------:R-:W-:Y:S02]  /*2ed0*/  FMNMX.FTZ R8, R74, R3, !PT ;  /* 0x000000034a087209 */ /* 0x000fe40007810000 */
[----:B------:R-:W-:Y:S02]  /*2ee0*/  ISETP.GT.AND P6, PT, R5, 0xd9, PT ;  /* 0x000000d90500780c */ /* 0x000fe40003fc4270 */
[----:B------:R-:W-:-:S02]  /*2ef0*/  FMNMX.FTZ R38, R140, R31, !PT ;  /* 0x0000001f8c267209 */ /* 0x000fc40007810000 */
[----:B------:R-:W-:Y:S02]  /*2f00*/  FSEL R76, R39, -INF , P6 ;  /* 0xff800000274c7808 */ /* 0x000fe40003000000 */
[----:B------:R-:W-:Y:S02]  /*2f10*/  FMNMX.FTZ R3, R77, R8, !PT ;  /* 0x000000084d037209 */ /* 0x000fe40007810000 */
[----:B------:R-:W-:Y:S02]  /*2f20*/  FMNMX.FTZ R31, R141, R38, !PT ;  /* 0x000000268d1f7209 */ /* 0x000fe40007810000 */
[----:B------:R-:W-:Y:S02]  /*2f30*/  FMNMX.FTZ R8, R76, R3, !PT ;  /* 0x000000034c087209 */ /* 0x000fe40007810000 */
[----:B------:R-:W-:Y:S02]  /*2f40*/  FMNMX.FTZ R38, R144, R31, !PT ;  /* 0x0000001f90267209 */ /* 0x000fe40007810000 */
[----:B------:R-:W-:Y:S01]  /*2f50*/  ISETP.GT.AND P1, PT, R5, 0xb9, PT ;  /* 0x000000b90500780c */ /* 0x000fe20003f24270 */
[----:B------:R-:W1:Y:S01]  /*2f60*/  SHFL.BFLY PT, R3, R8, 0x2, 0x1f ;  /* 0x0c401f0008037f89 */ /* 0x000e6200000e0000 */
[----:B------:R-:W-:-:S02]  /*2f70*/  FMNMX.FTZ R35, R145, R38, !PT ;  /* 0x0000002691237209 */ /* 0x000fc40007810000 */
[----:B------:R-:W-:Y:S02]  /*2f80*/  P2R R13, PR, RZ, 0x1 ;  /* 0x00000001ff0d7803 */ /* 0x000fe40000000000 */
[----:B------:R-:W-:Y:S02]  /*2f90*/  FMNMX.FTZ R42, R148, R35, !PT ;  /* 0x00000023942a7209 */ /* 0x000fe40007810000 */
[----:B------:R-:W-:Y:S02]  /*2fa0*/  ISETP.GT.AND P0, PT, R5, 0xc0, PT ;  /* 0x000000c00500780c */ /* 0x000fe40003f04270 */
[----:B------:R-:W-:Y:S02]  /*2fb0*/  FMNMX.FTZ R35, R149, R42, !PT ;  /* 0x0000002a95237209 */ /* 0x000fe40007810000 */
[----:B------:R-:W-:Y:S02]  /*2fc0*/  FSEL R53, R53, -INF , P1 ;  /* 0xff80000035357808 */ /* 0x000fe40000800000 */
[----:B------:R-:W-:-:S02]  /*2fd0*/  FMNMX.FTZ R42, R120, R35, !PT ;  /* 0x00000023782a7209 */ /* 0x000fc40007810000 */
[----:B------:R-:W-:Y:S02]  /*2fe0*/  FSEL R24, R24, -INF , P0 ;  /* 0xff80000018187808 */ /* 0x000fe40000000000 */
[----:B------:R-:W-:Y:S02]  /*2ff0*/  FMNMX.FTZ R39, R121, R42, !PT ;  /* 0x0000002a79277209 */ /* 0x000fe40007810000 */
[----:B------:R-:W-:Y:S02]  /*3000*/  ISETP.NE.AND P0, PT, R13, RZ, PT ;  /* 0x000000ff0d00720c */ /* 0x000fe40003f05270 */
[----:B------:R-:W-:Y:S02]  /*3010*/  FMNMX.FTZ R46, R124, R39, !PT ;  /* 0x000000277c2e7209 */ /* 0x000fe40007810000 */
[----:B------:R-:W-:Y:S02]  /*3020*/  ISETP.NE.AND P1, PT, R12, RZ, PT ;  /* 0x000000ff0c00720c */ /* 0x000fe40003f25270 */
[----:B-1----:R-:W-:-:S02]  /*3030*/  FMNMX.FTZ R9, R8, R3, !PT ;  /* 0x0000000308097209 */ /* 0x002fc40007810000 */
[----:B------:R-:W-:Y:S02]  /*3040*/  FMNMX.FTZ R39, R125, R46, !PT ;  /* 0x0000002e7d277209 */ /* 0x000fe40007810000 */
[----:B------:R-:W-:Y:S01]  /*3050*/  FSEL R25, R25, -INF , P0 ;  /* 0xff80000019197808 */ /* 0x000fe20000000000 */
[----:B------:R-:W1:Y:S01]  /*3060*/  SHFL.BFLY PT, R10, R9, 0x1, 0x1f ;  /* 0x0c201f00090a7f89 */ /* 0x000e6200000e0000 */
[----:B------:R-:W-:Y:S02]  /*3070*/  FMNMX.FTZ R46, R128, R39, !PT ;  /* 0x00000027802e7209 */ /* 0x000fe40007810000 */
[----:B------:R-:W-:Y:S02]  /*3080*/  FSEL R28, R28, -INF , P1 ;  /* 0xff8000001c1c7808 */ /* 0x000fe40000800000 */
[----:B------:R-:W-:Y:S02]  /*3090*/  FMNMX.FTZ R75, R129, R46, !PT ;  /* 0x0000002e814b7209 */ /* 0x000fe40007810000 */
[----:B------:R-:W-:-:S02]  /*30a0*/  ISETP.NE.AND P0, PT, R7, RZ, PT ;  /* 0x000000ff0700720c */ /* 0x000fc40003f05270 */
[----:B------:R-:W-:-:S04]  /*30b0*/  FMNMX.FTZ R86, R132, R75, !PT ;  /* 0x0000004b84567209 */ /* 0x000fc80007810000 */
[----:B------:R-:W-:-:S04]  /*30c0*/  FMNMX.FTZ R75, R133, R86, !PT ;  /* 0x00000056854b7209 */ /* 0x000fc80007810000 */
[----:B------:R-:W-:-:S04]  /*30d0*/  FMNMX.FTZ R86, R104, R75, !PT ;  /* 0x0000004b68567209 */ /* 0x000fc80007810000 */
[----:B------:R-:W-:Y:S02]  /*30e0*/  FMNMX.FTZ R79, R105, R86, !PT ;  /* 0x00000056694f7209 */ /* 0x000fe40007810000 */
[----:B-1----:R-:W-:Y:S01]  /*30f0*/  FMNMX.FTZ R3, R9, R10, !PT ;  /* 0x0000000a09037209 */ /* 0x002fe20007810000 */
[----:B------:R-:W-:Y:S01]  /*3100*/  IMAD.U32 R10, RZ, RZ, UR40 ;  /* 0x00000028ff0a7e24 */ /* 0x000fe2000f8e00ff */
[----:B------:R-:W-:Y:S02]  /*3110*/  FMNMX.FTZ R86, R108, R79, !PT ;  /* 0x0000004f6c567209 */ /* 0x000fe40007810000 */
[C---:B------:R-:W-:Y:S01]  /*3120*/  FSETP.NEU.FTZ.AND P2, PT, R3.reuse, -INF , PT ;  /* 0xff8000000300780b */ /* 0x040fe20003f5d000 */
[----:B------:R-:W-:-:S01]  /*3130*/  FFMA.FTZ R81, R3, R10, -8 ;  /* 0xc100000003517423 */ /* 0x000fc2000001000a */
[----:B------:R-:W-:-:S04]  /*3140*/  FMNMX.FTZ R79, R109, R86, !PT ;  /* 0x000000566d4f7209 */ /* 0x000fc80007810000 */
[----:B------:R-:W-:Y:S02]  /*3150*/  FMNMX.FTZ R86, R112, R79, !PT ;  /* 0x0000004f70567209 */ /* 0x000fe40007810000 */
[----:B------:R-:W-:Y:S02]  /*3160*/  FSEL R81, R81, RZ, P2 ;  /* 0x000000ff51517208 */ /* 0x000fe40001000000 */
[----:B------:R-:W-:Y:S02]  /*3170*/  FMNMX.FTZ R83, R113, R86, !PT ;  /* 0x0000005671537209 */ /* 0x000fe40007810000 */
[----:B------:R-:W-:Y:S01]  /*3180*/  ISETP.NE.AND P2, PT, R11, RZ, PT ;  /* 0x000000ff0b00720c */ /* 0x000fe20003f45270 */
[--C-:B------:R-:W-:Y:S01]  /*3190*/  FFMA.FTZ R38, R107, UR40, -R81.reuse ;  /* 0x000000286b267c23 */ /* 0x100fe20008010851 */
[----:B------:R-:W-:-:S01]  /*31a0*/  FFMA.FTZ R107, R90, UR40, -R81 ;  /* 0x000000285a6b7c23 */ /* 0x000fc20008010851 */
[----:B------:R-:W-:Y:S01]  /*31b0*/  FMNMX.FTZ R90, R116, R83, !PT ;  /* 0x00000053745a7209 */ /* 0x000fe20007810000 */
[----:B------:R-:W-:-:S01]  /*31c0*/  FFMA.FTZ R86, R91, UR40, -R81 ;  /* 0x000000285b567c23 */ /* 0x000fc20008010851 */
[--C-:B------:R-:W-:Y:S01]  /*31d0*/  FFMA.FTZ R85, R94, UR40, -R81.reuse ;  /* 0x000000285e557c23 */ /* 0x100fe20008010851 */
[----:B------:R1:W-:Y:S01]  /*31e0*/  MUFU.EX2 R79, R107 ;  /* 0x0000006b004f7308 */ /* 0x0003e20000000800 */
[----:B------:R-:W-:Y:S01]  /*31f0*/  FMNMX.FTZ R83, R117, R90, !PT ;  /* 0x0000005a75537209 */ /* 0x000fe20007810000 */
[--C-:B------:R-:W-:Y:S01]  /*3200*/  FFMA.FTZ R94, R95, UR40, -R81.reuse ;  /* 0x000000285f5e7c23 */ /* 0x100fe20008010851 */
[----:B------:R-:W-:-:S01]  /*3210*/  FFMA.FTZ R110, R110, UR40, -R81 ;  /* 0x000000286e6e7c23 */ /* 0x000fc20008010851 */
[--C-:B------:R-:W-:Y:S01]  /*3220*/  FFMA.FTZ R5, R138, UR40, -R81.reuse ;  /* 0x000000288a057c23 */ /* 0x100fe20008010851 */
[----:B------:R-:W-:Y:S01]  /*3230*/  FMNMX.FTZ R90, R88, R83, !PT ;  /* 0x00000053585a7209 */ /* 0x000fe20007810000 */
[--C-:B------:R-:W-:Y:S01]  /*3240*/  FFMA.FTZ R8, R139, UR40, -R81.reuse ;  /* 0x000000288b087c23 */ /* 0x100fe20008010851 */
[----:B------:R-:W-:-:S01]  /*3250*/  FFMA.FTZ R7, R142, UR40, -R81 ;  /* 0x000000288e077c23 */ /* 0x000fc20008010851 */
[----:B------:R2:W-:Y:S01]  /*3260*/  MUFU.EX2 R35, R110 ;  /* 0x0000006e00237308 */ /* 0x0005e20000000800 */
[----:B------:R-:W-:Y:S01]  /*3270*/  FMNMX.FTZ R83, R89, R90, !PT ;  /* 0x0000005a59537209 */ /* 0x000fe20007810000 */
[--C-:B-1----:R-:W-:Y:S01]  /*3280*/  FFMA.FTZ R107, R98, UR40, -R81.reuse ;  /* 0x00000028626b7c23 */ /* 0x102fe20008010851 */
[----:B------:R-:W-:-:S01]  /*3290*/  FFMA.FTZ R42, R111, UR40, -R81 ;  /* 0x000000286f2a7c23 */ /* 0x000fc20008010851 */
[--C-:B------:R-:W-:Y:S01]  /*32a0*/  FFMA.FTZ R118, R118, UR40, -R81.reuse ;  /* 0x0000002876767c23 */ /* 0x100fe20008010851 */
[----:B------:R-:W-:Y:S01]  /*32b0*/  FMNMX.FTZ R90, R92, R83, !PT ;  /* 0x000000535c5a7209 */ /* 0x000fe20007810000 */
[--C-:B------:R-:W-:Y:S01]  /*32c0*/  FFMA.FTZ R12, R143, UR40, -R81.reuse ;  /* 0x000000288f0c7c23 */ /* 0x100fe20008010851 */
[----:B------:R-:W-:-:S01]  /*32d0*/  FFMA.FTZ R106, R106, UR40, -R81 ;  /* 0x000000286a6a7c23 */ /* 0x000fc20008010851 */
[----:B------:R-:W-:Y:S01]  /*32e0*/  MUFU.EX2 R5, R5 ;  /* 0x0000000500057308 */ /* 0x000fe20000000800 */
[----:B------:R-:W-:Y:S01]  /*32f0*/  FMNMX.FTZ R83, R93, R90, !PT ;  /* 0x0000005a5d537209 */ /* 0x000fe20007810000 */
[--C-:B--2---:R-:W-:Y:S01]  /*3300*/  FFMA.FTZ R110, R70, UR40, -R81.reuse ;  /* 0x00000028466e7c23 */ /* 0x104fe20008010851 */
[----:B------:R-:W-:-:S01]  /*3310*/  FFMA.FTZ R114, R114, UR40, -R81 ;  /* 0x0000002872727c23 */ /* 0x000fc20008010851 */
[--C-:B------:R-:W-:Y:S01]  /*3320*/  FFMA.FTZ R9, R146, UR40, -R81.reuse ;  /* 0x0000002892097c23 */ /* 0x100fe20008010851 */
[----:B------:R-:W-:Y:S01]  /*3330*/  FMNMX.FTZ R90, R96, R83, !PT ;  /* 0x00000053605a7209 */ /* 0x000fe20007810000 */
[--C-:B------:R-:W-:Y:S01]  /*3340*/  FFMA.FTZ R10, R147, UR40, -R81.reuse ;  /* 0x00000028930a7c23 */ /* 0x100fe20008010851 */
[----:B------:R-:W-:-:S01]  /*3350*/  FFMA.FTZ R11, R150, UR40, -R81 ;  /* 0x00000028960b7c23 */ /* 0x000fc20008010851 */
        /* <DEDUP_REMOVED lines=8> */
[----:B------:R-:W2:Y:S01]  /*33e0*/  MUFU.EX2 R8, R8 ;  /* 0x0000000800087308 */ /* 0x000ea20000000800 */
        /* <DEDUP_REMOVED lines=9> */
[--C-:B------:R-:W-:Y:S01]  /*3480*/  FFMA.FTZ R98, R103, UR40, -R81.reuse ;  /* 0x0000002867627c23 */ /* 0x100fe20008010851 */
        /* <DEDUP_REMOVED lines=13> */
[----:B------:R-:W1:Y:S01]  /*3560*/  MUFU.EX2 R7, R7 ;  /* 0x0000000700077308 */ /* 0x000e620000000800 */
[----:B------:R-:W-:Y:S01]  /*3570*/  FMNMX.FTZ R95, R65, R102, !PT ;  /* 0x00000066415f7209 */ /* 0x000fe20007810000 */
[--C-:B------:R-:W-:Y:S01]  /*3580*/  FFMA.FTZ R74, R74, UR40, -R81.reuse ;  /* 0x000000284a4a7c23 */ /* 0x100fe20008010851 */
[----:B------:R-:W-:-:S01]  /*3590*/  FFMA.FTZ R76, R76, UR40, -R81 ;  /* 0x000000284c4c7c23 */ /* 0x000fc20008010851 */
[----:B--2---:R-:W-:Y:S01]  /*35a0*/  FADD.FTZ R130, R5, R8 ;  /* 0x0000000805827221 */ /* 0x004fe20000010000 */
[----:B------:R-:W-:-:S03]  /*35b0*/  FMNMX.FTZ R102, R68, R95, !PT ;  /* 0x0000005f44667209 */ /* 0x000fc60007810000 */
[----:B------:R2:W-:Y:S01]  /*35c0*/  MUFU.EX2 R31, R106 ;  /* 0x0000006a001f7308 */ /* 0x0005e20000000800 */
[----:B------:R-:W-:-:S04]  /*35d0*/  FMNMX.FTZ R95, R69, R102, !PT ;  /* 0x00000066455f7209 */ /* 0x000fc80007810000 */
[----:B------:R-:W-:-:S03]  /*35e0*/  FMNMX.FTZ R102, R40, R95, !PT ;  /* 0x0000005f28667209 */ /* 0x000fc60007810000 */
[----:B------:R-:W3:Y:S01]  /*35f0*/  MUFU.EX2 R12, R12 ;  /* 0x0000000c000c7308 */ /* 0x000ee20000000800 */
[----:B------:R-:W-:Y:S01]  /*3600*/  FMNMX.FTZ R95, R41, R102, !PT ;  /* 0x00000066295f7209 */ /* 0x000fe20007810000 */
[----:B--2---:R-:W-:Y:S01]  /*3610*/  FFMA.FTZ R106, R119, UR40, -R81 ;  /* 0x00000028776a7c23 */ /* 0x004fe20008010851 */
[----:B-1----:R-:W-:-:S02]  /*3620*/  FADD.FTZ R127, R7, R130 ;  /* 0x00000082077f7221 */ /* 0x002fc40000010000 */
[----:B------:R-:W-:-:S03]  /*3630*/  FMNMX.FTZ R102, R44, R95, !PT ;  /* 0x0000005f2c667209 */ /* 0x000fc60007810000 */
[----:B------:R1:W-:Y:S01]  /*3640*/  MUFU.EX2 R95, R103 ;  /* 0x00000067005f7308 */ /* 0x0003e20000000800 */
[----:B------:R-:W-:-:S04]  /*3650*/  FMNMX.FTZ R63, R45, R102, !PT ;  /* 0x000000662d3f7209 */ /* 0x000fc80007810000 */
[----:B------:R-:W-:-:S03]  /*3660*/  FMNMX.FTZ R66, R48, R63, !PT ;  /* 0x0000003f30427209 */ /* 0x000fc60007810000 */
[----:B------:R2:W-:Y:S01]  /*3670*/  MUFU.EX2 R63, R107 ;  /* 0x0000006b003f7308 */ /* 0x0005e20000000800 */
[----:B------:R-:W-:Y:S01]  /*3680*/  FMNMX.FTZ R99, R49, R66, !PT ;  /* 0x0000004231637209 */ /* 0x000fe20007810000 */
[--C-:B------:R-:W-:Y:S01]  /*3690*/  FFMA.FTZ R66, R67, UR40, -R81.reuse ;  /* 0x0000002843427c23 */ /* 0x100fe20008010851 */
[----:B-1----:R-:W-:Y:S01]  /*36a0*/  FSEL R103, R37, -INF , P6 ;  /* 0xff80000025677808 */ /* 0x002fe20003000000 */
[--C-:B------:R-:W-:Y:S01]  /*36b0*/  FFMA.FTZ R37, R50, UR40, -R81.reuse ;  /* 0x0000002832257c23 */ /* 0x100fe20008010851 */
[----:B------:R-:W-:Y:S01]  /*36c0*/  FMNMX.FTZ R102, R52, R99, !PT ;  /* 0x0000006334667209 */ /* 0x000fe20007810000 */
[--C-:B------:R-:W-:Y:S01]  /*36d0*/  FFMA.FTZ R50, R51, UR40, -R81.reuse ;  /* 0x0000002833327c23 */ /* 0x100fe20008010851 */
[----:B------:R-:W-:-:S01]  /*36e0*/  FFMA.FTZ R51, R84, UR40, -R81 ;  /* 0x0000002854337c23 */ /* 0x000fc20008010851 */
[----:B------:R-:W-:Y:S01]  /*36f0*/  MUFU.EX2 R39, R114 ;  /* 0x0000007200277308 */ /* 0x000fe20000000800 */
[----:B------:R-:W-:Y:S01]  /*3700*/  FMNMX.FTZ R67, R53, R102, !PT ;  /* 0x0000006635437209 */ /* 0x000fe20007810000 */
[----:B--2---:R-:W-:Y:S01]  /*3710*/  FFMA.FTZ R107, R71, UR40, -R81 ;  /* 0x00000028476b7c23 */ /* 0x004fe20008010851 */
[----:B------:R-:W-:Y:S01]  /*3720*/  FSEL R71, R32, -INF , P3 ;  /* 0xff80000020477808 */ /* 0x000fe20001800000 */
[----:B---3--:R-:W-:Y:S01]  /*3730*/  FADD.FTZ R130, R12, R127 ;  /* 0x0000007f0c827221 */ /* 0x008fe20000010000 */
[----:B------:R-:W-:-:S02]  /*3740*/  FMNMX.FTZ R70, R24, R67, !PT ;  /* 0x0000004318467209 */ /* 0x000fc40007810000 */
[----:B------:R-:W-:Y:S01]  /*3750*/  F2FP.SATFINITE.E4M3.F32.PACK_AB_MERGE_C R201, R12, R7, RZ ;  /* 0x000000070cc9723e */ /* 0x000fe200048070ff */
[----:B------:R1:W-:Y:S01]  /*3760*/  MUFU.EX2 R32, R107 ;  /* 0x0000006b00207308 */ /* 0x0003e20000000800 */
[----:B------:R-:W-:Y:S02]  /*3770*/  FMNMX.FTZ R99, R25, R70, !PT ;  /* 0x0000004619637209 */ /* 0x000fe40007810000 */
[----:B------:R-:W-:Y:S01]  /*3780*/  FSEL R70, R29, -INF , P2 ;  /* 0xff8000001d467808 */ /* 0x000fe20001000000 */
[----:B------:R-:W-:-:S01]  /*3790*/  FFMA.FTZ R29, R6, UR40, -R81 ;  /* 0x00000028061d7c23 */ /* 0x000fc20008010851 */
[----:B------:R-:W-:Y:S02]  /*37a0*/  FMNMX.FTZ R99, R28, R99, !PT ;  /* 0x000000631c637209 */ /* 0x000fe40007810000 */
[----:B------:R-:W-:Y:S01]  /*37b0*/  LOP3.LUT P2, RZ, R152, 0x7f, RZ, 0xc0, !PT ;  /* 0x0000007f98ff7812 */ /* 0x000fe2000784c0ff */
[----:B------:R-:W-:Y:S01]  /*37c0*/  MUFU.EX2 R67, R110 ;  /* 0x0000006e00437308 */ /* 0x000fe20000000800 */
[----:B------:R-:W-:-:S02]  /*37d0*/  FMNMX.FTZ R102, R70, R99, !PT ;  /* 0x0000006346667209 */ /* 0x000fc40007810000 */
[----:B------:R-:W-:Y:S02]  /*37e0*/  FSEL R99, R33, -INF , P4 ;  /* 0xff80000021637808 */ /* 0x000fe40002000000 */
[----:B------:R-:W-:Y:S02]  /*37f0*/  FMNMX.FTZ R6, R71, R102, !PT ;  /* 0x0000006647067209 */ /* 0x000fe40007810000 */
[----:B------:R-:W-:Y:S01]  /*3800*/  FSEL R102, R36, -INF , P5 ;  /* 0xff80000024667808 */ /* 0x000fe20002800000 */
[----:B------:R-:W-:-:S01]  /*3810*/  FFMA.FTZ R36, R43, UR40, -R81 ;  /* 0x000000282b247c23 */ /* 0x000fc20008010851 */
[----:B------:R-:W-:Y:S01]  /*3820*/  FMNMX.FTZ R33, R99, R6, !PT ;  /* 0x0000000663217209 */ /* 0x000fe20007810000 */
[----:B------:R-:W-:-:S01]  /*3830*/  FFMA.FTZ R43, R54, UR40, -R81 ;  /* 0x00000028362b7c23 */ /* 0x000fc20008010851 */
[--C-:B------:R-:W-:Y:S01]  /*3840*/  FFMA.FTZ R54, R55, UR40, -R81.reuse ;  /* 0x0000002837367c23 */ /* 0x100fe20008010851 */
[----:B------:R-:W-:-:S01]  /*3850*/  FFMA.FTZ R55, R80, UR40, -R81 ;  /* 0x0000002850377c23 */ /* 0x000fc20008010851 */
[----:B------:R-:W-:Y:S01]  /*3860*/  FMNMX.FTZ R6, R102, R33, !PT ;  /* 0x0000002166067209 */ /* 0x000fe20007810000 */
[----:B------:R-:W-:-:S01]  /*3870*/  FFMA.FTZ R33, R72, UR40, -R81 ;  /* 0x0000002848217c23 */ /* 0x000fc20008010851 */
[--C-:B------:R-:W-:Y:S01]  /*3880*/  FFMA.FTZ R72, R47, UR40, -R81.reuse ;  /* 0x000000282f487c23 */ /* 0x100fe20008010851 */
[----:B------:R-:W-:-:S01]  /*3890*/  FFMA.FTZ R47, R73, UR40, -R81 ;  /* 0x00000028492f7c23 */ /* 0x000fc20008010851 */
[----:B------:R-:W-:Y:S01]  /*38a0*/  FMNMX.FTZ R6, R103, R6, !PT ;  /* 0x0000000667067209 */ /* 0x000fe20007810000 */
[----:B------:R-:W-:-:S01]  /*38b0*/  FFMA.FTZ R73, R77, UR40, -R81 ;  /* 0x000000284d497c23 */ /* 0x000fc20008010851 */
[----:B------:R-:W2:Y:S01]  /*38c0*/  MUFU.EX2 R9, R9 ;  /* 0x0000000900097308 */ /* 0x000ea20000000800 */
[----:B------:R-:W-:Y:S01]  /*38d0*/  @!P2 VIADD R4, R4, 0x2e840 ;  /* 0x0002e8400404a836 */ /* 0x000fe20000000000 */
[----:B------:R-:W-:Y:S01]  /*38e0*/  F2FP.SATFINITE.E4M3.F32.PACK_AB_MERGE_C R201, R8, R5, R201 ;  /* 0x0000000508c9723e */ /* 0x000fe200048070c9 */
[----:B-1----:R-:W1:Y:S03]  /*38f0*/  SHFL.BFLY PT, R107, R6, 0x2, 0x1f ;  /* 0x0c401f00066b7f89 */ /* 0x002e6600000e0000 */
[----:B------:R-:W-:-:S02]  /*3900*/  @!P2 PRMT R4, RZ, 0x654, R4 ;  /* 0x00000654ff04a816 */ /* 0x000fc40000000004 */
[----:B------:R-:W3:Y:S02]  /*3910*/  MUFU.EX2 R10, R10 ;  /* 0x0000000a000a7308 */ /* 0x000ee40000000800 */
[----:B------:R4:W-:Y:S06]  /*3920*/  @!P2 SYNCS.ARRIVE.TRANS64.RED.A1T0 RZ, [R4+URZ], RZ ;  /* 0x000000ff04ffa9a7 */ /* 0x0009ec000810043f */
[----:B------:R-:W5:Y:S01]  /*3930*/  MUFU.EX2 R11, R11 ;  /* 0x0000000b000b7308 */ /* 0x000f620000000800 */
[----:B--2---:R-:W-:-:S07]  /*3940*/  FADD.FTZ R127, R9, R130 ;  /* 0x00000082097f7221 */ /* 0x004fce0000010000 */
[----:B------:R-:W4:Y:S01]  /*3950*/  MUFU.EX2 R20, R20 ;  /* 0x0000001400147308 */ /* 0x000f220000000800 */
[----:B---3--:R-:W-:-:S01]  /*3960*/  FADD.FTZ R130, R10, R127 ;  /* 0x0000007f0a827221 */ /* 0x008fc20000010000 */
[----:B-1----:R-:W-:-:S05]  /*3970*/  FMNMX.FTZ R107, R6, R107, !PT ;  /* 0x0000006b066b7209 */ /* 0x002fca0007810000 */
[----:B------:R-:W1:Y:S01]  /*3980*/  SHFL.BFLY PT, R6, R107, 0x1, 0x1f ;  /* 0x0c201f006b067f89 */ /* 0x000e6200000e0000 */
[----:B------:R-:W2:Y:S01]  /*3990*/  MUFU.EX2 R13, R13 ;  /* 0x0000000d000d7308 */ /* 0x000ea20000000800 */
[----:B-----5:R-:W-:-:S07]  /*39a0*/  FADD.FTZ R127, R11, R130 ;  /* 0x000000820b7f7221 */ /* 0x020fce0000010000 */
[----:B------:R-:W-:Y:S01]  /*39b0*/  MUFU.EX2 R14, R14 ;  /* 0x0000000e000e7308 */ /* 0x000fe20000000800 */
[----:B----4-:R-:W-:-:S01]  /*39c0*/  FADD.FTZ R4, R20, R127 ;  /* 0x0000007f14047221 */ /* 0x010fc20000010000 */
[----:B------:R-:W-:-:S04]  /*39d0*/  F2FP.SATFINITE.E4M3.F32.PACK_AB_MERGE_C R203, R20, R11, RZ ;  /* 0x0000000b14cb723e */ /* 0x000fc800048070ff */
[----:B------:R-:W-:Y:S02]  /*39e0*/  F2FP.SATFINITE.E4M3.F32.PACK_AB_MERGE_C R203, R10, R9, R203 ;  /* 0x000000090acb723e */ /* 0x000fe400048070cb */
[----:B------:R-:W-:Y:S01]  /*39f0*/  MUFU.EX2 R21, R21 ;  /* 0x0000001500157308 */ /* 0x000fe20000000800 */
[----:B--2---:R-:W-:-:S01]  /*3a00*/  FADD.FTZ R127, R13, R4 ;  /* 0x000000040d7f7221 */ /* 0x004fc20000010000 */
[----:B-1----:R-:W-:Y:S01]  /*3a10*/  FMNMX.FTZ R6, R107, R6, !PT ;  /* 0x000000066b067209 */ /* 0x002fe20007810000 */
[----:B------:R-:W-:-:S05]  /*3a20*/  IMAD.U32 R107, RZ, RZ, UR40 ;  /* 0x00000028ff6b7e24 */ /* 0x000fca000f8e00ff */
[----:B------:R-:W-:Y:S01]  /*3a30*/  MUFU.EX2 R30, R30 ;  /* 0x0000001e001e7308 */ /* 0x000fe20000000800 */
[C---:B------:R-:W-:Y:S01]  /*3a40*/  FSETP.NEU.FTZ.AND P1, PT, R6.reuse, -INF , PT ;  /* 0xff8000000600780b */ /* 0x040fe20003f3d000 */
[----:B------:R-:W-:-:S05]  /*3a50*/  FFMA.FTZ R110, R6, R107, -8 ;  /* 0xc1000000066e7423 */ /* 0x000fca000001006b */
[----:B------:R-:W-:Y:S01]  /*3a60*/  FSEL R110, R110, RZ, P1 ;  /* 0x000000ff6e6e7208 */ /* 0x000fe20000800000 */
[----:B------:R-:W-:Y:S01]  /*3a70*/  MUFU.EX2 R15, R15 ;  /* 0x0000000f000f7308 */ /* 0x000fe20000000800 */
[----:B------:R-:W-:-:S03]  /*3a80*/  PLOP3.LUT P1, PT, PT, PT, UP0, 0x80, 0x0 ;  /* 0x000000000000781c */ /* 0x000fc60003f2f008 */
[--C-:B------:R-:W-:Y:S01]  /*3a90*/  FFMA.FTZ R77, R136, UR40, -R110.reuse ;  /* 0x00000028884d7c23 */ /* 0x100fe2000801086e */
[----:B------:R-:W-:-:S01]  /*3aa0*/  FFMA.FTZ R80, R137, UR40, -R110 ;  /* 0x0000002889507c23 */ /* 0x000fc2000801086e */
[--C-:B------:R-:W-:Y:S01]  /*3ab0*/  FFMA.FTZ R111, R140, UR40, -R110.reuse ;  /* 0x000000288c6f7c23 */ /* 0x100fe2000801086e */
[----:B------:R-:W-:-:S01]  /*3ac0*/  FFMA.FTZ R118, R141, UR40, -R110 ;  /* 0x000000288d767c23 */ /* 0x000fc2000801086e */
[--C-:B------:R-:W-:Y:S01]  /*3ad0*/  FFMA.FTZ R81, R144, UR40, -R110.reuse ;  /* 0x0000002890517c23 */ /* 0x100fe2000801086e */
[----:B------:R-:W-:-:S01]  /*3ae0*/  FFMA.FTZ R114, R121, UR40, -R110 ;  /* 0x0000002879727c23 */ /* 0x000fc2000801086e */
[----:B------:R-:W-:Y:S01]  /*3af0*/  MUFU.EX2 R77, R77 ;  /* 0x0000004d004d7308 */ /* 0x000fe20000000800 */
[----:B------:R-:W-:-:S01]  /*3b00*/  FFMA.FTZ R121, R124, UR40, -R110 ;  /* 0x000000287c797c23 */ /* 0x000fc2000801086e */
[--C-:B------:R-:W-:Y:S01]  /*3b10*/  FFMA.FTZ R84, R145, UR40, -R110.reuse ;  /* 0x0000002891547c23 */ /* 0x100fe2000801086e */
[----:B------:R-:W-:-:S01]  /*3b20*/  FFMA.FTZ R124, R125, UR40, -R110 ;  /* 0x000000287d7c7c23 */ /* 0x000fc2000801086e */
[--C-:B------:R-:W-:Y:S01]  /*3b30*/  FFMA.FTZ R125, R108, UR40, -R110.reuse ;  /* 0x000000286c7d7c23 */ /* 0x100fe2000801086e */
[----:B------:R-:W-:-:S01]  /*3b40*/  FFMA.FTZ R108, R112, UR40, -R110 ;  /* 0x00000028706c7c23 */ /* 0x000fc2000801086e */
[--C-:B------:R-:W-:Y:S01]  /*3b50*/  FFMA.FTZ R112, R116, UR40, -R110.reuse ;  /* 0x0000002874707c23 */ /* 0x100fe2000801086e */
[----:B------:R-:W-:-:S01]  /*3b60*/  FFMA.FTZ R119, R148, UR40, -R110 ;  /* 0x0000002894777c23 */ /* 0x000fc2000801086e */
[----:B------:R-:W1:Y:S01]  /*3b70*/  MUFU.EX2 R80, R80 ;  /* 0x0000005000507308 */ /* 0x000e620000000800 */
[----:B------:R-:W-:-:S01]  /*3b80*/  FFMA.FTZ R115, R128, UR40, -R110 ;  /* 0x0000002880737c23 */ /* 0x000fc2000801086e */
[--C-:B------:R-:W-:Y:S01]  /*3b90*/  FFMA.FTZ R116, R92, UR40, -R110.reuse ;  /* 0x000000285c747c23 */ /* 0x100fe2000801086e */
[----:B------:R-:W-:-:S01]  /*3ba0*/  FFMA.FTZ R128, R109, UR40, -R110 ;  /* 0x000000286d807c23 */ /* 0x000fc2000801086e */
[--C-:B------:R-:W-:Y:S01]  /*3bb0*/  FFMA.FTZ R92, R96, UR40, -R110.reuse ;  /* 0x00000028605c7c23 */ /* 0x100fe2000801086e */
[----:B------:R-:W-:-:S01]  /*3bc0*/  FFMA.FTZ R109, R113, UR40, -R110 ;  /* 0x00000028716d7c23 */ /* 0x000fc2000801086e */
[--C-:B------:R-:W-:Y:S01]  /*3bd0*/  FFMA.FTZ R96, R100, UR40, -R110.reuse ;  /* 0x0000002864607c23 */ /* 0x100fe2000801086e */
[----:B------:R-:W-:-:S01]  /*3be0*/  FFMA.FTZ R113, R117, UR40, -R110 ;  /* 0x0000002875717c23 */ /* 0x000fc2000801086e */
[----:B------:R-:W2:Y:S01]  /*3bf0*/  MUFU.EX2 R111, R111 ;  /* 0x0000006f006f7308 */ /* 0x000ea20000000800 */
[----:B------:R-:W-:-:S01]  /*3c00*/  FFMA.FTZ R122, R149, UR40, -R110 ;  /* 0x00000028957a7c23 */ /* 0x000fc2000801086e */
[--C-:B------:R-:W-:Y:S01]  /*3c10*/  FFMA.FTZ R117, R93, UR40, -R110.reuse ;  /* 0x000000285d757c23 */ /* 0x100fe2000801086e */
[----:B------:R-:W-:-:S01]  /*3c20*/  FFMA.FTZ R93, R97, UR40, -R110 ;  /* 0x00000028615d7c23 */ /* 0x000fc2000801086e */
[--C-:B------:R-:W-:Y:S01]  /*3c30*/  FFMA.FTZ R97, R101, UR40, -R110.reuse ;  /* 0x0000002865617c23 */ /* 0x100fe2000801086e */
[----:B------:R-:W-:-:S01]  /*3c40*/  FFMA.FTZ R107, R120, UR40, -R110 ;  /* 0x00000028786b7c23 */ /* 0x000fc2000801086e */
[--C-:B------:R-:W-:Y:S01]  /*3c50*/  FFMA.FTZ R120, R129, UR40, -R110.reuse ;  /* 0x0000002881787c23 */ /* 0x100fe2000801086e */
[----:B------:R-:W-:-:S01]  /*3c60*/  FFMA.FTZ R123, R132, UR40, -R110 ;  /* 0x00000028847b7c23 */ /* 0x000fc2000801086e */
[----:B------:R-:W3:Y:S01]  /*3c70*/  MUFU.EX2 R118, R118 ;  /* 0x0000007600767308 */ /* 0x000ee20000000800 */
[----:B-1----:R-:W-:-:S01]  /*3c80*/  FADD.FTZ R100, R77, R80 ;  /* 0x000000504d647221 */ /* 0x002fc20000010000 */
[--C-:B------:R-:W-:Y:S01]  /*3c90*/  FFMA.FTZ R4, R64, UR40, -R110.reuse ;  /* 0x0000002840047c23 */ /* 0x100fe2000801086e */
[----:B------:R-:W-:-:S01]  /*3ca0*/  FFMA.FTZ R126, R133, UR40, -R110 ;  /* 0x00000028857e7c23 */ /* 0x000fc2000801086e */
[--C-:B------:R-:W-:Y:S01]  /*3cb0*/  FFMA.FTZ R104, R104, UR40, -R110.reuse ;  /* 0x0000002868687c23 */ /* 0x100fe2000801086e */
[----:B------:R-:W-:-:S01]  /*3cc0*/  FFMA.FTZ R105, R105, UR40, -R110 ;  /* 0x0000002869697c23 */ /* 0x000fc2000801086e */
[--C-:B------:R-:W-:Y:S01]  /*3cd0*/  FFMA.FTZ R65, R65, UR40, -R110.reuse ;  /* 0x0000002841417c23 */ /* 0x100fe2000801086e */
[----:B------:R-:W-:-:S01]  /*3ce0*/  FFMA.FTZ R88, R88, UR40, -R110 ;  /* 0x0000002858587c23 */ /* 0x000fc2000801086e */
[----:B------:R-:W1:Y:S01]  /*3cf0*/  MUFU.EX2 R81, R81 ;  /* 0x0000005100517308 */ /* 0x000e620000000800 */
[----:B--2---:R-:W-:-:S01]  /*3d00*/  FADD.FTZ R101, R111, R100 ;  /* 0x000000646f657221 */ /* 0x004fc20000010000 */
[--C-:B------:R-:W-:Y:S01]  /*3d10*/  FFMA.FTZ R89, R89, UR40, -R110.reuse ;  /* 0x0000002859597c23 */ /* 0x100fe2000801086e */
[----:B------:R-:W-:-:S01]  /*3d20*/  FFMA.FTZ R56, R56, UR40, -R110 ;  /* 0x0000002838387c23 */ /* 0x000fc2000801086e */
[--C-:B------:R-:W-:Y:S01]  /*3d30*/  FFMA.FTZ R57, R57, UR40, -R110.reuse ;  /* 0x0000002839397c23 */ /* 0x100fe2000801086e */
[----:B------:R-:W-:-:S01]  /*3d40*/  FFMA.FTZ R60, R60, UR40, -R110 ;  /* 0x000000283c3c7c23 */ /* 0x000fc2000801086e */
[--C-:B------:R-:W-:Y:S01]  /*3d50*/  FFMA.FTZ R61, R61, UR40, -R110.reuse ;  /* 0x000000283d3d7c23 */ /* 0x100fe2000801086e */
[----:B------:R-:W-:-:S01]  /*3d60*/  FFMA.FTZ R68, R68, UR40, -R110 ;  /* 0x0000002844447c23 */ /* 0x000fc2000801086e */
[----:B------:R-:W2:Y:S01]  /*3d70*/  MUFU.EX2 R84, R84 ;  /* 0x0000005400547308 */ /* 0x000ea20000000800 */
[----:B---3--:R-:W-:-:S01]  /*3d80*/  FADD.FTZ R100, R118, R101 ;  /* 0x0000006576647221 */ /* 0x008fc20000010000 */
        /* <DEDUP_REMOVED lines=18> */
[----:B------:R-:W-:Y:S01]  /*3eb0*/  FFMA.FTZ R103, R103, UR40, -R110 ;  /* 0x0000002867677c23 */ /* 0x000fe2000801086e */
[----:B------:R-:W-:-:S02]  /*3ec0*/  F2FP.SATFINITE.E4M3.F32.PACK_AB_MERGE_C R205, R30, R21, RZ ;  /* 0x000000151ecd723e */ /* 0x000fc400048070ff */
[----:B------:R-:W-:Y:S01]  /*3ed0*/  F2FP.SATFINITE.E4M3.F32.PACK_AB_MERGE_C R111, R118, R111, RZ ;  /* 0x0000006f766f723e */ /* 0x000fe200048070ff */
[----:B------:R-:W2:Y:S01]  /*3ee0*/  MUFU.EX2 R107, R107 ;  /* 0x0000006b006b7308 */ /* 0x000ea20000000800 */
[----:B---3--:R-:W-:-:S01]  /*3ef0*/  FADD.FTZ R101, R119, R100 ;  /* 0x0000006477657221 */ /* 0x008fc20000010000 */
[----:B------:R-:W-:Y:S02]  /*3f00*/  F2FP.SATFINITE.E4M3.F32.PACK_AB_MERGE_C R205, R14, R13, R205 ;  /* 0x0000000d0ecd723e */ /* 0x000fe400048070cd */
[----:B------:R-:W-:Y:S01]  /*3f10*/  F2FP.SATFINITE.E4M3.F32.PACK_AB_MERGE_C R200, R80, R77, R111 ;  /* 0x0000004d50c8723e */ /* 0x000fe2000480706f */
[--C-:B------:R-:W-:Y:S02]  /*3f20*/  IMAD.MOV.U32 R80, RZ, RZ, R87.reuse ;  /* 0x000000ffff507224 */ /* 0x100fe400078e0057 */
[----:B------:R-:W-:Y:S01]  /*3f30*/  IMAD.MOV.U32 R77, RZ, RZ, R87 ;  /* 0x000000ffff4d7224 */ /* 0x000fe200078e0057 */
[----:B------:R-:W3:Y:S01]  /*3f40*/  MUFU.EX2 R114, R114 ;  /* 0x0000007200727308 */ /* 0x000ee20000000800 */
[----:B-1----:R-:W-:-:S01]  /*3f50*/  FADD.FTZ R100, R122, R101 ;  /* 0x000000657a647221 */ /* 0x002fc20000010000 */
[----:B------:R-:W-:-:S04]  /*3f60*/  F2FP.SATFINITE.E4M3.F32.PACK_AB_MERGE_C R119, R122, R119, RZ ;  /* 0x000000777a77723e */ /* 0x000fc800048070ff */
[----:B------:R-:W-:Y:S01]  /*3f70*/  F2FP.SATFINITE.E4M3.F32.PACK_AB_MERGE_C R202, R84, R81, R119 ;  /* 0x0000005154ca723e */ /* 0x000fe20004807077 */
[----:B------:R-:W-:Y:S01]  /*3f80*/  IMAD.MOV.U32 R84, RZ, RZ, R87 ;  /* 0x000000ffff547224 */ /* 0x000fe200078e0057 */
[----:B------:R-:W1:Y:S01]  /*3f90*/  MUFU.EX2 R121, R121 ;  /* 0x0000007900797308 */ /* 0x000e620000000800 */
[----:B--2---:R-:W-:-:S01]  /*3fa0*/  FADD.FTZ R101, R107, R100 ;  /* 0x000000646b657221 */ /* 0x004fc20000010000 */
[----:B------:R-:W-:Y:S01]  /*3fb0*/  FADD.FTZ R100, R14, R127 ;  /* 0x0000007f0e647221 */ /* 0x000fe20000010000 */
[----:B------:R-:W-:-:S03]  /*3fc0*/  IMAD.MOV.U32 R81, RZ, RZ, R87 ;  /* 0x000000ffff517224 */ /* 0x000fc600078e0057 */
[----:B------:R-:W-:Y:S02]  /*3fd0*/  FADD.FTZ R127, R21, R100 ;  /* 0x00000064157f7221 */ /* 0x000fe40000010000 */
[----:B------:R-:W2:Y:S01]  /*3fe0*/  MUFU.EX2 R124, R124 ;  /* 0x0000007c007c7308 */ /* 0x000ea20000000800 */
[----:B---3--:R-:W-:-:S01]  /*3ff0*/  FADD.FTZ R64, R114, R101 ;  /* 0x0000006572407221 */ /* 0x008fc20000010000 */
[----:B------:R-:W-:Y:S01]  /*4000*/  FADD.FTZ R130, R30, R127 ;  /* 0x0000007f1e827221 */ /* 0x000fe20000010000 */
[----:B------:R-:W-:-:S05]  /*4010*/  IMAD.MOV.U32 R30, RZ, RZ, R87 ;  /* 0x000000ffff1e7224 */ /* 0x000fca00078e0057 */
[----:B------:R-:W3:Y:S01]  /*4020*/  MUFU.EX2 R115, R115 ;  /* 0x0000007300737308 */ /* 0x000ee20000000800 */
[----:B-1----:R-:W-:-:S01]  /*4030*/  FADD.FTZ R101, R121, R64 ;  /* 0x0000004079657221 */ /* 0x002fc20000010000 */
[----:B------:R-:W-:-:S06]  /*4040*/  FFMA.FTZ R64, R41, UR40, -R110 ;  /* 0x0000002829407c23 */ /* 0x000fcc000801086e */
[----:B------:R-:W1:Y:S01]  /*4050*/  MUFU.EX2 R26, R26 ;  /* 0x0000001a001a7308 */ /* 0x000e620000000800 */
[----:B--2---:R-:W-:-:S01]  /*4060*/  FADD.FTZ R100, R124, R101 ;  /* 0x000000657c647221 */ /* 0x004fc20000010000 */
[----:B------:R-:W-:Y:S01]  /*4070*/  FADD.FTZ R101, R15, R130 ;  /* 0x000000820f657221 */ /* 0x000fe20000010000 */
[----:B------:R-:W-:-:S04]  /*4080*/  F2FP.SATFINITE.E4M3.F32.PACK_AB_MERGE_C R121, R124, R121, RZ ;  /* 0x000000797c79723e */ /* 0x000fc800048070ff */
[----:B------:R-:W-:Y:S01]  /*4090*/  F2FP.SATFINITE.E4M3.F32.PACK_AB_MERGE_C R204, R114, R107, R121 ;  /* 0x0000006b72cc723e */ /* 0x000fe20004807079 */
[----:B------:R-:W2:Y:S01]  /*40a0*/  MUFU.EX2 R120, R120 ;  /* 0x0000007800787308 */ /* 0x000ea20000000800 */
[----:B---3--:R-:W-:-:S07]  /*40b0*/  FADD.FTZ R41, R115, R100 ;  /* 0x0000006473297221 */ /* 0x008fce0000010000 */
[----:B------:R-:W3:Y:S01]  /*40c0*/  MUFU.EX2 R27, R27 ;  /* 0x0000001b001b7308 */ /* 0x000ee20000000800 */
[----:B-1----:R-:W-:-:S07]  /*40d0*/  FADD.FTZ R130, R26, R101 ;  /* 0x000000651a827221 */ /* 0x002fce0000010000 */
[----:B------:R-:W1:Y:S01]  /*40e0*/  MUFU.EX2 R123, R123 ;  /* 0x0000007b007b7308 */ /* 0x000e620000000800 */
[----:B--2---:R-:W-:-:S07]  /*40f0*/  FADD.FTZ R100, R120, R41 ;  /* 0x0000002978647221 */ /* 0x004fce0000010000 */
[----:B------:R-:W2:Y:S01]  /*4100*/  MUFU.EX2 R34, R34 ;  /* 0x0000002200227308 */ /* 0x000ea20000000800 */
[----:B---3--:R-:W-:-:S07]  /*4110*/  FADD.FTZ R127, R27, R130 ;  /* 0x000000821b7f7221 */ /* 0x008fce0000010000 */
[----:B------:R-:W3:Y:S01]  /*4120*/  MUFU.EX2 R126, R126 ;  /* 0x0000007e007e7308 */ /* 0x000ee20000000800 */
[----:B-1----:R-:W-:-:S07]  /*4130*/  FADD.FTZ R101, R123, R100 ;  /* 0x000000647b657221 */ /* 0x002fce0000010000 */
[----:B------:R-:W1:Y:S01]  /*4140*/  MUFU.EX2 R104, R104 ;  /* 0x0000006800687308 */ /* 0x000e620000000800 */
[----:B--2---:R-:W-:-:S01]  /*4150*/  FADD.FTZ R100, R34, R127 ;  /* 0x0000007f22647221 */ /* 0x004fc20000010000 */
[----:B------:R-:W-:Y:S01]  /*4160*/  F2FP.SATFINITE.E4M3.F32.PACK_AB_MERGE_C R207, R34, R27, RZ ;  /* 0x0000001b22cf723e */ /* 0x000fe200048070ff */
[----:B------:R-:W-:Y:S02]  /*4170*/  IMAD.MOV.U32 R34, RZ, RZ, R87 ;  /* 0x000000ffff227224 */ /* 0x000fe400078e0057 */
[----:B------:R-:W-:Y:S01]  /*4180*/  FADD.FTZ R127, R31, R100 ;  /* 0x000000641f7f7221 */ /* 0x000fe20000010000 */
[----:B------:R-:W-:-:S01]  /*4190*/  FFMA.FTZ R100, R24, UR40, -R110 ;  /* 0x0000002818647c23 */ /* 0x000fc2000801086e */
[----:B------:R-:W-:Y:S01]  /*41a0*/  F2FP.SATFINITE.E4M3.F32.PACK_AB_MERGE_C R207, R26, R15, R207 ;  /* 0x0000000f1acf723e */ /* 0x000fe200048070cf */
[----:B------:R-:W2:Y:S01]  /*41b0*/  MUFU.EX2 R38, R38 ;  /* 0x0000002600267308 */ /* 0x000ea20000000800 */
[----:B---3--:R-:W-:-:S01]  /*41c0*/  FADD.FTZ R101, R126, R101 ;  /* 0x000000657e657221 */ /* 0x008fc20000010000 */
[----:B------:R-:W-:Y:S01]  /*41d0*/  F2FP.SATFINITE.E4M3.F32.PACK_AB_MERGE_C R123, R126, R123, RZ ;  /* 0x0000007b7e7b723e */ /* 0x000fe200048070ff */
[----:B------:R-:W-:-:S02]  /*41e0*/  IMAD.MOV.U32 R27, RZ, RZ, R87 ;  /* 0x000000ffff1b7224 */ /* 0x000fc400078e0057 */
[----:B------:R-:W-:Y:S01]  /*41f0*/  IMAD.MOV.U32 R26, RZ, RZ, R87 ;  /* 0x000000ffff1a7224 */ /* 0x000fe200078e0057 */
[----:B------:R-:W-:Y:S02]  /*4200*/  F2FP.SATFINITE.E4M3.F32.PACK_AB_MERGE_C R206, R120, R115, R123 ;  /* 0x0000007378ce723e */ /* 0x000fe4000480707b */
[----:B------:R-:W3:Y:S01]  /*4210*/  MUFU.EX2 R105, R105 ;  /* 0x0000006900697308 */ /* 0x000ee20000000800 */
[----:B-1----:R-:W-:-:S07]  /*4220*/  FADD.FTZ R24, R104, R101 ;  /* 0x0000006568187221 */ /* 0x002fce0000010000 */
[----:B------:R-:W-:Y:S01]  /*4230*/  MUFU.EX2 R125, R125 ;  /* 0x0000007d007d7308 */ /* 0x000fe20000000800 */
[----:B--2---:R-:W-:-:S04]  /*4240*/  FADD.FTZ R130, R38, R127 ;  /* 0x0000007f26827221 */ /* 0x004fc80000010000 */
[----:B------:R-:W-:-:S03]  /*4250*/  FADD.FTZ R101, R35, R130 ;  /* 0x0000008223657221 */ /* 0x000fc60000010000 */
[----:B------:R-:W1:Y:S01]  /*4260*/  MUFU.EX2 R42, R42 ;  /* 0x0000002a002a7308 */ /* 0x000e620000000800 */
[----:B---3--:R-:W-:-:S07]  /*4270*/  FADD.FTZ R24, R105, R24 ;  /* 0x0000001869187221 */ /* 0x008fce0000010000 */
[----:B------:R-:W-:Y:S08]  /*4280*/  MUFU.EX2 R128, R128 ;  /* 0x0000008000807308 */ /* 0x000ff00000000800 */
[----:B------:R-:W-:Y:S01]  /*4290*/  MUFU.EX2 R108, R108 ;  /* 0x0000006c006c7308 */ /* 0x000fe20000000800 */
[----:B-1----:R-:W-:-:S01]  /*42a0*/  FADD.FTZ R130, R42, R101 ;  /* 0x000000652a827221 */ /* 0x002fc20000010000 */
[----:B------:R-:W-:Y:S01]  /*42b0*/  F2FP.SATFINITE.E4M3.F32.PACK_AB_MERGE_C R209, R42, R35, RZ ;  /* 0x000000232ad1723e */ /* 0x000fe200048070ff */
[----:B------:R-:W-:-:S02]  /*42c0*/  IMAD.MOV.U32 R42, RZ, RZ, R87 ;  /* 0x000000ffff2a7224 */ /* 0x000fc400078e0057 */
[----:B------:R-:W-:Y:S01]  /*42d0*/  FADD.FTZ R101, R39, R130 ;  /* 0x0000008227657221 */ /* 0x000fe20000010000 */
[----:B------:R-:W-:Y:S01]  /*42e0*/  F2FP.SATFINITE.E4M3.F32.PACK_AB_MERGE_C R209, R38, R31, R209 ;  /* 0x0000001f26d1723e */ /* 0x000fe200048070d1 */
[--C-:B------:R-:W-:Y:S01]  /*42f0*/  IMAD.MOV.U32 R38, RZ, RZ, R87.reuse ;  /* 0x000000ffff267224 */ /* 0x100fe200078e0057 */
[----:B------:R-:W1:Y:S01]  /*4300*/  MUFU.EX2 R46, R46 ;  /* 0x0000002e002e7308 */ /* 0x000e620000000800 */
[--C-:B------:R-:W-:Y:S02]  /*4310*/  IMAD.MOV.U32 R35, RZ, RZ, R87.reuse ;  /* 0x000000ffff237224 */ /* 0x100fe400078e0057 */
[----:B------:R-:W-:-:S05]  /*4320*/  IMAD.MOV.U32 R31, RZ, RZ, R87 ;  /* 0x000000ffff1f7224 */ /* 0x000fca00078e0057 */
[----:B------:R-:W2:Y:S08]  /*4330*/  MUFU.EX2 R109, R109 ;  /* 0x0000006d006d7308 */ /* 0x000eb00000000800 */
[----:B------:R-:W3:Y:S01]  /*4340*/  MUFU.EX2 R112, R112 ;  /* 0x0000007000707308 */ /* 0x000ee20000000800 */
[----:B-1----:R-:W-:-:S04]  /*4350*/  FADD.FTZ R110, R46, R101 ;  /* 0x000000652e6e7221 */ /* 0x002fc80000010000 */
[----:B------:R-:W-:-:S03]  /*4360*/  FADD.FTZ R101, R75, R110 ;  /* 0x0000006e4b657221 */ /* 0x000fc60000010000 */
[----:B------:R1:W-:Y:S08]  /*4370*/  MUFU.EX2 R41, R65 ;  /* 0x0000004100297308 */ /* 0x0003f00000000800 */
[----:B------:R-:W4:Y:S01]  /*4380*/  MUFU.EX2 R106, R106 ;  /* 0x0000006a006a7308 */ /* 0x000f220000000800 */
[----:B-1----:R-:W-:-:S01]  /*4390*/  FADD.FTZ R65, R125, R24 ;  /* 0x000000187d417221 */ /* 0x002fc20000010000 */
[----:B------:R-:W-:-:S03]  /*43a0*/  F2FP.SATFINITE.E4M3.F32.PACK_AB_MERGE_C R125, R128, R125, RZ ;  /* 0x0000007d807d723e */ /* 0x000fc600048070ff */
[----:B------:R-:W-:Y:S01]  /*43b0*/  FADD.FTZ R65, R128, R65 ;  /* 0x0000004180417221 */ /* 0x000fe20000010000 */
[----:B------:R-:W-:Y:S02]  /*43c0*/  F2FP.SATFINITE.E4M3.F32.PACK_AB_MERGE_C R208, R105, R104, R125 ;  /* 0x0000006869d0723e */ /* 0x000fe4000480707d */
[----:B------:R-:W1:Y:S01]  /*43d0*/  MUFU.EX2 R113, R113 ;  /* 0x0000007100717308 */ /* 0x000e620000000800 */
[----:B------:R-:W-:-:S04]  /*43e0*/  FADD.FTZ R130, R108, R65 ;  /* 0x000000416c827221 */ /* 0x000fc80000010000 */
[----:B--2---:R-:W-:-:S03]  /*43f0*/  FADD.FTZ R65, R109, R130 ;  /* 0x000000826d417221 */ /* 0x004fc60000010000 */
[----:B------:R-:W2:Y:S01]  /*4400*/  MUFU.EX2 R88, R88 ;  /* 0x0000005800587308 */ /* 0x000ea20000000800 */
[----:B---3--:R-:W-:-:S01]  /*4410*/  FADD.FTZ R12, R112, R65 ;  /* 0x00000041700c7221 */ /* 0x008fc20000010000 */
[C---:B----4-:R-:W-:Y:S01]  /*4420*/  FADD.FTZ R20, R106.reuse, R101 ;  /* 0x000000656a147221 */ /* 0x050fe20000010000 */
[----:B------:R-:W-:Y:S01]  /*4430*/  F2FP.SATFINITE.E4M3.F32.PACK_AB_MERGE_C R211, R106, R75, RZ ;  /* 0x0000004b6ad3723e */ /* 0x000fe200048070ff */
[----:B------:R-:W-:Y:S02]  /*4440*/  IMAD.MOV.U32 R75, RZ, RZ, R87 ;  /* 0x000000ffff4b7224 */ /* 0x000fe400078e0057 */
[----:B------:R-:W-:-:S01]  /*4450*/  FADD.FTZ R21, R79, R20 ;  /* 0x000000144f157221 */ /* 0x000fc20000010000 */
[----:B------:R-:W-:Y:S01]  /*4460*/  F2FP.SATFINITE.E4M3.F32.PACK_AB_MERGE_C R211, R46, R39, R211 ;  /* 0x000000272ed3723e */ /* 0x000fe200048070d3 */
[----:B------:R-:W3:Y:S01]  /*4470*/  MUFU.EX2 R86, R86 ;  /* 0x0000005600567308 */ /* 0x000ee20000000800 */
[----:B-1----:R-:W-:-:S01]  /*4480*/  FADD.FTZ R11, R113, R12 ;  /* 0x0000000c710b7221 */ /* 0x002fc20000010000 */
[----:B------:R-:W-:Y:S01]  /*4490*/  F2FP.SATFINITE.E4M3.F32.PACK_AB_MERGE_C R112, R113, R112, RZ ;  /* 0x000000707170723e */ /* 0x000fe200048070ff */
[----:B------:R-:W-:-:S02]  /*44a0*/  IMAD.MOV.U32 R65, RZ, RZ, R87 ;  /* 0x000000ffff417224 */ /* 0x000fc400078e0057 */
[--C-:B------:R-:W-:Y:S01]  /*44b0*/  IMAD.MOV.U32 R46, RZ, RZ, R87.reuse ;  /* 0x000000ffff2e7224 */ /* 0x100fe200078e0057 */
[----:B------:R-:W-:Y:S01]  /*44c0*/  F2FP.SATFINITE.E4M3.F32.PACK_AB_MERGE_C R210, R109, R108, R112 ;  /* 0x0000006c6dd2723e */ /* 0x000fe20004807070 */
[----:B------:R-:W-:Y:S01]  /*44d0*/  IMAD.MOV.U32 R39, RZ, RZ, R87 ;  /* 0x000000ffff277224 */ /* 0x000fe200078e0057 */
[----:B------:R-:W1:Y:S01]  /*44e0*/  MUFU.EX2 R89, R89 ;  /* 0x0000005900597308 */ /* 0x000e620000000800 */
[----:B--2---:R-:W-:-:S07]  /*44f0*/  FADD.FTZ R12, R88, R11 ;  /* 0x0000000b580c7221 */ /* 0x004fce0000010000 */
        /* <DEDUP_REMOVED lines=9> */
[C---:B-1----:R-:W-:Y:S01]  /*4590*/  F2FP.SATFINITE.E4M3.F32.PACK_AB_MERGE_C R213, R94.reuse, R85, RZ ;  /* 0x000000555ed5723e */ /* 0x042fe200048070ff */
[----:B------:R-:W-:Y:S01]  /*45a0*/  FADD.FTZ R94, R94, R21 ;  /* 0x000000155e5e7221 */ /* 0x000fe20000010000 */
[----:B------:R-:W-:Y:S02]  /*45b0*/  IMAD.MOV.U32 R85, RZ, RZ, R87 ;  /* 0x000000ffff557224 */ /* 0x000fe400078e0057 */
[----:B------:R-:W-:Y:S01]  /*45c0*/  F2FP.SATFINITE.E4M3.F32.PACK_AB_MERGE_C R213, R86, R79, R213 ;  /* 0x0000004f56d5723e */ /* 0x000fe200048070d5 */
[----:B------:R-:W-:-:S01]  /*45d0*/  FADD.FTZ R21, R83, R94 ;  /* 0x0000005e53157221 */ /* 0x000fc20000010000 */
[----:B------:R-:W-:Y:S01]  /*45e0*/  IMAD.MOV.U32 R86, RZ, RZ, R87 ;  /* 0x000000ffff567224 */ /* 0x000fe200078e0057 */
[----:B------:R-:W1:Y:S01]  /*45f0*/  MUFU.EX2 R90, R90 ;  /* 0x0000005a005a7308 */ /* 0x000e620000000800 */
[----:B--2---:R-:W-:-:S01]  /*4600*/  FADD.FTZ R11, R117, R12 ;  /* 0x0000000c750b7221 */ /* 0x004fc20000010000 */
[----:B------:R-:W-:Y:S01]  /*4610*/  F2FP.SATFINITE.E4M3.F32.PACK_AB_MERGE_C R116, R117, R116, RZ ;  /* 0x000000747574723e */ /* 0x000fe200048070ff */
[----:B------:R-:W-:-:S03]  /*4620*/  IMAD.MOV.U32 R79, RZ, RZ, R87 ;  /* 0x000000ffff4f7224 */ /* 0x000fc600078e0057 */
[----:B------:R-:W-:Y:S02]  /*4630*/  F2FP.SATFINITE.E4M3.F32.PACK_AB_MERGE_C R212, R89, R88, R116 ;  /* 0x0000005859d4723e */ /* 0x000fe40004807074 */
[----:B------:R-:W2:Y:S01]  /*4640*/  MUFU.EX2 R93, R93 ;  /* 0x0000005d005d7308 */ /* 0x000ea20000000800 */
[----:B---3--:R-:W-:-:S07]  /*4650*/  FADD.FTZ R12, R92, R11 ;  /* 0x0000000b5c0c7221 */ /* 0x008fce0000010000 */
[----:B------:R-:W3:Y:S01]  /*4660*/  MUFU.EX2 R96, R96 ;  /* 0x0000006000607308 */ /* 0x000ee20000000800 */
[----:B-1----:R-:W-:-:S04]  /*4670*/  FADD.FTZ R20, R90, R21 ;  /* 0x000000155a147221 */ /* 0x002fc80000010000 */
[----:B------:R-:W-:-:S03]  /*4680*/  FADD.FTZ R21, R91, R20 ;  /* 0x000000145b157221 */ /* 0x000fc60000010000 */
[----:B------:R-:W1:Y:S01]  /*4690*/  MUFU.EX2 R98, R98 ;  /* 0x0000006200627308 */ /* 0x000e620000000800 */
[----:B--2---:R-:W-:-:S07]  /*46a0*/  FADD.FTZ R11, R93, R12 ;  /* 0x0000000c5d0b7221 */ /* 0x004fce0000010000 */
[----:B------:R-:W2:Y:S01]  /*46b0*/  MUFU.EX2 R97, R97 ;  /* 0x0000006100617308 */ /* 0x000ea20000000800 */
[----:B---3--:R-:W-:-:S07]  /*46c0*/  FADD.FTZ R12, R96, R11 ;  /* 0x0000000b600c7221 */ /* 0x008fce0000010000 */
[----:B------:R-:W3:Y:S01]  /*46d0*/  MUFU.EX2 R58, R58 ;  /* 0x0000003a003a7308 */ /* 0x000ee20000000800 */
[----:B-1----:R-:W-:-:S01]  /*46e0*/  FADD.FTZ R21, R98, R21 ;  /* 0x0000001562157221 */ /* 0x002fc20000010000 */
[----:B------:R-:W-:-:S04]  /*46f0*/  F2FP.SATFINITE.E4M3.F32.PACK_AB_MERGE_C R91, R98, R91, RZ ;  /* 0x0000005b625b723e */ /* 0x000fc800048070ff */
[----:B------:R-:W-:Y:S01]  /*4700*/  F2FP.SATFINITE.E4M3.F32.PACK_AB_MERGE_C R215, R90, R83, R91 ;  /* 0x000000535ad7723e */ /* 0x000fe2000480705b */
[----:B------:R-:W-:Y:S01]  /*4710*/  IMAD.MOV.U32 R83, RZ, RZ, R87 ;  /* 0x000000ffff537224 */ /* 0x000fe200078e0057 */
[----:B------:R-:W1:Y:S01]  /*4720*/  MUFU.EX2 R56, R56 ;  /* 0x0000003800387308 */ /* 0x000e620000000800 */
[C---:B--2---:R-:W-:Y:S01]  /*4730*/  F2FP.SATFINITE.E4M3.F32.PACK_AB_MERGE_C R96, R97.reuse, R96, RZ ;  /* 0x000000606160723e */ /* 0x044fe200048070ff */
[----:B------:R-:W-:-:S03]  /*4740*/  FADD.FTZ R97, R97, R12 ;  /* 0x0000000c61617221 */ /* 0x000fc60000010000 */
[----:B------:R-:W-:-:S03]  /*4750*/  F2FP.SATFINITE.E4M3.F32.PACK_AB_MERGE_C R214, R93, R92, R96 ;  /* 0x0000005c5dd6723e */ /* 0x000fc60004807060 */
        /* <DEDUP_REMOVED lines=9> */
[----:B-1----:R-:W-:-:S01]  /*47f0*/  FADD.FTZ R10, R62, R9 ;  /* 0x000000093e0a7221 */ /* 0x002fc20000010000 */
[----:B------:R-:W-:-:S03]  /*4800*/  F2FP.SATFINITE.E4M3.F32.PACK_AB_MERGE_C R62, R95, R62, RZ ;  /* 0x0000003e5f3e723e */ /* 0x000fc600048070ff */
[----:B------:R-:W-:Y:S01]  /*4810*/  FADD.FTZ R10, R95, R10 ;  /* 0x0000000a5f0a7221 */ /* 0x000fe20000010000 */
[----:B------:R-:W-:Y:S01]  /*4820*/  F2FP.SATFINITE.E4M3.F32.PACK_AB_MERGE_C R217, R59, R58, R62 ;  /* 0x0000003a3bd9723e */ /* 0x000fe2000480703e */
[----:B------:R-:W-:Y:S01]  /*4830*/  IMAD.MOV.U32 R62, RZ, RZ, R87 ;  /* 0x000000ffff3e7224 */ /* 0x000fe200078e0057 */
[----:B------:R-:W1:Y:S01]  /*4840*/  MUFU.EX2 R4, R4 ;  /* 0x0000000400047308 */ /* 0x000e620000000800 */
[----:B--2---:R-:W-:-:S01]  /*4850*/  FADD.FTZ R8, R60, R5 ;  /* 0x000000053c087221 */ /* 0x004fc20000010000 */
[----:B------:R-:W-:Y:S01]  /*4860*/  FADD.FTZ R5, R63, R10 ;  /* 0x0000000a3f057221 */ /* 0x000fe20000010000 */
[--C-:B------:R-:W-:Y:S02]  /*4870*/  IMAD.MOV.U32 R59, RZ, RZ, R87.reuse ;  /* 0x000000ffff3b7224 */ /* 0x100fe400078e0057 */
[----:B------:R-:W-:-:S03]  /*4880*/  IMAD.MOV.U32 R58, RZ, RZ, R87 ;  /* 0x000000ffff3a7224 */ /* 0x000fc600078e0057 */
[----:B------:R-:W2:Y:S01]  /*4890*/  MUFU.EX2 R66, R66 ;  /* 0x0000004200427308 */ /* 0x000ea20000000800 */
[C---:B---3--:R-:W-:Y:S01]  /*48a0*/  F2FP.SATFINITE.E4M3.F32.PACK_AB_MERGE_C R60, R61.reuse, R60, RZ ;  /* 0x0000003c3d3c723e */ /* 0x048fe200048070ff */
[----:B------:R-:W-:-:S03]  /*48b0*/  FADD.FTZ R61, R61, R8 ;  /* 0x000000083d3d7221 */ /* 0x000fc60000010000 */
[----:B------:R-:W-:Y:S01]  /*48c0*/  F2FP.SATFINITE.E4M3.F32.PACK_AB_MERGE_C R216, R57, R56, R60 ;  /* 0x0000003839d8723e */ /* 0x000fe2000480703c */
[----:B------:R-:W-:Y:S02]  /*48d0*/  IMAD.MOV.U32 R60, RZ, RZ, R87 ;  /* 0x000000ffff3c7224 */ /* 0x000fe400078e0057 */
[----:B------:R-:W3:Y:S01]  /*48e0*/  MUFU.EX2 R68, R68 ;  /* 0x0000004400447308 */ /* 0x000ee20000000800 */
[----:B-1----:R-:W-:-:S01]  /*48f0*/  FADD.FTZ R8, R4, R61 ;  /* 0x0000003d04087221 */ /* 0x002fc20000010000 */
[--C-:B------:R-:W-:Y:S02]  /*4900*/  IMAD.MOV.U32 R61, RZ, RZ, R87.reuse ;  /* 0x000000ffff3d7224 */ /* 0x100fe400078e0057 */
[--C-:B------:R-:W-:Y:S02]  /*4910*/  IMAD.MOV.U32 R57, RZ, RZ, R87.reuse ;  /* 0x000000ffff397224 */ /* 0x100fe400078e0057 */
[----:B------:R-:W-:Y:S02]  /*4920*/  IMAD.MOV.U32 R56, RZ, RZ, R87 ;  /* 0x000000ffff387224 */ /* 0x000fe400078e0057 */
[----:B------:R-:W1:Y:S01]  /*4930*/  MUFU.EX2 R69, R69 ;  /* 0x0000004500457308 */ /* 0x000e620000000800 */
[----:B--2---:R-:W-:-:S01]  /*4940*/  FADD.FTZ R10, R66, R5 ;  /* 0x00000005420a7221 */ /* 0x004fc20000010000 */
[----:B------:R-:W-:-:S03]  /*4950*/  FADD.FTZ R5, R41, R8 ;  /* 0x0000000829057221 */ /* 0x000fc60000010000 */
[----:B------:R-:W-:Y:S01]  /*4960*/  FADD.FTZ R9, R67, R10 ;  /* 0x0000000a43097221 */ /* 0x000fe20000010000 */
[----:B------:R-:W-:Y:S02]  /*4970*/  F2FP.SATFINITE.E4M3.F32.PACK_AB_MERGE_C R67, R32, R67, RZ ;  /* 0x000000432043723e */ /* 0x000fe400048070ff */
[----:B------:R-:W2:Y:S01]  /*4980*/  MUFU.EX2 R29, R29 ;  /* 0x0000001d001d7308 */ /* 0x000ea20000000800 */
[----:B---3--:R-:W-:-:S01]  /*4990*/  FADD.FTZ R8, R68, R5 ;  /* 0x0000000544087221 */ /* 0x008fc20000010000 */
[----:B------:R-:W-:Y:S01]  /*49a0*/  FADD.FTZ R32, R32, R9 ;  /* 0x0000000920207221 */ /* 0x000fe20000010000 */
[----:B------:R-:W-:Y:S01]  /*49b0*/  F2FP.SATFINITE.E4M3.F32.PACK_AB_MERGE_C R219, R66, R63, R67 ;  /* 0x0000003f42db723e */ /* 0x000fe20004807043 */
[--C-:B------:R-:W-:Y:S02]  /*49c0*/  IMAD.MOV.U32 R67, RZ, RZ, R87.reuse ;  /* 0x000000ffff437224 */ /* 0x100fe400078e0057 */
[--C-:B------:R-:W-:Y:S02]  /*49d0*/  IMAD.MOV.U32 R66, RZ, RZ, R87.reuse ;  /* 0x000000ffff427224 */ /* 0x100fe400078e0057 */
[----:B------:R3:W4:Y:S01]  /*49e0*/  MUFU.EX2 R24, R40 ;  /* 0x0000002800187308 */ /* 0x0007220000000800 */
[C---:B-1----:R-:W-:Y:S01]  /*49f0*/  F2FP.SATFINITE.E4M3.F32.PACK_AB_MERGE_C R68, R69.reuse, R68, RZ ;  /* 0x000000444544723e */ /* 0x042fe200048070ff */
[----:B------:R-:W-:Y:S01]  /*4a00*/  FADD.FTZ R69, R69, R8 ;  /* 0x0000000845457221 */ /* 0x000fe20000010000 */
[----:B------:R-:W-:-:S02]  /*4a10*/  IMAD.MOV.U32 R63, RZ, RZ, R87 ;  /* 0x000000ffff3f7224 */ /* 0x000fc400078e0057 */
[----:B------:R-:W-:Y:S01]  /*4a20*/  F2FP.SATFINITE.E4M3.F32.PACK_AB_MERGE_C R218, R41, R4, R68 ;  /* 0x0000000429da723e */ /* 0x000fe20004807044 */
[----:B------:R-:W-:Y:S02]  /*4a30*/  IMAD.MOV.U32 R68, RZ, RZ, R87 ;  /* 0x000000ffff447224 */ /* 0x000fe400078e0057 */
[----:B------:R-:W1:Y:S01]  /*4a40*/  MUFU.EX2 R36, R36 ;  /* 0x0000002400247308 */ /* 0x000e620000000800 */
[----:B--2---:R-:W-:-:S01]  /*4a50*/  FADD.FTZ R5, R29, R32 ;  /* 0x000000201d057221 */ /* 0x004fc20000010000 */
[--C-:B------:R-:W-:Y:S02]  /*4a60*/  IMAD.MOV.U32 R41, RZ, RZ, R87.reuse ;  /* 0x000000ffff297224 */ /* 0x100fe400078e0057 */
[--C-:B---3--:R-:W-:Y:S02]  /*4a70*/  IMAD.MOV.U32 R40, RZ, RZ, R87.reuse ;  /* 0x000000ffff287224 */ /* 0x108fe400078e0057 */
[----:B------:R-:W-:Y:S02]  /*4a80*/  IMAD.MOV.U32 R32, RZ, RZ, R87 ;  /* 0x000000ffff207224 */ /* 0x000fe400078e0057 */
[----:B------:R2:W3:Y:S01]  /*4a90*/  MUFU.EX2 R7, R64 ;  /* 0x0000004000077308 */ /* 0x0004e20000000800 */
[----:B----4-:R-:W-:-:S01]  /*4aa0*/  FADD.FTZ R8, R24, R69 ;  /* 0x0000004518087221 */ /* 0x010fc20000010000 */
[----:B------:R-:W-:-:S06]  /*4ab0*/  IMAD.MOV.U32 R69, RZ, RZ, R87 ;  /* 0x000000ffff457224 */ /* 0x000fcc00078e0057 */
[----:B------:R-:W-:Y:S01]  /*4ac0*/  MUFU.EX2 R33, R33 ;  /* 0x0000002100217308 */ /* 0x000fe20000000800 */
[----:B-1----:R-:W-:-:S01]  /*4ad0*/  FADD.FTZ R10, R36, R5 ;  /* 0x00000005240a7221 */ /* 0x002fc20000010000 */
[----:B--2---:R-:W-:-:S06]  /*4ae0*/  IMAD.MOV.U32 R64, RZ, RZ, R87 ;  /* 0x000000ffff407224 */ /* 0x004fcc00078e0057 */
[----:B------:R-:W1:Y:S01]  /*4af0*/  MUFU.EX2 R72, R72 ;  /* 0x0000004800487308 */ /* 0x000e620000000800 */
[----:B---3--:R-:W-:-:S07]  /*4b00*/  FADD.FTZ R9, R7, R8 ;  /* 0x0000000807097221 */ /* 0x008fce0000010000 */
[----:B------:R-:W2:Y:S08]  /*4b10*/  MUFU.EX2 R44, R44 ;  /* 0x0000002c002c7308 */ /* 0x000eb00000000800 */
[----:B------:R-:W3:Y:S01]  /*4b20*/  MUFU.EX2 R45, R45 ;  /* 0x0000002d002d7308 */ /* 0x000ee20000000800 */
[----:B-1----:R-:W-:Y:S01]  /*4b30*/  F2FP.SATFINITE.E4M3.F32.PACK_AB_MERGE_C R11, R72, R33, RZ ;  /* 0x00000021480b723e */ /* 0x002fe200048070ff */
[----:B------:R-:W-:-:S03]  /*4b40*/  FADD.FTZ R33, R33, R10 ;  /* 0x0000000a21217221 */ /* 0x000fc60000010000 */
[----:B------:R-:W-:Y:S01]  /*4b50*/  F2FP.SATFINITE.E4M3.F32.PACK_AB_MERGE_C R221, R36, R29, R11 ;  /* 0x0000001d24dd723e */ /* 0x000fe2000480700b */
[----:B------:R-:W-:-:S01]  /*4b60*/  FADD.FTZ R72, R72, R33 ;  /* 0x0000002148487221 */ /* 0x000fc20000010000 */
[----:B------:R-:W-:Y:S01]  /*4b70*/  IMAD.MOV.U32 R36, RZ, RZ, R87 ;  /* 0x000000ffff247224 */ /* 0x000fe200078e0057 */
[----:B------:R-:W-:Y:S01]  /*4b80*/  MUFU.EX2 R43, R43 ;  /* 0x0000002b002b7308 */ /* 0x000fe20000000800 */
[----:B--2---:R-:W-:-:S01]  /*4b90*/  FADD.FTZ R8, R44, R9 ;  /* 0x000000092c087221 */ /* 0x004fc20000010000 */
[--C-:B------:R-:W-:Y:S02]  /*4ba0*/  IMAD.MOV.U32 R33, RZ, RZ, R87.reuse ;  /* 0x000000ffff217224 */ /* 0x100fe400078e0057 */
[----:B------:R-:W-:-:S04]  /*4bb0*/  IMAD.MOV.U32 R29, RZ, RZ, R87 ;  /* 0x000000ffff1d7224 */ /* 0x000fc800078e0057 */
[----:B------:R-:W1:Y:S01]  /*4bc0*/  MUFU.EX2 R54, R54 ;  /* 0x0000003600367308 */ /* 0x000e620000000800 */
[C---:B---3--:R-:W-:Y:S01]  /*4bd0*/  F2FP.SATFINITE.E4M3.F32.PACK_AB_MERGE_C R44, R45.reuse, R44, RZ ;  /* 0x0000002c2d2c723e */ /* 0x048fe200048070ff */
[----:B------:R-:W-:-:S03]  /*4be0*/  FADD.FTZ R45, R45, R8 ;  /* 0x000000082d2d7221 */ /* 0x000fc60000010000 */
[----:B------:R-:W-:Y:S01]  /*4bf0*/  F2FP.SATFINITE.E4M3.F32.PACK_AB_MERGE_C R220, R7, R24, R44 ;  /* 0x0000001807dc723e */ /* 0x000fe2000480702c */
[--C-:B------:R-:W-:Y:S02]  /*4c00*/  IMAD.MOV.U32 R44, RZ, RZ, R87.reuse ;  /* 0x000000ffff2c7224 */ /* 0x100fe400078e0057 */
[----:B------:R-:W2:Y:S01]  /*4c10*/  MUFU.EX2 R37, R37 ;  /* 0x0000002500257308 */ /* 0x000ea20000000800 */
[----:B------:R-:W-:-:S07]  /*4c20*/  IMAD.MOV.U32 R24, RZ, RZ, R87 ;  /* 0x000000ffff187224 */ /* 0x000fce00078e0057 */
[----:B------:R-:W3:Y:S01]  /*4c30*/  MUFU.EX2 R48, R48 ;  /* 0x0000003000307308 */ /* 0x000ee20000000800 */
[----:B-1----:R-:W-:-:S07]  /*4c40*/  F2FP.SATFINITE.E4M3.F32.PACK_AB_MERGE_C R10, R54, R43, RZ ;  /* 0x0000002b360a723e */ /* 0x002fce00048070ff */
[----:B------:R-:W1:Y:S01]  /*4c50*/  MUFU.EX2 R50, R50 ;  /* 0x0000003200327308 */ /* 0x000e620000000800 */
[----:B--2---:R-:W-:-:S01]  /*4c60*/  FADD.FTZ R9, R37, R72 ;  /* 0x0000004825097221 */ /* 0x004fc20000010000 */
[----:B------:R-:W-:-:S06]  /*4c70*/  IMAD.MOV.U32 R72, RZ, RZ, R87 ;  /* 0x000000ffff487224 */ /* 0x000fcc00078e0057 */
[----:B------:R-:W2:Y:S01]  /*4c80*/  MUFU.EX2 R49, R49 ;  /* 0x0000003100317308 */ /* 0x000ea20000000800 */
[----:B---3--:R-:W-:-:S01]  /*4c90*/  FADD.FTZ R8, R48, R45 ;  /* 0x0000002d30087221 */ /* 0x008fc20000010000 */
[----:B------:R-:W-:-:S06]  /*4ca0*/  IMAD.MOV.U32 R45, RZ, RZ, R87 ;  /* 0x000000ffff2d7224 */ /* 0x000fcc00078e0057 */
[----:B------:R-:W3:Y:S01]  /*4cb0*/  MUFU.EX2 R52, R52 ;  /* 0x0000003400347308 */ /* 0x000ee20000000800 */
[C---:B-1----:R-:W-:Y:S01]  /*4cc0*/  F2FP.SATFINITE.E4M3.F32.PACK_AB_MERGE_C R223, R50.reuse, R37, R10 ;  /* 0x0000002532df723e */ /* 0x042fe2000480700a */
[----:B------:R-:W-:Y:S01]  /*4cd0*/  FADD.FTZ R50, R50, R9 ;  /* 0x0000000932327221 */ /* 0x000fe20000010000 */
[----:B------:R-:W-:-:S03]  /*4ce0*/  IMAD.MOV.U32 R37, RZ, RZ, R87 ;  /* 0x000000ffff257224 */ /* 0x000fc600078e0057 */
[----:B------:R-:W-:Y:S01]  /*4cf0*/  FADD.FTZ R43, R43, R50 ;  /* 0x000000322b2b7221 */ /* 0x000fe20000010000 */
[----:B------:R-:W-:Y:S01]  /*4d00*/  IMAD.MOV.U32 R50, RZ, RZ, R87 ;  /* 0x000000ffff327224 */ /* 0x000fe200078e0057 */
[----:B------:R-:W1:Y:S01]  /*4d10*/  MUFU.EX2 R53, R53 ;  /* 0x0000003500357308 */ /* 0x000e620000000800 */
[----:B--2---:R-:W-:-:S01]  /*4d20*/  FADD.FTZ R9, R49, R8 ;  /* 0x0000000831097221 */ /* 0x004fc20000010000 */
[----:B------:R-:W-:Y:S01]  /*4d30*/  FADD.FTZ R54, R54, R43 ;  /* 0x0000002b36367221 */ /* 0x000fe20000010000 */
[----:B------:R-:W-:-:S05]  /*4d40*/  IMAD.MOV.U32 R43, RZ, RZ, R87 ;  /* 0x000000ffff2b7224 */ /* 0x000fca00078e0057 */
[----:B------:R-:W-:Y:S01]  /*4d50*/  MUFU.EX2 R51, R51 ;  /* 0x0000003300337308 */ /* 0x000fe20000000800 */
[----:B---3--:R-:W-:-:S07]  /*4d60*/  FADD.FTZ R10, R52, R9 ;  /* 0x00000009340a7221 */ /* 0x008fce0000010000 */
[----:B------:R-:W2:Y:S01]  /*4d70*/  MUFU.EX2 R82, R82 ;  /* 0x0000005200527308 */ /* 0x000ea20000000800 */
[C---:B-1----:R-:W-:Y:S01]  /*4d80*/  F2FP.SATFINITE.E4M3.F32.PACK_AB_MERGE_C R52, R53.reuse, R52, RZ ;  /* 0x000000343534723e */ /* 0x042fe200048070ff */
[----:B------:R-:W-:-:S03]  /*4d90*/  FADD.FTZ R53, R53, R10 ;  /* 0x0000000a35357221 */ /* 0x000fc60000010000 */
[----:B------:R-:W-:Y:S01]  /*4da0*/  F2FP.SATFINITE.E4M3.F32.PACK_AB_MERGE_C R222, R49, R48, R52 ;  /* 0x0000003031de723e */ /* 0x000fe20004807034 */
[--C-:B------:R-:W-:Y:S02]  /*4db0*/  IMAD.MOV.U32 R52, RZ, RZ, R87.reuse ;  /* 0x000000ffff347224 */ /* 0x100fe400078e0057 */
[----:B------:R-:W1:Y:S01]  /*4dc0*/  MUFU.EX2 R47, R47 ;  /* 0x0000002f002f7308 */ /* 0x000e620000000800 */
[--C-:B------:R-:W-:Y:S02]  /*4dd0*/  IMAD.MOV.U32 R49, RZ, RZ, R87.reuse ;  /* 0x000000ffff317224 */ /* 0x100fe400078e0057 */
[----:B------:R-:W-:-:S05]  /*4de0*/  IMAD.MOV.U32 R48, RZ, RZ, R87 ;  /* 0x000000ffff307224 */ /* 0x000fca00078e0057 */
[----:B------:R-:W3:Y:S01]  /*4df0*/  MUFU.EX2 R100, R100 ;  /* 0x0000006400647308 */ /* 0x000ee20000000800 */
[----:B--2---:R-:W-:-:S07]  /*4e00*/  F2FP.SATFINITE.E4M3.F32.PACK_AB_MERGE_C R11, R82, R51, RZ ;  /* 0x00000033520b723e */ /* 0x004fce00048070ff */
[----:B------:R-:W2:Y:S01]  /*4e10*/  MUFU.EX2 R78, R78 ;  /* 0x0000004e004e7308 */ /* 0x000ea20000000800 */
[----:B-1----:R-:W-:-:S01]  /*4e20*/  FADD.FTZ R9, R47, R54 ;  /* 0x000000362f097221 */ /* 0x002fc20000010000 */
[----:B------:R-:W-:-:S06]  /*4e30*/  IMAD.MOV.U32 R54, RZ, RZ, R87 ;  /* 0x000000ffff367224 */ /* 0x000fcc00078e0057 */
[----:B------:R-:W1:Y:S01]  /*4e40*/  MUFU.EX2 R25, R25 ;  /* 0x0000001900197308 */ /* 0x000e620000000800 */
[----:B---3--:R-:W-:-:S01]  /*4e50*/  FADD.FTZ R10, R100, R53 ;  /* 0x00000035640a7221 */ /* 0x008fc20000010000 */
[----:B------:R-:W-:-:S06]  /*4e60*/  IMAD.MOV.U32 R53, RZ, RZ, R87 ;  /* 0x000000ffff357224 */ /* 0x000fcc00078e0057 */
[----:B------:R-:W3:Y:S01]  /*4e70*/  MUFU.EX2 R28, R28 ;  /* 0x0000001c001c7308 */ /* 0x000ee20000000800 */
[C---:B--2---:R-:W-:Y:S01]  /*4e80*/  F2FP.SATFINITE.E4M3.F32.PACK_AB_MERGE_C R225, R78.reuse, R47, R11 ;  /* 0x0000002f4ee1723e */ /* 0x044fe2000480700b */
[----:B------:R-:W-:Y:S01]  /*4e90*/  FADD.FTZ R78, R78, R9 ;  /* 0x000000094e4e7221 */ /* 0x000fe20000010000 */
[----:B------:R-:W-:-:S03]  /*4ea0*/  IMAD.MOV.U32 R47, RZ, RZ, R87 ;  /* 0x000000ffff2f7224 */ /* 0x000fc600078e0057 */
[----:B------:R-:W-:Y:S01]  /*4eb0*/  FADD.FTZ R51, R51, R78 ;  /* 0x0000004e33337221 */ /* 0x000fe20000010000 */
[----:B------:R-:W-:Y:S01]  /*4ec0*/  IMAD.MOV.U32 R78, RZ, RZ, R87 ;  /* 0x000000ffff4e7224 */ /* 0x000fe200078e0057 */
[----:B------:R2:W4:Y:S01]  /*4ed0*/  MUFU.EX2 R5, R70 ;  /* 0x0000004600057308 */ /* 0x0005220000000800 */
[----:B-1----:R-:W-:-:S01]  /*4ee0*/  FADD.FTZ R9, R25, R10 ;  /* 0x0000000a19097221 */ /* 0x002fc20000010000 */
[----:B------:R-:W-:Y:S01]  /*4ef0*/  FADD.FTZ R82, R82, R51 ;  /* 0x0000003352527221 */ /* 0x000fe20000010000 */
[----:B------:R-:W-:-:S05]  /*4f00*/  IMAD.MOV.U32 R51, RZ, RZ, R87 ;  /* 0x000000ffff337224 */ /* 0x000fca00078e0057 */
[----:B------:R-:W-:Y:S01]  /*4f10*/  MUFU.EX2 R73, R73 ;  /* 0x0000004900497308 */ /* 0x000fe20000000800 */
[----:B---3--:R-:W-:-:S01]  /*4f20*/  FADD.FTZ R10, R28, R9 ;  /* 0x000000091c0a7221 */ /* 0x008fc20000010000 */
[----:B--2---:R-:W-:-:S06]  /*4f30*/  IMAD.MOV.U32 R70, RZ, RZ, R87 ;  /* 0x000000ffff467224 */ /* 0x004fcc00078e0057 */
[----:B------:R-:W1:Y:S01]  /*4f40*/  MUFU.EX2 R76, R76 ;  /* 0x0000004c004c7308 */ /* 0x000e620000000800 */
[----:B----4-:R-:W-:-:S01]  /*4f50*/  FADD.FTZ R10, R5, R10 ;  /* 0x0000000a050a7221 */ /* 0x010fc20000010000 */
[----:B------:R-:W-:-:S04]  /*4f60*/  F2FP.SATFINITE.E4M3.F32.PACK_AB_MERGE_C R28, R5, R28, RZ ;  /* 0x0000001c051c723e */ /* 0x000fc800048070ff */
[----:B------:R-:W-:Y:S01]  /*4f70*/  F2FP.SATFINITE.E4M3.F32.PACK_AB_MERGE_C R224, R25, R100, R28 ;  /* 0x0000006419e0723e */ /* 0x000fe2000480701c */
[--C-:B------:R-:W-:Y:S01]  /*4f80*/  IMAD.MOV.U32 R28, RZ, RZ, R87.reuse ;  /* 0x000000ffff1c7224 */ /* 0x100fe200078e0057 */
        /* <DEDUP_REMOVED lines=8> */
[----:B---3--:R-:W-:-:S07]  /*5010*/  FADD.FTZ R5, R71, R10 ;  /* 0x0000000a47057221 */ /* 0x008fce0000010000 */
[----:B------:R-:W3:Y:S01]  /*5020*/  MUFU.EX2 R102, R102 ;  /* 0x0000006600667308 */ /* 0x000ee20000000800 */
[C---:B-1----:R-:W-:Y:S01]  /*5030*/  F2FP.SATFINITE.E4M3.F32.PACK_AB_MERGE_C R227, R74.reuse, R55, R4 ;  /* 0x000000374ae3723e */ /* 0x042fe20004807004 */
[----:B------:R-:W-:Y:S01]  /*5040*/  FADD.FTZ R74, R74, R9 ;  /* 0x000000094a4a7221 */ /* 0x000fe20000010000 */
[----:B------:R-:W-:-:S03]  /*5050*/  IMAD.MOV.U32 R55, RZ, RZ, R87 ;  /* 0x000000ffff377224 */ /* 0x000fc600078e0057 */
[----:B------:R-:W-:Y:S01]  /*5060*/  FADD.FTZ R73, R73, R74 ;  /* 0x0000004a49497221 */ /* 0x000fe20000010000 */
[----:B------:R-:W-:Y:S01]  /*5070*/  IMAD.MOV.U32 R74, RZ, RZ, R87 ;  /* 0x000000ffff4a7224 */ /* 0x000fe200078e0057 */
[----:B------:R-:W1:Y:S01]  /*5080*/  MUFU.EX2 R103, R103 ;  /* 0x0000006700677308 */ /* 0x000e620000000800 */
[----:B--2---:R-:W-:-:S04]  /*5090*/  FADD.FTZ R5, R8, R5 ;  /* 0x0000000508057221 */ /* 0x004fc80000010000 */
[----:B---3--:R-:W-:Y:S01]  /*50a0*/  FADD.FTZ R4, R102, R5 ;  /* 0x0000000566047221 */ /* 0x008fe20000010000 */
[----:B------:R-:W-:-:S01]  /*50b0*/  FADD.FTZ R5, R76, R73 ;  /* 0x000000494c057221 */ /* 0x000fc20000010000 */
[--C-:B------:R-:W-:Y:S02]  /*50c0*/  IMAD.MOV.U32 R76, RZ, RZ, R87.reuse ;  /* 0x000000ffff4c7224 */ /* 0x100fe400078e0057 */
[----:B------:R-:W-:Y:S01]  /*50d0*/  IMAD.MOV.U32 R73, RZ, RZ, R87 ;  /* 0x000000ffff497224 */ /* 0x000fe200078e0057 */
[C---:B-1----:R-:W-:Y:S01]  /*50e0*/  F2FP.SATFINITE.E4M3.F32.PACK_AB_MERGE_C R7, R103.reuse, R102, RZ ;  /* 0x000000666707723e */ /* 0x042fe200048070ff */
[----:B------:R-:W-:-:S03]  /*50f0*/  FADD.FTZ R4, R103, R4 ;  /* 0x0000000467047221 */ /* 0x000fc60000010000 */
[----:B------:R-:W-:Y:S01]  /*5100*/  F2FP.SATFINITE.E4M3.F32.PACK_AB_MERGE_C R226, R8, R71, R7 ;  /* 0x0000004708e2723e */ /* 0x000fe20004807007 */
[----:B------:R-:W-:Y:S01]  /*5110*/  IMAD.MOV.U32 R71, RZ, RZ, R87 ;  /* 0x000000ffff477224 */ /* 0x000fe200078e0057 */
[----:B------:R-:W-:Y:S06]  /*5120*/  @!P1 BRA `(.L_x_15) ;  /* 0x0000003800109947 */ /* 0x000fec0003800000 */
[----:B------:R-:W-:Y:S01]  /*5130*/  IMAD.MOV.U32 R8, RZ, RZ, R3 ;  /* 0x000000ffff087224 */ /* 0x000fe200078e0003 */
[----:B------:R-:W-:Y:S01]  /*5140*/  CS2R R86, SRZ ;  /* 0x0000000000567805 */ /* 0x000fe2000001ff00 */
[----:B------:R-:W-:Y:S01]  /*5150*/  IMAD.MOV.U32 R7, RZ, RZ, R6 ;  /* 0x000000ffff077224 */ /* 0x000fe200078e0006 */
[----:B------:R-:W-:Y:S02]  /*5160*/  CS2R R84, SRZ ;  /* 0x0000000000547805 */ /* 0x000fe4000001ff00 */
[----:B------:R-:W-:Y:S02]  /*5170*/  CS2R R82, SRZ ;  /* 0x0000000000527805 */ /* 0x000fe4000001ff00 */
[----:B------:R-:W-:Y:S02]  /*5180*/  CS2R R80, SRZ ;  /* 0x0000000000507805 */ /* 0x000fe4000001ff00 */
[----:B------:R-:W-:Y:S02]  /*5190*/  CS2R R78, SRZ ;  /* 0x00000000004e7805 */ /* 0x000fe4000001ff00 */
[----:B------:R-:W-:-:S02]  /*51a0*/  CS2R R76, SRZ ;  /* 0x00000000004c7805 */ /* 0x000fc4000001ff00 */
[----:B------:R-:W-:Y:S02]  /*51b0*/  CS2R R74, SRZ ;  /* 0x00000000004a7805 */ /* 0x000fe4000001ff00 */
        /* <DEDUP_REMOVED lines=24> */
[----:B------:R-:W-:Y:S01]  /*5340*/  CS2R R24, SRZ ;  /* 0x0000000000187805 */ /* 0x000fe2000001ff00 */
[----:B------:R-:W-:Y:S01]  /*5350*/  UIADD3 UR54, UR54, -0x2, URZ ;  /* 0xfffffffe36367890 */ /* 0x000fe2000fffe03f */
[----:B------:R-:W-:Y:S01]  /*5360*/  UMOV UR56, UR36 ;  /* 0x0000002400387c82 */ /* 0x000fe20008000000 */
[----:B------:R-:W-:-:S10]  /*5370*/  UMOV UR55, UR49 ;  /* 0x0000003100377c82 */ /* 0x000fd40008000000 */
.L_x_25:
[----:B------:R-:W-:Y:S01]  /*5380*/  ISETP.NE.AND P2, PT, RZ, UR41, PT ;  /* 0x00000029ff007c0c */ /* 0x000fe2000bf45270 */
[----:B------:R-:W-:-:S04]  /*5390*/  UISETP.NE.AND UP0, UPT, UR55, 0x1, UPT ;  /* 0x000000013700788c */ /* 0x000fc8000bf05270 */
[----:B------:R-:W-:-:S04]  /*53a0*/  USEL UR36, URZ, 0x1, UP0 ;  /* 0x000000013f247887 */ /* 0x000fc80008000000 */
[----:B------:R-:W-:-:S04]  /*53b0*/  ULOP3.LUT UR36, UR56, UR36, URZ, 0x3c, !UPT ;  /* 0x0000002438247292 */ /* 0x000fc8000f8e3c3f */
[----:B------:R-:W-:Y:S08]  /*53c0*/  @P2 BRA `(.L_x_16) ;  /* 0x0000000000382947 */ /* 0x000ff00003800000 */
[----:B------:R-:W-:Y:S05]  /*53d0*/  @!P0 BRA `(.L_x_17) ;  /* 0x0000000000048947 */ /* 0x000fea0003800000 */
[----:B------:R-:W-:Y:S01]  /*53e0*/  BPT.TRAP 0x1 ;  /* 0x000000040000795c */ /* 0x000fe20000300000 */
.L_x_17:
[----:B------:R-:W-:Y:S01]  /*53f0*/  UIADD3 UR6, UR55, 0x1, URZ ;  /* 0x0000000137067890 */ /* 0x000fe2000fffe03f */
[----:B------:R-:W-:-:S03]  /*5400*/  IMAD.U32 R3, RZ, RZ, UR36 ;  /* 0x00000024ff037e24 */ /* 0x000fc6000f8e00ff */
[----:B------:R-:W-:Y:S02]  /*5410*/  UISETP.NE.AND UP0, UPT, UR6, 0x2, UPT ;  /* 0x000000020600788c */ /* 0x000fe4000bf05270 */
[----:B------:R-:W-:Y:S02]  /*5420*/  SHF.L.U32 R3, R3, 0x1f, RZ ;  /* 0x0000001f03037819 */ /* 0x000fe400000006ff */
[----:B------:R-:W-:-:S04]  /*5430*/  USEL UR6, UR6, URZ, UP0 ;  /* 0x0000003f06067287 */ /* 0x000fc80008000000 */
[----:B------:R-:W-:-:S09]  /*5440*/  ULEA UR6, UR6, UR38, 0x3 ;  /* 0x0000002606067291 */ /* 0x000fd2000f8e183f */
[----:B------:R1:W2:Y:S01]  /*5450*/  SYNCS.PHASECHK.TRANS64.TRYWAIT P1, [UR6+0x2e830], R3 ;  /* 0x02e83003ff0075a7 */ /* 0x0002a20008020146 */
[----:B------:R-:W-:Y:S05]  /*5460*/  @!P0 BRA `(.L_x_18) ;  /* 0x0000000000048947 */ /* 0x000fea0003800000 */
[----:B------:R-:W-:Y:S01]  /*5470*/  BPT.TRAP 0x1 ;  /* 0x000000040000795c */ /* 0x000fe20000300000 */
.L_x_18:
[----:B--2---:R-:W-:Y:S05]  /*5480*/  @P1 BRA `(.L_x_16) ;  /* 0x0000000000081947 */ /* 0x004fea0003800000 */
[----:B------:R-:W2:Y:S02]  /*5490*/  SYNCS.PHASECHK.TRANS64.TRYWAIT P1, [UR6+0x2e830], R3 ;  /* 0x02e83003ff0075a7 */ /* 0x000ea40008020146 */
[----:B--2---:R-:W-:Y:S05]  /*54a0*/  @!P1 BRA `(.L_x_19) ;  /* 0x0000007c00f49947 */ /* 0x004fea0003800000 */
.L_x_16:
[----:B-12---:R-:W-:Y:S01]  /*54b0*/  VIADD R3, R18, 0x8 ;  /* 0x0000000812037836 */ /* 0x006fe20000000000 */
[----:B------:R-:W-:Y:S01]  /*54c0*/  R2UR UR57, R0 ;  /* 0x00000000003972ca */ /* 0x000fe200000e0000 */
[----:B------:R-:W-:Y:S01]  /*54d0*/  UIADD3 UR49, UR55, 0x1, URZ ;  /* 0x0000000137317890 */ /* 0x000fe2000fffe03f */
[----:B------:R-:W-:Y:S02]  /*54e0*/  UMOV UR19, 0x40000040 ;  /* 0x4000004000137882 */ /* 0x000fe40000000000 */
[----:B------:R1:W-:Y:S01]  /*54f0*/  BAR.SYNC.DEFER_BLOCKING R3, 0x100 ;  /* 0x000400030000751d */ /* 0x0003e20000010000 */
[----:B------:R-:W-:-:S04]  /*5500*/  UISETP.NE.AND UP0, UPT, UR49, 0x2, UPT ;  /* 0x000000023100788c */ /* 0x000fc8000bf05270 */
[----:B------:R-:W-:Y:S01]  /*5510*/  USEL UR49, UR49, URZ, UP0 ;  /* 0x0000003f31317287 */ /* 0x000fe20008000000 */
[----:B------:R-:W-:Y:S01]  /*5520*/  UMOV UR20, UR16 ;  /* 0x0000001000147c82 */ /* 0x000fe20008000000 */
[----:B------:R-:W-:Y:S02]  /*5530*/  UMOV UR21, UR17 ;  /* 0x0000001100157c82 */ /* 0x000fe40008000000 */
[----:B------:R-:W-:Y:S01]  /*5540*/  UIMAD UR57, UR49, 0x700, UR57 ;  /* 0x00000700313978a4 */ /* 0x000fe2000f8e0239 */
[----:B------:R-:W-:Y:S01]  /*5550*/  UMOV UR23, 0x40000040 ;  /* 0x4000004000177882 */ /* 0x000fe20000000000 */
[----:B------:R-:W-:Y:S02]  /*5560*/  UMOV UR24, UR16 ;  /* 0x0000001000187c82 */ /* 0x000fe40008000000 */
[----:B------:R-:W-:Y:S02]  /*5570*/  UIADD3 UR22, UR57, 0x100, URZ ;  /* 0x0000010039167890 */ /* 0x000fe4000fffe03f */
[----:B------:R-:W-:-:S02]  /*5580*/  UIADD3 UR26, UR57, 0x200, URZ ;  /* 0x00000200391a7890 */ /* 0x000fc4000fffe03f */
[----:B------:R-:W-:Y:S01]  /*5590*/  UMOV UR18, UR57 ;  /* 0x0000003900127c82 */ /* 0x000fe20008000000 */
[----:B------:R-:W-:Y:S01]  /*55a0*/  UMOV UR25, UR17 ;  /* 0x0000001100197c82 */ /* 0x000fe20008000000 */
[----:B------:R-:W-:Y:S01]  /*55b0*/  UMOV UR27, 0x40000040 ;  /* 0x40000040001b7882 */ /* 0x000fe20000000000 */
[----:B------:R-:W-:Y:S01]  /*55c0*/  UIADD3 UR30, UR57, 0x300, URZ ;  /* 0x00000300391e7890 */ /* 0x000fe2000fffe03f */
[----:B------:R-:W-:Y:S01]  /*55d0*/  UMOV UR28, UR16 ;  /* 0x00000010001c7c82 */ /* 0x000fe20008000000 */
[----:B------:R-:W-:Y:S01]  /*55e0*/  UMOV UR29, UR17 ;  /* 0x00000011001d7c82 */ /* 0x000fe20008000000 */
[----:B------:R-:W-:Y:S01]  /*55f0*/  WARPGROUP.ARRIVE ;  /* 0x00000000000079c5 */ /* 0x000fe20000000000 */
[----:B------:R-:W-:Y:S01]  /*5600*/  UMOV UR31, 0x40000040 ;  /* 0x40000040001f7882 */ /* 0x000fe20000000000 */
[----:B------:R-:W-:Y:S01]  /*5610*/  UIADD3 UR34, UR57, 0x400, URZ ;  /* 0x0000040039227890 */ /* 0x000fe2000fffe03f */
[----:B------:R-:W-:Y:S01]  /*5620*/  UMOV UR32, UR16 ;  /* 0x0000001000207c82 */ /* 0x000fe20008000000 */
[----:B------:R-:W-:-:S02]  /*5630*/  UMOV UR33, UR17 ;  /* 0x0000001100217c82 */ /* 0x000fc40008000000 */
[----:B------:R-:W-:Y:S01]  /*5640*/  QGMMA.64x32x32.F32.E4M3.E4M3 R184, gdesc[UR16], RZ, !UPT, gsb0 ;  /* 0x0060000010b879f3 */ /* 0x000fe2000c0008ff */
[----:B------:R-:W-:Y:S01]  /*5650*/  UMOV UR35, 0x40000040 ;  /* 0x4000004000237882 */ /* 0x000fe20000000000 */
[----:B------:R-:W-:Y:S01]  /*5660*/  UIADD3 UR18, UR57, 0x500, URZ ;  /* 0x0000050039127890 */ /* 0x000fe2000fffe03f */
[----:B------:R-:W-:Y:S01]  /*5670*/  UMOV UR19, 0x40000040 ;  /* 0x4000004000137882 */ /* 0x000fe20000000000 */
[----:B------:R-:W-:Y:S01]  /*5680*/  UIADD3 UR6, UR57, 0x600, URZ ;  /* 0x0000060039067890 */ /* 0x000fe2000fffe03f */
[----:B------:R-:W-:Y:S01]  /*5690*/  UMOV UR7, 0x40000040 ;  /* 0x4000004000077882 */ /* 0x000fe20000000000 */
[----:B------:R-:W-:Y:S01]  /*56a0*/  UIADD3 UR10, UR57, 0x602, URZ ;  /* 0x00000602390a7890 */ /* 0x000fe2000fffe03f */
[----:B------:R-:W-:Y:S01]  /*56b0*/  UMOV UR11, 0x40000040 ;  /* 0x40000040000b7882 */ /* 0x000fe20000000000 */
[----:B------:R-:W-:Y:S01]  /*56c0*/  UIADD3 UR14, UR57, 0x6, URZ ;  /* 0x00000006390e7890 */ /* 0x000fe2000fffe03f */
[----:B------:R-:W-:Y:S01]  /*56d0*/  UMOV UR15, 0x40000040 ;  /* 0x40000040000f7882 */ /* 0x000fe20000000000 */
[----:B------:R-:W-:-:S02]  /*56e0*/  WARPGROUP.DEPBAR.LE gsb0, 0x0 ;  /* 0x00008000000079c5 */ /* 0x000fc40000010000 */
[----:B------:R-:W-:-:S06]  /*56f0*/  WARPGROUP.ARRIVE ;  /* 0x00000000000079c5 */ /* 0x000fcc0000000000 */
[----:B------:R-:W-:Y:S01]  /*5700*/  QGMMA.64x32x32.F32.E4M3.E4M3 R168, gdesc[UR20], RZ, !UPT, gsb0 ;  /* 0x0060000014a879f3 */ /* 0x000fe2000c0008ff */
[----:B------:R-:W-:Y:S01]  /*5710*/  UIADD3 UR22, UR57, 0x102, URZ ;  /* 0x0000010239167890 */ /* 0x000fe2000fffe03f */
[----:B------:R-:W-:Y:S01]  /*5720*/  UMOV UR20, UR4 ;  /* 0x0000000400147c82 */ /* 0x000fe20008000000 */
[----:B------:R-:W-:Y:S01]  /*5730*/  UMOV UR21, UR5 ;  /* 0x0000000500157c82 */ /* 0x000fe20008000000 */
[----:B------:R-:W-:Y:S01]  /*5740*/  UMOV UR23, 0x40000040 ;  /* 0x4000004000177882 */ /* 0x000fe20000000000 */
[----:B------:R-:W-:Y:S02]  /*5750*/  WARPGROUP.DEPBAR.LE gsb0, 0x0 ;  /* 0x00008000000079c5 */ /* 0x000fe40000010000 */
        /* <DEDUP_REMOVED lines=38> */
[----:B------:R-:W-:Y:S01]  /*59c0*/  UMOV UR20, UR8 ;  /* 0x0000000800147c82 */ /* 0x000fe20008000000 */
[----:B------:R-:W-:Y:S01]  /*59d0*/  UMOV UR21, UR9 ;  /* 0x0000000900157c82 */ /* 0x000fe20008000000 */
        /* <DEDUP_REMOVED lines=31> */
[----:B------:R-:W-:Y:S02]  /*5bd0*/  UIADD3 UR6, UR57, 0x604, URZ ;  /* 0x0000060439067890 */ /* 0x000fe4000fffe03f */
        /* <DEDUP_REMOVED lines=46> */
[----:B------:R-:W-:Y:S01]  /*5ec0*/  UIADD3 UR57, UR57, 0x606, URZ ;  /* 0x0000060639397890 */ /* 0x000fe2000fffe03f */
[----:B------:R-:W-:Y:S02]  /*5ed0*/  WARPGROUP.DEPBAR.LE gsb0, 0x0 ;  /* 0x00008000000079c5 */ /* 0x000fe40000010000 */
[----:B------:R-:W-:-:S06]  /*5ee0*/  WARPGROUP.ARRIVE ;  /* 0x00000000000079c5 */ /* 0x000fcc0000000000 */
[----:B------:R-:W-:Y:S03]  /*5ef0*/  QGMMA.64x32x32.F32.E4M3.E4M3 R168, gdesc[UR20], R168, gsb0 ;  /* 0x0060000014a879f3 */ /* 0x000fe600080008a8 */
        /* <DEDUP_REMOVED lines=18> */
[----:B-1----:R-:W-:Y:S05]  /*6020*/  @P2 BRA `(.L_x_20) ;  /* 0x00000000002c2947 */ /* 0x002fea0003800000 */
[----:B------:R-:W-:Y:S05]  /*6030*/  @!P0 BRA `(.L_x_21) ;  /* 0x0000000000048947 */ /* 0x000fea0003800000 */
[----:B------:R-:W-:Y:S01]  /*6040*/  BPT.TRAP 0x1 ;  /* 0x000000040000795c */ /* 0x000fe20000300000 */
.L_x_21:
[----:B------:R-:W-:Y:S01]  /*6050*/  ULEA UR6, UR55, UR38, 0x3 ;  /* 0x0000002637067291 */ /* 0x000fe2000f8e183f */
[----:B------:R-:W-:-:S05]  /*6060*/  IMAD.U32 R3, RZ, RZ, UR56 ;  /* 0x00000038ff037e24 */ /* 0x000fca000f8e00ff */
[----:B------:R-:W-:-:S04]  /*6070*/  SHF.L.U32 R3, R3, 0x1f, RZ ;  /* 0x0000001f03037819 */ /* 0x000fc800000006ff */
[----:B------:R1:W2:Y:S01]  /*6080*/  SYNCS.PHASECHK.TRANS64.TRYWAIT P1, [UR6+0x2e850], R3 ;  /* 0x02e85003ff0075a7 */ /* 0x0002a20008020146 */
[----:B------:R-:W-:Y:S05]  /*6090*/  @!P0 BRA `(.L_x_22) ;  /* 0x0000000000048947 */ /* 0x000fea0003800000 */
[----:B------:R-:W-:Y:S01]  /*60a0*/  BPT.TRAP 0x1 ;  /* 0x000000040000795c */ /* 0x000fe20000300000 */
.L_x_22:
[----:B--2---:R-:W-:Y:S05]  /*60b0*/  @P1 BRA `(.L_x_20) ;  /* 0x0000000000081947 */ /* 0x004fea0003800000 */
[----:B------:R-:W2:Y:S02]  /*60c0*/  SYNCS.PHASECHK.TRANS64.TRYWAIT P1, [UR6+0x2e850], R3 ;  /* 0x02e85003ff0075a7 */ /* 0x000ea40008020146 */
[----:B--2---:R-:W-:Y:S05]  /*60d0*/  @!P1 BRA `(.L_x_23) ;  /* 0x0000007400009947 */ /* 0x004fea0003800000 */
.L_x_20:
[----:B------:R-:W-:Y:S01]  /*60e0*/  UIADD3 UR6, UR38, 0x400, URZ ;  /* 0x0000040026067890 */ /* 0x000fe2000fffe03f */
[----:B------:R-:W-:Y:S01]  /*60f0*/  WARPGROUP.ARRIVE ;  /* 0x00000000000079c5 */ /* 0x000fe20000000000 */
[----:B------:R-:W-:Y:S01]  /*6100*/  UMOV UR7, 0xc0000010 ;  /* 0xc000001000077882 */ /* 0x000fe20000000000 */
[----:B--2---:R-:W-:Y:S01]  /*6110*/  FMNMX.FTZ R6, R184, R7, !PT ;  /* 0x00000007b8067209 */ /* 0x004fe20007810000 */
[----:B------:R-:W-:Y:S01]  /*6120*/  USHF.R.U32.HI UR6, URZ, 0x4, UR6 ;  /* 0x000000043f067899 */ /* 0x000fe20008011606 */
[----:B------:R-:W-:Y:S02]  /*6130*/  FMNMX.FTZ R10, R186, R8, !PT ;  /* 0x00000008ba0a7209 */ /* 0x000fe40007810000 */
[----:B------:R-:W2:Y:S01]  /*6140*/  S2R R229, SR_TID.X ;  /* 0x0000000000e57919 */ /* 0x000ea20000002100 */
[----:B-1----:R-:W-:Y:S01]  /*6150*/  FMNMX.FTZ R3, R185, R6, !PT ;  /* 0x00000006b9037209 */ /* 0x002fe20007810000 */
[----:B------:R-:W-:Y:S01]  /*6160*/  ULOP3.LUT UR6, UR6, 0x3fff, URZ, 0xc0, !UPT ;  /* 0x00003fff06067892 */ /* 0x000fe2000f8ec03f */
[----:B------:R-:W-:-:S02]  /*6170*/  FMNMX.FTZ R9, R187, R10, !PT ;  /* 0x0000000abb097209 */ /* 0x000fc40007810000 */
[----:B------:R-:W-:Y:S01]  /*6180*/  FMNMX.FTZ R6, R188, R3, !PT ;  /* 0x00000003bc067209 */ /* 0x000fe20007810000 */
[----:B------:R-:W-:Y:S01]  /*6190*/  ULOP3.LUT UR6, UR6, 0x10000, URZ, 0xfc, !UPT ;  /* 0x0001000006067892 */ /* 0x000fe2000f8efc3f */
[----:B------:R-:W-:Y:S02]  /*61a0*/  FMNMX.FTZ R10, R190, R9, !PT ;  /* 0x00000009be0a7209 */ /* 0x000fe40007810000 */
[----:B------:R-:W-:Y:S01]  /*61b0*/  FMNMX.FTZ R3, R189, R6, !PT ;  /* 0x00000006bd037209 */ /* 0x000fe20007810000 */
[----:B------:R-:W-:Y:S01]  /*61c0*/  UIMAD UR10, UR55, 0x700, UR6 ;  /* 0x00000700370a78a4 */ /* 0x000fe2000f8e0206 */
[----:B------:R-:W-:Y:S02]  /*61d0*/  FMNMX.FTZ R9, R191, R10, !PT ;  /* 0x0000000abf097209 */ /* 0x000fe40007810000 */
[----:B------:R-:W-:Y:S02]  /*61e0*/  FMNMX.FTZ R6, R192, R3, !PT ;  /* 0x00000003c0067209 */ /* 0x000fe40007810000 */
[----:B------:R-:W-:-:S02]  /*61f0*/  FMNMX.FTZ R10, R194, R9, !PT ;  /* 0x00000009c20a7209 */ /* 0x000fc40007810000 */
[----:B------:R-:W-:Y:S01]  /*6200*/  UMOV UR6, UR10 ;  /* 0x0000000a00067c82 */ /* 0x000fe20008000000 */
[----:B------:R-:W-:Y:S01]  /*6210*/  FMNMX.FTZ R3, R193, R6, !PT ;  /* 0x00000006c1037209 */ /* 0x000fe20007810000 */
[----:B------:R-:W-:Y:S01]  /*6220*/  QGMMA.64x128x32.F32.E4M3.E4M3 R24, R200, gdesc[UR4], R24, gsb0 ;  /* 0x01e00004c8187df3 */ /* 0x000fe20008000818 */
[----:B------:R-:W-:Y:S01]  /*6230*/  UIADD3 UR6, UR10, 0x100, URZ ;  /* 0x000001000a067890 */ /* 0x000fe2000fffe03f */
[----:B------:R-:W-:Y:S01]  /*6240*/  FMNMX.FTZ R9, R195, R10, !PT ;  /* 0x0000000ac3097209 */ /* 0x000fe20007810000 */
[----:B------:R-:W-:Y:S01]  /*6250*/  UMOV UR7, 0xc0000010 ;  /* 0xc000001000077882 */ /* 0x000fe20000000000 */
[----:B------:R-:W-:Y:S02]  /*6260*/  FMNMX.FTZ R6, R196, R3, !PT ;  /* 0x00000003c4067209 */ /* 0x000fe40007810000 */
[----:B------:R-:W-:Y:S02]  /*6270*/  FMNMX.FTZ R10, R198, R9, !PT ;  /* 0x00000009c60a7209 */ /* 0x000fe40007810000 */
[----:B------:R-:W-:-:S02]  /*6280*/  FMNMX.FTZ R3, R197, R6, !PT ;  /* 0x00000006c5037209 */ /* 0x000fc40007810000 */
[----:B------:R-:W-:Y:S02]  /*6290*/  FMNMX.FTZ R9, R199, R10, !PT ;  /* 0x0000000ac7097209 */ /* 0x000fe40007810000 */
[----:B------:R-:W-:Y:S02]  /*62a0*/  FMNMX.FTZ R6, R168, R3, !PT ;  /* 0x00000003a8067209 */ /* 0x000fe40007810000 */
[----:B------:R-:W-:Y:S02]  /*62b0*/  FMNMX.FTZ R10, R170, R9, !PT ;  /* 0x00000009aa0a7209 */ /* 0x000fe40007810000 */
        /* <DEDUP_REMOVED lines=62> */
[----:B------:R-:W-:Y:S01]  /*66a0*/  FMNMX.FTZ R6, R104, R3, !PT ;  /* 0x0000000368067209 */ /* 0x000fe20007810000 */
[----:B------:R-:W-:-:S02]  /*66b0*/  WARPGROUP.DEPBAR.LE gsb0, 0x0 ;  /* 0x00008000000079c5 */ /* 0x000fc40000010000 */
[----:B------:R-:W-:Y:S01]  /*66c0*/  WARPGROUP.ARRIVE ;  /* 0x00000000000079c5 */ /* 0x000fe20000000000 */
[----:B------:R-:W-:Y:S02]  /*66d0*/  FMNMX.FTZ R3, R105, R6, !PT ;  /* 0x0000000669037209 */ /* 0x000fe40007810000 */
[----:B------:R-:W-:Y:S02]  /*66e0*/  FMNMX.FTZ R10, R106, R9, !PT ;  /* 0x000000096a0a7209 */ /* 0x000fe40007810000 */
[----:B------:R-:W-:Y:S01]  /*66f0*/  FMNMX.FTZ R6, R108, R3, !PT ;  /* 0x000000036c067209 */ /* 0x000fe20007810000 */
[----:B------:R-:W-:Y:S01]  /*6700*/  QGMMA.64x128x32.F32.E4M3.E4M3 R24, R204, gdesc[UR4], R24, gsb0 ;  /* 0x01e00004cc187df3 */ /* 0x000fe20008000818 */
[----:B------:R-:W-:Y:S01]  /*6710*/  UIADD3 UR6, UR10, 0x200, URZ ;  /* 0x000002000a067890 */ /* 0x000fe2000fffe03f */
[----:B------:R-:W-:Y:S01]  /*6720*/  FMNMX.FTZ R9, R107, R10, !PT ;  /* 0x0000000a6b097209 */ /* 0x000fe20007810000 */
[----:B------:R-:W-:Y:S01]  /*6730*/  UMOV UR7, 0xc0000010 ;  /* 0xc000001000077882 */ /* 0x000fe20000000000 */
        /* <DEDUP_REMOVED lines=26> */
[----:B--2---:R-:W-:Y:S01]  /*68e0*/  LOP3.LUT P1, RZ, R229, 0x7f, RZ, 0xc0, !PT ;  /* 0x0000007fe5ff7812 */ /* 0x004fe2000782c0ff */
[----:B------:R-:W1:Y:S01]  /*68f0*/  SHFL.BFLY PT, R6, R3, 0x2, 0x1f ;  /* 0x0c401f0003067f89 */ /* 0x000e6200000e0000 */
[----:B------:R-:W-:-:S05]  /*6900*/  FMNMX.FTZ R10, R103, R10, !PT ;  /* 0x0000000a670a7209 */ /* 0x000fca0007810000 */
[----:B------:R-:W2:Y:S01]  /*6910*/  SHFL.BFLY PT, R11, R10, 0x2, 0x1f ;  /* 0x0c401f000a0b7f89 */ /* 0x000ea200000e0000 */
[----:B-1----:R-:W-:-:S05]  /*6920*/  FMNMX.FTZ R9, R3, R6, !PT ;  /* 0x0000000603097209 */ /* 0x002fca0007810000 */
[----:B------:R-:W1:Y:S01]  /*6930*/  SHFL.BFLY PT, R6, R9, 0x1, 0x1f ;  /* 0x0c201f0009067f89 */ /* 0x000e6200000e0000 */
[----:B--2---:R-:W-:-:S05]  /*6940*/  FMNMX.FTZ R11, R10, R11, !PT ;  /* 0x0000000b0a0b7209 */ /* 0x004fca0007810000 */
[----:B------:R-:W2:Y:S01]  /*6950*/  SHFL.BFLY PT, R12, R11, 0x1, 0x1f ;  /* 0x0c201f000b0c7f89 */ /* 0x000ea200000e0000 */
[----:B-1----:R-:W-:Y:S01]  /*6960*/  FMNMX.FTZ R6, R9, R6, !PT ;  /* 0x0000000609067209 */ /* 0x002fe20007810000 */
[----:B------:R-:W-:-:S04]  /*6970*/  IMAD.U32 R9, RZ, RZ, UR40 ;  /* 0x00000028ff097e24 */ /* 0x000fc8000f8e00ff */
[C---:B------:R-:W-:Y:S01]  /*6980*/  FFMA.FTZ R9, R6.reuse, R9, -8 ;  /* 0xc100000006097423 */ /* 0x040fe20000010009 */
[----:B--2---:R-:W-:Y:S01]  /*6990*/  FMNMX.FTZ R3, R11, R12, !PT ;  /* 0x0000000c0b037209 */ /* 0x004fe20007810000 */
[----:B------:R-:W-:Y:S02]  /*69a0*/  FADD.FTZ R7, -R6, R7 ;  /* 0x0000000706077221 */ /* 0x000fe40000010100 */
[----:B------:R-:W-:-:S01]  /*69b0*/  FFMA.FTZ R10, R184, UR40, -R9 ;  /* 0x00000028b80a7c23 */ /* 0x000fc20008010809 */
[----:B------:R-:W-:Y:S02]  /*69c0*/  IMAD.U32 R184, RZ, RZ, UR40 ;  /* 0x00000028ffb87e24 */ /* 0x000fe4000f8e00ff */
[----:B------:R-:W-:-:S01]  /*69d0*/  FFMA.FTZ R11, R185, UR40, -R9 ;  /* 0x00000028b90b7c23 */ /* 0x000fc20008010809 */
[--C-:B------:R-:W-:Y:S01]  /*69e0*/  FFMA.FTZ R12, R188, UR40, -R9.reuse ;  /* 0x00000028bc0c7c23 */ /* 0x100fe20008010809 */
        /* <DEDUP_REMOVED lines=19> */
[----:B------:R-:W-:-:S02]  /*6b20*/  WARPGROUP.DEPBAR.LE gsb0, 0x0 ;  /* 0x00008000000079c5 */ /* 0x000fc40000010000 */
[----:B------:R-:W-:Y:S01]  /*6b30*/  WARPGROUP.ARRIVE ;  /* 0x00000000000079c5 */ /* 0x000fe20000000000 */
[--C-:B------:R-:W-:Y:S01]  /*6b40*/  FFMA.FTZ R164, R164, UR40, -R9.reuse ;  /* 0x00000028a4a47c23 */ /* 0x100fe20008010809 */
[----:B------:R-:W-:-:S01]  /*6b50*/  FFMA.FTZ R165, R165, UR40, -R9 ;  /* 0x00000028a5a57c23 */ /* 0x000fc20008010809 */
[--C-:B------:R-:W-:Y:S01]  /*6b60*/  FFMA.FTZ R136, R136, UR40, -R9.reuse ;  /* 0x0000002888887c23 */ /* 0x100fe20008010809 */
[----:B------:R-:W-:-:S01]  /*6b70*/  FFMA.FTZ R137, R137, UR40, -R9 ;  /* 0x0000002889897c23 */ /* 0x000fc20008010809 */
[--C-:B------:R-:W-:Y:S01]  /*6b80*/  FFMA.FTZ R140, R140, UR40, -R9.reuse ;  /* 0x000000288c8c7c23 */ /* 0x100fe20008010809 */
[----:B------:R-:W-:Y:S01]  /*6b90*/  QGMMA.64x128x32.F32.E4M3.E4M3 R24, R208, gdesc[UR4], R24, gsb0 ;  /* 0x01e00004d0187df3 */ /* 0x000fe20008000818 */
[----:B------:R-:W-:Y:S01]  /*6ba0*/  UIADD3 UR6, UR10, 0x300, URZ ;  /* 0x000003000a067890 */ /* 0x000fe2000fffe03f */
[--C-:B------:R-:W-:Y:S01]  /*6bb0*/  FFMA.FTZ R141, R141, UR40, -R9.reuse ;  /* 0x000000288d8d7c23 */ /* 0x100fe20008010809 */
[----:B------:R-:W-:Y:S01]  /*6bc0*/  UMOV UR7, 0xc0000010 ;  /* 0xc000001000077882 */ /* 0x000fe20000000000 */
        /* <DEDUP_REMOVED lines=28> */
[C---:B------:R-:W-:Y:S01]  /*6d90*/  FADD.FTZ R8, -R3.reuse, R8 ;  /* 0x0000000803087221 */ /* 0x040fe20000010100 */
[----:B------:R-:W-:-:S01]  /*6da0*/  FFMA.FTZ R101, R3, R184, -8 ;  /* 0xc100000003657423 */ /* 0x000fc200000100b8 */
[----:B------:R-:W-:Y:S01]  /*6db0*/  FMUL.FTZ R7, R7, UR40 ;  /* 0x0000002807077c20 */ /* 0x000fe20008410000 */
[----:B------:R-:W-:Y:S01]  /*6dc0*/  MUFU.EX2 R10, R10 ;  /* 0x0000000a000a7308 */ /* 0x000fe20000000800 */
[----:B------:R-:W-:Y:S01]  /*6dd0*/  FMUL.FTZ R8, R8, UR40 ;  /* 0x0000002808087c20 */ /* 0x000fe20008410000 */
        /* <DEDUP_REMOVED lines=23> */
[----:B-1----:R-:W-:-:S01]  /*6f50*/  FFMA.FTZ R4, R7, R4, R10 ;  /* 0x0000000407047223 */ /* 0x002fc2000001000a */
        /* <DEDUP_REMOVED lines=15> */
[----:B--2---:R-:W-:-:S01]  /*7050*/  FFMA.FTZ R5, R8, R5, R185 ;  /* 0x0000000508057223 */ /* 0x004fc200000100b9 */
[--C-:B------:R-:W-:Y:S01]  /*7060*/  FFMA.FTZ R123, R123, UR40, -R101.reuse ;  /* 0x000000287b7b7c23 */ /* 0x100fe20008010865 */
[----:B------:R-:W-:-:S01]  /*7070*/  FFMA.FTZ R126, R126, UR40, -R101 ;  /* 0x000000287e7e7c23 */ /* 0x000fc20008010865 */
[--C-:B------:R-:W-:Y:S01]  /*7080*/  FFMA.FTZ R127, R127, UR40, -R101.reuse ;  /* 0x000000287f7f7c23 */ /* 0x100fe20008010865 */
[----:B------:R-:W-:-:S01]  /*7090*/  FFMA.FTZ R130, R130, UR40, -R101 ;  /* 0x0000002882827c23 */ /* 0x000fc20008010865 */
[--C-:B------:R-:W-:Y:S01]  /*70a0*/  FFMA.FTZ R131, R131, UR40, -R101.reuse ;  /* 0x0000002883837c23 */ /* 0x100fe20008010865 */
[----:B------:R-:W-:-:S01]  /*70b0*/  FFMA.FTZ R134, R134, UR40, -R101 ;  /* 0x0000002886867c23 */ /* 0x000fc20008010865 */
[----:B------:R-:W2:Y:S01]  /*70c0*/  MUFU.EX2 R12, R12 ;  /* 0x0000000c000c7308 */ /* 0x000ea20000000800 */
        /* <DEDUP_REMOVED lines=16> */
[----:B--2---:R-:W-:-:S07]  /*71d0*/  FADD.FTZ R4, R12, R193 ;  /* 0x000000c10c047221 */ /* 0x004fce0000010000 */
[----:B------:R-:W2:Y:S01]  /*71e0*/  MUFU.EX2 R187, R187 ;  /* 0x000000bb00bb7308 */ /* 0x000ea20000000800 */
[----:B-1----:R-:W-:-:S07]  /*71f0*/  FADD.FTZ R192, R186, R5 ;  /* 0x00000005bac07221 */ /* 0x002fce0000010000 */
[----:B------:R-:W1:Y:S01]  /*7200*/  MUFU.EX2 R14, R14 ;  /* 0x0000000e000e7308 */ /* 0x000e620000000800 */
[----:B---3--:R-:W-:-:S07]  /*7210*/  FADD.FTZ R5, R13, R4 ;  /* 0x000000040d057221 */ /* 0x008fce0000010000 */
[----:B------:R-:W3:Y:S01]  /*7220*/  MUFU.EX2 R188, R188 ;  /* 0x000000bc00bc7308 */ /* 0x000ee20000000800 */
[----:B--2---:R-:W-:-:S07]  /*7230*/  FADD.FTZ R193, R187, R192 ;  /* 0x000000c0bbc17221 */ /* 0x004fce0000010000 */
[----:B------:R-:W2:Y:S01]  /*7240*/  MUFU.EX2 R15, R15 ;  /* 0x0000000f000f7308 */ /* 0x000ea20000000800 */
[----:B-1----:R-:W-:-:S07]  /*7250*/  FADD.FTZ R4, R14, R5 ;  /* 0x000000050e047221 */ /* 0x002fce0000010000 */
[----:B------:R-:W1:Y:S01]  /*7260*/  MUFU.EX2 R189, R189 ;  /* 0x000000bd00bd7308 */ /* 0x000e620000000800 */
[----:B---3--:R-:W-:-:S01]  /*7270*/  FADD.FTZ R192, R188, R193 ;  /* 0x000000c1bcc07221 */ /* 0x008fc20000010000 */
[----:B------:R-:W-:Y:S02]  /*7280*/  WARPGROUP.DEPBAR.LE gsb0, 0x0 ;  /* 0x00008000000079c5 */ /* 0x000fe40000010000 */
[----:B------:R-:W-:-:S04]  /*7290*/  WARPGROUP.ARRIVE ;  /* 0x00000000000079c5 */ /* 0x000fc80000000000 */
[----:B------:R-:W3:Y:S01]  /*72a0*/  MUFU.EX2 R20, R20 ;  /* 0x0000001400147308 */ /* 0x000ee20000000800 */
[----:B--2---:R-:W-:-:S01]  /*72b0*/  FADD.FTZ R5, R15, R4 ;  /* 0x000000040f057221 */ /* 0x004fc20000010000 */
[----:B------:R-:W-:Y:S01]  /*72c0*/  QGMMA.64x128x32.F32.E4M3.E4M3 R24, R212, gdesc[UR4], R24, gsb0 ;  /* 0x01e00004d4187df3 */ /* 0x000fe20008000818 */
[----:B------:R-:W-:Y:S01]  /*72d0*/  UIADD3 UR6, UR10, 0x400, URZ ;  /* 0x000004000a067890 */ /* 0x000fe2000fffe03f */
[----:B------:R-:W-:-:S04]  /*72e0*/  UMOV UR7, 0xc0000010 ;  /* 0xc000001000077882 */ /* 0x000fc80000000000 */
        /* <DEDUP_REMOVED lines=35> */
[----:B------:R-:W-:Y:S02]  /*7520*/  WARPGROUP.DEPBAR.LE gsb0, 0x0 ;  /* 0x00008000000079c5 */ /* 0x000fe40000010000 */
[----:B------:R-:W-:Y:S01]  /*7530*/  WARPGROUP.ARRIVE ;  /* 0x00000000000079c5 */ /* 0x000fe20000000000 */
[----:B--2---:R-:W-:-:S04]  /*7540*/  FADD.FTZ R4, R180, R5 ;  /* 0x00000005b4047221 */ /* 0x004fc80000010000 */
[----:B------:R-:W2:Y:S01]  /*7550*/  MUFU.EX2 R183, R183 ;  /* 0x000000b700b77308 */ /* 0x000ea20000000800 */
[----:B------:R-:W-:Y:S01]  /*7560*/  QGMMA.64x128x32.F32.E4M3.E4M3 R24, R216, gdesc[UR4], R24, gsb0 ;  /* 0x01e00004d8187df3 */ /* 0x000fe20008000818 */
[----:B------:R-:W-:Y:S01]  /*7570*/  UIADD3 UR6, UR10, 0x500, URZ ;  /* 0x000005000a067890 */ /* 0x000fe2000fffe03f */
[----:B-1----:R-:W-:Y:S01]  /*7580*/  FADD.FTZ R192, R182, R193 ;  /* 0x000000c1b6c07221 */ /* 0x002fe20000010000 */
[----:B------:R-:W-:-:S04]  /*7590*/  UMOV UR7, 0xc0000010 ;  /* 0xc000001000077882 */ /* 0x000fc80000000000 */
        /* <DEDUP_REMOVED lines=33> */
[----:B--2---:R-:W-:-:S01]  /*77b0*/  FADD.FTZ R5, R165, R4 ;  /* 0x00000004a5057221 */ /* 0x004fc20000010000 */
[----:B------:R-:W-:Y:S02]  /*77c0*/  WARPGROUP.DEPBAR.LE gsb0, 0x0 ;  /* 0x00008000000079c5 */ /* 0x000fe40000010000 */
[----:B------:R-:W-:-:S04]  /*77d0*/  WARPGROUP.ARRIVE ;  /* 0x00000000000079c5 */ /* 0x000fc80000000000 */
[----:B------:R-:W2:Y:S01]  /*77e0*/  MUFU.EX2 R138, R138 ;  /* 0x0000008a008a7308 */ /* 0x000ea20000000800 */
[----:B-1----:R-:W-:-:S01]  /*77f0*/  FADD.FTZ R193, R167, R192 ;  /* 0x000000c0a7c17221 */ /* 0x002fc20000010000 */
[----:B------:R-:W-:Y:S01]  /*7800*/  QGMMA.64x128x32.F32.E4M3.E4M3 R24, R220, gdesc[UR4], R24, gsb0 ;  /* 0x01e00004dc187df3 */ /* 0x000fe20008000818 */
[----:B------:R-:W-:Y:S01]  /*7810*/  UIADD3 UR6, UR10, 0x600, URZ ;  /* 0x000006000a067890 */ /* 0x000fe2000fffe03f */
[----:B---3--:R-:W-:-:S04]  /*7820*/  FADD.FTZ R4, R136, R5 ;  /* 0x0000000588047221 */ /* 0x008fc80000010000 */
[----:B------:R-:W1:Y:S01]  /*7830*/  MUFU.EX2 R137, R137 ;  /* 0x0000008900897308 */ /* 0x000e620000000800 */
[----:B------:R-:W-:-:S07]  /*7840*/  UMOV UR7, 0xc0000010 ;  /* 0xc000001000077882 */ /* 0x000fce0000000000 */
        /* <DEDUP_REMOVED lines=33> */
[----:B-1----:R-:W-:-:S01]  /*7a60*/  FADD.FTZ R192, R122, R193 ;  /* 0x000000c17ac07221 */ /* 0x002fc20000010000 */
[----:B------:R-:W-:Y:S02]  /*7a70*/  WARPGROUP.DEPBAR.LE gsb0, 0x0 ;  /* 0x00008000000079c5 */ /* 0x000fe40000010000 */
[----:B------:R-:W-:-:S04]  /*7a80*/  WARPGROUP.ARRIVE ;  /* 0x00000000000079c5 */ /* 0x000fc80000000000 */
[----:B------:R-:W1:Y:S01]  /*7a90*/  MUFU.EX2 R124, R124 ;  /* 0x0000007c007c7308 */ /* 0x000e620000000800 */
[----:B---3--:R-:W-:-:S01]  /*7aa0*/  FADD.FTZ R5, R121, R4 ;  /* 0x0000000479057221 */ /* 0x008fc20000010000 */
[----:B------:R-:W-:Y:S06]  /*7ab0*/  QGMMA.64x128x32.F32.E4M3.E4M3 R24, R224, gdesc[UR4], R24, gsb0 ;  /* 0x01e00004e0187df3 */ /* 0x000fec0008000818 */
        /* <DEDUP_REMOVED lines=30> */
[--C-:B------:R-:W-:Y:S01]  /*7ca0*/  FFMA.FTZ R193, R95, UR40, -R101.reuse ;  /* 0x000000285fc17c23 */ /* 0x100fe20008010865 */
[----:B------:R-:W-:-:S05]  /*7cb0*/  FFMA.FTZ R95, R98, UR40, -R101 ;  /* 0x00000028625f7c23 */ /* 0x000fca0008010865 */
[----:B------:R-:W3:Y:S01]  /*7cc0*/  MUFU.EX2 R108, R108 ;  /* 0x0000006c006c7308 */ /* 0x000ee20000000800 */
[----:B--2---:R-:W-:-:S07]  /*7cd0*/  FADD.FTZ R5, R105, R4 ;  /* 0x0000000469057221 */ /* 0x004fce0000010000 */
[----:B------:R-:W2:Y:S01]  /*7ce0*/  MUFU.EX2 R110, R110 ;  /* 0x0000006e006e7308 */ /* 0x000ea20000000800 */
[----:B-1----:R-:W-:-:S07]  /*7cf0*/  FADD.FTZ R195, R107, R192 ;  /* 0x000000c06bc37221 */ /* 0x002fce0000010000 */
[----:B------:R-:W1:Y:S01]  /*7d00*/  MUFU.EX2 R109, R109 ;  /* 0x0000006d006d7308 */ /* 0x000e620000000800 */
[----:B---3--:R-:W-:-:S01]  /*7d10*/  FADD.FTZ R4, R108, R5 ;  /* 0x000000056c047221 */ /* 0x008fc20000010000 */
[----:B------:R-:W-:-:S06]  /*7d20*/  WARPGROUP.DEPBAR.LE gsb0, 0x0 ;  /* 0x00008000000079c5 */ /* 0x000fcc0000010000 */
[----:B------:R-:W3:Y:S01]  /*7d30*/  MUFU.EX2 R111, R111 ;  /* 0x0000006f006f7308 */ /* 0x000ee20000000800 */
[----:B--2---:R-:W-:-:S07]  /*7d40*/  FADD.FTZ R192, R110, R195 ;  /* 0x000000c36ec07221 */ /* 0x004fce0000010000 */
[----:B------:R-:W2:Y:S01]  /*7d50*/  MUFU.EX2 R112, R112 ;  /* 0x0000007000707308 */ /* 0x000ea20000000800 */
[----:B-1----:R-:W-:-:S01]  /*7d60*/  FADD.FTZ R5, R109, R4 ;  /* 0x000000046d057221 */ /* 0x002fc20000010000 */
[----:B------:R-:W-:-:S06]  /*7d70*/  IADD3 R4, -R18, 0xb, RZ ;  /* 0x0000000b12047810 */ /* 0x000fcc0007ffe1ff */
        /* <DEDUP_REMOVED lines=8> */
[----:B------:R-:W-:Y:S01]  /*7e00*/  FFMA.FTZ R98, R99, UR40, -R101 ;  /* 0x0000002863627c23 */ /* 0x000fe20008010865 */
[----:B------:R-:W-:-:S05]  /*7e10*/  IMAD.U32 R99, RZ, RZ, UR49 ;  /* 0x00000031ff637e24 */ /* 0x000fca000f8e00ff */
        /* <DEDUP_REMOVED lines=10> */
[----:B------:R-:W-:Y:S01]  /*7ec0*/  @!P1 LEA R194, R99, UR38, 0x3 ;  /* 0x0000002663c29c11 */ /* 0x000fe2000f8e18ff */
[----:B------:R-:W-:-:S01]  /*7ed0*/  FFMA.FTZ R99, R102, UR40, -R101 ;  /* 0x0000002866637c23 */ /* 0x000fc20008010865 */
[----:B------:R1:W-:Y:S06]  /*7ee0*/  BAR.ARV R4, 0x100 ;  /* 0x000400040000751d */ /* 0x0003ec0000002000 */
[----:B------:R-:W4:Y:S01]  /*7ef0*/  MUFU.EX2 R89, R89 ;  /* 0x0000005900597308 */ /* 0x000f220000000800 */
[----:B---3--:R-:W-:-:S01]  /*7f00*/  FADD.FTZ R102, R88, R5 ;  /* 0x0000000558667221 */ /* 0x008fc20000010000 */
[----:B-1----:R-:W-:-:S02]  /*7f10*/  @!P1 VIADD R4, R194, 0x2e840 ;  /* 0x0002e840c2049836 */ /* 0x002fc40000000000 */
[----:B------:R-:W-:-:S01]  /*7f20*/  FFMA.FTZ R101, R103, UR40, -R101 ;  /* 0x0000002867657c23 */ /* 0x000fc20008010865 */
[----:B--2---:R-:W-:-:S03]  /*7f30*/  FADD.FTZ R192, R90, R195 ;  /* 0x000000c35ac07221 */ /* 0x004fc60000010000 */
[----:B------:R-:W1:Y:S01]  /*7f40*/  MUFU.EX2 R91, R91 ;  /* 0x0000005b005b7308 */ /* 0x000e620000000800 */
[----:B------:R-:W-:-:S04]  /*7f50*/  @!P1 PRMT R4, RZ, 0x654, R4 ;  /* 0x00000654ff049816 */ /* 0x000fc80000000004 */
[----:B------:R2:W-:Y:S03]  /*7f60*/  @!P1 SYNCS.ARRIVE.TRANS64.RED.A1T0 RZ, [R4+URZ], RZ ;  /* 0x000000ff04ff99a7 */ /* 0x0005e6000810043f */
[----:B------:R-:W3:Y:S01]  /*7f70*/  MUFU.EX2 R92, R92 ;  /* 0x0000005c005c7308 */ /* 0x000ee20000000800 */
[----:B----4-:R-:W-:-:S07]  /*7f80*/  FADD.FTZ R5, R89, R102 ;  /* 0x0000006659057221 */ /* 0x010fce0000010000 */
[----:B------:R-:W4:Y:S01]  /*7f90*/  MUFU.EX2 R94, R94 ;  /* 0x0000005e005e7308 */ /* 0x000f220000000800 */
[----:B-1----:R-:W-:-:S07]  /*7fa0*/  FADD.FTZ R195, R91, R192 ;  /* 0x000000c05bc37221 */ /* 0x002fce0000010000 */
[----:B------:R-:W1:Y:S01]  /*7fb0*/  MUFU.EX2 R93, R93 ;  /* 0x0000005d005d7308 */ /* 0x000e620000000800 */
[----:B---3--:R-:W-:-:S07]  /*7fc0*/  FADD.FTZ R102, R92, R5 ;  /* 0x000000055c667221 */ /* 0x008fce0000010000 */
[----:B------:R-:W3:Y:S01]  /*7fd0*/  MUFU.EX2 R193, R193 ;  /* 0x000000c100c17308 */ /* 0x000ee20000000800 */
[----:B----4-:R-:W-:-:S07]  /*7fe0*/  FADD.FTZ R192, R94, R195 ;  /* 0x000000c35ec07221 */ /* 0x010fce0000010000 */
        /* <DEDUP_REMOVED lines=16> */
[----:B--2---:R-:W-:-:S03]  /*80f0*/  FADD.FTZ R4, R9, R102 ;  /* 0x0000006609047221 */ /* 0x004fc60000010000 */
[----:B-1----:R-:W-:Y:S01]  /*8100*/  FADD.FTZ R5, R194, R5 ;  /* 0x00000005c2057221 */ /* 0x002fe20000010000 */
[----:B------:R-:W-:Y:S06]  /*8110*/  @!P0 BRA `(.L_x_24) ;  /* 0x0000000000048947 */ /* 0x000fec0003800000 */
[----:B------:R-:W-:Y:S01]  /*8120*/  BPT.TRAP 0x1 ;  /* 0x000000040000795c */ /* 0x000fe20000300000 */
.L_x_24:
[----:B------:R-:W-:Y:S01]  /*8130*/  ULEA UR6, UR55, UR38, 0x3 ;  /* 0x0000002637067291 */ /* 0x000fe2000f8e183f */
[----:B------:R-:W-:Y:S01]  /*8140*/  ISETP.LT.AND P1, PT, RZ, UR54, PT ;  /* 0x00000036ff007c0c */ /* 0x000fe2000bf21270 */
[----:B------:R-:W-:Y:S01]  /*8150*/  UIADD3 UR7, UR54, -0x1, URZ ;  /* 0xffffffff36077890 */ /* 0x000fe2000fffe03f */
[----:B------:R-:W-:Y:S01]  /*8160*/  F2FP.SATFINITE.E4M3.F32.PACK_AB_MERGE_C R12, R13, R12, RZ ;  /* 0x0000000c0d0c723e */ /* 0x000fe200048070ff */
[----:B------:R-:W-:Y:S01]  /*8170*/  UIADD3 UR6, UR6, 0x2e860, URZ ;  /* 0x0002e86006067890 */ /* 0x000fe2000fffe03f */
[----:B------:R-:W-:Y:S01]  /*8180*/  F2FP.SATFINITE.E4M3.F32.PACK_AB_MERGE_C R186, R187, R186, RZ ;  /* 0x000000babbba723e */ /* 0x000fe200048070ff */
[----:B------:R-:W-:Y:S01]  /*8190*/  UMOV UR56, UR36 ;  /* 0x0000002400387c82 */ /* 0x000fe20008000000 */
[----:B------:R-:W-:Y:S01]  /*81a0*/  F2FP.SATFINITE.E4M3.F32.PACK_AB_MERGE_C R20, R21, R20, RZ ;  /* 0x000000141514723e */ /* 0x000fe200048070ff */
[----:B------:R-:W-:Y:S01]  /*81b0*/  UPRMT UR6, UR37, 0x654, UR6 ;  /* 0x0000065425067896 */ /* 0x000fe20008000006 */
[----:B------:R-:W-:Y:S01]  /*81c0*/  F2FP.SATFINITE.E4M3.F32.PACK_AB_MERGE_C R190, R191, R190, RZ ;  /* 0x000000bebfbe723e */ /* 0x000fe200048070ff */
[----:B------:R-:W-:Y:S01]  /*81d0*/  UMOV UR54, UR7 ;  /* 0x0000000700367c82 */ /* 0x000fe20008000000 */
[----:B------:R-:W-:Y:S01]  /*81e0*/  F2FP.SATFINITE.E4M3.F32.PACK_AB_MERGE_C R172, R173, R172, RZ ;  /* 0x000000acadac723e */ /* 0x000fe200048070ff */
[----:B------:R-:W-:Y:S01]  /*81f0*/  UMOV UR55, UR49 ;  /* 0x0000003100377c82 */ /* 0x000fe20008000000 */
[----:B------:R-:W-:Y:S01]  /*8200*/  F2FP.SATFINITE.E4M3.F32.PACK_AB_MERGE_C R174, R175, R174, RZ ;  /* 0x000000aeafae723e */ /* 0x000fe200048070ff */
[-C--:B------:R-:W-:Y:S01]  /*8210*/  FMUL.FTZ R24, R24, R7.reuse ;  /* 0x0000000718187220 */ /* 0x080fe20000410000 */
[----:B------:R-:W-:Y:S01]  /*8220*/  F2FP.SATFINITE.E4M3.F32.PACK_AB_MERGE_C R180, R181, R180, RZ ;  /* 0x000000b4b5b4723e */ /* 0x000fe200048070ff */
[-C--:B------:R-:W-:Y:S01]  /*8230*/  FMUL.FTZ R25, R25, R7.reuse ;  /* 0x0000000719197220 */ /* 0x080fe20000410000 */
[----:B------:R-:W-:Y:S01]  /*8240*/  F2FP.SATFINITE.E4M3.F32.PACK_AB_MERGE_C R182, R183, R182, RZ ;  /* 0x000000b6b7b6723e */ /* 0x000fe200048070ff */
[----:B------:R-:W-:Y:S01]  /*8250*/  SYNCS.ARRIVE.TRANS64.RED.A1T0 RZ, [UR6], RZ ;  /* 0x000000ffffff79a7 */ /* 0x000fe20008100406 */
[----:B------:R-:W-:Y:S01]  /*8260*/  F2FP.SATFINITE.E4M3.F32.PACK_AB_MERGE_C R156, R157, R156, RZ ;  /* 0x0000009c9d9c723e */ /* 0x000fe200048070ff */
[-C--:B------:R-:W-:Y:S01]  /*8270*/  FMUL.FTZ R28, R28, R7.reuse ;  /* 0x000000071c1c7220 */ /* 0x080fe20000410000 */
        /* <DEDUP_REMOVED lines=35> */
[----:B------:R-:W-:Y:S01]  /*84b0*/  FMUL.FTZ R64, R64, R7 ;  /* 0x0000000740407220 */ /* 0x000fe20000410000 */
[----:B------:R-:W-:Y:S01]  /*84c0*/  F2FP.SATFINITE.E4M3.F32.PACK_AB_MERGE_C R99, R194, R99, RZ ;  /* 0x00000063c263723e */ /* 0x000fe200048070ff */
[-C--:B------:R-:W-:Y:S01]  /*84d0*/  FMUL.FTZ R65, R65, R7.reuse ;  /* 0x0000000741417220 */ /* 0x080fe20000410000 */
        /* <DEDUP_REMOVED lines=9> */
[----:B------:R-:W-:Y:S01]  /*8570*/  FMUL.FTZ R85, R85, R7 ;  /* 0x0000000755557220 */ /* 0x000fe20000410000 */
        /* <DEDUP_REMOVED lines=32> */
[----:B------:R-:W-:Y:S01]  /*8780*/  F2FP.SATFINITE.E4M3.F32.PACK_AB_MERGE_C R200, R11, R10, R12 ;  /* 0x0000000a0bc8723e */ /* 0x000fe2000480700c */
[----:B------:R-:W-:Y:S01]  /*8790*/  IMAD.MOV.U32 R8, RZ, RZ, R3 ;  /* 0x000000ffff087224 */ /* 0x000fe200078e0003 */
[----:B------:R-:W-:Y:S01]  /*87a0*/  F2FP.SATFINITE.E4M3.F32.PACK_AB_MERGE_C R201, R184, R185, R186 ;  /* 0x000000b9b8c9723e */ /* 0x000fe200048070ba */
[----:B------:R-:W-:Y:S01]  /*87b0*/  IMAD.MOV.U32 R7, RZ, RZ, R6 ;  /* 0x000000ffff077224 */ /* 0x000fe200078e0006 */
[----:B------:R-:W-:-:S02]  /*87c0*/  F2FP.SATFINITE.E4M3.F32.PACK_AB_MERGE_C R202, R15, R14, R20 ;  /* 0x0000000e0fca723e */ /* 0x000fc40004807014 */
[----:B------:R-:W-:Y:S02]  /*87d0*/  F2FP.SATFINITE.E4M3.F32.PACK_AB_MERGE_C R203, R189, R188, R190 ;  /* 0x000000bcbdcb723e */ /* 0x000fe400048070be */
[----:B------:R-:W-:Y:S02]  /*87e0*/  F2FP.SATFINITE.E4M3.F32.PACK_AB_MERGE_C R204, R169, R168, R172 ;  /* 0x000000a8a9cc723e */ /* 0x000fe400048070ac */
[----:B------:R-:W-:Y:S02]  /*87f0*/  F2FP.SATFINITE.E4M3.F32.PACK_AB_MERGE_C R205, R171, R170, R174 ;  /* 0x000000aaabcd723e */ /* 0x000fe400048070ae */
[----:B------:R-:W-:Y:S02]  /*8800*/  F2FP.SATFINITE.E4M3.F32.PACK_AB_MERGE_C R206, R177, R176, R180 ;  /* 0x000000b0b1ce723e */ /* 0x000fe400048070b4 */
[----:B------:R-:W-:Y:S02]  /*8810*/  F2FP.SATFINITE.E4M3.F32.PACK_AB_MERGE_C R207, R179, R178, R182 ;  /* 0x000000b2b3cf723e */ /* 0x000fe400048070b6 */
        /* <DEDUP_REMOVED lines=19> */
[----:B------:R-:W-:Y:S01]  /*8950*/  F2FP.SATFINITE.E4M3.F32.PACK_AB_MERGE_C R227, R98, R95, R99 ;  /* 0x0000005f62e3723e */ /* 0x000fe20004807063 */
[----:B------:R-:W-:Y:S06]  /*8960*/  @P1 BRA `(.L_x_25) ;  /* 0xffffffc800841947 */ /* 0x000fec000383ffff */
.L_x_15:
[----:B------:R-:W-:Y:S06]  /*8970*/  BAR.ARV 0x8, 0x120 ;  /* 0x0204800000007b1d */ /* 0x000fec0000002000 */
[----:B------:R-:W-:Y:S05]  /*8980*/  @!P0 BRA `(.L_x_26) ;  /* 0x0000000000048947 */ /* 0x000fea0003800000 */
[----:B------:R-:W-:Y:S01]  /*8990*/  BPT.TRAP 0x1 ;  /* 0x000000040000795c */ /* 0x000fe20000300000 */
.L_x_26:
[----:B------:R-:W-:Y:S01]  /*89a0*/  ULEA UR4, UR49, UR38, 0x3 ;  /* 0x0000002631047291 */ /* 0x000fe2000f8e183f */
[----:B------:R-:W-:-:S05]  /*89b0*/  IMAD.U32 R0, RZ, RZ, UR36 ;  /* 0x00000024ff007e24 */ /* 0x000fca000f8e00ff */
[----:B------:R-:W-:-:S04]  /*89c0*/  SHF.L.U32 R0, R0, 0x1f, RZ ;  /* 0x0000001f00007819 */ /* 0x000fc800000006ff */
[----:B------:R1:W2:Y:S01]  /*89d0*/  SYNCS.PHASECHK.TRANS64.TRYWAIT P1, [UR4+0x2e850], R0 ;  /* 0x02e85000ff0075a7 */ /* 0x0002a20008020144 */
[----:B------:R-:W-:Y:S05]  /*89e0*/  @!P0 BRA `(.L_x_27) ;  /* 0x0000000000048947 */ /* 0x000fea0003800000 */
[----:B------:R-:W-:Y:S01]  /*89f0*/  BPT.TRAP 0x1 ;  /* 0x000000040000795c */ /* 0x000fe20000300000 */
.L_x_27:
[----:B--2---:R-:W-:Y:S05]  /*8a00*/  @P1 BRA `(.L_x_28) ;  /* 0x0000000000081947 */ /* 0x004fea0003800000 */
[----:B------:R-:W2:Y:S02]  /*8a10*/  SYNCS.PHASECHK.TRANS64.TRYWAIT P1, [UR4+0x2e850], R0 ;  /* 0x02e85000ff0075a7 */ /* 0x000ea40008020144 */
[----:B--2---:R-:W-:Y:S05]  /*8a20*/  @!P1 BRA `(.L_x_29) ;  /* 0x0000004800c49947 */ /* 0x004fea0003800000 */
.L_x_28:
[----:B------:R-:W-:Y:S01]  /*8a30*/  UIADD3 UR5, UR38, 0x400, URZ ;  /* 0x0000040026057890 */ /* 0x000fe2000fffe03f */
[----:B------:R-:W-:Y:S01]  /*8a40*/  WARPGROUP.ARRIVE ;  /* 0x00000000000079c5 */ /* 0x000fe20000000000 */
[----:B------:R-:W-:Y:S01]  /*8a50*/  UMOV UR7, 0xc0000010 ;  /* 0xc000001000077882 */ /* 0x000fe20000000000 */
[----:B--2---:R-:W-:Y:S01]  /*8a60*/  IMAD.MOV.U32 R7, RZ, RZ, 0x3f800000 ;  /* 0x3f800000ff077424 */ /* 0x004fe200078e00ff */
[----:B------:R-:W-:-:S04]  /*8a70*/  USHF.R.U32.HI UR5, URZ, 0x4, UR5 ;  /* 0x000000043f057899 */ /* 0x000fc80008011605 */
[----:B------:R-:W-:-:S04]  /*8a80*/  ULOP3.LUT UR5, UR5, 0x3fff, URZ, 0xc0, !UPT ;  /* 0x00003fff05057892 */ /* 0x000fc8000f8ec03f */
[----:B------:R-:W-:-:S04]  /*8a90*/  ULOP3.LUT UR5, UR5, 0x10000, URZ, 0xfc, !UPT ;  /* 0x0001000005057892 */ /* 0x000fc8000f8efc3f */
[----:B------:R-:W-:-:S07]  /*8aa0*/  UIMAD UR5, UR49, 0x700, UR5 ;  /* 0x00000700310578a4 */ /* 0x000fce000f8e0205 */
[----:B------:R-:W-:Y:S02]  /*8ab0*/  UMOV UR6, UR5 ;  /* 0x0000000500067c82 */ /* 0x000fe40008000000 */
[----:B------:R-:W-:Y:S01]  /*8ac0*/  QGMMA.64x128x32.F32.E4M3.E4M3 R24, R200, gdesc[UR4], R24, gsb0 ;  /* 0x01e00004c8187df3 */ /* 0x000fe20008000818 */
[----:B------:R-:W-:Y:S01]  /*8ad0*/  UIADD3 UR6, UR5, 0x100, URZ ;  /* 0x0000010005067890 */ /* 0x000fe2000fffe03f */
[----:B------:R-:W-:Y:S01]  /*8ae0*/  UMOV UR7, 0xc0000010 ;  /* 0xc000001000077882 */ /* 0x000fe20000000000 */
[----:B------:R-:W-:Y:S02]  /*8af0*/  WARPGROUP.DEPBAR.LE gsb0, 0x0 ;  /* 0x00008000000079c5 */ /* 0x000fe40000010000 */
[----:B------:R-:W-:-:S07]  /*8b00*/  WARPGROUP.ARRIVE ;  /* 0x00000000000079c5 */ /* 0x000fce0000000000 */
        /* <DEDUP_REMOVED lines=11> */
[----:B------:R-:W-:Y:S02]  /*8bc0*/  ULDC.64 UR6, c[0x0][0x9a0] ;  /* 0x0002680000067ab9 */ /* 0x000fe40000000a00 */
[----:B------:R-:W-:-:S04]  /*8bd0*/  UISETP.NE.U32.AND UP0, UPT, UR6, URZ, UPT ;  /* 0x0000003f0600728c */ /* 0x000fc8000bf05070 */
[----:B------:R-:W-:-:S06]  /*8be0*/  UISETP.NE.AND.EX UP0, UPT, UR7, URZ, UPT, UP0 ;  /* 0x0000003f0700728c */ /* 0x000fcc000bf05300 */
[----:B------:R-:W-:-:S05]  /*8bf0*/  PLOP3.LUT P1, PT, PT, PT, UP0, 0x80, 0x0 ;  /* 0x000000000000781c */ /* 0x000fca0003f2f008 */
[----:B------:R-:W-:Y:S01]  /*8c00*/  @UP0 USHF.R.S32.HI UR10, URZ, 0x1f, UR44 ;  /* 0x0000001f3f0a0899 */ /* 0x000fe2000801142c */
[----:B------:R-:W-:-:S03]  /*8c10*/  @UP0 ULDC.64 UR12, c[0x0][0x9c8] ;  /* 0x00027200000c0ab9 */ /* 0x000fc60000000a00 */
[----:B------:R-:W-:Y:S02]  /*8c20*/  @UP0 UIMAD UR10, UR10, UR12, URZ ;  /* 0x0000000c0a0a02a4 */ /* 0x000fe4000f8e023f */
[----:B------:R-:W-:Y:S02]  /*8c30*/  @UP0 UIMAD.WIDE.U32 UR8, UR44, UR12, URZ ;  /* 0x0000000c2c0802a5 */ /* 0x000fe4000f8e003f */
[----:B------:R-:W-:Y:S02]  /*8c40*/  @UP0 UIMAD UR11, UR44, UR13, UR10 ;  /* 0x0000000d2c0b02a4 */ /* 0x000fe4000f8e020a */
[----:B------:R-:W-:Y:S02]  /*8c50*/  @UP0 USHF.R.S32.HI UR10, URZ, 0x1f, UR42 ;  /* 0x0000001f3f0a0899 */ /* 0x000fe4000801142a */
[----:B------:R-:W-:Y:S01]  /*8c60*/  @UP0 UIADD3 UR9, UR9, UR11, URZ ;  /* 0x0000000b09090290 */ /* 0x000fe2000fffe03f */
[----:B------:R-:W-:Y:S02]  /*8c70*/  @UP0 ULDC.64 UR12, c[0x0][0x9d0] ;  /* 0x00027400000c0ab9 */ /* 0x000fe40000000a00 */
[----:B------:R-:W-:-:S02]  /*8c80*/  @UP0 UIMAD UR10, UR10, UR12, URZ ;  /* 0x0000000c0a0a02a4 */ /* 0x000fc4000f8e023f */
[----:B------:R-:W-:Y:S02]  /*8c90*/  @UP0 UIMAD.WIDE.U32 UR8, UR42, UR12, UR8 ;  /* 0x0000000c2a0802a5 */ /* 0x000fe4000f8e0008 */
[----:B------:R-:W-:Y:S02]  /*8ca0*/  @UP0 UIMAD UR10, UR42, UR13, UR10 ;  /* 0x0000000d2a0a02a4 */ /* 0x000fe4000f8e020a */
[----:B------:R-:W-:Y:S02]  /*8cb0*/  @UP0 ULEA UR6, UP1, UR8, UR6, 0x2 ;  /* 0x0000000608060291 */ /* 0x000fe4000f82103f */
[----:B------:R-:W-:-:S04]  /*8cc0*/  @UP0 UIADD3 UR9, UR9, UR10, URZ ;  /* 0x0000000a09090290 */ /* 0x000fc8000fffe03f */
[----:B------:R-:W-:Y:S01]  /*8cd0*/  IMAD.U32 R8, RZ, RZ, UR6 ;  /* 0x00000006ff087e24 */ /* 0x000fe2000f8e00ff */
[----:B------:R-:W-:Y:S02]  /*8ce0*/  @UP0 ULEA.HI.X UR7, UR8, UR7, UR9, 0x2, UP1 ;  /* 0x0000000708070291 */ /* 0x000fe400088f1409 */
[----:B------:R-:W-:-:S04]  /*8cf0*/  UIADD3 UR6, UR5, 0x400, URZ ;  /* 0x0000040005067890 */ /* 0x000fc8000fffe03f */
[----:B------:R-:W-:Y:S01]  /*8d00*/  IMAD.U32 R9, RZ, RZ, UR7 ;  /* 0x00000007ff097e24 */ /* 0x000fe2000f8e00ff */
[----:B------:R-:W-:-:S04]  /*8d10*/  UMOV UR7, 0xc0000010 ;  /* 0xc000001000077882 */ /* 0x000fc80000000000 */
[----:B------:R2:W3:Y:S01]  /*8d20*/  @P1 LDG.E R7, desc[UR50][R8.64] ;  /* 0x0000003208071981 */ /* 0x0004e2000c1e1900 */
[----:B------:R-:W-:Y:S02]  /*8d30*/  WARPGROUP.DEPBAR.LE gsb0, 0x0 ;  /* 0x00008000000079c5 */ /* 0x000fe40000010000 */
[----:B------:R-:W-:-:S06]  /*8d40*/  WARPGROUP.ARRIVE ;  /* 0x00000000000079c5 */ /* 0x000fcc0000000000 */
[----:B------:R-:W-:Y:S01]  /*8d50*/  QGMMA.64x128x32.F32.E4M3.E4M3 R24, R216, gdesc[UR4], R24, gsb0 ;  /* 0x01e00004d8187df3 */ /* 0x000fe20008000818 */
[----:B------:R-:W-:Y:S01]  /*8d60*/  UIADD3 UR6, UR5, 0x500, URZ ;  /* 0x0000050005067890 */ /* 0x000fe2000fffe03f */
[----:B------:R-:W-:Y:S01]  /*8d70*/  UMOV UR7, 0xc0000010 ;  /* 0xc000001000077882 */ /* 0x000fe20000000000 */
[----:B------:R-:W4:Y:S04]  /*8d80*/  SHFL.BFLY PT, R11, R4, 0x2, 0x1f ;  /* 0x0c401f00040b7f89 */ /* 0x000f2800000e0000 */
[----:B------:R-:W5:Y:S01]  /*8d90*/  SHFL.BFLY PT, R10, R5, 0x2, 0x1f ;  /* 0x0c401f00050a7f89 */ /* 0x000f6200000e0000 */
[----:B------:R-:W-:Y:S02]  /*8da0*/  WARPGROUP.DEPBAR.LE gsb0, 0x0 ;  /* 0x00008000000079c5 */ /* 0x000fe40000010000 */
[----:B------:R-:W-:-:S06]  /*8db0*/  WARPGROUP.ARRIVE ;  /* 0x00000000000079c5 */ /* 0x000fcc0000000000 */
[----:B------:R-:W-:Y:S01]  /*8dc0*/  QGMMA.64x128x32.F32.E4M3.E4M3 R24, R220, gdesc[UR4], R24, gsb0 ;  /* 0x01e00004dc187df3 */ /* 0x000fe20008000818 */
[----:B------:R-:W-:Y:S01]  /*8dd0*/  UIADD3 UR6, UR5, 0x600, URZ ;  /* 0x0000060005067890 */ /* 0x000fe2000fffe03f */
[----:B------:R-:W-:Y:S01]  /*8de0*/  UMOV UR7, 0xc0000010 ;  /* 0xc000001000077882 */ /* 0x000fe20000000000 */
[----:B----4-:R-:W-:-:S01]  /*8df0*/  FADD.FTZ R11, R11, R4 ;  /* 0x000000040b0b7221 */ /* 0x010fc20000010000 */
[----:B-----5:R-:W-:-:S04]  /*8e00*/  FADD.FTZ R10, R10, R5 ;  /* 0x000000050a0a7221 */ /* 0x020fc80000010000 */
[----:B-1----:R-:W1:Y:S04]  /*8e10*/  SHFL.BFLY PT, R0, R11, 0x1, 0x1f ;  /* 0x0c201f000b007f89 */ /* 0x002e6800000e0000 */
[----:B--2---:R-:W2:Y:S01]  /*8e20*/  SHFL.BFLY PT, R9, R10, 0x1, 0x1f ;  /* 0x0c201f000a097f89 */ /* 0x004ea200000e0000 */
[----:B------:R-:W-:Y:S02]  /*8e30*/  IMAD.MOV.U32 R8, RZ, RZ, RZ ;  /* 0x000000ffff087224 */ /* 0x000fe400078e00ff */
[----:B-1----:R-:W-:Y:S01]  /*8e40*/  FADD.FTZ R13, R11, R0 ;  /* 0x000000000b0d7221 */ /* 0x002fe20000010000 */
[----:B--2---:R-:W-:-:S04]  /*8e50*/  FADD.FTZ R15, R10, R9 ;  /* 0x000000090a0f7221 */ /* 0x004fc80000010000 */
[C---:B------:R-:W-:Y:S01]  /*8e60*/  FSETP.NE.FTZ.AND P1, PT, R13.reuse, RZ, PT ;  /* 0x000000ff0d00720b */ /* 0x040fe20003f35000 */
[----:B------:R-:W-:Y:S01]  /*8e70*/  FMUL.FTZ R14, R13, 0.00390625 ;  /* 0x3b8000000d0e7820 */ /* 0x000fe20000410000 */
[----:B------:R-:W-:-:S04]  /*8e80*/  FMUL.FTZ R20, R15, 0.00390625 ;  /* 0x3b8000000f147820 */ /* 0x000fc80000410000 */
[----:B------:R-:W-:Y:S02]  /*8e90*/  FSETP.NE.FTZ.AND P2, PT, R14, RZ, PT ;  /* 0x000000ff0e00720b */ /* 0x000fe40003f55000 */
[----:B------:R-:W-:-:S05]  /*8ea0*/  FSETP.NE.FTZ.AND P3, PT, R20, RZ, PT ;  /* 0x000000ff1400720b */ /* 0x000fca0003f75000 */
[----:B------:R1:W-:Y:S01]  /*8eb0*/  @P1 MUFU.RCP R8, R13 ;  /* 0x0000000d00081308 */ /* 0x0003e20000001000 */
[----:B------:R-:W-:Y:S01]  /*8ec0*/  FSETP.NE.FTZ.AND P1, PT, R15, RZ, PT ;  /* 0x000000ff0f00720b */ /* 0x000fe20003f35000 */
[----:B------:R-:W-:Y:S01]  /*8ed0*/  IMAD.MOV.U32 R12, RZ, RZ, RZ ;  /* 0x000000ffff0c7224 */ /* 0x000fe200078e00ff */
[----:B------:R-:W-:Y:S02]  /*8ee0*/  WARPGROUP.DEPBAR.LE gsb0, 0x0 ;  /* 0x00008000000079c5 */ /* 0x000fe40000010000 */
[----:B------:R-:W-:-:S06]  /*8ef0*/  WARPGROUP.ARRIVE ;  /* 0x00000000000079c5 */ /* 0x000fcc0000000000 */
[----:B------:R-:W-:Y:S01]  /*8f00*/  QGMMA.64x128x32.F32.E4M3.E4M3 R24, R224, gdesc[UR4], R24, gsb0 ;  /* 0x01e00004e0187df3 */ /* 0x000fe20008000818 */
[----:B------:R-:W2:Y:S08]  /*8f10*/  @P2 MUFU.LG2 R9, R14 ;  /* 0x0000000e00092308 */ /* 0x000eb00000000c00 */
[----:B------:R-:W4:Y:S08]  /*8f20*/  @P3 MUFU.LG2 R11, R20 ;  /* 0x00000014000b3308 */ /* 0x000f300000000c00 */
[----:B------:R-:W5:Y:S01]  /*8f30*/  @P1 MUFU.RCP R12, R15 ;  /* 0x0000000f000c1308 */ /* 0x000f620000001000 */
[----:B------:R-:W-:-:S02]  /*8f40*/  IMAD.U32 R10, RZ, RZ, UR40 ;  /* 0x00000028ff0a7e24 */ /* 0x000fc4000f8e00ff */
[----:B------:R-:W-:Y:S02]  /*8f50*/  IMAD.U32 R5, RZ, RZ, UR40 ;  /* 0x00000028ff057e24 */ /* 0x000fe4000f8e00ff */
[----:B-1----:R-:W-:Y:S01]  /*8f60*/  @P3 FMUL.FTZ R13, R10, 0.69314718246459960938 ;  /* 0x3f3172180a0d3820 */ /* 0x002fe20000410000 */
[----:B--2---:R-:W-:Y:S01]  /*8f70*/  @P2 FMUL.FTZ R10, R9, 0.69314718246459960938 ;  /* 0x3f317218090a2820 */ /* 0x004fe20000410000 */
[----:B------:R-:W-:Y:S01]  /*8f80*/  @P2 FMUL.FTZ R5, R5, 0.69314718246459960938 ;  /* 0x3f31721805052820 */ /* 0x000fe20000410000 */
[----:B----4-:R-:W-:Y:S01]  /*8f90*/  @P3 FMUL.FTZ R14, R11, 0.69314718246459960938 ;  /* 0x3f3172180b0e3820 */ /* 0x010fe20000410000 */
[----:B------:R-:W-:Y:S02]  /*8fa0*/  IMAD.MOV.U32 R4, RZ, RZ, -0x800000 ;  /* 0xff800000ff047424 */ /* 0x000fe400078e00ff */
[----:B------:R-:W-:Y:S01]  /*8fb0*/  @P2 FFMA.FTZ R4, R5, R6, R10 ;  /* 0x0000000605042223 */ /* 0x000fe2000001000a */
[----:B------:R-:W-:Y:S02]  /*8fc0*/  IMAD.MOV.U32 R0, RZ, RZ, -0x800000 ;  /* 0xff800000ff007424 */ /* 0x000fe400078e00ff */
[----:B------:R-:W-:Y:S01]  /*8fd0*/  @P3 FFMA.FTZ R0, R13, R3, R14 ;  /* 0x000000030d003223 */ /* 0x000fe2000001000e */
[-C--:B---3--:R-:W-:Y:S01]  /*8fe0*/  FMUL.FTZ R11, R8, R7.reuse ;  /* 0x00000007080b7220 */ /* 0x088fe20000410000 */
[----:B-----5:R-:W-:Y:S01]  /*8ff0*/  FMUL.FTZ R88, R12, R7 ;  /* 0x000000070c587220 */ /* 0x020fe20000410000 */
[----:B------:R-:W-:-:S02]  /*9000*/  WARPGROUP.DEPBAR.LE gsb0, 0x0 ;  /* 0x00008000000079c5 */ /* 0x000fc40000010000 */
[----:B------:R-:W-:Y:S05]  /*9010*/  @!P0 BRA `(.L_x_30) ;  /* 0x0000000000048947 */ /* 0x000fea0003800000 */
[----:B------:R-:W-:Y:S01]  /*9020*/  BPT.TRAP 0x1 ;  /* 0x000000040000795c */ /* 0x000fe20000300000 */
.L_x_30:
[----:B------:R-:W1:Y:S01]  /*9030*/  S2R R89, SR_TID.X ;  /* 0x0000000000597919 */ /* 0x000e620000002100 */
[----:B------:R-:W-:Y:S01]  /*9040*/  ULDC.64 UR6, c[0x4][0x38] ;  /* 0x01000e0000067ab9 */ /* 0x000fe20000000a00 */
        /* <DEDUP_REMOVED lines=9> */
[----:B------:R-:W-:Y:S01]  /*90e0*/  UIADD3 UR42, -UR45, URZ, URZ ;  /* 0x0000003f2d2a7290 */ /* 0x000fe2000fffe13f */
[----:B------:R-:W-:Y:S01]  /*90f0*/  FMUL.FTZ R12, R27, R88 ;  /* 0x000000581b0c7220 */ /* 0x000fe20000410000 */
[----:B------:R-:W-:Y:S01]  /*9100*/  USHF.R.S32.HI UR5, URZ, 0x1f, UR43 ;  /* 0x0000001f3f057899 */ /* 0x000fe2000801142b */
[----:B------:R-:W2:Y:S01]  /*9110*/  LDC.64 R92, c[0x0][0xb78] ;  /* 0x0002de00ff5c7b82 */ /* 0x000ea20000000a00 */
[----:B------:R-:W-:Y:S01]  /*9120*/  ULDC UR8, c[0x0][0xda8] ;  /* 0x00036a0000087ab9 */ /* 0x000fe20000000800 */
[----:B-1----:R-:W-:-:S05]  /*9130*/  IMAD.SHL.U32 R3, R89, 0x4, RZ ;  /* 0x0000000459037824 */ /* 0x002fca00078e00ff */
[----:B------:R-:W-:-:S04]  /*9140*/  LOP3.LUT R3, R3, 0xc, RZ, 0xc0, !PT ;  /* 0x0000000c03037812 */ /* 0x000fc800078ec0ff */
[----:B------:R-:W-:-:S05]  /*9150*/  IADD3 R6, P0, R3, UR6, RZ ;  /* 0x0000000603067c10 */ /* 0x000fca000ff1e0ff */
[----:B------:R-:W-:Y:S02]  /*9160*/  IMAD.X R7, RZ, RZ, UR7, P0 ;  /* 0x00000007ff077e24 */ /* 0x000fe400080e06ff */
[-C--:B------:R-:W-:Y:S01]  /*9170*/  FMUL.FTZ R24, R33, R11.reuse ;  /* 0x0000000b21187220 */ /* 0x080fe20000410000 */
[-C--:B------:R-:W-:Y:S01]  /*9180*/  FMUL.FTZ R25, R39, R88.reuse ;  /* 0x0000005827197220 */ /* 0x080fe20000410000 */
[-C--:B------:R-:W-:Y:S01]  /*9190*/  FMUL.FTZ R29, R40, R11.reuse ;  /* 0x0000000b281d7220 */ /* 0x080fe20000410000 */
[----:B------:R-:W-:Y:S01]  /*91a0*/  FMUL.FTZ R38, R50, R88 ;  /* 0x0000005832267220 */ /* 0x000fe20000410000 */
[----:B------:R1:W3:Y:S01]  /*91b0*/  LDG.E.CONSTANT R3, desc[UR50][R6.64] ;  /* 0x0000003206037981 */ /* 0x0002e2000c1e9900 */
[-C--:B------:R-:W-:Y:S01]  /*91c0*/  FMUL.FTZ R33, R41, R11.reuse ;  /* 0x0000000b29217220 */ /* 0x080fe20000410000 */
[-C--:B------:R-:W-:Y:S01]  /*91d0*/  FMUL.FTZ R40, R53, R11.reuse ;  /* 0x0000000b35287220 */ /* 0x080fe20000410000 */
[-C--:B------:R-:W-:Y:S01]  /*91e0*/  FMUL.FTZ R41, R49, R11.reuse ;  /* 0x0000000b31297220 */ /* 0x080fe20000410000 */
[----:B------:R-:W-:Y:S01]  /*91f0*/  F2FP.BF16.F32.PACK_AB R13, R13, R14 ;  /* 0x0000000e0d0d723e */ /* 0x000fe200000010ff */
[-C--:B------:R-:W-:Y:S01]  /*9200*/  FMUL.FTZ R32, R45, R11.reuse ;  /* 0x0000000b2d207220 */ /* 0x080fe20000410000 */
[----:B------:R-:W-:Y:S01]  /*9210*/  F2FP.BF16.F32.PACK_AB R24, R21, R24 ;  /* 0x000000181518723e */ /* 0x000fe200000010ff */
[----:B------:R-:W-:Y:S01]  /*9220*/  FMUL.FTZ R37, R48, R11 ;  /* 0x0000000b30257220 */ /* 0x000fe20000410000 */
[----:B------:R-:W-:Y:S01]  /*9230*/  F2FP.BF16.F32.PACK_AB R41, R40, R41 ;  /* 0x000000292829723e */ /* 0x000fe200000010ff */
[-C--:B------:R-:W-:Y:S01]  /*9240*/  FMUL.FTZ R49, R57, R11.reuse ;  /* 0x0000000b39317220 */ /* 0x080fe20000410000 */
[-C--:B-1----:R-:W-:Y:S01]  /*9250*/  FMUL.FTZ R6, R30, R88.reuse ;  /* 0x000000581e067220 */ /* 0x082fe20000410000 */
[-C--:B------:R-:W-:Y:S01]  /*9260*/  FMUL.FTZ R7, R26, R88.reuse ;  /* 0x000000581a077220 */ /* 0x080fe20000410000 */
[-C--:B------:R-:W-:Y:S01]  /*9270*/  FMUL.FTZ R26, R35, R88.reuse ;  /* 0x00000058231a7220 */ /* 0x080fe20000410000 */
[----:B------:R-:W-:Y:S01]  /*9280*/  FMUL.FTZ R35, R54, R88 ;  /* 0x0000005836237220 */ /* 0x000fe20000410000 */
[----:B------:R-:W-:Y:S01]  /*9290*/  F2FP.BF16.F32.PACK_AB R10, R9, R10 ;  /* 0x0000000a090a723e */ /* 0x000fe200000010ff */
[----:B------:R-:W-:Y:S01]  /*92a0*/  FMUL.FTZ R28, R44, R11 ;  /* 0x0000000b2c1c7220 */ /* 0x000fe20000410000 */
[----:B------:R-:W-:Y:S01]  /*92b0*/  F2FP.BF16.F32.PACK_AB R6, R6, R7 ;  /* 0x000000070606723e */ /* 0x000fe200000010ff */
[-C--:B------:R-:W-:Y:S01]  /*92c0*/  FMUL.FTZ R36, R52, R11.reuse ;  /* 0x0000000b34247220 */ /* 0x080fe20000410000 */
[----:B------:R-:W-:Y:S01]  /*92d0*/  LOP3.LUT P0, R7, R89, 0x3, RZ, 0xc0, !PT ;  /* 0x0000000359077812 */ /* 0x000fe2000780c0ff */
[-C--:B------:R-:W-:Y:S01]  /*92e0*/  FMUL.FTZ R45, R56, R11.reuse ;  /* 0x0000000b382d7220 */ /* 0x080fe20000410000 */
[----:B------:R-:W-:Y:S01]  /*92f0*/  F2FP.BF16.F32.PACK_AB R26, R25, R26 ;  /* 0x0000001a191a723e */ /* 0x000fe200000010ff */
[-C--:B------:R-:W-:Y:S01]  /*9300*/  FMUL.FTZ R48, R61, R11.reuse ;  /* 0x0000000b3d307220 */ /* 0x080fe20000410000 */
[----:B------:R-:W-:Y:S01]  /*9310*/  ISETP.EQ.OR P0, PT, R7, 0x3, !P0 ;  /* 0x000000030700780c */ /* 0x000fe20004702670 */
[-C--:B------:R-:W-:Y:S01]  /*9320*/  FMUL.FTZ R57, R65, R11.reuse ;  /* 0x0000000b41397220 */ /* 0x080fe20000410000 */
[----:B------:R-:W-:Y:S01]  /*9330*/  IADD3 R25, P6, R16, 0x20, RZ ;  /* 0x0000002010197810 */ /* 0x000fe20007fde0ff */
[-C--:B------:R-:W-:Y:S01]  /*9340*/  FMUL.FTZ R44, R60, R11.reuse ;  /* 0x0000000b3c2c7220 */ /* 0x080fe20000410000 */
[----:B------:R-:W-:Y:S01]  /*9350*/  F2FP.BF16.F32.PACK_AB R35, R35, R38 ;  /* 0x000000262323723e */ /* 0x000fe200000010ff */
[-C--:B------:R-:W-:Y:S01]  /*9360*/  FMUL.FTZ R52, R68, R11.reuse ;  /* 0x0000000b44347220 */ /* 0x080fe20000410000 */
[----:B------:R-:W-:Y:S01]  /*9370*/  SEL R38, R13, R24, P0 ;  /* 0x000000180d267207 */ /* 0x000fe20000000000 */
[----:B------:R-:W-:Y:S01]  /*9380*/  FMUL.FTZ R53, R64, R11 ;  /* 0x0000000b40357220 */ /* 0x000fe20000410000 */
[----:B------:R-:W-:Y:S01]  /*9390*/  SEL R40, R24, R13, P0 ;  /* 0x0000000d18287207 */ /* 0x000fe20000000000 */
[-C--:B------:R-:W-:Y:S01]  /*93a0*/  FMUL.FTZ R56, R69, R11.reuse ;  /* 0x0000000b45387220 */ /* 0x080fe20000410000 */
[----:B------:R-:W-:Y:S01]  /*93b0*/  LOP3.LUT R24, R25, 0x380, RZ, 0xc0, !PT ;  /* 0x0000038019187812 */ /* 0x000fe200078ec0ff */
[-C--:B------:R-:W-:Y:S01]  /*93c0*/  FMUL.FTZ R61, R72, R11.reuse ;  /* 0x0000000b483d7220 */ /* 0x080fe20000410000 */
[----:B------:R-:W-:Y:S01]  /*93d0*/  IADD3 R9, P5, R16, 0x4040, RZ ;  /* 0x0000404010097810 */ /* 0x000fe20007fbe0ff */
[-C--:B------:R-:W-:Y:S01]  /*93e0*/  FMUL.FTZ R65, R73, R11.reuse ;  /* 0x0000000b49417220 */ /* 0x080fe20000410000 */
[-C--:B------:R-:W-:Y:S01]  /*93f0*/  FMUL.FTZ R60, R76, R11.reuse ;  /* 0x0000000b4c3c7220 */ /* 0x080fe20000410000 */
[-C--:B------:R-:W-:Y:S01]  /*9400*/  FMUL.FTZ R64, R77, R11.reuse ;  /* 0x0000000b4d407220 */ /* 0x080fe20000410000 */
[-C--:B------:R-:W-:Y:S01]  /*9410*/  FMUL.FTZ R68, R84, R11.reuse ;  /* 0x0000000b54447220 */ /* 0x080fe20000410000 */
[-C--:B------:R-:W-:Y:S01]  /*9420*/  FMUL.FTZ R69, R80, R11.reuse ;  /* 0x0000000b50457220 */ /* 0x080fe20000410000 */
[-C--:B------:R-:W-:Y:S01]  /*9430*/  FMUL.FTZ R72, R85, R11.reuse ;  /* 0x0000000b55487220 */ /* 0x080fe20000410000 */
[----:B------:R-:W-:Y:S01]  /*9440*/  FMUL.FTZ R73, R81, R11 ;  /* 0x0000000b51497220 */ /* 0x000fe20000410000 */
[----:B------:R-:W-:Y:S01]  /*9450*/  F2FP.BF16.F32.PACK_AB R5, R5, R8 ;  /* 0x000000080505723e */ /* 0x000fe200000010ff */
[-C--:B------:R-:W-:Y:S01]  /*9460*/  FMUL.FTZ R11, R31, R88.reuse ;  /* 0x000000581f0b7220 */ /* 0x080fe20000410000 */
[-C--:B------:R-:W-:Y:S01]  /*9470*/  FMUL.FTZ R27, R46, R88.reuse ;  /* 0x000000582e1b7220 */ /* 0x080fe20000410000 */
[----:B------:R-:W-:Y:S01]  /*9480*/  FMUL.FTZ R30, R42, R88 ;  /* 0x000000582a1e7220 */ /* 0x000fe20000410000 */
[----:B------:R-:W-:Y:S01]  /*9490*/  F2FP.BF16.F32.PACK_AB R15, R15, R20 ;  /* 0x000000140f0f723e */ /* 0x000fe200000010ff */
[----:B------:R-:W-:Y:S01]  /*94a0*/  ULDC.64 UR6, c[0x0][0xb70] ;  /* 0x0002dc0000067ab9 */ /* 0x000fe20000000a00 */
[----:B------:R-:W-:Y:S01]  /*94b0*/  SHF.R.U64 R24, R24, 0x3, RZ ;  /* 0x0000000318187819 */ /* 0x000fe200000012ff */
[----:B------:R-:W-:Y:S01]  /*94c0*/  UIMAD UR42, UR8, UR42, UR48 ;  /* 0x0000002a082a72a4 */ /* 0x000fe2000f8e0230 */
[----:B------:R-:W-:Y:S01]  /*94d0*/  LOP3.LUT R8, R9, 0x380, RZ, 0xc0, !PT ;  /* 0x0000038009087812 */ /* 0x000fe200078ec0ff */
[-C--:B------:R-:W-:Y:S01]  /*94e0*/  FMUL.FTZ R42, R51, R88.reuse ;  /* 0x00000058332a7220 */ /* 0x080fe20000410000 */
[-C--:B------:R-:W-:Y:S01]  /*94f0*/  FMUL.FTZ R46, R58, R88.reuse ;  /* 0x000000583a2e7220 */ /* 0x080fe20000410000 */
[----:B------:R-:W-:Y:S01]  /*9500*/  IADD3 R21, P1, R16, 0x40, RZ ;  /* 0x0000004010157810 */ /* 0x000fe20007f3e0ff */
[-C--:B------:R-:W-:Y:S01]  /*9510*/  FMUL.FTZ R31, R47, R88.reuse ;  /* 0x000000582f1f7220 */ /* 0x080fe20000410000 */
[-C--:B------:R-:W-:Y:S01]  /*9520*/  FMUL.FTZ R34, R43, R88.reuse ;  /* 0x000000582b227220 */ /* 0x080fe20000410000 */
[-C--:B------:R-:W-:Y:S01]  /*9530*/  FMUL.FTZ R50, R59, R88.reuse ;  /* 0x000000583b327220 */ /* 0x080fe20000410000 */
[-C--:B------:R-:W-:Y:S01]  /*9540*/  FMUL.FTZ R51, R70, R88.reuse ;  /* 0x0000005846337220 */ /* 0x080fe20000410000 */
[-C--:B------:R-:W-:Y:S01]  /*9550*/  FMUL.FTZ R58, R67, R88.reuse ;  /* 0x00000058433a7220 */ /* 0x080fe20000410000 */
[----:B------:R-:W-:Y:S01]  /*9560*/  UIMAD UR5, UR5, UR6, URZ ;  /* 0x00000006050572a4 */ /* 0x000fe2000f8e023f */
[-C--:B------:R-:W-:Y:S01]  /*9570*/  FMUL.FTZ R43, R62, R88.reuse ;  /* 0x000000583e2b7220 */ /* 0x080fe20000410000 */
[-C--:B------:R-:W-:Y:S01]  /*9580*/  FMUL.FTZ R47, R63, R88.reuse ;  /* 0x000000583f2f7220 */ /* 0x080fe20000410000 */
[-C--:B------:R-:W-:Y:S01]  /*9590*/  FMUL.FTZ R59, R78, R88.reuse ;  /* 0x000000584e3b7220 */ /* 0x080fe20000410000 */
[-C--:B------:R-:W-:Y:S01]  /*95a0*/  FMUL.FTZ R67, R86, R88.reuse ;  /* 0x0000005856437220 */ /* 0x080fe20000410000 */
[----:B------:R-:W-:Y:S01]  /*95b0*/  FMUL.FTZ R70, R82, R88 ;  /* 0x0000005852467220 */ /* 0x000fe20000410000 */
[----:B------:R-:W-:Y:S01]  /*95c0*/  SEL R76, R15, R26, P0 ;  /* 0x0000001a0f4c7207 */ /* 0x000fe20000000000 */
[----:B------:R-:W-:Y:S01]  /*95d0*/  USHF.L.U32 UR42, UR42, 0x7, URZ ;  /* 0x000000072a2a7899 */ /* 0x000fe2000800063f */
[----:B------:R-:W-:Y:S01]  /*95e0*/  SEL R78, R26, R15, P0 ;  /* 0x0000000f1a4e7207 */ /* 0x000fe20000000000 */
[----:B------:R-:W-:Y:S01]  /*95f0*/  UIMAD.WIDE.U32 UR10, UR43, UR6, URZ ;  /* 0x000000062b0a72a5 */ /* 0x000fe2000f8e003f */
[----:B------:R-:W-:Y:S01]  /*9600*/  LOP3.LUT R24, R24, R25, RZ, 0x3c, !PT ;  /* 0x0000001918187212 */ /* 0x000fe200078e3cff */
[--C-:B------:R-:W-:Y:S01]  /*9610*/  IMAD.X R25, RZ, RZ, R17.reuse, P6 ;  /* 0x000000ffff197224 */ /* 0x100fe200030e0611 */
[----:B------:R-:W-:Y:S01]  /*9620*/  SHF.R.U64 R8, R8, 0x3, RZ ;  /* 0x0000000308087819 */ /* 0x000fe200000012ff */
[----:B------:R-:W-:Y:S01]  /*9630*/  UIMAD UR5, UR43, UR7, UR5 ;  /* 0x000000072b0572a4 */ /* 0x000fe2000f8e0205 */
[----:B------:R-:W-:Y:S01]  /*9640*/  F2FP.BF16.F32.PACK_AB R11, R11, R12 ;  /* 0x0000000c0b0b723e */ /* 0x000fe200000010ff */
[-C--:B------:R-:W-:Y:S01]  /*9650*/  FMUL.FTZ R54, R66, R88.reuse ;  /* 0x0000005842367220 */ /* 0x080fe20000410000 */
[----:B------:R-:W-:Y:S01]  /*9660*/  IADD3 R15, P2, R16, 0x60, RZ ;  /* 0x00000060100f7810 */ /* 0x000fe20007f5e0ff */
[----:B------:R-:W-:Y:S01]  /*9670*/  UIADD3 UR5, UR11, UR5, URZ ;  /* 0x000000050b057290 */ /* 0x000fe2000fffe03f */
[----:B------:R-:W-:Y:S01]  /*9680*/  LOP3.LUT R20, R21, 0x380, RZ, 0xc0, !PT ;  /* 0x0000038015147812 */ /* 0x000fe200078ec0ff */
[-C--:B------:R-:W-:Y:S01]  /*9690*/  FMUL.FTZ R62, R74, R88.reuse ;  /* 0x000000584a3e7220 */ /* 0x080fe20000410000 */
[----:B------:R-:W-:Y:S01]  /*96a0*/  IADD3 R7, P6, R16, 0x4060, RZ ;  /* 0x0000406010077810 */ /* 0x000fe20007fde0ff */
[----:B------:R-:W-:Y:S01]  /*96b0*/  FMUL.FTZ R63, R79, R88 ;  /* 0x000000584f3f7220 */ /* 0x000fe20000410000 */
[----:B------:R-:W-:Y:S01]  /*96c0*/  F2FP.BF16.F32.PACK_AB R43, R43, R46 ;  /* 0x0000002e2b2b723e */ /* 0x000fe200000010ff */
[----:B------:R-:W-:Y:S01]  /*96d0*/  FMUL.FTZ R66, R75, R88 ;  /* 0x000000584b427220 */ /* 0x000fe20000410000 */
[----:B------:R-:W-:Y:S01]  /*96e0*/  F2FP.BF16.F32.PACK_AB R50, R47, R50 ;  /* 0x000000322f32723e */ /* 0x000fe200000010ff */
[----:B------:R-:W-:Y:S01]  /*96f0*/  FMUL.FTZ R39, R55, R88 ;  /* 0x0000005837277220 */ /* 0x000fe20000410000 */
[----:B------:R-:W-:Y:S01]  /*9700*/  F2FP.BF16.F32.PACK_AB R67, R67, R70 ;  /* 0x000000464343723e */ /* 0x000fe200000010ff */
[-C--:B------:R-:W-:Y:S01]  /*9710*/  FMUL.FTZ R55, R71, R88.reuse ;  /* 0x0000005847377220 */ /* 0x080fe20000410000 */
[----:B------:R-:W-:Y:S01]  /*9720*/  F2FP.BF16.F32.PACK_AB R73, R72, R73 ;  /* 0x000000494849723e */ /* 0x000fe200000010ff */
[-C--:B------:R-:W-:Y:S01]  /*9730*/  FMUL.FTZ R71, R87, R88.reuse ;  /* 0x0000005857477220 */ /* 0x080fe20000410000 */
[----:B------:R-:W-:Y:S01]  /*9740*/  LOP3.LUT R8, R8, R9, RZ, 0x3c, !PT ;  /* 0x0000000908087212 */ /* 0x000fe200078e3cff */
[----:B------:R-:W-:Y:S01]  /*9750*/  IMAD.X R9, RZ, RZ, R17, P5 ;  /* 0x000000ffff097224 */ /* 0x000fe200028e0611 */
[----:B------:R-:W-:Y:S01]  /*9760*/  F2FP.BF16.F32.PACK_AB R60, R60, R61 ;  /* 0x0000003d3c3c723e */ /* 0x000fe200000010ff */
[----:B------:R-:W-:Y:S01]  /*9770*/  VIADD R61, R23, UR42 ;  /* 0x0000002a173d7c36 */ /* 0x000fe20008000000 */
[----:B------:R-:W-:Y:S01]  /*9780*/  SEL R70, R6, R11, P0 ;  /* 0x0000000b06467207 */ /* 0x000fe20000000000 */
[----:B------:R-:W-:Y:S01]  /*9790*/  FMUL.FTZ R74, R83, R88 ;  /* 0x00000058534a7220 */ /* 0x000fe20000410000 */
[----:B------:R-:W-:Y:S01]  /*97a0*/  SEL R72, R11, R6, P0 ;  /* 0x000000060b487207 */ /* 0x000fe20000000000 */
[----:B------:R-:W-:Y:S01]  /*97b0*/  UIADD3 UR4, UR4, 0x2e860, URZ ;  /* 0x0002e86004047890 */ /* 0x000fe2000fffe03f */
[----:B------:R-:W-:Y:S01]  /*97c0*/  LOP3.LUT R14, R15, 0x380, RZ, 0xc0, !PT ;  /* 0x000003800f0e7812 */ /* 0x000fe200078ec0ff */
[----:B------:R-:W-:Y:S01]  /*97d0*/  USHF.R.S32.HI UR6, URZ, 0x1f, UR44 ;  /* 0x0000001f3f067899 */ /* 0x000fe2000801142c */
[----:B------:R-:W-:Y:S01]  /*97e0*/  SHF.R.U64 R20, R20, 0x3, RZ ;  /* 0x0000000314147819 */ /* 0x000fe200000012ff */
[----:B------:R-:W-:Y:S01]  /*97f0*/  UPRMT UR4, UR37, 0x654, UR4 ;  /* 0x0000065425047896 */ /* 0x000fe20008000004 */
[----:B------:R-:W-:-:S02]  /*9800*/  LOP3.LUT R6, R7, 0x380, RZ, 0xc0, !PT ;  /* 0x0000038007067812 */ /* 0x000fc400078ec0ff */
[----:B------:R-:W-:Y:S02]  /*9810*/  F2FP.BF16.F32.PACK_AB R27, R27, R30 ;  /* 0x0000001e1b1b723e */ /* 0x000fe400000010ff */
[----:B------:R-:W-:Y:S02]  /*9820*/  F2FP.BF16.F32.PACK_AB R33, R32, R33 ;  /* 0x000000212021723e */ /* 0x000fe400000010ff */
[----:B------:R-:W-:Y:S02]  /*9830*/  SEL R84, R43, R50, P0 ;  /* 0x000000322b547207 */ /* 0x000fe40000000000 */
[----:B------:R-:W-:Y:S01]  /*9840*/  SEL R30, R5, R10, P0 ;  /* 0x0000000a051e7207 */ /* 0x000fe20000000000 */
[----:B------:R-:W-:Y:S01]  /*9850*/  SYNCS.ARRIVE.TRANS64.RED.A1T0 RZ, [UR4], RZ ;  /* 0x000000ffffff79a7 */ /* 0x000fe20008100404 */
[----:B------:R-:W-:Y:S01]  /*9860*/  SEL R32, R10, R5, P0 ;  /* 0x000000050a207207 */ /* 0x000fe20000000000 */
[----:B------:R-:W-:Y:S01]  /*9870*/  VIADD R5, R61, 0x8 ;  /* 0x000000083d057836 */ /* 0x000fe20000000000 */
[----:B------:R-:W-:-:S02]  /*9880*/  SEL R50, R50, R43, P0 ;  /* 0x0000002b32327207 */ /* 0x000fc40000000000 */
[----:B------:R-:W-:Y:S02]  /*9890*/  SHF.R.U64 R14, R14, 0x3, RZ ;  /* 0x000000030e0e7819 */ /* 0x000fe400000012ff */
[----:B------:R-:W-:Y:S01]  /*98a0*/  LOP3.LUT R20, R20, R21, RZ, 0x3c, !PT ;  /* 0x0000001514147212 */ /* 0x000fe200078e3cff */
[----:B------:R-:W-:Y:S01]  /*98b0*/  IMAD.X R21, RZ, RZ, R17, P1 ;  /* 0x000000ffff157224 */ /* 0x000fe200008e0611 */
[C---:B------:R-:W-:Y:S02]  /*98c0*/  IADD3 R11, P4, R16.reuse, 0x4020, RZ ;  /* 0x00004020100b7810 */ /* 0x040fe40007f9e0ff */
[----:B------:R-:W-:Y:S02]  /*98d0*/  IADD3 R13, P3, R16, 0x4000, RZ ;  /* 0x00004000100d7810 */ /* 0x000fe40007f7e0ff */
[----:B------:R-:W-:Y:S02]  /*98e0*/  SHF.R.U64 R6, R6, 0x3, RZ ;  /* 0x0000000306067819 */ /* 0x000fe400000012ff */
[----:B------:R-:W-:Y:S01]  /*98f0*/  MOV R43, R8 ;  /* 0x00000008002b7202 */ /* 0x000fe20000000f00 */
[----:B------:R-:W-:Y:S01]  /*9900*/  IMAD.U32 R9, RZ, RZ, UR11 ;  /* 0x0000000bff097e24 */ /* 0x000fe2000f8e00ff */
[----:B------:R-:W-:Y:S01]  /*9910*/  LOP3.LUT P1, RZ, R2, 0x3, RZ, 0xc0, !PT ;  /* 0x0000000302ff7812 */ /* 0x000fe2000782c0ff */
[----:B------:R-:W-:Y:S01]  /*9920*/  IMAD.U32 R9, RZ, RZ, UR5 ;  /* 0x00000005ff097e24 */ /* 0x000fe2000f8e00ff */
[----:B------:R-:W-:Y:S01]  /*9930*/  F2FP.BF16.F32.PACK_AB R34, R31, R34 ;  /* 0x000000221f22723e */ /* 0x000fe200000010ff */
[----:B------:R-:W-:Y:S01]  /*9940*/  ULDC UR5, c[0x0][0xa88] ;  /* 0x0002a20000057ab9 */ /* 0x000fe20000000800 */
[----:B------:R-:W-:Y:S01]  /*9950*/  F2FP.BF16.F32.PACK_AB R59, R59, R62 ;  /* 0x0000003e3b3b723e */ /* 0x000fe200000010ff */
[----:B------:R-:W-:Y:S01]  /*9960*/  IMAD.U32 R8, RZ, RZ, UR10 ;  /* 0x0000000aff087e24 */ /* 0x000fe2000f8e00ff */
[----:B------:R-:W-:-:S02]  /*9970*/  F2FP.BF16.F32.PACK_AB R66, R63, R66 ;  /* 0x000000423f42723e */ /* 0x000fc400000010ff */
[----:B------:R-:W-:Y:S01]  /*9980*/  LOP3.LUT R14, R14, R15, RZ, 0x3c, !PT ;  /* 0x0000000f0e0e7212 */ /* 0x000fe200078e3cff */
[--C-:B------:R-:W-:Y:S01]  /*9990*/  IMAD.X R15, RZ, RZ, R17.reuse, P2 ;  /* 0x000000ffff0f7224 */ /* 0x100fe200010e0611 */
[----:B------:R-:W-:Y:S02]  /*99a0*/  LOP3.LUT R10, R11, 0x380, RZ, 0xc0, !PT ;  /* 0x000003800b0a7812 */ /* 0x000fe400078ec0ff */
[----:B------:R-:W-:Y:S02]  /*99b0*/  LOP3.LUT R12, R13, 0x380, RZ, 0xc0, !PT ;  /* 0x000003800d0c7812 */ /* 0x000fe400078ec0ff */
[----:B------:R-:W-:Y:S01]  /*99c0*/  LOP3.LUT R6, R6, R7, RZ, 0x3c, !PT ;  /* 0x0000000706067212 */ /* 0x000fe200078e3cff */
[----:B------:R-:W-:Y:S01]  /*99d0*/  IMAD.X R7, RZ, RZ, R17, P6 ;  /* 0x000000ffff077224 */ /* 0x000fe200030e0611 */
[----:B------:R-:W-:Y:S02]  /*99e0*/  ISETP.GE.OR P2, PT, R5, UR5, P1 ;  /* 0x0000000505007c0c */ /* 0x000fe40008f46670 */
[----:B------:R-:W-:-:S02]  /*99f0*/  F2FP.BF16.F32.PACK_AB R44, R44, R45 ;  /* 0x0000002d2c2c723e */ /* 0x000fc400000010ff */
[----:B------:R-:W-:Y:S02]  /*9a00*/  F2FP.BF16.F32.PACK_AB R49, R48, R49 ;  /* 0x000000313031723e */ /* 0x000fe400000010ff */
[----:B------:R-:W-:Y:S02]  /*9a10*/  SEL R80, R27, R34, P0 ;  /* 0x000000221b507207 */ /* 0x000fe40000000000 */
[----:B------:R-:W-:Y:S02]  /*9a20*/  SEL R34, R34, R27, P0 ;  /* 0x0000001b22227207 */ /* 0x000fe40000000000 */
[----:B------:R-:W-:Y:S02]  /*9a30*/  SEL R88, R59, R66, P0 ;  /* 0x000000423b587207 */ /* 0x000fe40000000000 */
[----:B------:R-:W-:Y:S02]  /*9a40*/  SHF.R.U64 R10, R10, 0x3, RZ ;  /* 0x000000030a0a7819 */ /* 0x000fe400000012ff */
[----:B------:R-:W-:-:S02]  /*9a50*/  SEL R66, R66, R59, P0 ;  /* 0x0000003b42427207 */ /* 0x000fc40000000000 */
[----:B------:R-:W-:Y:S02]  /*9a60*/  SHF.R.U64 R12, R12, 0x3, RZ ;  /* 0x000000030c0c7819 */ /* 0x000fe400000012ff */
[----:B------:R-:W-:Y:S02]  /*9a70*/  LOP3.LUT R27, R16, 0x380, RZ, 0xc0, !PT ;  /* 0x00000380101b7812 */ /* 0x000fe400078ec0ff */
[----:B------:R-:W-:Y:S02]  /*9a80*/  F2FP.BF16.F32.PACK_AB R28, R28, R29 ;  /* 0x0000001d1c1c723e */ /* 0x000fe400000010ff */
[----:B------:R-:W-:Y:S02]  /*9a90*/  F2FP.BF16.F32.PACK_AB R51, R51, R54 ;  /* 0x000000363333723e */ /* 0x000fe400000010ff */
[----:B------:R-:W-:Y:S02]  /*9aa0*/  MOV R59, R20 ;  /* 0x00000014003b7202 */ /* 0x000fe40000000f00 */
[----:B------:R-:W-:-:S02]  /*9ab0*/  SEL R54, R44, R49, P0 ;  /* 0x000000312c367207 */ /* 0x000fc40000000000 */
[----:B------:R-:W-:Y:S01]  /*9ac0*/  MOV R20, R6 ;  /* 0x0000000600147202 */ /* 0x000fe20000000f00 */
[----:B--2---:R-:W-:Y:S01]  /*9ad0*/  IMAD R6, R92, UR6, RZ ;  /* 0x000000065c067c24 */ /* 0x004fe2000f8e02ff */
[----:B------:R-:W-:Y:S02]  /*9ae0*/  F2FP.BF16.F32.PACK_AB R36, R36, R37 ;  /* 0x000000252424723e */ /* 0x000fe400000010ff */
[----:B------:R-:W-:Y:S02]  /*9af0*/  F2FP.BF16.F32.PACK_AB R42, R39, R42 ;  /* 0x0000002a272a723e */ /* 0x000fe400000010ff */
[----:B------:R-:W-:Y:S02]  /*9b00*/  SEL R44, R49, R44, P0 ;  /* 0x0000002c312c7207 */ /* 0x000fe40000000000 */
[----:B------:R-:W-:Y:S01]  /*9b10*/  LOP3.LUT R10, R10, R11, RZ, 0x3c, !PT ;  /* 0x0000000b0a0a7212 */ /* 0x000fe200078e3cff */
[----:B------:R-:W-:Y:S01]  /*9b20*/  IMAD.X R11, RZ, RZ, R17, P4 ;  /* 0x000000ffff0b7224 */ /* 0x000fe200020e0611 */
[----:B------:R-:W-:-:S02]  /*9b30*/  F2FP.BF16.F32.PACK_AB R52, R52, R53 ;  /* 0x000000353434723e */ /* 0x000fc400000010ff */
[----:B------:R-:W-:Y:S02]  /*9b40*/  F2FP.BF16.F32.PACK_AB R57, R56, R57 ;  /* 0x000000393839723e */ /* 0x000fe400000010ff */
[----:B------:R-:W-:Y:S02]  /*9b50*/  F2FP.BF16.F32.PACK_AB R58, R55, R58 ;  /* 0x0000003a373a723e */ /* 0x000fe400000010ff */
[----:B------:R-:W-:Y:S02]  /*9b60*/  F2FP.BF16.F32.PACK_AB R65, R64, R65 ;  /* 0x000000414041723e */ /* 0x000fe400000010ff */
[----:B------:R-:W-:Y:S02]  /*9b70*/  F2FP.BF16.F32.PACK_AB R68, R68, R69 ;  /* 0x000000454444723e */ /* 0x000fe400000010ff */
[----:B------:R-:W-:Y:S02]  /*9b80*/  F2FP.BF16.F32.PACK_AB R74, R71, R74 ;  /* 0x0000004a474a723e */ /* 0x000fe400000010ff */
[----:B------:R-:W-:Y:S01]  /*9b90*/  LOP3.LUT R12, R12, R13, RZ, 0x3c, !PT ;  /* 0x0000000d0c0c7212 */ /* 0x000fe200078e3cff */
[----:B------:R-:W-:Y:S01]  /*9ba0*/  IMAD.X R13, RZ, RZ, R17, P3 ;  /* 0x000000ffff0d7224 */ /* 0x000fe200018e0611 */
[----:B------:R-:W-:-:S02]  /*9bb0*/  SHF.R.U64 R27, R27, 0x3, RZ ;  /* 0x000000031b1b7819 */ /* 0x000fc400000012ff */
[----:B------:R-:W-:Y:S02]  /*9bc0*/  SEL R46, R28, R33, P0 ;  /* 0x000000211c2e7207 */ /* 0x000fe40000000000 */
[----:B------:R-:W-:Y:S02]  /*9bd0*/  SEL R28, R33, R28, P0 ;  /* 0x0000001c211c7207 */ /* 0x000fe40000000000 */
[----:B------:R-:W-:Y:S02]  /*9be0*/  SEL R48, R36, R41, P0 ;  /* 0x0000002924307207 */ /* 0x000fe40000000000 */
[----:B------:R-:W-:Y:S02]  /*9bf0*/  SEL R82, R35, R42, P0 ;  /* 0x0000002a23527207 */ /* 0x000fe40000000000 */
[----:B------:R-:W-:Y:S02]  /*9c00*/  SEL R36, R41, R36, P0 ;  /* 0x0000002429247207 */ /* 0x000fe40000000000 */
[----:B------:R-:W-:-:S02]  /*9c10*/  SEL R56, R52, R57, P0 ;  /* 0x0000003934387207 */ /* 0x000fc40000000000 */
[----:B------:R-:W-:Y:S02]  /*9c20*/  SEL R62, R60, R65, P0 ;  /* 0x000000413c3e7207 */ /* 0x000fe40000000000 */
[----:B------:R-:W-:Y:S02]  /*9c30*/  SEL R64, R68, R73, P0 ;  /* 0x0000004944407207 */ /* 0x000fe40000000000 */
[----:B------:R-:W-:Y:S02]  /*9c40*/  SEL R42, R42, R35, P0 ;  /* 0x000000232a2a7207 */ /* 0x000fe40000000000 */
[----:B------:R-:W-:Y:S02]  /*9c50*/  SEL R86, R51, R58, P0 ;  /* 0x0000003a33567207 */ /* 0x000fe40000000000 */
[----:B------:R-:W-:Y:S02]  /*9c60*/  SEL R90, R67, R74, P0 ;  /* 0x0000004a435a7207 */ /* 0x000fe40000000000 */
[----:B------:R-:W-:Y:S01]  /*9c70*/  LOP3.LUT R26, R27, R16, RZ, 0x3c, !PT ;  /* 0x000000101b1a7212 */ /* 0x000fe200078e3cff */
[----:B------:R-:W-:Y:S01]  /*9c80*/  IMAD.MOV.U32 R27, RZ, RZ, R17 ;  /* 0x000000ffff1b7224 */ /* 0x000fe200078e0011 */
[----:B------:R-:W-:-:S02]  /*9c90*/  SEL R58, R58, R51, P0 ;  /* 0x000000333a3a7207 */ /* 0x000fc40000000000 */
[----:B------:R-:W-:Y:S02]  /*9ca0*/  MOV R49, R10 ;  /* 0x0000000a00317202 */ /* 0x000fe40000000f00 */
[----:B------:R-:W-:Y:S02]  /*9cb0*/  SEL R52, R57, R52, P0 ;  /* 0x0000003439347207 */ /* 0x000fe40000000000 */
[----:B------:R-:W-:Y:S02]  /*9cc0*/  SEL R60, R65, R60, P0 ;  /* 0x0000003c413c7207 */ /* 0x000fe40000000000 */
[----:B------:R-:W-:Y:S01]  /*9cd0*/  MOV R51, R12 ;  /* 0x0000000c00337202 */ /* 0x000fe20000000f00 */
[----:B------:R-:W-:Y:S01]  /*9ce0*/  IMAD R12, R93, UR44, R6 ;  /* 0x0000002c5d0c7c24 */ /* 0x000fe2000f8e0206 */
[----:B------:R-:W-:Y:S02]  /*9cf0*/  SEL R68, R73, R68, P0 ;  /* 0x0000004449447207 */ /* 0x000fe40000000000 */
[----:B------:R-:W-:-:S02]  /*9d00*/  SEL R74, R74, R67, P0 ;  /* 0x000000434a4a7207 */ /* 0x000fc40000000000 */
[----:B------:R-:W-:Y:S02]  /*9d10*/  MOV R57, R14 ;  /* 0x0000000e00397202 */ /* 0x000fe40000000f00 */
[----:B------:R-:W-:Y:S02]  /*9d20*/  MOV R26, R26 ;  /* 0x0000001a001a7202 */ /* 0x000fe40000000f00 */
[----:B------:R-:W-:Y:S02]  /*9d30*/  MOV R24, R24 ;  /* 0x0000001800187202 */ /* 0x000fe40000000f00 */
[----:B------:R-:W-:Y:S01]  /*9d40*/  ISETP.GE.OR P1, PT, R61, UR5, P1 ;  /* 0x000000053d007c0c */ /* 0x000fe20008f26670 */
[----:B------:R-:W-:Y:S01]  /*9d50*/  ULDC.64 UR4, c[0x0][0xb40] ;  /* 0x0002d00000047ab9 */ /* 0x000fe20000000a00 */
[----:B---3--:R-:W-:Y:S01]  /*9d60*/  LOP3.LUT R5, R3, 0x2, RZ, 0x3c, !PT ;  /* 0x0000000203057812 */ /* 0x008fe200078e3cff */
[----:B------:R-:W-:Y:S04]  /*9d70*/  SHFL.IDX PT, R30, R30, R3, 0x1c1f ;  /* 0x001c1f031e1e7589 */ /* 0x000fe800000e0000 */
[----:B------:R-:W-:Y:S04]  /*9d80*/  SHFL.IDX PT, R7, R32, R5, 0x1c1f ;  /* 0x001c1f0520077589 */ /* 0x000fe800000e0000 */
[----:B------:R-:W-:Y:S04]  /*9d90*/  SHFL.IDX PT, R70, R70, R3, 0x1c1f ;  /* 0x001c1f0346467589 */ /* 0x000fe800000e0000 */
[----:B------:R-:W1:Y:S04]  /*9da0*/  SHFL.IDX PT, R31, R72, R5, 0x1c1f ;  /* 0x001c1f05481f7589 */ /* 0x000e6800000e0000 */
[----:B------:R-:W-:Y:S04]  /*9db0*/  SHFL.IDX PT, R54, R54, R3, 0x1c1f ;  /* 0x001c1f0336367589 */ /* 0x000fe800000e0000 */
[----:B------:R-:W-:Y:S04]  /*9dc0*/  SHFL.IDX PT, R21, R44, R5, 0x1c1f ;  /* 0x001c1f052c157589 */ /* 0x000fe800000e0000 */
[----:B------:R-:W-:Y:S04]  /*9dd0*/  SHFL.IDX PT, R38, R38, R3, 0x1c1f ;  /* 0x001c1f0326267589 */ /* 0x000fe800000e0000 */
[----:B------:R-:W-:Y:S04]  /*9de0*/  SHFL.IDX PT, R76, R76, R3, 0x1c1f ;  /* 0x001c1f034c4c7589 */ /* 0x000fe800000e0000 */
[----:B------:R-:W-:Y:S04]  /*9df0*/  SHFL.IDX PT, R11, R40, R5, 0x1c1f ;  /* 0x001c1f05280b7589 */ /* 0x000fe800000e0000 */
[----:B------:R-:W2:Y:S01]  /*9e00*/  SHFL.IDX PT, R39, R78, R5, 0x1c1f ;  /* 0x001c1f054e277589 */ /* 0x000ea200000e0000 */
[----:B-1----:R-:W-:-:S02]  /*9e10*/  SEL R29, R70, R31, P0 ;  /* 0x0000001f461d7207 */ /* 0x002fc40000000000 */
[----:B------:R-:W-:Y:S01]  /*9e20*/  SEL R31, R31, R70, P0 ;  /* 0x000000461f1f7207 */ /* 0x000fe20000000000 */
[----:B------:R-:W-:Y:S04]  /*9e30*/  SHFL.IDX PT, R46, R46, R3, 0x1c1f ;  /* 0x001c1f032e2e7589 */ /* 0x000fe800000e0000 */
[----:B------:R-:W-:Y:S04]  /*9e40*/  SHFL.IDX PT, R80, R80, R3, 0x1c1f ;  /* 0x001c1f0350507589 */ /* 0x000fe800000e0000 */
[----:B------:R1:W3:Y:S04]  /*9e50*/  SHFL.IDX PT, R13, R28, R5, 0x1c1f ;  /* 0x001c1f051c0d7589 */ /* 0x0002e800000e0000 */
[----:B------:R-:W4:Y:S04]  /*9e60*/  SHFL.IDX PT, R47, R34, R5, 0x1c1f ;  /* 0x001c1f05222f7589 */ /* 0x000f2800000e0000 */
[----:B------:R-:W-:Y:S01]  /*9e70*/  SHFL.IDX PT, R48, R48, R3, 0x1c1f ;  /* 0x001c1f0330307589 */ /* 0x000fe200000e0000 */
[----:B-1----:R-:W-:-:S03]  /*9e80*/  SEL R28, R30, R7, P0 ;  /* 0x000000071e1c7207 */ /* 0x002fc60000000000 */
[----:B------:R-:W-:Y:S01]  /*9e90*/  SHFL.IDX PT, R82, R82, R3, 0x1c1f ;  /* 0x001c1f0352527589 */ /* 0x000fe200000e0000 */
[----:B------:R-:W-:Y:S01]  /*9ea0*/  SEL R30, R7, R30, P0 ;  /* 0x0000001e071e7207 */ /* 0x000fe20000000000 */
[----:B------:R-:W-:Y:S01]  /*9eb0*/  IMAD.WIDE.U32 R6, R92, UR44, R8 ;  /* 0x0000002c5c067c25 */ /* 0x000fe2000f8e0008 */
[----:B--2---:R-:W-:Y:S01]  /*9ec0*/  SEL R37, R76, R39, P0 ;  /* 0x000000274c257207 */ /* 0x004fe20000000000 */
[----:B------:R-:W-:Y:S01]  /*9ed0*/  SHFL.IDX PT, R84, R84, R3, 0x1c1f ;  /* 0x001c1f0354547589 */ /* 0x000fe200000e0000 */
[----:B------:R-:W-:-:S03]  /*9ee0*/  SEL R39, R39, R76, P0 ;  /* 0x0000004c27277207 */ /* 0x000fc60000000000 */
[----:B------:R1:W2:Y:S04]  /*9ef0*/  SHFL.IDX PT, R15, R36, R5, 0x1c1f ;  /* 0x001c1f05240f7589 */ /* 0x0002a800000e0000 */
[----:B------:R-:W5:Y:S01]  /*9f00*/  SHFL.IDX PT, R35, R42, R5, 0x1c1f ;  /* 0x001c1f052a237589 */ /* 0x000f6200000e0000 */
[----:B---3--:R-:W-:Y:S02]  /*9f10*/  SEL R44, R46, R13, P0 ;  /* 0x0000000d2e2c7207 */ /* 0x008fe40000000000 */
[----:B------:R-:W-:Y:S01]  /*9f20*/  SEL R46, R13, R46, P0 ;  /* 0x0000002e0d2e7207 */ /* 0x000fe20000000000 */
[----:B------:R-:W3:Y:S01]  /*9f30*/  SHFL.IDX PT, R55, R50, R5, 0x1c1f ;  /* 0x001c1f0532377589 */ /* 0x000ee200000e0000 */
[----:B----4-:R-:W-:Y:S02]  /*9f40*/  SEL R45, R80, R47, P0 ;  /* 0x0000002f502d7207 */ /* 0x010fe40000000000 */
[----:B-1----:R-:W-:Y:S01]  /*9f50*/  SEL R36, R38, R11, P0 ;  /* 0x0000000b26247207 */ /* 0x002fe20000000000 */
[----:B------:R-:W-:Y:S01]  /*9f60*/  BAR.SYNC.DEFER_BLOCKING 0x1, 0x100 ;  /* 0x0044000000007b1d */ /* 0x000fe20000010000 */
[----:B------:R-:W-:-:S02]  /*9f70*/  SEL R38, R11, R38, P0 ;  /* 0x000000260b267207 */ /* 0x000fc40000000000 */
[----:B------:R-:W-:-:S03]  /*9f80*/  SEL R47, R47, R80, P0 ;  /* 0x000000502f2f7207 */ /* 0x000fc60000000000 */
[----:B------:R-:W-:Y:S04]  /*9f90*/  SHFL.IDX PT, R56, R56, R3, 0x1c1f ;  /* 0x001c1f0338387589 */ /* 0x000fe800000e0000 */
[----:B------:R-:W-:Y:S01]  /*9fa0*/  SHFL.IDX PT, R62, R62, R3, 0x1c1f ;  /* 0x001c1f033e3e7589 */ /* 0x000fe200000e0000 */
[----:B--2---:R-:W-:Y:S02]  /*9fb0*/  SEL R8, R48, R15, P0 ;  /* 0x0000000f30087207 */ /* 0x004fe40000000000 */
[----:B------:R-:W-:Y:S01]  /*9fc0*/  SEL R10, R15, R48, P0 ;  /* 0x000000300f0a7207 */ /* 0x000fe20000000000 */
[----:B------:R-:W-:Y:S01]  /*9fd0*/  SHFL.IDX PT, R64, R64, R3, 0x1c1f ;  /* 0x001c1f0340407589 */ /* 0x000fe200000e0000 */
[----:B-----5:R-:W-:Y:S02]  /*9fe0*/  SEL R9, R82, R35, P0 ;  /* 0x0000002352097207 */ /* 0x020fe40000000000 */
[----:B------:R-:W-:Y:S01]  /*9ff0*/  SEL R11, R35, R82, P0 ;  /* 0x00000052230b7207 */ /* 0x000fe20000000000 */
[----:B------:R-:W-:Y:S01]  /*a000*/  SHFL.IDX PT, R86, R86, R3, 0x1c1f ;  /* 0x001c1f0356567589 */ /* 0x000fe200000e0000 */
[----:B---3--:R-:W-:-:S02]  /*a010*/  SEL R53, R84, R55, P0 ;  /* 0x0000003754357207 */ /* 0x008fc40000000000 */
[----:B------:R-:W-:Y:S01]  /*a020*/  SEL R55, R55, R84, P0 ;  /* 0x0000005437377207 */ /* 0x000fe20000000000 */
[----:B------:R-:W-:Y:S04]  /*a030*/  SHFL.IDX PT, R88, R88, R3, 0x1c1f ;  /* 0x001c1f0358587589 */ /* 0x000fe800000e0000 */
[----:B------:R-:W-:Y:S04]  /*a040*/  SHFL.IDX PT, R90, R90, R3, 0x1c1f ;  /* 0x001c1f035a5a7589 */ /* 0x000fe800000e0000 */
[----:B------:R1:W2:Y:S04]  /*a050*/  SHFL.IDX PT, R25, R52, R5, 0x1c1f ;  /* 0x001c1f0534197589 */ /* 0x0002a800000e0000 */
[----:B------:R-:W3:Y:S04]  /*a060*/  SHFL.IDX PT, R27, R60, R5, 0x1c1f ;  /* 0x001c1f053c1b7589 */ /* 0x000ee800000e0000 */
[----:B------:R-:W4:Y:S01]  /*a070*/  SHFL.IDX PT, R3, R58, R5, 0x1c1f ;  /* 0x001c1f053a037589 */ /* 0x000f2200000e0000 */
[----:B-1----:R-:W-:-:S03]  /*a080*/  SEL R52, R54, R21, P0 ;  /* 0x0000001536347207 */ /* 0x002fc60000000000 */
[----:B------:R-:W1:Y:S01]  /*a090*/  SHFL.IDX PT, R63, R66, R5, 0x1c1f ;  /* 0x001c1f05423f7589 */ /* 0x000e6200000e0000 */
[----:B------:R-:W-:Y:S02]  /*a0a0*/  SEL R54, R21, R54, P0 ;  /* 0x0000003615367207 */ /* 0x000fe40000000000 */
[----:B------:R-:W-:Y:S01]  /*a0b0*/  IADD3 R21, P3, R61, R6, RZ ;  /* 0x000000063d157210 */ /* 0x000fe20007f7e0ff */
[----:B------:R-:W5:Y:S04]  /*a0c0*/  SHFL.IDX PT, R33, R68, R5, 0x1c1f ;  /* 0x001c1f0544217589 */ /* 0x000f6800000e0000 */
[----:B------:R4:W5:Y:S04]  /*a0d0*/  SHFL.IDX PT, R41, R74, R5, 0x1c1f ;  /* 0x001c1f054a297589 */ /* 0x00096800000e0000 */
[----:B------:R1:W-:Y:S01]  /*a0e0*/  STSM.16.M88.4 [R26], R28 ;  /* 0x0000001c1a007844 */ /* 0x0003e20000000200 */
[----:B--2---:R-:W-:-:S02]  /*a0f0*/  SEL R14, R25, R56, P0 ;  /* 0x00000038190e7207 */ /* 0x004fc40000000000 */
[----:B---3--:R-:W-:Y:S01]  /*a100*/  SEL R60, R62, R27, P0 ;  /* 0x0000001b3e3c7207 */ /* 0x008fe20000000000 */
[----:B------:R5:W-:Y:S01]  /*a110*/  STSM.16.M88.4 [R24], R36 ;  /* 0x0000002418007844 */ /* 0x000be20000000200 */
[----:B----4-:R-:W-:Y:S02]  /*a120*/  SHF.R.S32.HI R5, RZ, 0x1f, R61 ;  /* 0x0000001fff057819 */ /* 0x010fe4000001143d */
[----:B------:R-:W-:Y:S01]  /*a130*/  SEL R13, R86, R3, P0 ;  /* 0x00000003560d7207 */ /* 0x000fe20000000000 */
[----:B------:R-:W-:Y:S01]  /*a140*/  STSM.16.M88.4 [R59], R44 ;  /* 0x0000002c3b007844 */ /* 0x000fe20000000200 */
[----:B------:R-:W-:Y:S02]  /*a150*/  SEL R15, R3, R86, P0 ;  /* 0x00000056030f7207 */ /* 0x000fe40000000000 */
[----:B-1----:R-:W-:Y:S01]  /*a160*/  SEL R61, R88, R63, P0 ;  /* 0x0000003f583d7207 */ /* 0x002fe20000000000 */
[----:B------:R-:W-:Y:S01]  /*a170*/  STSM.16.M88.4 [R57], R8 ;  /* 0x0000000839007844 */ /* 0x000fe20000000200 */
[----:B------:R-:W-:-:S02]  /*a180*/  SEL R62, R27, R62, P0 ;  /* 0x0000003e1b3e7207 */ /* 0x000fc40000000000 */
[----:B------:R-:W-:Y:S01]  /*a190*/  IADD3.X R28, R5, R7, R12, P3, !PT ;  /* 0x00000007051c7210 */ /* 0x000fe20001ffe40c */
[----:B------:R-:W-:Y:S01]  /*a1a0*/  STSM.16.M88.4 [R51], R52 ;  /* 0x0000003433007844 */ /* 0x000fe20000000200 */
[----:B------:R-:W-:Y:S02]  /*a1b0*/  SEL R12, R56, R25, P0 ;  /* 0x00000019380c7207 */ /* 0x000fe40000000000 */
[----:B------:R-:W-:Y:S01]  /*a1c0*/  SEL R63, R63, R88, P0 ;  /* 0x000000583f3f7207 */ /* 0x000fe20000000000 */
[----:B------:R-:W1:Y:S01]  /*a1d0*/  SHFL.IDX PT, R3, R22, RZ, 0x1f ;  /* 0x00001fff16037589 */ /* 0x000e6200000e0000 */
[----:B-----5:R-:W-:Y:S02]  /*a1e0*/  SEL R24, R64, R33, P0 ;  /* 0x0000002140187207 */ /* 0x020fe40000000000 */
[----:B------:R-:W-:Y:S01]  /*a1f0*/  SEL R26, R33, R64, P0 ;  /* 0x00000040211a7207 */ /* 0x000fe20000000000 */
[----:B------:R2:W-:Y:S01]  /*a200*/  STSM.16.M88.4 [R49], R12 ;  /* 0x0000000c31007844 */ /* 0x0005e20000000200 */
[----:B------:R-:W-:-:S02]  /*a210*/  SEL R25, R90, R41, P0 ;  /* 0x000000295a197207 */ /* 0x000fc40000000000 */
[----:B------:R-:W-:Y:S01]  /*a220*/  SEL R27, R41, R90, P0 ;  /* 0x0000005a291b7207 */ /* 0x000fe20000000000 */
[----:B------:R2:W-:Y:S01]  /*a230*/  STSM.16.M88.4 [R43], R60 ;  /* 0x0000003c2b007844 */ /* 0x0005e20000000200 */
[C---:B------:R-:W-:Y:S01]  /*a240*/  LEA R6, P3, R21.reuse, UR4, 0x2 ;  /* 0x0000000415067c11 */ /* 0x040fe2000f8610ff */
[----:B------:R-:W-:Y:S02]  /*a250*/  ULDC UR4, c[0x0][0xc] ;  /* 0x0000030000047ab9 */ /* 0x000fe40000000800 */
[----:B------:R2:W-:Y:S01]  /*a260*/  STSM.16.M88.4 [R20], R24 ;  /* 0x0000001814007844 */ /* 0x0005e20000000200 */
[----:B------:R-:W-:Y:S01]  /*a270*/  LEA.HI.X R7, R21, UR5, R28, 0x2, P3 ;  /* 0x0000000515077c11 */ /* 0x000fe200098f141c */
[----:B------:R-:W-:Y:S01]  /*a280*/  UIADD3 UR48, UR4, UR48, URZ ;  /* 0x0000003004307290 */ /* 0x000fe2000fffe03f */
[----:B------:R3:W-:Y:S06]  /*a290*/  MEMBAR.ALL.CTA ;  /* 0x0000000000007992 */ /* 0x0007ec0000008000 */
[----:B---3--:R-:W3:Y:S02]  /*a2a0*/  FENCE.VIEW.ASYNC.S ;  /* 0x00000000000073c6 */ /* 0x008ee40000000000 */
[----:B---3--:R-:W-:Y:S06]  /*a2b0*/  BAR.ARV 0x1, 0x120 ;  /* 0x0044800000007b1d */ /* 0x008fec0000002000 */
[----:B-1----:R-:W-:Y:S01]  /*a2c0*/  ISETP.NE.AND P0, PT, R3, 0x7, PT ;  /* 0x000000070300780c */ /* 0x002fe20003f05270 */
[----:B------:R2:W-:Y:S04]  /*a2d0*/  @!P1 STG.E desc[UR50][R6.64], R4 ;  /* 0x0000000406009986 */ /* 0x0005e8000c101932 */
[----:B------:R2:W-:Y:S08]  /*a2e0*/  @!P2 STG.E desc[UR50][R6.64+0x20], R0 ;  /* 0x000020000600a986 */ /* 0x0005f0000c101932 */
[----:B------:R-:W-:Y:S05]  /*a2f0*/  @P0 BRA `(.L_x_31) ;  /* 0x0000000000540947 */ /* 0x000fea0003800000 */
[----:B------:R-:W-:Y:S01]  /*a300*/  BAR.SYNC.DEFER_BLOCKING 0x1, 0x120 ;  /* 0x0044800000007b1d */ /* 0x000fe20000010000 */
[----:B------:R-:W-:-:S05]  /*a310*/  ELECT P0, URZ, PT ;  /* 0x00000000003f782f */ /* 0x000fca0003800000 */
[----:B------:R-:W-:Y:S08]  /*a320*/  BSSY B0, `(.L_x_31) ;  /* 0x0000012000007945 */ /* 0x000ff00003800000 */
[----:B------:R-:W-:Y:S05]  /*a330*/  @!P0 BRA `(.L_x_32) ;  /* 0x0000000000408947 */ /* 0x000fea0003800000 */
[----:B------:R-:W-:Y:S02]  /*a340*/  UIADD3 UR4, UP0, UR52, 0x9f0, URZ ;  /* 0x000009f034047890 */ /* 0x000fe4000ff1e03f */
[----:B------:R-:W-:Y:S02]  /*a350*/  UIADD3 UR6, UR38, 0x4000, URZ ;  /* 0x0000400026067890 */ /* 0x000fe4000fffe03f */
[----:B------:R-:W-:Y:S01]  /*a360*/  UIADD3.X UR5, URZ, UR53, URZ, UP0, !UPT ;  /* 0x000000353f057290 */ /* 0x000fe200087fe43f */
[----:B------:R-:W-:Y:S01]  /*a370*/  UMOV UR41, URZ ;  /* 0x0000003f00297c82 */ /* 0x000fe20008000000 */
[----:B------:R-:W-:Y:S01]  /*a380*/  UMOV UR45, URZ ;  /* 0x0000003f002d7c82 */ /* 0x000fe20008000000 */
[----:B------:R-:W-:Y:S01]  /*a390*/  UMOV UR40, UR38 ;  /* 0x0000002600287c82 */ /* 0x000fe20008000000 */
[----:B------:R-:W-:-:S05]  /*a3a0*/  UMOV UR7, 0x40 ;  /* 0x0000004000077882 */ /* 0x000fca0000000000 */
[----:B------:R1:W-:Y:S02]  /*a3b0*/  UTMASTG.5D [UR40], [UR4] ;  /* 0x00000028040073b5 */ /* 0x0003e40008020000 */
[----:B-1----:R-:W-:Y:S01]  /*a3c0*/  UMOV UR40, UR6 ;  /* 0x0000000600287c82 */ /* 0x002fe20008000000 */
[----:B------:R-:W-:Y:S01]  /*a3d0*/  UMOV UR41, UR7 ;  /* 0x0000000700297c82 */ /* 0x000fe20008000000 */
[----:B------:R-:W-:Y:S01]  /*a3e0*/  UIADD3 UR6, UR38, 0x2e820, URZ ;  /* 0x0002e82026067890 */ /* 0x000fe2000fffe03f */
[----:B------:R1:W-:Y:S03]  /*a3f0*/  UTMASTG.5D [UR40], [UR4] ;  /* 0x00000028040073b5 */ /* 0x0003e60008020000 */
[----:B------:R-:W-:Y:S01]  /*a400*/  UPRMT UR6, URZ, 0x654, UR6 ;  /* 0x000006543f067896 */ /* 0x000fe20008000006 */
[----:B------:R0:W-:Y:S01]  /*a410*/  UTMACMDFLUSH ;  /* 0x00000000000079b7 */ /* 0x0001e20000000000 */
[----:B------:R-:W-:-:S07]  /*a420*/  DEPBAR.LE SB0, 0x0 ;  /* 0x000080000000791a */ /* 0x000fce0000000000 */
[----:B-1----:R-:W-:Y:S03]  /*a430*/  SYNCS.ARRIVE.TRANS64.RED.A1T0 RZ, [UR6], RZ ;  /* 0x000000ffffff79a7 */ /* 0x002fe60008100406 */
.L_x_32:
[----:B------:R-:W-:Y:S05]  /*a440*/  BSYNC B0 ;  /* 0x0000000000007941 */ /* 0x000fea0003800000 */
.L_x_31:
[----:B--2---:R-:W1:Y:S01]  /*a450*/  LDC R0, c[0x0][0xda4] ;  /* 0x00036900ff007b82 */ /* 0x004e620000000800 */
[----:B------:R-:W-:Y:S02]  /*a460*/  UIADD3 UR49, UR49, 0x1, URZ ;  /* 0x0000000131317890 */ /* 0x000fe4000fffe03f */
[----:B------:R-:W-:Y:S02]  /*a470*/  UIADD3 UR39, UR39, 0x1, URZ ;  /* 0x0000000127277890 */ /* 0x000fe4000fffe03f */
[----:B------:R-:W-:-:S04]  /*a480*/  UISETP.NE.AND UP0, UPT, UR49, 0x2, UPT ;  /* 0x000000023100788c */ /* 0x000fc8000bf05270 */
[----:B------:R-:W-:Y:S02]  /*a490*/  USEL UR4, URZ, 0x1, UP0 ;  /* 0x000000013f047887 */ /* 0x000fe40008000000 */
[----:B------:R-:W-:Y:S02]  /*a4a0*/  USEL UR49, UR49, URZ, UP0 ;  /* 0x0000003f31317287 */ /* 0x000fe40008000000 */
[----:B------:R-:W-:Y:S01]  /*a4b0*/  ULOP3.LUT UR36, UR36, UR4, URZ, 0x3c, !UPT ;  /* 0x0000000424247292 */ /* 0x000fe2000f8e3c3f */
[----:B-1----:R-:W-:-:S13]  /*a4c0*/  ISETP.LE.AND P0, PT, R0, UR48, PT ;  /* 0x0000003000007c0c */ /* 0x002fda000bf03270 */
[----:B------:R-:W-:Y:S05]  /*a4d0*/  @!P0 BRA `(.L_x_33) ;  /* 0xffffff6800288947 */ /* 0x000fea000383ffff */
[----:B------:R-:W-:Y:S05]  /*a4e0*/  EXIT ;  /* 0x000000000000794d */ /* 0x000fea0003800000 */
.L_x_7:
[----:B------:R-:W-:-:S08]  /*a4f0*/  NOP ;  /* 0x0000000000007918 */ /* 0x000fd00000000000 */
[----:B------:R-:W1:-:S00]  /*a500*/  USETMAXREG.DEALLOC.CTAPOOL 0x18 ;  /* 0x00000018000079c8 */ /* 0x000e4000080e0500 */
[----:B------:R-:W2:Y:S01]  /*a510*/  S2UR UR49, SR_CTAID.X ;  /* 0x00000000003179c3 */ /* 0x000ea20000002500 */
[----:B-1----:R-:W-:Y:S01]  /*a520*/  IMAD.MOV.U32 R0, RZ, RZ, 0x1 ;  /* 0x00000001ff007424 */ /* 0x002fe200078e00ff */
[----:B------:R1:W-:Y:S01]  /*a530*/  STL [R1+0x4], RZ ;  /* 0x000004ff01007387 */ /* 0x0003e20000100800 */
[----:B------:R-:W-:-:S03]  /*a540*/  UMOV UR47, 0x1 ;  /* 0x00000001002f7882 */ /* 0x000fc60000000000 */
[----:B------:R1:W-:Y:S02]  /*a550*/  STL [R1+0x8], R0 ;  /* 0x0000080001007387 */ /* 0x0003e40000100800 */
[----:B------:R-:W2:Y:S02]  /*a560*/  LDC R2, c[0x0][0xda4] ;  /* 0x00036900ff027b82 */ /* 0x000ea40000000800 */
[----:B--2---:R-:W-:-:S13]  /*a570*/  ISETP.LE.AND P0, PT, R2, UR49, PT ;  /* 0x0000003102007c0c */ /* 0x004fda000bf03270 */
[----:B-1----:R-:W-:Y:S05]  /*a580*/  @P0 BRA `(.L_x_34) ;  /* 0x0000002800a80947 */ /* 0x002fea0003800000 */
[----:B------:R-:W1:Y:S01]  /*a590*/  S2R R7, SR_TID.X ;  /* 0x0000000000077919 */ /* 0x000e620000002100 */
[----:B------:R-:W-:Y:S01]  /*a5a0*/  ULDC.64 UR52, c[0x0][0x198] ;  /* 0x0000660000347ab9 */ /* 0x000fe20000000a00 */
[----:B------:R-:W-:Y:S01]  /*a5b0*/  ULOP3.LUT UR43, UR46, 0x1, URZ, 0xfc, !UPT ;  /* 0x000000012e2b7892 */ /* 0x000fe2000f8efc3f */
[----:B------:R-:W2:Y:S01]  /*a5c0*/  S2R R3, SR_TID.X ;  /* 0x0000000000037919 */ /* 0x000ea20000002100 */
[----:B------:R-:W-:Y:S01]  /*a5d0*/  ULOP3.LUT UR48, UR46, 0x2, URZ, 0xfc, !UPT ;  /* 0x000000022e307892 */ /* 0x000fe2000f8efc3f */
[----:B------:R-:W-:Y:S01]  /*a5e0*/  ULDC UR44, c[0x0][0xc] ;  /* 0x00000300002c7ab9 */ /* 0x000fe20000000800 */
[----:B------:R-:W-:Y:S01]  /*a5f0*/  UMOV UR47, URZ ;  /* 0x0000003f002f7c82 */ /* 0x000fe20008000000 */
[C---:B-1----:R-:W-:Y:S01]  /*a600*/  IMAD.SHL.U32 R0, R7.reuse, 0x80, RZ ;  /* 0x0000008007007824 */ /* 0x042fe200078e00ff */
[C---:B------:R-:W-:Y:S01]  /*a610*/  LOP3.LUT P0, RZ, R7.reuse, 0x4, RZ, 0xc0, !PT ;  /* 0x0000000407ff7812 */ /* 0x040fe2000780c0ff */
[----:B------:R-:W-:Y:S01]  /*a620*/  IMAD.SHL.U32 R4, R7, 0x20, RZ ;  /* 0x0000002007047824 */ /* 0x000fe200078e00ff */
[----:B--2---:R-:W-:Y:S01]  /*a630*/  LOP3.LUT R3, R3, 0x7f, RZ, 0xc0, !PT ;  /* 0x0000007f03037812 */ /* 0x004fe200078ec0ff */
[----:B------:R-:W-:Y:S01]  /*a640*/  IMAD.SHL.U32 R5, R7, 0x4, RZ ;  /* 0x0000000407057824 */ /* 0x000fe200078e00ff */
[----:B------:R-:W-:-:S02]  /*a650*/  LOP3.LUT R2, R0, 0x380, RZ, 0xc0, !PT ;  /* 0x0000038000027812 */ /* 0x000fc400078ec0ff */
[----:B------:R-:W-:Y:S02]  /*a660*/  SHF.R.U32.HI R3, RZ, 0x5, R3 ;  /* 0x00000005ff037819 */ /* 0x000fe40000011603 */
[----:B------:R-:W-:-:S03]  /*a670*/  LOP3.LUT R6, R4, 0x60, RZ, 0xc0, !PT ;  /* 0x0000006004067812 */ /* 0x000fc600078ec0ff */
[C---:B------:R-:W-:Y:S02]  /*a680*/  IMAD R2, R3.reuse, 0x10, R2 ;  /* 0x0000001003027824 */ /* 0x040fe400078e0202 */
[----:B------:R-:W-:Y:S02]  /*a690*/  IMAD R6, R3, 0x200, R6 ;  /* 0x0000020003067824 */ /* 0x000fe400078e0206 */
[----:B------:R-:W-:-:S05]  /*a6a0*/  IMAD.SHL.U32 R3, R7, 0x10, RZ ;  /* 0x0000001007037824 */ /* 0x000fca00078e00ff */
[----:B------:R-:W-:Y:S02]  /*a6b0*/  LOP3.LUT R3, R2, 0x70, R3, 0x78, !PT ;  /* 0x0000007002037812 */ /* 0x000fe400078e7803 */
[C---:B------:R-:W-:Y:S02]  /*a6c0*/  LOP3.LUT R2, R4.reuse, 0x80, RZ, 0xc0, !PT ;  /* 0x0000008004027812 */ /* 0x040fe400078ec0ff */
[----:B------:R-:W-:Y:S02]  /*a6d0*/  LOP3.LUT R4, R4, 0x100, RZ, 0xc0, !PT ;  /* 0x0000010004047812 */ /* 0x000fe400078ec0ff */
[----:B------:R-:W-:Y:S02]  /*a6e0*/  LOP3.LUT R2, R2, 0x10, R7, 0xf8, !PT ;  /* 0x0000001002027812 */ /* 0x000fe400078ef807 */
[----:B------:R-:W-:Y:S02]  /*a6f0*/  LOP3.LUT R0, R3, 0xc00, R0, 0xf8, !PT ;  /* 0x00000c0003007812 */ /* 0x000fe400078ef800 */
[----:B------:R-:W-:-:S04]  /*a700*/  LOP3.LUT R5, R2, 0x10, R5, 0x78, !PT ;  /* 0x0000001002057812 */ /* 0x000fc800078e7805 */
[----:B------:R-:W-:-:S05]  /*a710*/  IADD3 R2, R5, R6, R4 ;  /* 0x0000000605027210 */ /* 0x000fca0007ffe004 */
[----:B------:R-:W-:Y:S04]  /*a720*/  STL [R1+0x18], R2 ;  /* 0x0000180201007387 */ /* 0x000fe80000100800 */
[----:B------:R1:W-:Y:S04]  /*a730*/  STL [R1+0x1c], R0 ;  /* 0x00001c0001007387 */ /* 0x0003e80000100800 */
[----:B------:R-:W-:Y:S01]  /*a740*/  STL [R1+0x4], RZ ;  /* 0x000004ff01007387 */ /* 0x000fe20000100800 */
[----:B-1----:R-:W-:-:S05]  /*a750*/  IMAD.MOV.U32 R0, RZ, RZ, 0x40 ;  /* 0x00000040ff007424 */ /* 0x002fca00078e00ff */
[----:B------:R-:W-:-:S05]  /*a760*/  SEL R0, R0, 0xffffffc0, !P0 ;  /* 0xffffffc000007807 */ /* 0x000fca0004000000 */
[----:B------:R1:W-:Y:S02]  /*a770*/  STL [R1+0x20], R0 ;  /* 0x0000200001007387 */ /* 0x0003e40000100800 */
[----:B-1----:R-:W-:-:S05]  /*a780*/  IMAD.MOV.U32 R0, RZ, RZ, 0x1 ;  /* 0x00000001ff007424 */ /* 0x002fca00078e00ff */
[----:B------:R1:W-:Y:S02]  /*a790*/  STL [R1+0x8], R0 ;  /* 0x0000080001007387 */ /* 0x0003e40000100800 */
.L_x_76:
[----:B--2---:R-:W2:Y:S01]  /*a7a0*/  S2UR UR7, SR_CgaCtaId ;  /* 0x00000000000779c3 */ /* 0x004ea20000008800 */
[----:B------:R-:W-:Y:S01]  /*a7b0*/  ULDC UR4, c[0x0][0xda8] ;  /* 0x00036a0000047ab9 */ /* 0x000fe20000000800 */
[----:B------:R-:W-:Y:S01]  /*a7c0*/  ULDC.64 UR8, c[0x0][0x3f8] ;  /* 0x0000fe0000087ab9 */ /* 0x000fe20000000a00 */
[----:B------:R-:W-:Y:S02]  /*a7d0*/  UISETP.NE.AND UP1, UPT, UR4, 0x1, UPT ;  /* 0x000000010400788c */ /* 0x000fe4000bf25270 */
[----:B------:R-:W-:Y:S01]  /*a7e0*/  UISETP.NE.U32.AND UP0, UPT, UR8, URZ, UPT ;  /* 0x0000003f0800728c */ /* 0x000fe2000bf05070 */
[----:B------:R-:W-:Y:S02]  /*a7f0*/  UMOV UR40, 0x400 ;  /* 0x0000040000287882 */ /* 0x000fe40000000000 */
[----:B------:R-:W-:Y:S01]  /*a800*/  ULDC UR8, c[0x0][0xdb4] ;  /* 0x00036d0000087ab9 */ /* 0x000fe20000000800 */
[----:B------:R-:W-:Y:S01]  /*a810*/  UISETP.NE.AND.EX UP0, UPT, UR9, URZ, UPT, UP0 ;  /* 0x0000003f0900728c */ /* 0x000fe2000bf05300 */
[----:B------:R-:W-:Y:S01]  /*a820*/  ULDC UR6, c[0x0][0x404] ;  /* 0x0001010000067ab9 */ /* 0x000fe20000000800 */
[----:B------:R-:W-:-:S02]  /*a830*/  UISETP.NE.AND UP2, UPT, UR8, 0x1, UPT ;  /* 0x000000010800788c */ /* 0x000fc4000bf45270 */
[----:B------:R-:W-:Y:S01]  /*a840*/  USEL UR6, UR6, 0x1, UP0 ;  /* 0x0000000106067887 */ /* 0x000fe20008000000 */
[----:B------:R-:W-:Y:S01]  /*a850*/  @UP1 ULDC UR4, c[0x0][0xdac] ;  /* 0x00036b0000041ab9 */ /* 0x000fe20000000800 */
[----:B------:R-:W-:Y:S01]  /*a860*/  ULDC UR42, c[0x0][0x2e0] ;  /* 0x0000b800002a7ab9 */ /* 0x000fe20000000800 */
[----:B------:R-:W-:Y:S02]  /*a870*/  UIMAD.WIDE.U32 UR4, UR49, UR4, URZ ;  /* 0x00000004310472a5 */ /* 0x000fe4000f8e003f */
[----:B------:R-:W-:Y:S01]  /*a880*/  UIMAD UR42, UR6, UR42, URZ ;  /* 0x0000002a062a72a4 */ /* 0x000fe2000f8e023f */
[----:B------:R-:W-:Y:S02]  /*a890*/  UMOV UR45, UR49 ;  /* 0x00000031002d7c82 */ /* 0x000fe40008000000 */
[----:B------:R-:W-:Y:S01]  /*a8a0*/  @UP1 ULDC UR6, c[0x0][0xdb0] ;  /* 0x00036c0000061ab9 */ /* 0x000fe20000000800 */
[----:B--2---:R-:W-:Y:S02]  /*a8b0*/  ULEA UR40, UR7, UR40, 0x18 ;  /* 0x0000002807287291 */ /* 0x004fe4000f8ec03f */
[----:B------:R-:W-:-:S02]  /*a8c0*/  @UP1 USHF.R.U32.HI UR45, URZ, UR6, UR5 ;  /* 0x000000063f2d1299 */ /* 0x000fc40008011605 */
[----:B------:R-:W-:Y:S01]  /*a8d0*/  UIADD3 UR9, UR40, 0x20400, URZ ;  /* 0x0002040028097890 */ /* 0x000fe2000fffe03f */
[----:B------:R-:W-:Y:S01]  /*a8e0*/  @UP2 ULDC.64 UR10, c[0x0][0xdb8] ;  /* 0x00036e00000a2ab9 */ /* 0x000fe20000000a00 */
[----:B------:R-:W-:Y:S02]  /*a8f0*/  UIADD3 UR5, UR42, 0xdf, URZ ;  /* 0x000000df2a057890 */ /* 0x000fe4000fffe03f */
[----:B------:R-:W-:Y:S02]  /*a900*/  ULOP3.LUT UP0, URZ, UR9, 0x3ff, URZ, 0xc0, !UPT ;  /* 0x000003ff093f7892 */ /* 0x000fe4000f80c03f */
[----:B------:R-:W-:Y:S01]  /*a910*/  UIMAD.WIDE.U32 UR6, UR45, UR10, URZ ;  /* 0x0000000a2d0672a5 */ /* 0x000fe2000f8e003f */
[----:B------:R-:W-:Y:S01]  /*a920*/  UMOV UR4, URZ ;  /* 0x0000003f00047c82 */ /* 0x000fe20008000000 */
[----:B------:R-:W-:Y:S02]  /*a930*/  UMOV UR39, UR45 ;  /* 0x0000002d00277c82 */ /* 0x000fe40008000000 */
[----:B------:R-:W-:Y:S01]  /*a940*/  PLOP3.LUT P0, PT, PT, PT, UP0, 0x80, 0x0 ;  /* 0x000000000000781c */ /* 0x000fe20003f0f008 */
[----:B------:R-:W-:-:S02]  /*a950*/  UIMAD.WIDE UR4, UR5, -0x6db6db6d, UR4 ;  /* 0x92492493050478a5 */ /* 0x000fc4000f8e0204 */
[----:B------:R-:W-:Y:S02]  /*a960*/  @UP2 USHF.R.U32.HI UR39, URZ, UR11, UR7 ;  /* 0x0000000b3f272299 */ /* 0x000fe40008011607 */
[----:B------:R-:W-:Y:S02]  /*a970*/  USHF.R.U32.HI UR41, URZ, 0x1f, UR5 ;  /* 0x0000001f3f297899 */ /* 0x000fe40008011605 */
[----:B------:R-:W-:Y:S02]  /*a980*/  UIADD3 UR38, -UR39, URZ, URZ ;  /* 0x0000003f27267290 */ /* 0x000fe4000fffe13f */
[----:B------:R-:W-:Y:S02]  /*a990*/  ULEA.HI.SX32 UR41, UR5, UR41, 0x19 ;  /* 0x0000002905297291 */ /* 0x000fe4000f8fca3f */
[----:B------:R-:W-:Y:S02]  /*a9a0*/  UIMAD UR38, UR8, UR38, UR45 ;  /* 0x00000026082672a4 */ /* 0x000fe4000f8e022d */
[----:B------:R-:W-:Y:S10]  /*a9b0*/  @!P0 BRA `(.L_x_35) ;  /* 0x0000000000408947 */ /* 0x000ff40003800000 */
[----:B------:R-:W-:Y:S01]  /*a9c0*/  MOV R2, 0x0 ;  /* 0x0000000000027802 */ /* 0x000fe20000000f00 */
[----:B------:R-:W-:Y:S01]  /*a9d0*/  ULDC.64 UR6, c[0x4][0x98] ;  /* 0x0100260000067ab9 */ /* 0x000fe20000000a00 */
[----:B------:R-:W-:Y:S01]  /*a9e0*/  ULDC.64 UR8, c[0x4][0xa0] ;  /* 0x0100280000087ab9 */ /* 0x000fe20000000a00 */
[----:B------:R-:W-:Y:S01]  /*a9f0*/  ULDC.64 UR4, c[0x4][0x8] ;  /* 0x0100020000047ab9 */ /* 0x000fe20000000a00 */
[----:B------:R-:W-:Y:S02]  /*aa00*/  IMAD.U32 R4, RZ, RZ, UR6 ;  /* 0x00000006ff047e24 */ /* 0x000fe4000f8e00ff */
[----:B------:R-:W2:Y:S01]  /*aa10*/  LDC.64 R2, c[0x4][R2] ;  /* 0x0100000002027b82 */ /* 0x000ea20000000a00 */
[----:B------:R-:W-:Y:S02]  /*aa20*/  IMAD.U32 R5, RZ, RZ, UR7 ;  /* 0x00000007ff057e24 */ /* 0x000fe4000f8e00ff */
[----:B------:R-:W-:Y:S02]  /*aa30*/  IMAD.U32 R6, RZ, RZ, UR8 ;  /* 0x00000008ff067e24 */ /* 0x000fe4000f8e00ff */
[----:B------:R-:W-:-:S02]  /*aa40*/  IMAD.U32 R7, RZ, RZ, UR9 ;  /* 0x00000009ff077e24 */ /* 0x000fc4000f8e00ff */
[----:B------:R-:W-:Y:S02]  /*aa50*/  IMAD.U32 R10, RZ, RZ, UR4 ;  /* 0x00000004ff0a7e24 */ /* 0x000fe4000f8e00ff */
[----:B------:R-:W-:Y:S02]  /*aa60*/  IMAD.U32 R11, RZ, RZ, UR5 ;  /* 0x00000005ff0b7e24 */ /* 0x000fe4000f8e00ff */
[----:B------:R-:W-:Y:S02]  /*aa70*/  IMAD.MOV.U32 R8, RZ, RZ, 0x70 ;  /* 0x00000070ff087424 */ /* 0x000fe400078e00ff */
[----:B------:R-:W-:Y:S02]  /*aa80*/  IMAD.MOV.U32 R12, RZ, RZ, 0x1 ;  /* 0x00000001ff0c7424 */ /* 0x000fe400078e00ff */
[----:B------:R-:W-:-:S07]  /*aa90*/  IMAD.MOV.U32 R13, RZ, RZ, RZ ;  /* 0x000000ffff0d7224 */ /* 0x000fce00078e00ff */
[----:B------:R-:W-:-:S07]  /*aaa0*/  LEPC R20, `(.L_x_35) ;  /* 0x000000001014794e */ /* 0x000fce0000000000 */
[----:B-12---:R-:W-:Y:S05]  /*aab0*/  CALL.ABS.NOINC R2 ;  /* 0x0000000002007343 */ /* 0x006fea0003c00000 */
.L_x_35:
[----:B------:R-:W-:-:S06]  /*aac0*/  UIADD3 UR4, UR40, 0xe400, URZ ;  /* 0x0000e40028047890 */ /* 0x000fcc000fffe03f */
[----:B------:R-:W-:-:S05]  /*aad0*/  IMAD.U32 R16, RZ, RZ, UR4 ;  /* 0x00000004ff107e24 */ /* 0x000fca000f8e00ff */
[----:B------:R-:W-:-:S13]  /*aae0*/  LOP3.LUT P0, RZ, R16, 0x3ff, RZ, 0xc0, !PT ;  /* 0x000003ff10ff7812 */ /* 0x000fda000780c0ff */
[----:B------:R-:W-:Y:S05]  /*aaf0*/  @!P0 BRA `(.L_x_36) ;  /* 0x0000000000408947 */ /* 0x000fea0003800000 */
        /* <DEDUP_REMOVED lines=16> */
.L_x_36:
[----:B------:R-:W-:-:S04]  /*ac00*/  UIADD3 UR4, UR40, 0x400, URZ ;  /* 0x0000040028047890 */ /* 0x000fc8000fffe03f */
[----:B------:R-:W-:-:S06]  /*ac10*/  ULOP3.LUT UP0, URZ, UR4, 0x9f, URZ, 0xc0, !UPT ;  /* 0x0000009f043f7892 */ /* 0x000fcc000f80c03f */
[----:B------:R-:W-:-:S13]  /*ac20*/  PLOP3.LUT P0, PT, PT, PT, UP0, 0x80, 0x0 ;  /* 0x000000000000781c */ /* 0x000fda0003f0f008 */
        /* <DEDUP_REMOVED lines=17> */
.L_x_37:
        /* <DEDUP_REMOVED lines=18> */
.L_x_38:
[----:B------:R-:W-:Y:S01]  /*ae60*/  ULDC.64 UR4, c[0x0][0x9f8] ;  /* 0x00027e0000047ab9 */ /* 0x000fe20000000a00 */
[----:B------:R-:W-:Y:S01]  /*ae70*/  IMAD.U32 R5, RZ, RZ, UR39 ;  /* 0x00000027ff057e24 */ /* 0x000fe2000f8e00ff */
[----:B------:R-:W-:Y:S01]  /*ae80*/  ISETP.NE.U32.AND P0, PT, RZ, UR4, PT ;  /* 0x00000004ff007c0c */ /* 0x000fe2000bf05070 */
[----:B------:R-:W-:Y:S01]  /*ae90*/  IMAD.U32 R8, RZ, RZ, UR39 ;  /* 0x00000027ff087e24 */ /* 0x000fe2000f8e00ff */
[----:B-1----:R-:W1:Y:S01]  /*aea0*/  LDC R0, c[0x0][0x428] ;  /* 0x00010a00ff007b82 */ /* 0x002e620000000800 */
[----:B------:R-:W2:Y:S01]  /*aeb0*/  S2R R17, SR_TID.X ;  /* 0x0000000000117919 */ /* 0x000ea20000002100 */
[----:B------:R-:W-:-:S06]  /*aec0*/  ISETP.NE.AND.EX P0, PT, RZ, UR5, PT, P0 ;  /* 0x00000005ff007c0c */ /* 0x000fcc000bf05300 */
[----:B------:R-:W3:Y:S08]  /*aed0*/  LDC R4, c[0x0][0xda8] ;  /* 0x00036a00ff047b82 */ /* 0x000ef00000000800 */
[----:B------:R-:W4:Y:S02]  /*aee0*/  @P0 LDC.64 R2, c[0x0][0x9f8] ;  /* 0x00027e00ff020b82 */ /* 0x000f240000000a00 */
[----:B----4-:R-:W-:-:S05]  /*aef0*/  @P0 IMAD.WIDE R2, R5, 0x4, R2 ;  /* 0x0000000405020825 */ /* 0x010fca00078e0202 */
[----:B------:R4:W5:Y:S01]  /*af00*/  @P0 LDG.E R8, desc[UR50][R2.64] ;  /* 0x0000003202080981 */ /* 0x000962000c1e1900 */
[----:B-1----:R-:W-:Y:S01]  /*af10*/  ISETP.NE.AND P0, PT, R0, 0x1, PT ;  /* 0x000000010000780c */ /* 0x002fe20003f05270 */
[----:B------:R-:W-:Y:S01]  /*af20*/  IMAD R7, RZ, RZ, -UR45 ;  /* 0x8000002dff077e24 */ /* 0x000fe2000f8e02ff */
[----:B--2---:R-:W-:Y:S01]  /*af30*/  LOP3.LUT R16, R17, 0x7f, RZ, 0xc0, !PT ;  /* 0x0000007f11107812 */ /* 0x004fe200078ec0ff */
[----:B------:R-:W-:Y:S01]  /*af40*/  IMAD.U32 R6, RZ, RZ, UR38 ;  /* 0x00000026ff067e24 */ /* 0x000fe2000f8e00ff */
[----:B------:R-:W-:Y:S01]  /*af50*/  UMOV UR36, URZ ;  /* 0x0000003f00247c82 */ /* 0x000fe20008000000 */
[----:B---3--:R-:W-:Y:S01]  /*af60*/  IMAD R7, R4, R7, UR49 ;  /* 0x0000003104077e24 */ /* 0x008fe2000f8e0207 */
[----:B------:R-:W-:Y:S01]  /*af70*/  ISETP.NE.AND P2, PT, R16, RZ, PT ;  /* 0x000000ff1000720c */ /* 0x000fe20003f45270 */
[----:B------:R-:W-:Y:S01]  /*af80*/  UMOV UR6, 0xffffffff ;  /* 0xffffffff00067882 */ /* 0x000fe20000000000 */
[----:B------:R-:W-:Y:S01]  /*af90*/  SHF.R.U32.HI R17, RZ, 0x5, R17 ;  /* 0x00000005ff117819 */ /* 0x000fe20000011611 */
[----:B----4-:R-:W1:Y:S01]  /*afa0*/  LDC.64 R2, c[0x0][0x3f8] ;  /* 0x0000fe00ff027b82 */ /* 0x010e620000000a00 */
[----:B------:R-:W-:-:S02]  /*afb0*/  IMAD.SHL.U32 R7, R7, 0x80, RZ ;  /* 0x0000008007077824 */ /* 0x000fc400078e00ff */
[----:B------:R-:W-:-:S03]  /*afc0*/  LOP3.LUT R17, R17, 0x3, RZ, 0xc0, !PT ;  /* 0x0000000311117812 */ /* 0x000fc600078ec0ff */
[----:B------:R-:W-:Y:S02]  /*afd0*/  R2UR UR37, R7 ;  /* 0x00000000072572ca */ /* 0x000fe400000e0000 */
[----:B------:R-:W2:Y:S02]  /*afe0*/  @P0 LDC R0, c[0x0][0x42c] ;  /* 0x00010b00ff000b82 */ /* 0x000ea40000000800 */
[----:B------:R-:W-:-:S05]  /*aff0*/  VOTEU.ALL UP1, P2 ;  /* 0x00000000003f7886 */ /* 0x000fca0001020000 */
[----:B------:R-:W-:Y:S01]  /*b000*/  @!UP1 UIADD3 UR4, UP0, UR52, 0x270, URZ ;  /* 0x0000027034049890 */ /* 0x000fe2000ff1e03f */
[----:B------:R-:W3:Y:S03]  /*b010*/  @P0 LDC R5, c[0x0][0x430] ;  /* 0x00010c00ff050b82 */ /* 0x000ee60000000800 */
[----:B------:R-:W-:Y:S01]  /*b020*/  @!UP1 UIADD3.X UR5, URZ, UR53, URZ, UP0, !UPT ;  /* 0x000000353f059290 */ /* 0x000fe200087fe43f */
[----:B-1----:R-:W-:-:S04]  /*b030*/  ISETP.NE.U32.AND P1, PT, R2, RZ, PT ;  /* 0x000000ff0200720c */ /* 0x002fc80003f25070 */
[----:B------:R-:W-:-:S04]  /*b040*/  ISETP.NE.AND.EX P1, PT, R3, RZ, PT, P1 ;  /* 0x000000ff0300720c */ /* 0x000fc80003f25310 */
[----:B------:R1:W-:Y:S01]  /*b050*/  @!UP1 UTMAPF.L2.4D [UR36], [UR4] ;  /* 0x00000024040095b8 */ /* 0x0003e20008018000 */
[----:B--2---:R-:W-:-:S05]  /*b060*/  @P0 IMAD.HI.U32 R0, R0, UR38, RZ ;  /* 0x0000002600000c27 */ /* 0x004fca000f8e00ff */
[----:B---3--:R-:W-:-:S05]  /*b070*/  @P0 SHF.R.U32.HI R6, RZ, R5, R0 ;  /* 0x00000005ff060219 */ /* 0x008fca0000011600 */
[----:B------:R1:W-:Y:S01]  /*b080*/  STL [R1+0x10], R6 ;  /* 0x0000100601007387 */ /* 0x0003e20000100800 */
[----:B-----5:R-:W-:-:S03]  /*b090*/  SHF.R.S32.HI R10, RZ, 0x1f, R8 ;  /* 0x0000001fff0a7819 */ /* 0x020fc60000011408 */
[----:B------:R1:W-:Y:S01]  /*b0a0*/  STL [R1+0xc], R8 ;  /* 0x00000c0801007387 */ /* 0x0003e20000100800 */
[----:B------:R-:W-:-:S03]  /*b0b0*/  SEL R0, R8, RZ, !P1 ;  /* 0x000000ff08007207 */ /* 0x000fc60004800000 */
[----:B------:R1:W-:Y:S01]  /*b0c0*/  STL [R1+0x14], R10 ;  /* 0x0000140a01007387 */ /* 0x0003e20000100800 */
[----:B------:R-:W-:Y:S05]  /*b0d0*/  BRA.DIV UR6, `(.L_x_39) ;  /* 0x0000002606307947 */ /* 0x000fea000b800000 */
[----:B------:R2:W3:Y:S02]  /*b0e0*/  SHFL.IDX PT, R14, R17, RZ, 0x1f ;  /* 0x00001fff110e7589 */ /* 0x0004e400000e0000 */
.L_x_92:
[----:B---3--:R-:W-:Y:S02]  /*b0f0*/  ISETP.NE.AND P0, PT, R14, RZ, PT ;  /* 0x000000ff0e00720c */ /* 0x008fe40003f05270 */
[----:B------:R-:W-:-:S11]  /*b100*/  PLOP3.LUT P6, PT, PT, PT, PT, 0x8, 0x0 ;  /* 0x000000000000781c */ /* 0x000fd60003fce170 */
[----:B------:R-:W-:Y:S05]  /*b110*/  @P0 BRA `(.L_x_40) ;  /* 0x0000000400900947 */ /* 0x000fea0003800000 */
[----:B-1----:R-:W-:-:S06]  /*b120*/  UIADD3 UR4, UR41, -0x1, URZ ;  /* 0xffffffff29047890 */ /* 0x002fcc000fffe03f */
[----:B------:R-:W-:Y:S01]  /*b130*/  IMAD.U32 R6, RZ, RZ, UR4 ;  /* 0x00000004ff067e24 */ /* 0x000fe2000f8e00ff */
[----:B------:R-:W-:-:S03]  /*b140*/  UMOV UR4, 0xffffffff ;  /* 0xffffffff00047882 */ /* 0x000fc60000000000 */
[----:B------:R-:W-:Y:S05]  /*b150*/  BRA.DIV UR4, `(.L_x_41) ;  /* 0x0000002604307947 */ /* 0x000fea000b800000 */
[----:B------:R-:W-:-:S13]  /*b160*/  ELECT P6, URZ, PT ;  /* 0x00000000003f782f */ /* 0x000fda00038c0000 */
.L_x_95:
[----:B------:R-:W-:Y:S05]  /*b170*/  @!P6 BRA `(.L_x_42) ;  /* 0x000000040034e947 */ /* 0x000fea0003800000 */
[----:B------:R-:W-:Y:S01]  /*b180*/  IMAD.MOV.U32 R0, RZ, RZ, R8 ;  /* 0x000000ffff007224 */ /* 0x000fe200078e0008 */
[----:B------:R-:W-:Y:S06]  /*b190*/  @!P1 BRA `(.L_x_43) ;  /* 0x0000000000449947 */ /* 0x000fec0003800000 */
[----:B------:R-:W1:Y:S01]  /*b1a0*/  LDC R9, c[0x0][0x41c] ;  /* 0x00010700ff097b82 */ /* 0x000e620000000800 */
[----:B------:R-:W-:Y:S01]  /*b1b0*/  ULDC.64 UR4, c[0x0][0x408] ;  /* 0x0001020000047ab9 */ /* 0x000fe20000000a00 */
[----:B-1----:R-:W-:-:S13]  /*b1c0*/  ISETP.NE.AND P0, PT, R9, 0x1, PT ;  /* 0x000000010900780c */ /* 0x002fda0003f05270 */
[----:B------:R-:W1:Y:S02]  /*b1d0*/  @P0 LDC.64 R4, c[0x0][0x420] ;  /* 0x00010800ff040b82 */ /* 0x000e640000000a00 */
[----:B-1----:R-:W-:-:S04]  /*b1e0*/  @P0 IMAD.HI.U32 R0, R6, R4, RZ ;  /* 0x0000000406000227 */ /* 0x002fc800078e00ff */
[----:B------:R-:W-:Y:S01]  /*b1f0*/  IMAD.MOV.U32 R4, RZ, RZ, R6 ;  /* 0x000000ffff047224 */ /* 0x000fe200078e0006 */
[----:B------:R-:W-:-:S04]  /*b200*/  @P0 SHF.R.U32.HI R4, RZ, R5, R0 ;  /* 0x00000005ff040219 */ /* 0x000fc80000011600 */
[--C-:B------:R-:W-:Y:S01]  /*b210*/  SHF.R.S32.HI R5, RZ, 0x1f, R4.reuse ;  /* 0x0000001fff057819 */ /* 0x100fe20000011404 */
[----:B------:R-:W-:-:S04]  /*b220*/  IMAD.MOV R0, RZ, RZ, -R4 ;  /* 0x000000ffff007224 */ /* 0x000fc800078e0a04 */
[----:B------:R-:W-:Y:S02]  /*b230*/  IMAD R6, R9, R0, R6 ;  /* 0x0000000009067224 */ /* 0x000fe400078e0206 */
[----:B------:R-:W-:Y:S02]  /*b240*/  IMAD R0, R10, UR4, RZ ;  /* 0x000000040a007c24 */ /* 0x000fe4000f8e02ff */
[----:B------:R-:W-:-:S04]  /*b250*/  IMAD.WIDE.U32 R4, R8, UR4, R4 ;  /* 0x0000000408047c25 */ /* 0x000fc8000f8e0004 */
[----:B------:R-:W-:Y:S01]  /*b260*/  IMAD R9, R8, UR5, R0 ;  /* 0x0000000508097c24 */ /* 0x000fe2000f8e0200 */
[----:B------:R-:W-:-:S03]  /*b270*/  LEA R2, P0, R4, R2, 0x2 ;  /* 0x0000000204027211 */ /* 0x000fc600078010ff */
[----:B------:R-:W-:-:S05]  /*b280*/  IMAD.IADD R0, R5, 0x1, R9 ;  /* 0x0000000105007824 */ /* 0x000fca00078e0209 */
[----:B------:R-:W-:-:S05]  /*b290*/  LEA.HI.X R3, R4, R3, R0, 0x2, P0 ;  /* 0x0000000304037211 */ /* 0x000fca00000f1400 */
[----:B------:R1:W5:Y:S02]  /*b2a0*/  LDG.E R0, desc[UR50][R2.64] ;  /* 0x0000003202007981 */ /* 0x000364000c1e1900 */
.L_x_43:
[----:B-1----:R-:W3:Y:S04]  /*b2b0*/  LDL R3, [R1+0x4] ;  /* 0x0000040001037983 */ /* 0x002ee80000100800 */
[----:B------:R-:W4:Y:S01]  /*b2c0*/  LDL R2, [R1+0x8] ;  /* 0x0000080001027983 */ /* 0x000f220000100800 */
[----:B------:R-:W-:Y:S02]  /*b2d0*/  ISETP.NE.AND P0, PT, R16, RZ, PT ;  /* 0x000000ff1000720c */ /* 0x000fe40003f05270 */
[----:B---3--:R-:W-:Y:S02]  /*b2e0*/  LEA R5, R3, UR40, 0x3 ;  /* 0x0000002803057c11 */ /* 0x008fe4000f8e18ff */
[----:B----4-:R-:W-:-:S04]  /*b2f0*/  SHF.L.U32 R2, R2, 0x1f, RZ ;  /* 0x0000001f02027819 */ /* 0x010fc800000006ff */
[----:B------:R-:W1:Y:S02]  /*b300*/  SYNCS.PHASECHK.TRANS64.TRYWAIT P3, [R5+URZ+0x2e880], R2 ;  /* 0x02e88002050075a7 */ /* 0x000e64000806017f */
[----:B-1----:R-:W-:Y:S05]  /*b310*/  @!P3 BRA `(.L_x_44) ;  /* 0x0000002000e0b947 */ /* 0x002fea0003800000 */
.L_x_96:
[----:B------:R-:W-:Y:S05]  /*b320*/  @P0 BRA `(.L_x_45) ;  /* 0x00000000001c0947 */ /* 0x000fea0003800000 */
[----:B------:R-:W3:Y:S02]  /*b330*/  S2R R3, SR_TID.X ;  /* 0x0000000000037919 */ /* 0x000ee40000002100 */
[----:B---3--:R-:W-:Y:S01]  /*b340*/  LOP3.LUT R4, R3, 0x1f, RZ, 0xc0, !PT ;  /* 0x0000001f03047812 */ /* 0x008fe200078ec0ff */
[----:B------:R-:W-:-:S03]  /*b350*/  IMAD.MOV.U32 R3, RZ, RZ, 0x7000 ;  /* 0x00007000ff037424 */ /* 0x000fc600078e00ff */
[----:B------:R-:W-:Y:S01]  /*b360*/  ISETP.NE.AND P3, PT, R4, RZ, PT ;  /* 0x000000ff0400720c */ /* 0x000fe20003f65270 */
[----:B------:R3:W-:-:S12]  /*b370*/  SYNCS.ARRIVE.TRANS64 RZ, [R5+URZ+0x2e870], R3 ;  /* 0x02e8700305ff79a7 */ /* 0x0007d8000800003f */
[----:B---3--:R-:W-:Y:S05]  /*b380*/  @!P3 BRA `(.L_x_45) ;  /* 0x000000000004b947 */ /* 0x008fea0003800000 */
[----:B------:R-:W-:Y:S01]  /*b390*/  BPT.TRAP 0x1 ;  /* 0x000000040000795c */ /* 0x000fe20000300000 */
.L_x_45:
[----:B------:R-:W3:Y:S04]  /*b3a0*/  LDL R8, [R1+0x4] ;  /* 0x0000040001087983 */ /* 0x000ee80000100800 */
[----:B------:R-:W4:Y:S01]  /*b3b0*/  LDL R4, [R1+0x10] ;  /* 0x0000100001047983 */ /* 0x000f220000100800 */
[----:B------:R-:W-:Y:S01]  /*b3c0*/  IMAD.U32 R3, RZ, RZ, UR40 ;  /* 0x00000028ff037e24 */ /* 0x000fe2000f8e00ff */
[----:B------:R-:W-:Y:S01]  /*b3d0*/  R2UR UR9, R5 ;  /* 0x00000000050972ca */ /* 0x000fe200000e0000 */
[----:B------:R-:W-:Y:S01]  /*b3e0*/  IMAD R6, R6, 0xe0, RZ ;  /* 0x000000e006067824 */ /* 0x000fe200078e02ff */
[----:B-----5:R-:W-:Y:S01]  /*b3f0*/  R2UR UR13, R0 ;  /* 0x00000000000d72ca */ /* 0x020fe200000e0000 */
[----:B------:R-:W-:Y:S01]  /*b400*/  UIADD3 UR4, UP0, UR52, 0x470, URZ ;  /* 0x0000047034047890 */ /* 0x000fe2000ff1e03f */
[----:B------:R-:W-:-:S02]  /*b410*/  UMOV UR6, 0x0 ;  /* 0x0000000000067882 */ /* 0x000fc40000000000 */
[----:B------:R-:W-:Y:S01]  /*b420*/  R2UR UR11, R6 ;  /* 0x00000000060b72ca */ /* 0x000fe200000e0000 */
[----:B------:R-:W-:Y:S01]  /*b430*/  UIADD3.X UR5, URZ, UR53, URZ, UP0, !UPT ;  /* 0x000000353f057290 */ /* 0x000fe200087fe43f */
[----:B------:R-:W-:Y:S01]  /*b440*/  UMOV UR7, 0x14f00000 ;  /* 0x14f0000000077882 */ /* 0x000fe20000000000 */
[----:B------:R-:W-:-:S04]  /*b450*/  UMOV UR10, URZ ;  /* 0x0000003f000a7c82 */ /* 0x000fc80008000000 */
[----:B------:R-:W-:Y:S01]  /*b460*/  UIADD3 UR9, UR9, 0x2e870, URZ ;  /* 0x0002e87009097890 */ /* 0x000fe2000fffe03f */
[----:B---3--:R-:W-:Y:S01]  /*b470*/  IMAD R3, R8, 0x7000, R3 ;  /* 0x0000700008037824 */ /* 0x008fe200078e0203 */
[----:B----4-:R-:W-:-:S04]  /*b480*/  R2UR UR12, R4 ;  /* 0x00000000040c72ca */ /* 0x010fc800000e0000 */
[----:B------:R-:W-:-:S13]  /*b490*/  R2UR UR8, R3 ;  /* 0x00000000030872ca */ /* 0x000fda00000e0000 */
[----:B------:R-:W-:-:S09]  /*b4a0*/  UIADD3 UR8, UR8, 0xe400, URZ ;  /* 0x0000e40008087890 */ /* 0x000fd2000fffe03f */
[----:B------:R3:W-:Y:S01]  /*b4b0*/  UTMALDG.4D [UR8], [UR4], desc[UR6] ;  /* 0x00000608040075b4 */ /* 0x0007e20008019000 */
[----:B------:R-:W4:Y:S02]  /*b4c0*/  SYNCS.PHASECHK.TRANS64.TRYWAIT P3, [R5+URZ+0x2e840], R2 ;  /* 0x02e84002050075a7 */ /* 0x000f24000806017f */
[----:B---34-:R-:W-:Y:S05]  /*b4d0*/  @!P3 BRA `(.L_x_46) ;  /* 0x000000200084b947 */ /* 0x018fea0003800000 */
.L_x_97:
[----:B------:R-:W-:Y:S05]  /*b4e0*/  @P0 BRA `(.L_x_47) ;  /* 0x00000000001c0947 */ /* 0x000fea0003800000 */
[----:B------:R-:W4:Y:S01]  /*b4f0*/  S2R R4, SR_TID.X ;  /* 0x0000000000047919 */ /* 0x000f220000002100 */
[----:B-1-3--:R-:W-:-:S04]  /*b500*/  IMAD.MOV.U32 R2, RZ, RZ, 0x7000 ;  /* 0x00007000ff027424 */ /* 0x00afc800078e00ff */
[----:B------:R1:W-:Y:S01]  /*b510*/  SYNCS.ARRIVE.TRANS64 RZ, [R5+URZ+0x2e830], R2 ;  /* 0x02e8300205ff79a7 */ /* 0x0003e2000800003f */
[----:B----4-:R-:W-:-:S04]  /*b520*/  LOP3.LUT R4, R4, 0x1f, RZ, 0xc0, !PT ;  /* 0x0000001f04047812 */ /* 0x010fc800078ec0ff */
[----:B------:R-:W-:-:S13]  /*b530*/  ISETP.NE.AND P0, PT, R4, RZ, PT ;  /* 0x000000ff0400720c */ /* 0x000fda0003f05270 */
[----:B-1----:R-:W-:Y:S05]  /*b540*/  @!P0 BRA `(.L_x_47) ;  /* 0x0000000000048947 */ /* 0x002fea0003800000 */
[----:B------:R-:W-:Y:S01]  /*b550*/  BPT.TRAP 0x1 ;  /* 0x000000040000795c */ /* 0x000fe20000300000 */
.L_x_47:
[----:B-1-3--:R-:W3:Y:S01]  /*b560*/  LDL R2, [R1+0x10] ;  /* 0x0000100001027983 */ /* 0x00aee20000100800 */
[----:B------:R-:W-:Y:S01]  /*b570*/  R2UR UR8, R3 ;  /* 0x00000000030872ca */ /* 0x000fe200000e0000 */
[----:B------:R-:W-:Y:S01]  /*b580*/  UIADD3 UR4, UP0, UR52, 0x370, URZ ;  /* 0x0000037034047890 */ /* 0x000fe2000ff1e03f */
[----:B------:R-:W-:Y:S01]  /*b590*/  R2UR UR9, R5 ;  /* 0x00000000050972ca */ /* 0x000fe200000e0000 */
[----:B------:R-:W-:Y:S01]  /*b5a0*/  UMOV UR6, 0x0 ;  /* 0x0000000000067882 */ /* 0x000fe20000000000 */
[----:B------:R-:W-:Y:S01]  /*b5b0*/  R2UR UR11, R6 ;  /* 0x00000000060b72ca */ /* 0x000fe200000e0000 */
[----:B------:R-:W-:Y:S01]  /*b5c0*/  UIADD3.X UR5, URZ, UR53, URZ, UP0, !UPT ;  /* 0x000000353f057290 */ /* 0x000fe200087fe43f */
[----:B------:R-:W-:Y:S01]  /*b5d0*/  R2UR UR13, R0 ;  /* 0x00000000000d72ca */ /* 0x000fe200000e0000 */
[----:B------:R-:W-:Y:S01]  /*b5e0*/  UMOV UR7, 0x14f00000 ;  /* 0x14f0000000077882 */ /* 0x000fe20000000000 */
[----:B------:R-:W-:-:S05]  /*b5f0*/  UMOV UR10, URZ ;  /* 0x0000003f000a7c82 */ /* 0x000fca0008000000 */
[----:B------:R-:W-:Y:S02]  /*b600*/  UIADD3 UR8, UR8, 0x20400, URZ ;  /* 0x0002040008087890 */ /* 0x000fe4000fffe03f */
[----:B------:R-:W-:Y:S01]  /*b610*/  UIADD3 UR9, UR9, 0x2e830, URZ ;  /* 0x0002e83009097890 */ /* 0x000fe2000fffe03f */
[----:B---3--:R-:W-:-:S13]  /*b620*/  R2UR UR12, R2 ;  /* 0x00000000020c72ca */ /* 0x008fda00000e0000 */
[----:B------:R1:W-:Y:S02]  /*b630*/  UTMALDG.4D [UR8], [UR4], desc[UR6] ;  /* 0x00000608040075b4 */ /* 0x0003e40008019000 */
[----:B-1----:R-:W-:Y:S01]  /*b640*/  NOP ;  /* 0x0000000000007918 */ /* 0x002fe20000000000 */
.L_x_42:
[----:B------:R-:W-:Y:S05]  /*b650*/  WARPSYNC.ALL ;  /* 0x0000000000007948 */ /* 0x000fea0003800000 */
[----:B------:R-:W-:Y:S01]  /*b660*/  ELECT P0, URZ, PT ;  /* 0x00000000003f782f */ /* 0x000fe20003800000 */
[----:B------:R-:W-:Y:S01]  /*b670*/  BAR.SYNC.DEFER_BLOCKING 0x8, 0x120 ;  /* 0x0204800000007b1d */ /* 0x000fe20000010000 */
[----:B------:R-:W-:Y:S02]  /*b680*/  UIADD3 UR4, UP0, UR52, 0x270, URZ ;  /* 0x0000027034047890 */ /* 0x000fe4000ff1e03f */
[----:B------:R-:W-:Y:S02]  /*b690*/  UIADD3 UR8, UR40, 0x1c400, URZ ;  /* 0x0001c40028087890 */ /* 0x000fe4000fffe03f */
[----:B------:R-:W-:-:S02]  /*b6a0*/  UIADD3 UR9, UR40, 0x2e800, URZ ;  /* 0x0002e80028097890 */ /* 0x000fc4000fffe03f */
[----:B------:R-:W-:Y:S01]  /*b6b0*/  UIADD3.X UR5, URZ, UR53, URZ, UP0, !UPT ;  /* 0x000000353f057290 */ /* 0x000fe200087fe43f */
[----:B------:R-:W-:Y:S01]  /*b6c0*/  UMOV UR6, 0x0 ;  /* 0x0000000000067882 */ /* 0x000fe20000000000 */
[----:B------:R-:W-:Y:S01]  /*b6d0*/  UMOV UR7, 0x12f00000 ;  /* 0x12f0000000077882 */ /* 0x000fe20000000000 */
[----:B------:R-:W-:Y:S02]  /*b6e0*/  UMOV UR10, URZ ;  /* 0x0000003f000a7c82 */ /* 0x000fe40008000000 */
[----:B------:R-:W-:Y:S01]  /*b6f0*/  @P0 R2UR UR11, R7 ;  /* 0x00000000070b02ca */ /* 0x000fe200000e0000 */
[----:B------:R-:W-:Y:S01]  /*b700*/  @P0 IMAD.MOV.U32 R2, RZ, RZ, 0x4000 ;  /* 0x00004000ff020424 */ /* 0x000fe200078e00ff */
[----:B------:R-:W-:Y:S01]  /*b710*/  UMOV UR12, UR38 ;  /* 0x00000026000c7c82 */ /* 0x000fe20008000000 */
[----:B------:R-:W-:Y:S02]  /*b720*/  UMOV UR13, UR39 ;  /* 0x00000027000d7c82 */ /* 0x000fe40008000000 */
[----:B------:R3:W-:Y:S08]  /*b730*/  @P0 SYNCS.ARRIVE.TRANS64 RZ, [UR40+0x2e800], R2 ;  /* 0x02e80002ffff09a7 */ /* 0x0007f00008000028 */
[----:B------:R3:W-:Y:S02]  /*b740*/  UTMALDG.4D [UR8], [UR4], desc[UR6] ;  /* 0x00000608040075b4 */ /* 0x0007e40008019000 */
[----:B---3--:R-:W-:Y:S01]  /*b750*/  NOP ;  /* 0x0000000000007918 */ /* 0x008fe20000000000 */
.L_x_40:
[----:B-1----:R-:W-:-:S06]  /*b760*/  ULOP3.LUT UR4, UR47, 0x1, URZ, 0xc, !UPT ;  /* 0x000000012f047892 */ /* 0x002fcc000f8e0c3f */
[----:B------:R-:W-:-:S05]  /*b770*/  IMAD.U32 R2, RZ, RZ, UR4 ;  /* 0x00000004ff027e24 */ /* 0x000fca000f8e00ff */
[----:B------:R-:W-:-:S04]  /*b780*/  SHF.L.U32 R2, R2, 0x1f, RZ ;  /* 0x0000001f02027819 */ /* 0x000fc800000006ff */
[----:B------:R-:W1:Y:S02]  /*b790*/  SYNCS.PHASECHK.TRANS64.TRYWAIT P0, [UR40+0x2e820], R2 ;  /* 0x02e82002ff0075a7 */ /* 0x000e640008000168 */
[----:B-1----:R-:W-:Y:S05]  /*b7a0*/  @!P0 BRA `(.L_x_48) ;  /* 0x0000001c00e48947 */ /* 0x002fea0003800000 */
.L_x_98:
[----:B------:R-:W-:-:S06]  /*b7b0*/  UISETP.GE.AND UP0, UPT, UR42, 0xe1, UPT ;  /* 0x000000e12a00788c */ /* 0x000fcc000bf06270 */
[----:B------:R-:W-:-:S13]  /*b7c0*/  PLOP3.LUT P0, PT, PT, PT, UP0, 0x80, 0x0 ;  /* 0x000000000000781c */ /* 0x000fda0003f0f008 */
[----:B------:R-:W-:Y:S05]  /*b7d0*/  @!P0 BRA `(.L_x_49) ;  /* 0x0000000c00d88947 */ /* 0x000fea0003800000 */
[----:B------:R3:W5:Y:S01]  /*b7e0*/  LDL.LU R6, [R1+0x8] ;  /* 0x0000080001067983 */ /* 0x0007620000300800 */
[----:B------:R-:W-:-:S03]  /*b7f0*/  UIADD3 UR4, UR41, -0x2, URZ ;  /* 0xfffffffe29047890 */ /* 0x000fc6000fffe03f */
[----:B------:R3:W5:Y:S03]  /*b800*/  LDL.LU R7, [R1+0x4] ;  /* 0x0000040001077983 */ /* 0x0007660000300800 */
[----:B------:R-:W-:-:S07]  /*b810*/  IMAD.U32 R21, RZ, RZ, UR4 ;  /* 0x00000004ff157e24 */ /* 0x000fce000f8e00ff */
.L_x_69:
[----:B-1--45:R-:W-:Y:S01]  /*b820*/  VIADD R2, R7, 0x1 ;  /* 0x0000000107027836 */ /* 0x032fe20000000000 */
[----:B------:R-:W-:Y:S04]  /*b830*/  BSSY B0, `(.L_x_50) ;  /* 0x000006c000007945 */ /* 0x000fe80003800000 */
[----:B------:R-:W-:-:S04]  /*b840*/  ISETP.NE.AND P0, PT, R2, 0x2, PT ;  /* 0x000000020200780c */ /* 0x000fc80003f05270 */
[----:B------:R-:W-:Y:S02]  /*b850*/  SEL R3, RZ, 0x1, P0 ;  /* 0x00000001ff037807 */ /* 0x000fe40000000000 */
[----:B------:R-:W-:Y:S02]  /*b860*/  SEL R10, R2, RZ, P0 ;  /* 0x000000ff020a7207 */ /* 0x000fe40000000000 */
[----:B------:R-:W-:-:S05]  /*b870*/  LOP3.LUT R9, R6, R3, RZ, 0x3c, !PT ;  /* 0x0000000306097212 */ /* 0x000fca00078e3cff */
[----:B------:R1:W-:Y:S04]  /*b880*/  STL [R1+0x8], R9 ;  /* 0x0000080901007387 */ /* 0x0003e80000100800 */
[----:B------:R1:W-:Y:S01]  /*b890*/  STL [R1+0x4], R10 ;  /* 0x0000040a01007387 */ /* 0x0003e20000100800 */
[----:B------:R-:W-:Y:S05]  /*b8a0*/  @!P6 BRA `(.L_x_51) ;  /* 0x000000040090e947 */ /* 0x000fea0003800000 */
[----:B------:R-:W-:Y:S01]  /*b8b0*/  IMAD.MOV.U32 R8, RZ, RZ, R21 ;  /* 0x000000ffff087224 */ /* 0x000fe200078e0015 */
[----:B------:R-:W-:Y:S06]  /*b8c0*/  @!P1 BRA `(.L_x_52) ;  /* 0x0000000000509947 */ /* 0x000fec0003800000 */
[----:B------:R-:W4:Y:S01]  /*b8d0*/  LDL R5, [R1+0x14] ;  /* 0x0000140001057983 */ /* 0x000f220000100800 */
[----:B------:R-:W1:Y:S01]  /*b8e0*/  LDC R4, c[0x0][0x41c] ;  /* 0x00010700ff047b82 */ /* 0x000e620000000800 */
[----:B------:R-:W-:Y:S02]  /*b8f0*/  ULDC.64 UR4, c[0x0][0x408] ;  /* 0x0001020000047ab9 */ /* 0x000fe40000000a00 */
[----:B------:R-:W2:Y:S01]  /*b900*/  LDL R11, [R1+0xc] ;  /* 0x00000c00010b7983 */ /* 0x000ea20000100800 */
        /* <DEDUP_REMOVED lines=8> */
[----:B----4-:R-:W-:-:S04]  /*b990*/  IMAD R0, R5, UR4, RZ ;  /* 0x0000000405007c24 */ /* 0x010fc8000f8e02ff */
[C---:B--2---:R-:W-:Y:S02]  /*b9a0*/  IMAD R5, R11.reuse, UR5, R0 ;  /* 0x000000050b057c24 */ /* 0x044fe4000f8e0200 */
[----:B------:R-:W-:Y:S01]  /*b9b0*/  IMAD.WIDE.U32 R2, R11, UR4, R2 ;  /* 0x000000040b027c25 */ /* 0x000fe2000f8e0002 */
[----:B------:R-:W-:-:S03]  /*b9c0*/  ULDC.64 UR4, c[0x0][0x3f8] ;  /* 0x0000fe0000047ab9 */ /* 0x000fc60000000a00 */
[----:B------:R-:W-:Y:S01]  /*b9d0*/  IMAD.IADD R3, R5, 0x1, R3 ;  /* 0x0000000105037824 */ /* 0x000fe200078e0203 */
[----:B------:R-:W-:-:S04]  /*b9e0*/  LEA R4, P0, R2, UR4, 0x2 ;  /* 0x0000000402047c11 */ /* 0x000fc8000f8010ff */
[----:B------:R-:W-:-:S05]  /*b9f0*/  LEA.HI.X R5, R2, UR5, R3, 0x2, P0 ;  /* 0x0000000502057c11 */ /* 0x000fca00080f1403 */
[----:B------:R4:W5:Y:S04]  /*ba00*/  LDG.E R0, desc[UR50][R4.64] ;  /* 0x0000003204007981 */ /* 0x000968000c1e1900 */
.L_x_52:
[----:B------:R-:W2:Y:S01]  /*ba10*/  S2R R2, SR_TID.X ;  /* 0x0000000000027919 */ /* 0x000ea20000002100 */
[----:B-1----:R-:W-:Y:S01]  /*ba20*/  LEA R10, R10, UR40, 0x3 ;  /* 0x000000280a0a7c11 */ /* 0x002fe2000f8e18ff */
[----:B------:R-:W-:Y:S01]  /*ba30*/  BSSY B1, `(.L_x_53) ;  /* 0x0000006000017945 */ /* 0x000fe20003800000 */
[----:B--2---:R-:W-:Y:S02]  /*ba40*/  LOP3.LUT R3, R2, 0x7f, RZ, 0xc0, !PT ;  /* 0x0000007f02037812 */ /* 0x004fe400078ec0ff */
[----:B------:R-:W-:Y:S02]  /*ba50*/  SHF.L.U32 R2, R9, 0x1f, RZ ;  /* 0x0000001f09027819 */ /* 0x000fe400000006ff */
[----:B------:R-:W-:Y:S02]  /*ba60*/  ISETP.NE.AND P3, PT, R3, RZ, PT ;  /* 0x000000ff0300720c */ /* 0x000fe40003f65270 */
[----:B------:R-:W1:Y:S02]  /*ba70*/  SYNCS.PHASECHK.TRANS64.TRYWAIT P0, [R10+URZ+0x2e880], R2 ;  /* 0x02e880020a0075a7 */ /* 0x000e64000800017f */
[----:B-1----:R-:W-:Y:S09]  /*ba80*/  @!P0 BRA `(.L_x_54) ;  /* 0x0000001c00448947 */ /* 0x002ff20003800000 */
.L_x_99:
[----:B------:R-:W-:Y:S05]  /*ba90*/  BSYNC B1 ;  /* 0x0000000000017941 */ /* 0x000fea0003800000 */
.L_x_53:
[----:B------:R-:W-:Y:S04]  /*baa0*/  BSSY B1, `(.L_x_55) ;  /* 0x0000009000017945 */ /* 0x000fe80003800000 */
[----:B------:R-:W-:Y:S05]  /*bab0*/  @P3 BRA `(.L_x_56) ;  /* 0x00000000001c3947 */ /* 0x000fea0003800000 */
[----:B------:R-:W4:Y:S02]  /*bac0*/  S2R R3, SR_TID.X ;  /* 0x0000000000037919 */ /* 0x000f240000002100 */
[----:B----4-:R-:W-:Y:S01]  /*bad0*/  LOP3.LUT R4, R3, 0x1f, RZ, 0xc0, !PT ;  /* 0x0000001f03047812 */ /* 0x010fe200078ec0ff */
[----:B------:R-:W-:-:S03]  /*bae0*/  IMAD.MOV.U32 R3, RZ, RZ, 0x7000 ;  /* 0x00007000ff037424 */ /* 0x000fc600078e00ff */
[----:B------:R-:W-:Y:S01]  /*baf0*/  ISETP.NE.AND P0, PT, R4, RZ, PT ;  /* 0x000000ff0400720c */ /* 0x000fe20003f05270 */
[----:B------:R2:W-:-:S12]  /*bb00*/  SYNCS.ARRIVE.TRANS64 RZ, [R10+URZ+0x2e870], R3 ;  /* 0x02e870030aff79a7 */ /* 0x0005d8000800003f */
[----:B--2---:R-:W-:Y:S05]  /*bb10*/  @!P0 BRA `(.L_x_56) ;  /* 0x0000000000048947 */ /* 0x004fea0003800000 */
[----:B------:R-:W-:Y:S01]  /*bb20*/  BPT.TRAP 0x1 ;  /* 0x000000040000795c */ /* 0x000fe20000300000 */
.L_x_56:
[----:B------:R-:W-:Y:S05]  /*bb30*/  BSYNC B1 ;  /* 0x0000000000017941 */ /* 0x000fea0003800000 */
.L_x_55:
[----:B------:R-:W2:Y:S04]  /*bb40*/  LDL R3, [R1+0x4] ;  /* 0x0000040001037983 */ /* 0x000ea80000100800 */
[----:B----4-:R-:W4:Y:S01]  /*bb50*/  LDL R4, [R1+0x10] ;  /* 0x0000100001047983 */ /* 0x010f220000100800 */
[----:B------:R-:W-:Y:S02]  /*bb60*/  IMAD.MOV.U32 R9, RZ, RZ, RZ ;  /* 0x000000ffff097224 */ /* 0x000fe400078e00ff */
[----:B------:R-:W-:-:S03]  /*bb70*/  IMAD.U32 R5, RZ, RZ, UR40 ;  /* 0x00000028ff057e24 */ /* 0x000fc6000f8e00ff */
[----:B------:R-:W-:Y:S01]  /*bb80*/  R2UR UR10, R9 ;  /* 0x00000000090a72ca */ /* 0x000fe200000e0000 */
[----:B------:R-:W-:Y:S01]  /*bb90*/  UIADD3 UR4, UP0, UR52, 0x470, URZ ;  /* 0x0000047034047890 */ /* 0x000fe2000ff1e03f */
[----:B------:R-:W-:Y:S01]  /*bba0*/  PLOP3.LUT P0, PT, PT, PT, PT, 0x80, 0x0 ;  /* 0x000000000000781c */ /* 0x000fe20003f0f070 */
[----:B------:R-:W-:Y:S01]  /*bbb0*/  IMAD R8, R8, 0xe0, RZ ;  /* 0x000000e008087824 */ /* 0x000fe200078e02ff */
[----:B------:R-:W-:Y:S01]  /*bbc0*/  UMOV UR6, 0x0 ;  /* 0x0000000000067882 */ /* 0x000fe20000000000 */
[----:B------:R-:W-:Y:S01]  /*bbd0*/  UIADD3.X UR5, URZ, UR53, URZ, UP0, !UPT ;  /* 0x000000353f057290 */ /* 0x000fe200087fe43f */
[----:B------:R-:W-:Y:S01]  /*bbe0*/  UMOV UR7, 0x14f00000 ;  /* 0x14f0000000077882 */ /* 0x000fe20000000000 */
[----:B--2---:R-:W-:Y:S02]  /*bbf0*/  IMAD R5, R3, 0x7000, R5 ;  /* 0x0000700003057824 */ /* 0x004fe400078e0205 */
[----:B------:R-:W-:Y:S01]  /*bc00*/  VIADD R3, R10, 0x2e870 ;  /* 0x0002e8700a037836 */ /* 0x000fe20000000000 */
[----:B----4-:R-:W-:Y:S01]  /*bc10*/  R2UR UR12, R4 ;  /* 0x00000000040c72ca */ /* 0x010fe200000e0000 */
[----:B------:R-:W-:-:S14]  /*bc20*/  VIADD R4, R5, 0xe400 ;  /* 0x0000e40005047836 */ /* 0x000fdc0000000000 */
.L_x_57:
[----:B------:R-:W-:-:S13]  /*bc30*/  @P0 ELECT P4, URZ, PT ;  /* 0x00000000003f082f */ /* 0x000fda0003880000 */
[----:B-----5:R-:W-:Y:S02]  /*bc40*/  @P4 R2UR UR13, R0 ;  /* 0x00000000000d42ca */ /* 0x020fe400000e0000 */
[----:B------:R-:W-:Y:S02]  /*bc50*/  @P4 R2UR UR11, R8 ;  /* 0x00000000080b42ca */ /* 0x000fe400000e0000 */
[----:B------:R-:W-:Y:S02]  /*bc60*/  @P4 R2UR UR9, R3 ;  /* 0x00000000030942ca */ /* 0x000fe400000e0000 */
[----:B------:R-:W-:Y:S02]  /*bc70*/  @P4 R2UR UR8, R4 ;  /* 0x00000000040842ca */ /* 0x000fe400000e0000 */
[----:B------:R-:W-:Y:S02]  /*bc80*/  @P4 PLOP3.LUT P0, PT, P4, PT, PT, 0x8, 0x0 ;  /* 0x000000000000481c */ /* 0x000fe4000270e170 */
[----:B------:R-:W-:-:S09]  /*bc90*/  PLOP3.LUT P4, PT, PT, PT, PT, 0x8, 0x0 ;  /* 0x000000000000781c */ /* 0x000fd20003f8e170 */
[----:B------:R2:W-:Y:S02]  /*bca0*/  UTMALDG.4D [UR8], [UR4], desc[UR6] ;  /* 0x00000608040075b4 */ /* 0x0005e40008019000 */
[----:B--2---:R-:W-:Y:S05]  /*bcb0*/  @P0 BRA.U.ANY `(.L_x_57) ;  /* 0xfffffffd00dc0947 */ /* 0x004fea000393ffff */
[----:B------:R-:W2:Y:S01]  /*bcc0*/  SYNCS.PHASECHK.TRANS64.TRYWAIT P0, [R10+URZ+0x2e840], R2 ;  /* 0x02e840020a0075a7 */ /* 0x000ea2000800017f */
[----:B------:R-:W-:Y:S04]  /*bcd0*/  BSSY B1, `(.L_x_58) ;  /* 0x0000002000017945 */ /* 0x000fe80003800000 */
[----:B--2---:R-:W-:Y:S05]  /*bce0*/  @!P0 BRA `(.L_x_59) ;  /* 0x0000001800c08947 */ /* 0x004fea0003800000 */
.L_x_100:
[----:B------:R-:W-:Y:S05]  /*bcf0*/  BSYNC B1 ;  /* 0x0000000000017941 */ /* 0x000fea0003800000 */
.L_x_58:
[----:B------:R-:W-:Y:S01]  /*bd00*/  BSSY B1, `(.L_x_60) ;  /* 0x000000b000017945 */ /* 0x000fe20003800000 */
[----:B-12---:R-:W-:Y:S02]  /*bd10*/  IMAD.MOV.U32 R2, RZ, RZ, 0x0 ;  /* 0x00000000ff027424 */ /* 0x006fe400078e00ff */
[----:B------:R-:W-:Y:S01]  /*bd20*/  IMAD.MOV.U32 R3, RZ, RZ, 0x14f00000 ;  /* 0x14f00000ff037424 */ /* 0x000fe200078e00ff */
[----:B------:R-:W-:Y:S06]  /*bd30*/  @P3 BRA `(.L_x_61) ;  /* 0x00000000001c3947 */ /* 0x000fec0003800000 */
[----:B------:R-:W1:Y:S02]  /*bd40*/  S2R R4, SR_TID.X ;  /* 0x0000000000047919 */ /* 0x000e640000002100 */
[----:B-1----:R-:W-:Y:S01]  /*bd50*/  LOP3.LUT R11, R4, 0x1f, RZ, 0xc0, !PT ;  /* 0x0000001f040b7812 */ /* 0x002fe200078ec0ff */
[----:B------:R-:W-:-:S03]  /*bd60*/  IMAD.MOV.U32 R4, RZ, RZ, 0x7000 ;  /* 0x00007000ff047424 */ /* 0x000fc600078e00ff */
[----:B------:R-:W-:Y:S01]  /*bd70*/  ISETP.NE.AND P0, PT, R11, RZ, PT ;  /* 0x000000ff0b00720c */ /* 0x000fe20003f05270 */
[----:B------:R1:W-:-:S12]  /*bd80*/  SYNCS.ARRIVE.TRANS64 RZ, [R10+URZ+0x2e830], R4 ;  /* 0x02e830040aff79a7 */ /* 0x0003d8000800003f */
[----:B-1----:R-:W-:Y:S05]  /*bd90*/  @!P0 BRA `(.L_x_61) ;  /* 0x0000000000048947 */ /* 0x002fea0003800000 */
[----:B------:R-:W-:Y:S01]  /*bda0*/  BPT.TRAP 0x1 ;  /* 0x000000040000795c */ /* 0x000fe20000300000 */
.L_x_61:
[----:B------:R-:W-:Y:S05]  /*bdb0*/  BSYNC B1 ;  /* 0x0000000000017941 */ /* 0x000fea0003800000 */
.L_x_60:
[----:B------:R-:W2:Y:S01]  /*bdc0*/  LDL R4, [R1+0x10] ;  /* 0x0000100001047983 */ /* 0x000ea20000100800 */
[----:B------:R-:W-:Y:S01]  /*bdd0*/  R2UR UR10, R9 ;  /* 0x00000000090a72ca */ /* 0x000fe200000e0000 */
[----:B------:R-:W-:Y:S01]  /*bde0*/  UIADD3 UR4, UP0, UR52, 0x370, URZ ;  /* 0x0000037034047890 */ /* 0x000fe2000ff1e03f */
[----:B------:R-:W-:Y:S01]  /*bdf0*/  R2UR UR6, R2 ;  /* 0x00000000020672ca */ /* 0x000fe200000e0000 */
[----:B------:R-:W-:Y:S01]  /*be00*/  VIADD R5, R5, 0x20400 ;  /* 0x0002040005057836 */ /* 0x000fe20000000000 */
[----:B------:R-:W-:Y:S01]  /*be10*/  R2UR UR7, R3 ;  /* 0x00000000030772ca */ /* 0x000fe200000e0000 */
[----:B------:R-:W-:Y:S01]  /*be20*/  VIADD R10, R10, 0x2e830 ;  /* 0x0002e8300a0a7836 */ /* 0x000fe20000000000 */
[----:B------:R-:W-:Y:S01]  /*be30*/  PLOP3.LUT P0, PT, PT, PT, PT, 0x80, 0x0 ;  /* 0x000000000000781c */ /* 0x000fe20003f0f070 */
[----:B------:R-:W-:Y:S01]  /*be40*/  UIADD3.X UR5, URZ, UR53, URZ, UP0, !UPT ;  /* 0x000000353f057290 */ /* 0x000fe200087fe43f */
[----:B--2---:R-:W-:-:S15]  /*be50*/  R2UR UR12, R4 ;  /* 0x00000000040c72ca */ /* 0x004fde00000e0000 */
.L_x_62:
[----:B------:R-:W-:-:S13]  /*be60*/  @P0 ELECT P3, URZ, PT ;  /* 0x00000000003f082f */ /* 0x000fda0003860000 */
[----:B------:R-:W-:Y:S02]  /*be70*/  @P3 R2UR UR13, R0 ;  /* 0x00000000000d32ca */ /* 0x000fe400000e0000 */
[----:B------:R-:W-:Y:S02]  /*be80*/  @P3 R2UR UR11, R8 ;  /* 0x00000000080b32ca */ /* 0x000fe400000e0000 */
[----:B------:R-:W-:Y:S02]  /*be90*/  @P3 R2UR UR9, R10 ;  /* 0x000000000a0932ca */ /* 0x000fe400000e0000 */
[----:B------:R-:W-:Y:S02]  /*bea0*/  @P3 R2UR UR8, R5 ;  /* 0x00000000050832ca */ /* 0x000fe400000e0000 */
[----:B------:R-:W-:Y:S02]  /*beb0*/  @P3 PLOP3.LUT P0, PT, P3, PT, PT, 0x8, 0x0 ;  /* 0x000000000000381c */ /* 0x000fe40001f0e170 */
[----:B------:R-:W-:-:S09]  /*bec0*/  PLOP3.LUT P3, PT, PT, PT, PT, 0x8, 0x0 ;  /* 0x000000000000781c */ /* 0x000fd20003f6e170 */
[----:B------:R4:W-:Y:S02]  /*bed0*/  UTMALDG.4D [UR8], [UR4], desc[UR6] ;  /* 0x00000608040075b4 */ /* 0x0009e40008019000 */
[----:B----4-:R-:W-:Y:S05]  /*bee0*/  @P0 BRA.U.ANY `(.L_x_62) ;  /* 0xfffffffd00dc0947 */ /* 0x010fea000393ffff */
.L_x_51:
[----:B------:R-:W-:Y:S05]  /*bef0*/  BSYNC B0 ;  /* 0x0000000000007941 */ /* 0x000fea0003800000 */
.L_x_50:
[----:B------:R-:W-:-:S06]  /*bf00*/  UISETP.NE.AND UP0, UPT, UR43, 0x3, UPT ;  /* 0x000000032b00788c */ /* 0x000fcc000bf05270 */
[----:B------:R-:W-:-:S13]  /*bf10*/  PLOP3.LUT P0, PT, PT, PT, UP0, 0x80, 0x0 ;  /* 0x000000000000781c */ /* 0x000fda0003f0f008 */
[----:B------:R-:W-:Y:S05]  /*bf20*/  @!P0 BRA `(.L_x_63) ;  /* 0x0000000000048947 */ /* 0x000fea0003800000 */
[----:B------:R-:W-:Y:S01]  /*bf30*/  BPT.TRAP 0x1 ;  /* 0x000000040000795c */ /* 0x000fe20000300000 */
.L_x_63:
[----:B------:R-:W-:Y:S01]  /*bf40*/  LOP3.LUT R2, R6, 0x1, RZ, 0x3c, !PT ;  /* 0x0000000106027812 */ /* 0x000fe200078e3cff */
[----:B------:R-:W-:Y:S01]  /*bf50*/  BSSY B0, `(.L_x_64) ;  /* 0x0000008000007945 */ /* 0x000fe20003800000 */
[----:B------:R-:W-:Y:S02]  /*bf60*/  LEA R3, R7, UR40, 0x3 ;  /* 0x0000002807037c11 */ /* 0x000fe4000f8e18ff */
[----:B------:R-:W-:-:S03]  /*bf70*/  SHF.L.U32 R2, R2, 0x1f, RZ ;  /* 0x0000001f02027819 */ /* 0x000fc600000006ff */
[----:B------:R4:W-:Y:S01]  /*bf80*/  STL [R1], R3 ;  /* 0x0000000301007387 */ /* 0x0009e20000100800 */
[----:B------:R4:W5:Y:S02]  /*bf90*/  SYNCS.PHASECHK.TRANS64.TRYWAIT P3, [R3+URZ+0x2e870], R2 ;  /* 0x02e87002030075a7 */ /* 0x000964000806017f */
[----:B----4-:R-:W-:-:S05]  /*bfa0*/  IMAD.U32 R3, RZ, RZ, UR48 ;  /* 0x00000030ff037e24 */ /* 0x010fca000f8e00ff */
[----:B------:R-:W-:Y:S01]  /*bfb0*/  ISETP.NE.AND P0, PT, R3, 0x3, PT ;  /* 0x000000030300780c */ /* 0x000fe20003f05270 */
[----:B-----5:R-:W-:-:S12]  /*bfc0*/  @!P3 BRA `(.L_x_65) ;  /* 0x00000018001cb947 */ /* 0x020fd80003800000 */
.L_x_101:
[----:B------:R-:W-:Y:S05]  /*bfd0*/  BSYNC B0 ;  /* 0x0000000000007941 */ /* 0x000fea0003800000 */
.L_x_64:
[----:B------:R-:W-:Y:S05]  /*bfe0*/  @!P0 BRA `(.L_x_66) ;  /* 0x0000000000048947 */ /* 0x000fea0003800000 */
[----:B------:R-:W-:Y:S01]  /*bff0*/  BPT.TRAP 0x1 ;  /* 0x000000040000795c */ /* 0x000fe20000300000 */
.L_x_66:
[----:B----4-:R-:W4:Y:S01]  /*c000*/  LDL R2, [R1] ;  /* 0x0000000001027983 */ /* 0x010f220000100800 */
[----:B------:R-:W-:-:S04]  /*c010*/  SHF.L.U32 R3, R6, 0x1f, RZ ;  /* 0x0000001f06037819 */ /* 0x000fc800000006ff */
[----:B----4-:R4:W5:Y:S02]  /*c020*/  SYNCS.PHASECHK.TRANS64.TRYWAIT P3, [R2+URZ+0x2e860], R3 ;  /* 0x02e86003020075a7 */ /* 0x010964000806017f */
[----:B----4-:R-:W-:Y:S01]  /*c030*/  IMAD R2, R7, 0x7000, RZ ;  /* 0x0000700007027824 */ /* 0x010fe200078e02ff */
[----:B-----5:R-:W-:Y:S06]  /*c040*/  @!P3 BRA `(.L_x_67) ;  /* 0x000000180014b947 */ /* 0x020fec0003800000 */
.L_x_102:
[----:B----4-:R-:W4:Y:S04]  /*c050*/  LDL R4, [R1+0x1c] ;  /* 0x00001c0001047983 */ /* 0x010f280000100800 */
[----:B-1----:R-:W5:Y:S04]  /*c060*/  LDL R10, [R1+0x20] ;  /* 0x00002000010a7983 */ /* 0x002f680000100800 */
[----:B------:R-:W2:Y:S01]  /*c070*/  LDL R12, [R1+0x18] ;  /* 0x00001800010c7983 */ /* 0x000ea20000100800 */
[----:B------:R-:W-:Y:S05]  /*c080*/  WARPSYNC.ALL ;  /* 0x0000000000007948 */ /* 0x000fea0003800000 */
[----:B----4-:R-:W-:-:S05]  /*c090*/  LOP3.LUT R3, R2, R4, RZ, 0xfc, !PT ;  /* 0x0000000402037212 */ /* 0x010fca00078efcff */
[----:B------:R-:W1:Y:S01]  /*c0a0*/  LDSM.16.MT88.4 R4, [R3+UR40+0xe400] ;  /* 0x00e400280304783b */ /* 0x000e620008004200 */
[----:B------:R-:W-:Y:S01]  /*c0b0*/  VIADD R20, R3, UR40 ;  /* 0x0000002803147c36 */ /* 0x000fe20008000000 */
[----:B--2---:R-:W-:-:S03]  /*c0c0*/  IADD3 R2, R2, UR40, R12 ;  /* 0x0000002802027c10 */ /* 0x004fc6000fffe00c */
[----:B-----5:R-:W-:Y:S01]  /*c0d0*/  IMAD.IADD R20, R10, 0x1, R20 ;  /* 0x000000010a147824 */ /* 0x020fe200078e0214 */
[C-C-:B-1----:R-:W-:Y:S02]  /*c0e0*/  PRMT R8, R4.reuse, 0x6420, R5.reuse ;  /* 0x0000642004087816 */ /* 0x142fe40000000005 */
[----:B------:R-:W-:Y:S02]  /*c0f0*/  PRMT R9, R4, 0x7531, R5 ;  /* 0x0000753104097816 */ /* 0x000fe40000000005 */
[C-C-:B------:R-:W-:Y:S02]  /*c100*/  PRMT R10, R6.reuse, 0x6420, R7.reuse ;  /* 0x00006420060a7816 */ /* 0x140fe40000000007 */
[----:B------:R-:W-:Y:S02]  /*c110*/  PRMT R11, R6, 0x7531, R7 ;  /* 0x00007531060b7816 */ /* 0x000fe40000000007 */
[----:B------:R-:W1:Y:S04]  /*c120*/  LDSM.16.MT88.4 R4, [R20+0xe400] ;  /* 0x00e400001404783b */ /* 0x000e680000004200 */
[----:B------:R1:W-:Y:S02]  /*c130*/  STSM.16.M88.4 [R2+0x400], R8 ;  /* 0x0004000802007844 */ /* 0x0003e40000000200 */
[----:B-1----:R-:W-:-:S02]  /*c140*/  PRMT R8, R4, 0x6420, R5 ;  /* 0x0000642004087816 */ /* 0x002fc40000000005 */
[----:B------:R-:W-:Y:S02]  /*c150*/  PRMT R9, R4, 0x7531, R5 ;  /* 0x0000753104097816 */ /* 0x000fe40000000005 */
[C-C-:B------:R-:W-:Y:S02]  /*c160*/  PRMT R10, R6.reuse, 0x6420, R7.reuse ;  /* 0x00006420060a7816 */ /* 0x140fe40000000007 */
[----:B------:R-:W-:-:S05]  /*c170*/  PRMT R11, R6, 0x7531, R7 ;  /* 0x00007531060b7816 */ /* 0x000fca0000000007 */
[----:B------:R-:W-:Y:S04]  /*c180*/  STSM.16.M88.4 [R2+0xc00], R8 ;  /* 0x000c000802007844 */ /* 0x000fe80000000200 */
[----:B------:R-:W1:Y:S02]  /*c190*/  LDSM.16.MT88.4 R4, [R3+UR40+0xf400] ;  /* 0x00f400280304783b */ /* 0x000e640008004200 */
[C-C-:B-1----:R-:W-:Y:S02]  /*c1a0*/  PRMT R16, R4.reuse, 0x6420, R5.reuse ;  /* 0x0000642004107816 */ /* 0x142fe40000000005 */
[----:B------:R-:W-:Y:S02]  /*c1b0*/  PRMT R17, R4, 0x7531, R5 ;  /* 0x0000753104117816 */ /* 0x000fe40000000005 */
[----:B------:R-:W-:-:S02]  /*c1c0*/  PRMT R18, R6, 0x6420, R7 ;  /* 0x0000642006127816 */ /* 0x000fc40000000007 */
[----:B------:R-:W-:Y:S02]  /*c1d0*/  PRMT R19, R6, 0x7531, R7 ;  /* 0x0000753106137816 */ /* 0x000fe40000000007 */
[----:B------:R-:W1:Y:S04]  /*c1e0*/  LDSM.16.MT88.4 R4, [R20+0xf400] ;  /* 0x00f400001404783b */ /* 0x000e680000004200 */
[----:B------:R-:W-:Y:S01]  /*c1f0*/  STSM.16.M88.4 [R2+0x1400], R16 ;  /* 0x0014001002007844 */ /* 0x000fe20000000200 */
[C-C-:B-1----:R-:W-:Y:S02]  /*c200*/  PRMT R8, R4.reuse, 0x6420, R5.reuse ;  /* 0x0000642004087816 */ /* 0x142fe40000000005 */
[----:B------:R-:W-:Y:S02]  /*c210*/  PRMT R9, R4, 0x7531, R5 ;  /* 0x0000753104097816 */ /* 0x000fe40000000005 */
[----:B------:R-:W-:-:S02]  /*c220*/  PRMT R10, R6, 0x6420, R7 ;  /* 0x00006420060a7816 */ /* 0x000fc40000000007 */
        /* <DEDUP_REMOVED lines=56> */
[----:B------:R2:W-:Y:S01]  /*c5b0*/  STSM.16.M88.4 [R2+0x6400], R12 ;  /* 0x0064000c02007844 */ /* 0x0005e20000000200 */
[C-C-:B-1----:R-:W-:Y:S02]  /*c5c0*/  PRMT R8, R4.reuse, 0x6420, R5.reuse ;  /* 0x0000642004087816 */ /* 0x142fe40000000005 */
[----:B------:R-:W-:Y:S02]  /*c5d0*/  PRMT R9, R4, 0x7531, R5 ;  /* 0x0000753104097816 */ /* 0x000fe40000000005 */
[----:B------:R-:W-:-:S02]  /*c5e0*/  PRMT R10, R6, 0x6420, R7 ;  /* 0x00006420060a7816 */ /* 0x000fc40000000007 */
[----:B------:R-:W-:-:S05]  /*c5f0*/  PRMT R11, R6, 0x7531, R7 ;  /* 0x00007531060b7816 */ /* 0x000fca0000000007 */
[----:B------:R2:W-:Y:S01]  /*c600*/  STSM.16.M88.4 [R2+0x6c00], R8 ;  /* 0x006c000802007844 */ /* 0x0005e20000000200 */
[----:B------:R-:W-:Y:S01]  /*c610*/  @!PT LDS RZ, [RZ] ;  /* 0x00000000fffff984 */ /* 0x000fe20000000800 */
[----:B------:R-:W-:Y:S01]  /*c620*/  @!PT LDS RZ, [RZ] ;  /* 0x00000000fffff984 */ /* 0x000fe20000000800 */
[----:B------:R-:W-:Y:S01]  /*c630*/  @!PT LDS RZ, [RZ] ;  /* 0x00000000fffff984 */ /* 0x000fe20000000800 */
[----:B------:R-:W-:Y:S01]  /*c640*/  @!PT LDS RZ, [RZ] ;  /* 0x00000000fffff984 */ /* 0x000fe20000000800 */
[----:B------:R1:W-:Y:S06]  /*c650*/  MEMBAR.ALL.CTA ;  /* 0x0000000000007992 */ /* 0x0003ec0000008000 */
[----:B-1----:R-:W1:Y:S01]  /*c660*/  FENCE.VIEW.ASYNC.S ;  /* 0x00000000000073c6 */ /* 0x002e620000000000 */
[----:B------:R-:W-:Y:S05]  /*c670*/  @!P0 BRA `(.L_x_68) ;  /* 0x0000000000048947 */ /* 0x000fea0003800000 */
[----:B------:R-:W-:Y:S01]  /*c680*/  BPT.TRAP 0x1 ;  /* 0x000000040000795c */ /* 0x000fe20000300000 */
.L_x_68:
[----:B------:R-:W1:Y:S01]  /*c690*/  LDL.LU R3, [R1] ;  /* 0x0000000001037983 */ /* 0x000e620000300800 */
[C---:B------:R-:W-:Y:S01]  /*c6a0*/  ISETP.GT.AND P0, PT, R21.reuse, RZ, PT ;  /* 0x000000ff1500720c */ /* 0x040fe20003f04270 */
[----:B------:R-:W-:Y:S02]  /*c6b0*/  VIADD R21, R21, 0xffffffff ;  /* 0xffffffff15157836 */ /* 0x000fe40000000000 */
[----:B------:R4:W5:Y:S04]  /*c6c0*/  LDL R6, [R1+0x8] ;  /* 0x0000080001067983 */ /* 0x0009680000100800 */
[----:B------:R4:W5:Y:S01]  /*c6d0*/  LDL R7, [R1+0x4] ;  /* 0x0000040001077983 */ /* 0x0009620000100800 */
[----:B-1----:R4:W-:Y:S01]  /*c6e0*/  SYNCS.ARRIVE.TRANS64.A1T0 RZ, [R3+URZ+0x2e850], RZ ;  /* 0x02e850ff03ff79a7 */ /* 0x0029e2000810003f */
[----:B--2---:R-:W-:-:S05]  /*c6f0*/  @!P2 VIADD R2, R3, 0x2e880 ;  /* 0x0002e8800302a836 */ /* 0x004fca0000000000 */
[----:B------:R-:W-:Y:S01]  /*c700*/  @!P2 PRMT R2, RZ, 0x654, R2 ;  /* 0x00000654ff02a816 */ /* 0x000fe20000000002 */
[----:B------:R-:W-:Y:S06]  /*c710*/  BAR.SYNC.DEFER_BLOCKING 0x2, 0x80 ;  /* 0x0082000000007b1d */ /* 0x000fec0000010000 */
[----:B------:R4:W-:Y:S01]  /*c720*/  @!P2 SYNCS.ARRIVE.TRANS64.RED.A1T0 RZ, [R2+URZ], RZ ;  /* 0x000000ff02ffa9a7 */ /* 0x0009e2000810043f */
[----:B------:R-:W-:Y:S05]  /*c730*/  @P0 BRA `(.L_x_69) ;  /* 0xfffffff000380947 */ /* 0x000fea000383ffff */
.L_x_49:
[----:B------:R-:W-:-:S06]  /*c740*/  UISETP.NE.AND UP0, UPT, UR43, 0x3, UPT ;  /* 0x000000032b00788c */ /* 0x000fcc000bf05270 */
[----:B------:R-:W-:-:S13]  /*c750*/  PLOP3.LUT P0, PT, PT, PT, UP0, 0x80, 0x0 ;  /* 0x000000000000781c */ /* 0x000fda0003f0f008 */
[----:B------:R-:W-:Y:S05]  /*c760*/  @!P0 BRA `(.L_x_70) ;  /* 0x0000000000048947 */ /* 0x000fea0003800000 */
[----:B------:R-:W-:Y:S01]  /*c770*/  BPT.TRAP 0x1 ;  /* 0x000000040000795c */ /* 0x000fe20000300000 */
.L_x_70:
[----:B-1--4-:R-:W4:Y:S04]  /*c780*/  LDL R2, [R1+0x8] ;  /* 0x0000080001027983 */ /* 0x012f280000100800 */
[----:B------:R-:W2:Y:S01]  /*c790*/  LDL R0, [R1+0x4] ;  /* 0x0000040001007983 */ /* 0x000ea20000100800 */
[----:B------:R-:W-:Y:S01]  /*c7a0*/  BSSY B0, `(.L_x_71) ;  /* 0x0000008000007945 */ /* 0x000fe20003800000 */
[----:B----4-:R-:W-:-:S04]  /*c7b0*/  LOP3.LUT R3, R2, 0x1, RZ, 0x3c, !PT ;  /* 0x0000000102037812 */ /* 0x010fc800078e3cff */
[----:B------:R-:W-:Y:S02]  /*c7c0*/  SHF.L.U32 R3, R3, 0x1f, RZ ;  /* 0x0000001f03037819 */ /* 0x000fe400000006ff */
[----:B--2---:R-:W-:-:S04]  /*c7d0*/  LEA R20, R0, UR40, 0x3 ;  /* 0x0000002800147c11 */ /* 0x004fc8000f8e18ff */
[----:B------:R-:W1:Y:S01]  /*c7e0*/  SYNCS.PHASECHK.TRANS64.TRYWAIT P0, [R20+URZ+0x2e870], R3 ;  /* 0x02e87003140075a7 */ /* 0x000e62000800017f */
[----:B------:R-:W-:-:S05]  /*c7f0*/  IMAD.U32 R0, RZ, RZ, UR48 ;  /* 0x00000030ff007e24 */ /* 0x000fca000f8e00ff */
[----:B------:R-:W-:Y:S01]  /*c800*/  ISETP.NE.AND P1, PT, R0, 0x3, PT ;  /* 0x000000030000780c */ /* 0x000fe20003f25270 */
[----:B-1----:R-:W-:-:S12]  /*c810*/  @!P0 BRA `(.L_x_72) ;  /* 0x0000001000388947 */ /* 0x002fd80003800000 */
.L_x_103:
[----:B------:R-:W-:Y:S05]  /*c820*/  BSYNC B0 ;  /* 0x0000000000007941 */ /* 0x000fea0003800000 */
.L_x_71:
[----:B------:R-:W-:Y:S05]  /*c830*/  @!P1 BRA `(.L_x_73) ;  /* 0x0000000000049947 */ /* 0x000fea0003800000 */
[----:B------:R-:W-:Y:S01]  /*c840*/  BPT.TRAP 0x1 ;  /* 0x000000040000795c */ /* 0x000fe20000300000 */
.L_x_73:
[----:B------:R-:W1:Y:S02]  /*c850*/  LDL R0, [R1+0x8] ;  /* 0x0000080001007983 */ /* 0x000e640000100800 */
[----:B-1----:R-:W-:-:S04]  /*c860*/  SHF.L.U32 R3, R0, 0x1f, RZ ;  /* 0x0000001f00037819 */ /* 0x002fc800000006ff */
[----:B------:R-:W1:Y:S02]  /*c870*/  SYNCS.PHASECHK.TRANS64.TRYWAIT P0, [R20+URZ+0x2e860], R3 ;  /* 0x02e86003140075a7 */ /* 0x000e64000800017f */
[----:B-1----:R-:W-:Y:S05]  /*c880*/  @!P0 BRA `(.L_x_74) ;  /* 0x0000001000308947 */ /* 0x002fea0003800000 */
.L_x_104:
[----:B------:R-:W2:Y:S04]  /*c890*/  LDL R0, [R1+0x4] ;  /* 0x0000040001007983 */ /* 0x000ea80000100800 */
[----:B------:R-:W4:Y:S04]  /*c8a0*/  LDL R2, [R1+0x1c] ;  /* 0x00001c0001027983 */ /* 0x000f280000100800 */
[----:B------:R-:W3:Y:S04]  /*c8b0*/  LDL R10, [R1+0x20] ;  /* 0x00002000010a7983 */ /* 0x000ee80000100800 */
[----:B------:R-:W3:Y:S01]  /*c8c0*/  LDL R12, [R1+0x18] ;  /* 0x00001800010c7983 */ /* 0x000ee20000100800 */
[----:B------:R-:W-:Y:S05]  /*c8d0*/  WARPSYNC.ALL ;  /* 0x0000000000007948 */ /* 0x000fea0003800000 */
[----:B--2---:R-:W-:-:S05]  /*c8e0*/  IMAD R0, R0, 0x7000, RZ ;  /* 0x0000700000007824 */ /* 0x004fca00078e02ff */
[----:B----4-:R-:W-:-:S05]  /*c8f0*/  LOP3.LUT R2, R0, R2, RZ, 0xfc, !PT ;  /* 0x0000000200027212 */ /* 0x010fca00078efcff */
[----:B-----5:R-:W2:Y:S01]  /*c900*/  LDSM.16.MT88.4 R4, [R2+UR40+0xe400] ;  /* 0x00e400280204783b */ /* 0x020ea20008004200 */
[----:B-1----:R-:W-:Y:S01]  /*c910*/  VIADD R3, R2, UR40 ;  /* 0x0000002802037c36 */ /* 0x002fe20008000000 */
[----:B---3--:R-:W-:-:S03]  /*c920*/  IADD3 R0, R0, UR40, R12 ;  /* 0x0000002800007c10 */ /* 0x008fc6000fffe00c */
[----:B------:R-:W-:Y:S01]  /*c930*/  IMAD.IADD R3, R10, 0x1, R3 ;  /* 0x000000010a037824 */ /* 0x000fe200078e0203 */
[C-C-:B--2---:R-:W-:Y:S02]  /*c940*/  PRMT R8, R4.reuse, 0x6420, R5.reuse ;  /* 0x0000642004087816 */ /* 0x144fe40000000005 */
        /* <DEDUP_REMOVED lines=90> */
.L_x_75:
[----:B------:R-:W3:Y:S01]  /*cef0*/  LDL.LU R4, [R1+0x4] ;  /* 0x0000040001047983 */ /* 0x000ee20000300800 */
[----:B-1----:R-:W-:Y:S03]  /*cf00*/  SYNCS.ARRIVE.TRANS64.A1T0 RZ, [R20+URZ+0x2e850], RZ ;  /* 0x02e850ff14ff79a7 */ /* 0x002fe6000810003f */
[----:B------:R-:W4:Y:S01]  /*cf10*/  LDL.LU R3, [R1+0x8] ;  /* 0x0000080001037983 */ /* 0x000f220000300800 */
[----:B--2---:R-:W-:Y:S01]  /*cf20*/  @!P2 VIADD R0, R20, 0x2e880 ;  /* 0x0002e8801400a836 */ /* 0x004fe20000000000 */
[----:B------:R-:W-:Y:S02]  /*cf30*/  UIADD3 UR49, UR44, UR49, URZ ;  /* 0x000000312c317290 */ /* 0x000fe4000fffe03f */
[----:B------:R-:W-:Y:S01]  /*cf40*/  UIADD3 UR47, UR47, 0x1, URZ ;  /* 0x000000012f2f7890 */ /* 0x000fe2000fffe03f */
[----:B------:R-:W1:Y:S01]  /*cf50*/  LDC R2, c[0x0][0xda4] ;  /* 0x00036900ff027b82 */ /* 0x000e620000000800 */
[----:B------:R-:W-:-:S07]  /*cf60*/  @!P2 PRMT R0, RZ, 0x654, R0 ;  /* 0x00000654ff00a816 */ /* 0x000fce0000000000 */
[----:B------:R-:W-:Y:S01]  /*cf70*/  BAR.SYNC.DEFER_BLOCKING 0x2, 0x80 ;  /* 0x0082000000007b1d */ /* 0x000fe20000010000 */
[----:B-1----:R-:W-:-:S05]  /*cf80*/  ISETP.LE.AND P1, PT, R2, UR49, PT ;  /* 0x0000003102007c0c */ /* 0x002fca000bf23270 */
[----:B------:R3:W-:Y:S02]  /*cf90*/  @!P2 SYNCS.ARRIVE.TRANS64.RED.A1T0 RZ, [R0+URZ], RZ ;  /* 0x000000ff00ffa9a7 */ /* 0x0007e4000810043f */
[----:B---3--:R-:W-:-:S05]  /*cfa0*/  VIADD R0, R4, 0x1 ;  /* 0x0000000104007836 */ /* 0x008fca0000000000 */
[----:B------:R-:W-:-:S04]  /*cfb0*/  ISETP.NE.AND P0, PT, R0, 0x2, PT ;  /* 0x000000020000780c */ /* 0x000fc80003f05270 */
[----:B------:R-:W-:Y:S02]  /*cfc0*/  SEL R2, RZ, 0x1, P0 ;  /* 0x00000001ff027807 */ /* 0x000fe40000000000 */
[----:B------:R-:W-:Y:S02]  /*cfd0*/  SEL R0, R0, RZ, P0 ;  /* 0x000000ff00007207 */ /* 0x000fe40000000000 */
[----:B----4-:R-:W-:-:S03]  /*cfe0*/  LOP3.LUT R3, R3, R2, RZ, 0x3c, !PT ;  /* 0x0000000203037212 */ /* 0x010fc600078e3cff */
[----:B------:R2:W-:Y:S04]  /*cff0*/  STL [R1+0x4], R0 ;  /* 0x0000040001007387 */ /* 0x0005e80000100800 */
[----:B------:R2:W-:Y:S01]  /*d000*/  STL [R1+0x8], R3 ;  /* 0x0000080301007387 */ /* 0x0005e20000100800 */
[----:B------:R-:W-:Y:S05]  /*d010*/  @!P1 BRA `(.L_x_76) ;  /* 0xffffffd400e09947 */ /* 0x000fea000383ffff */
[----:B------:R-:W-:-:S12]  /*d020*/  ULOP3.LUT UR47, UR47, 0x1, URZ, 0xc, !UPT ;  /* 0x000000012f2f7892 */ /* 0x000fd8000f8e0c3f */
.L_x_34:
[----:B--2---:R-:W1:Y:S01]  /*d030*/  S2R R3, SR_CgaCtaId ;  /* 0x0000000000037919 */ /* 0x004e620000008800 */
[----:B------:R-:W-:-:S04]  /*d040*/  MOV R0, 0x400 ;  /* 0x0000040000007802 */ /* 0x000fc80000000f00 */
[----:B-1----:R-:W-:Y:S01]  /*d050*/  LEA R9, R3, R0, 0x18 ;  /* 0x0000000003097211 */ /* 0x002fe200078ec0ff */
[----:B------:R-:W-:-:S05]  /*d060*/  IMAD.U32 R0, RZ, RZ, UR47 ;  /* 0x0000002fff007e24 */ /* 0x000fca000f8e00ff */
[----:B------:R-:W-:-:S04]  /*d070*/  SHF.L.U32 R0, R0, 0x1f, RZ ;  /* 0x0000001f00007819 */ /* 0x000fc800000006ff */
[----:B------:R-:W1:Y:S02]  /*d080*/  SYNCS.PHASECHK.TRANS64.TRYWAIT P0, [R9+URZ+0x2e820], R0 ;  /* 0x02e82000090075a7 */ /* 0x000e64000800017f */
[----:B-1----:R-:W-:Y:S05]  /*d090*/  @!P0 BRA `(.L_x_77) ;  /* 0x0000000800408947 */ /* 0x002fea0003800000 */
.L_x_105:
[----:B------:R-:W2:Y:S02]  /*d0a0*/  S2R R2, SR_TID.X ;  /* 0x0000000000027919 */ /* 0x000ea40000002100 */
[----:B--2---:R-:W-:-:S04]  /*d0b0*/  SHF.R.U32.HI R2, RZ, 0x5, R2 ;  /* 0x00000005ff027819 */ /* 0x004fc80000011602 */
[----:B------:R-:W-:-:S05]  /*d0c0*/  LOP3.LUT R2, R2, 0x3, RZ, 0xc0, !PT ;  /* 0x0000000302027812 */ /* 0x000fca00078ec0ff */
[----:B-1----:R-:W1:Y:S02]  /*d0d0*/  SHFL.IDX PT, R0, R2, RZ, 0x1f ;  /* 0x00001fff02007589 */ /* 0x002e6400000e0000 */
[----:B-1----:R-:W-:-:S13]  /*d0e0*/  ISETP.NE.AND P0, PT, R0, RZ, PT ;  /* 0x000000ff0000720c */ /* 0x002fda0003f05270 */
[----:B------:R-:W-:Y:S05]  /*d0f0*/  @P0 EXIT ;  /* 0x000000000000094d */ /* 0x000fea0003800000 */
[----:B------:R-:W-:Y:S01]  /*d100*/  ELECT P0, URZ, PT ;  /* 0x00000000003f782f */ /* 0x000fe20003800000 */
[----:B------:R-:W-:-:S12]  /*d110*/  BSSY B0, `(.L_x_78) ;  /* 0x000002a000007945 */ /* 0x000fd80003800000 */
[----:B------:R-:W-:Y:S05]  /*d120*/  @!P0 BRA `(.L_x_79) ;  /* 0x0000000000a08947 */ /* 0x000fea0003800000 */
[----:B------:R-:W-:-:S06]  /*d130*/  ULOP3.LUT UR4, UR46, 0x2, URZ, 0xfc, !UPT ;  /* 0x000000022e047892 */ /* 0x000fcc000f8efc3f */
[----:B------:R-:W-:-:S05]  /*d140*/  IMAD.U32 R0, RZ, RZ, UR4 ;  /* 0x00000004ff007e24 */ /* 0x000fca000f8e00ff */
[----:B------:R-:W-:-:S13]  /*d150*/  ISETP.NE.AND P0, PT, R0, 0x3, PT ;  /* 0x000000030000780c */ /* 0x000fda0003f05270 */
[----:B------:R-:W-:Y:S05]  /*d160*/  @!P0 BRA `(.L_x_80) ;  /* 0x0000000000048947 */ /* 0x000fea0003800000 */
[----:B------:R-:W-:Y:S01]  /*d170*/  BPT.TRAP 0x1 ;  /* 0x000000040000795c */ /* 0x000fe20000300000 */
.L_x_80:
[----:B------:R-:W2:Y:S04]  /*d180*/  LDL R2, [R1+0x4] ;  /* 0x0000040001027983 */ /* 0x000ea80000100800 */
[----:B------:R-:W3:Y:S01]  /*d190*/  LDL.LU R6, [R1+0x8] ;  /* 0x0000080001067983 */ /* 0x000ee20000300800 */
[----:B------:R-:W-:-:S04]  /*d1a0*/  VIADD R0, R9, 0x2e840 ;  /* 0x0002e84009007836 */ /* 0x000fc80000000000 */
[C---:B--2---:R-:W-:Y:S02]  /*d1b0*/  IMAD R5, R2.reuse, 0x8, R0 ;  /* 0x0000000802057824 */ /* 0x044fe400078e0200 */
[----:B------:R-:W-:Y:S01]  /*d1c0*/  VIADD R2, R2, 0x1 ;  /* 0x0000000102027836 */ /* 0x000fe20000000000 */
[----:B---3--:R-:W-:-:S04]  /*d1d0*/  SHF.L.U32 R4, R6, 0x1f, RZ ;  /* 0x0000001f06047819 */ /* 0x008fc800000006ff */
[----:B------:R-:W-:Y:S01]  /*d1e0*/  ISETP.NE.AND P2, PT, R2, 0x2, PT ;  /* 0x000000020200780c */ /* 0x000fe20003f45270 */
[----:B------:R-:W1:Y:S03]  /*d1f0*/  SYNCS.PHASECHK.TRANS64.TRYWAIT P1, [R5+URZ], R4 ;  /* 0x00000004050075a7 */ /* 0x000e66000802017f */
[----:B------:R-:W-:-:S04]  /*d200*/  SEL R3, RZ, 0x1, P2 ;  /* 0x00000001ff037807 */ /* 0x000fc80001000000 */
[----:B------:R-:W-:Y:S02]  /*d210*/  LOP3.LUT R6, R6, R3, RZ, 0x3c, !PT ;  /* 0x0000000306067212 */ /* 0x000fe400078e3cff */
[----:B------:R-:W-:-:S05]  /*d220*/  SEL R3, R2, RZ, P2 ;  /* 0x000000ff02037207 */ /* 0x000fca0001000000 */
[----:B------:R-:W-:Y:S01]  /*d230*/  IMAD R7, R3, 0x8, R0 ;  /* 0x0000000803077824 */ /* 0x000fe200078e0200 */
[----:B------:R-:W-:Y:S01]  /*d240*/  SHF.L.U32 R0, R6, 0x1f, RZ ;  /* 0x0000001f06007819 */ /* 0x000fe200000006ff */
[----:B-1----:R-:W-:Y:S06]  /*d250*/  @!P1 BRA `(.L_x_81) ;  /* 0x0000000400e49947 */ /* 0x002fec0003800000 */
.L_x_106:
[----:B------:R-:W2:Y:S02]  /*d260*/  SYNCS.PHASECHK.TRANS64.TRYWAIT P1, [R7+URZ], R0 ;  /* 0x00000000070075a7 */ /* 0x000ea4000802017f */
[----:B--2---:R-:W-:Y:S05]  /*d270*/  @!P1 BRA `(.L_x_82) ;  /* 0x0000000400f09947 */ /* 0x004fea0003800000 */
.L_x_107:
[----:B------:R-:W-:Y:S05]  /*d280*/  @!P0 BRA `(.L_x_83) ;  /* 0x0000000000048947 */ /* 0x000fea0003800000 */
[----:B------:R-:W-:Y:S01]  /*d290*/  BPT.TRAP 0x1 ;  /* 0x000000040000795c */ /* 0x000fe20000300000 */
.L_x_83:
[----:B------:R-:W1:Y:S02]  /*d2a0*/  LDL.LU R2, [R1+0x4] ;  /* 0x0000040001027983 */ /* 0x000e640000300800 */
[----:B-1----:R-:W-:-:S04]  /*d2b0*/  IMAD R5, R2, 0x8, R9 ;  /* 0x0000000802057824 */ /* 0x002fc800078e0209 */
[----:B------:R-:W1:Y:S02]  /*d2c0*/  SYNCS.PHASECHK.TRANS64.TRYWAIT P1, [R5+URZ+0x2e860], R4 ;  /* 0x02e86004050075a7 */ /* 0x000e64000802017f */
[----:B-1----:R-:W-:Y:S05]  /*d2d0*/  @!P1 BRA `(.L_x_84) ;  /* 0x0000000400ec9947 */ /* 0x002fea0003800000 */
.L_x_108:
[----:B------:R-:W-:Y:S05]  /*d2e0*/  @!P0 BRA `(.L_x_85) ;  /* 0x0000000000048947 */ /* 0x000fea0003800000 */
[----:B------:R-:W-:Y:S01]  /*d2f0*/  BPT.TRAP 0x1 ;  /* 0x000000040000795c */ /* 0x000fe20000300000 */
.L_x_85:
[----:B------:R-:W-:-:S04]  /*d300*/  IMAD R3, R3, 0x8, R9 ;  /* 0x0000000803037824 */ /* 0x000fc800078e0209 */
[----:B------:R-:W3:Y:S02]  /*d310*/  SYNCS.PHASECHK.TRANS64.TRYWAIT P1, [R3+URZ+0x2e860], R0 ;  /* 0x02e86000030075a7 */ /* 0x000ee4000802017f */
[----:B---3--:R-:W-:Y:S05]  /*d320*/  @!P1 BRA `(.L_x_86) ;  /* 0x0000000400ec9947 */ /* 0x008fea0003800000 */
.L_x_109:
[----:B------:R-:W-:Y:S05]  /*d330*/  @!P0 BRA `(.L_x_87) ;  /* 0x0000000000048947 */ /* 0x000fea0003800000 */
[----:B------:R-:W-:Y:S01]  /*d340*/  BPT.TRAP 0x1 ;  /* 0x000000040000795c */ /* 0x000fe20000300000 */
.L_x_87:
[----:B------:R-:W4:Y:S02]  /*d350*/  SYNCS.PHASECHK.TRANS64.TRYWAIT P0, [R5+URZ+0x2e880], R4 ;  /* 0x02e88004050075a7 */ /* 0x000f24000800017f */
[----:B----4-:R-:W-:Y:S05]  /*d360*/  @!P0 BRA `(.L_x_88) ;  /* 0x0000000400f08947 */ /* 0x010fea0003800000 */
.L_x_89:
[----:B------:R1:W1:Y:S02]  /*d370*/  SYNCS.PHASECHK.TRANS64.TRYWAIT P0, [R3+URZ+0x2e880], R0 ;  /* 0x02e88000030075a7 */ /* 0x000264000800017f */
[----:B-1----:R-:W-:Y:S05]  /*d380*/  @!P0 NANOSLEEP.SYNCS 0x989680 ;  /* 0x009896800000895d */ /* 0x002fea0003900000 */
[----:B------:R-:W1:Y:S02]  /*d390*/  @!P0 SYNCS.PHASECHK.TRANS64 P0, [R3+URZ+0x2e880], R0 ;  /* 0x02e88000030085a7 */ /* 0x000e64000800007f */
[----:B-1----:R-:W-:Y:S05]  /*d3a0*/  @!P0 BRA `(.L_x_89) ;  /* 0xfffffffc00f08947 */ /* 0x002fea000383ffff */
.L_x_79:
[----:B------:R-:W-:Y:S05]  /*d3b0*/  BSYNC B0 ;  /* 0x0000000000007941 */ /* 0x000fea0003800000 */
.L_x_78:
[----:B------:R-:W-:Y:S05]  /*d3c0*/  EXIT ;  /* 0x000000000000794d */ /* 0x000fea0003800000 */
.L_x_10:
[----:B-1----:R-:W-:-:S04]  /*d3d0*/  IMAD.U32 R3, RZ, RZ, UR38 ;  /* 0x00000026ff037e24 */ /* 0x002fc8000f8e00ff */
[----:B------:R1:W2:Y:S03]  /*d3e0*/  SYNCS.PHASECHK.TRANS64.TRYWAIT P1, [R3+URZ+0x2e800], R0 ;  /* 0x02e80000030075a7 */ /* 0x0002a6000802017f */
[----:B--2---:R-:W-:Y:S05]  /*d3f0*/  @!P1 NANOSLEEP.SYNCS 0x989680 ;  /* 0x009896800000995d */ /* 0x004fea0003900000 */
[----:B------:R-:W2:Y:S02]  /*d400*/  @!P1 SYNCS.PHASECHK.TRANS64 P1, [R3+URZ+0x2e800], R0 ;  /* 0x02e80000030095a7 */ /* 0x000ea4000802007f */
[----:B--2---:R-:W-:Y:S05]  /*d410*/  @!P1 BRA `(.L_x_10) ;  /* 0xfffffffc00ec9947 */ /* 0x004fea000383ffff */
[----:B------:R-:W-:Y:S05]  /*d420*/  BRA `(.L_x_90) ;  /* 0xffffff4000407947 */ /* 0x000fea000383ffff */
.L_x_14:
[----:B--2---:R2:W3:Y:S02]  /*d430*/  SYNCS.PHASECHK.TRANS64.TRYWAIT P1, [R4+URZ+0x2e830], R3 ;  /* 0x02e83003040075a7 */ /* 0x0044e4000802017f */
[----:B---3--:R-:W-:Y:S05]  /*d440*/  @!P1 NANOSLEEP.SYNCS 0x989680 ;  /* 0x009896800000995d */ /* 0x008fea0003900000 */
[----:B------:R-:W3:Y:S02]  /*d450*/  @!P1 SYNCS.PHASECHK.TRANS64 P1, [R4+URZ+0x2e830], R3 ;  /* 0x02e83003040095a7 */ /* 0x000ee4000802007f */
[----:B---3--:R-:W-:Y:S05]  /*d460*/  @!P1 BRA `(.L_x_14) ;  /* 0xfffffffc00f09947 */ /* 0x008fea000383ffff */
[----:B------:R-:W-:Y:S05]  /*d470*/  BRA `(.L_x_13) ;  /* 0xffffff40005c7947 */ /* 0x000fea000383ffff */
.L_x_19:
[----:B--2---:R-:W-:-:S04]  /*d480*/  IMAD.U32 R6, RZ, RZ, UR6 ;  /* 0x00000006ff067e24 */ /* 0x004fc8000f8e00ff */
[----:B------:R2:W3:Y:S03]  /*d490*/  SYNCS.PHASECHK.TRANS64.TRYWAIT P1, [R6+URZ+0x2e830], R3 ;  /* 0x02e83003060075a7 */ /* 0x0004e6000802017f */
[----:B---3--:R-:W-:Y:S05]  /*d4a0*/  @!P1 NANOSLEEP.SYNCS 0x989680 ;  /* 0x009896800000995d */ /* 0x008fea0003900000 */
[----:B------:R-:W3:Y:S02]  /*d4b0*/  @!P1 SYNCS.PHASECHK.TRANS64 P1, [R6+URZ+0x2e830], R3 ;  /* 0x02e83003060095a7 */ /* 0x000ee4000802007f */
[----:B---3--:R-:W-:Y:S05]  /*d4c0*/  @!P1 BRA `(.L_x_19) ;  /* 0xfffffffc00ec9947 */ /* 0x008fea000383ffff */
[----:B------:R-:W-:Y:S05]  /*d4d0*/  BRA `(.L_x_16) ;  /* 0xffffff7c00f47947 */ /* 0x000fea000383ffff */
.L_x_23:
[----:B--2---:R-:W-:-:S04]  /*d4e0*/  IMAD.U32 R6, RZ, RZ, UR6 ;  /* 0x00000006ff067e24 */ /* 0x004fc8000f8e00ff */
[----:B------:R2:W3:Y:S03]  /*d4f0*/  SYNCS.PHASECHK.TRANS64.TRYWAIT P1, [R6+URZ+0x2e850], R3 ;  /* 0x02e85003060075a7 */ /* 0x0004e6000802017f */
[----:B---3--:R-:W-:Y:S05]  /*d500*/  @!P1 NANOSLEEP.SYNCS 0x989680 ;  /* 0x009896800000995d */ /* 0x008fea0003900000 */
[----:B------:R-:W3:Y:S02]  /*d510*/  @!P1 SYNCS.PHASECHK.TRANS64 P1, [R6+URZ+0x2e850], R3 ;  /* 0x02e85003060095a7 */ /* 0x000ee4000802007f */
[----:B---3--:R-:W-:Y:S05]  /*d520*/  @!P1 BRA `(.L_x_23) ;  /* 0xfffffffc00ec9947 */ /* 0x008fea000383ffff */
[----:B------:R-:W-:Y:S05]  /*d530*/  BRA `(.L_x_20) ;  /* 0xffffff8800e87947 */ /* 0x000fea000383ffff */
.L_x_29:
[----:B--2---:R-:W-:-:S04]  /*d540*/  IMAD.U32 R7, RZ, RZ, UR4 ;  /* 0x00000004ff077e24 */ /* 0x004fc8000f8e00ff */
[----:B------:R2:W3:Y:S03]  /*d550*/  SYNCS.PHASECHK.TRANS64.TRYWAIT P1, [R7+URZ+0x2e850], R0 ;  /* 0x02e85000070075a7 */ /* 0x0004e6000802017f */
[----:B---3--:R-:W-:Y:S05]  /*d560*/  @!P1 NANOSLEEP.SYNCS 0x989680 ;  /* 0x009896800000995d */ /* 0x008fea0003900000 */
[----:B------:R-:W3:Y:S02]  /*d570*/  @!P1 SYNCS.PHASECHK.TRANS64 P1, [R7+URZ+0x2e850], R0 ;  /* 0x02e85000070095a7 */ /* 0x000ee4000802007f */
[----:B---3--:R-:W-:Y:S05]  /*d580*/  @!P1 BRA `(.L_x_29) ;  /* 0xfffffffc00ec9947 */ /* 0x008fea000383ffff */
[----:B------:R-:W-:Y:S05]  /*d590*/  BRA `(.L_x_28) ;  /* 0xffffffb400247947 */ /* 0x000fea000383ffff */
.L_x_39:
[----:B------:R-:W-:Y:S02]  /*d5a0*/  IMAD.MOV.U32 R13, RZ, RZ, R17 ;  /* 0x000000ffff0d7224 */ /* 0x000fe400078e0011 */
[----:B------:R-:W-:Y:S02]  /*d5b0*/  IMAD.MOV.U32 R12, RZ, RZ, RZ ;  /* 0x000000ffff0c7224 */ /* 0x000fe400078e00ff */
[----:B------:R-:W-:Y:S02]  /*d5c0*/  IMAD.MOV.U32 R11, RZ, RZ, 0x1f ;  /* 0x0000001fff0b7424 */ /* 0x000fe400078e00ff */
[----:B------:R-:W-:-:S07]  /*d5d0*/  IMAD.MOV.U32 R15, RZ, RZ, -0x1 ;  /* 0xffffffffff0f7424 */ /* 0x000fce00078e00ff */
[----:B-1----:R-:W-:Y:S05]  /*d5e0*/  WARPSYNC.COLLECTIVE R15, `(.L_x_91) ;  /* 0x000000000f087348 */ /* 0x002fea0003c00000 */
[----:B------:R2:W3:Y:S02]  /*d5f0*/  SHFL.IDX P6, R14, R13, R12, R11 ;  /* 0x0000000c0d0e7389 */ /* 0x0004e400000c000b */
[----:B-123--:R-:W-:Y:S01]  /*d600*/  ENDCOLLECTIVE ;  /* 0x000000000000791b */ /* 0x00efe20003800000 */
.L_x_91:
[----:B------:R-:W-:Y:S05]  /*d610*/  BRA `(.L_x_92) ;  /* 0xffffffd800b47947 */ /* 0x000fea000383ffff */
.L_x_41:
[----:B------:R-:W-:Y:S01]  /*d620*/  BSSY B0, `(.L_x_93) ;  /* 0x0000006000007945 */ /* 0x000fe20003800000 */
[----:B------:R-:W-:-:S07]  /*d630*/  IMAD.MOV.U32 R15, RZ, RZ, -0x1 ;  /* 0xffffffffff0f7424 */ /* 0x000fce00078e00ff */
[----:B--2---:R-:W-:Y:S05]  /*d640*/  WARPSYNC.COLLECTIVE R15, `(.L_x_94) ;  /* 0x000000000f0c7348 */ /* 0x004fea0003c00000 */
[----:B------:R-:W-:Y:S02]  /*d650*/  ELECT P6, UR62, PT ;  /* 0x00000000003e782f */ /* 0x000fe400038c0000 */
[----:B------:R-:W-:Y:S01]  /*d660*/  MOV R14, UR62 ;  /* 0x0000003e000e7c02 */ /* 0x000fe20008000f00 */
[----:B--2---:R-:W-:Y:S10]  /*d670*/  ENDCOLLECTIVE ;  /* 0x000000000000791b */ /* 0x004ff40003800000 */
.L_x_94:
[----:B------:R-:W-:Y:S05]  /*d680*/  BSYNC B0 ;  /* 0x0000000000007941 */ /* 0x000fea0003800000 */
.L_x_93:
[----:B------:R-:W-:Y:S05]  /*d690*/  BRA `(.L_x_95) ;  /* 0xffffffd800b47947 */ /* 0x000fea000383ffff */
.L_x_44:
[----:B-1----:R1:W3:Y:S02]  /*d6a0*/  SYNCS.PHASECHK.TRANS64.TRYWAIT P3, [R5+URZ+0x2e880], R2 ;  /* 0x02e88002050075a7 */ /* 0x0022e4000806017f */
[----:B---3--:R-:W-:Y:S05]  /*d6b0*/  @!P3 NANOSLEEP.SYNCS 0x989680 ;  /* 0x009896800000b95d */ /* 0x008fea0003900000 */
[----:B------:R-:W3:Y:S02]  /*d6c0*/  @!P3 SYNCS.PHASECHK.TRANS64 P3, [R5+URZ+0x2e880], R2 ;  /* 0x02e880020500b5a7 */ /* 0x000ee4000806007f */
[----:B---3--:R-:W-:Y:S05]  /*d6d0*/  @!P3 BRA `(.L_x_44) ;  /* 0xfffffffc00f0b947 */ /* 0x008fea000383ffff */
[----:B------:R-:W-:Y:S05]  /*d6e0*/  BRA `(.L_x_96) ;  /* 0xffffffdc000c7947 */ /* 0x000fea000383ffff */
.L_x_46:
[----:B---3--:R3:W4:Y:S02]  /*d6f0*/  SYNCS.PHASECHK.TRANS64.TRYWAIT P3, [R5+URZ+0x2e840], R2 ;  /* 0x02e84002050075a7 */ /* 0x008724000806017f */
[----:B----4-:R-:W-:Y:S05]  /*d700*/  @!P3 NANOSLEEP.SYNCS 0x989680 ;  /* 0x009896800000b95d */ /* 0x010fea0003900000 */
[----:B------:R-:W4:Y:S02]  /*d710*/  @!P3 SYNCS.PHASECHK.TRANS64 P3, [R5+URZ+0x2e840], R2 ;  /* 0x02e840020500b5a7 */ /* 0x000f24000806007f */
[----:B----4-:R-:W-:Y:S05]  /*d720*/  @!P3 BRA `(.L_x_46) ;  /* 0xfffffffc00f0b947 */ /* 0x010fea000383ffff */
[----:B------:R-:W-:Y:S05]  /*d730*/  BRA `(.L_x_97) ;  /* 0xffffffdc00687947 */ /* 0x000fea000383ffff */
.L_x_48:
[----:B-1----:R-:W-:-:S04]  /*d740*/  IMAD.U32 R3, RZ, RZ, UR40 ;  /* 0x00000028ff037e24 */ /* 0x002fc8000f8e00ff */
[----:B------:R1:W3:Y:S03]  /*d750*/  SYNCS.PHASECHK.TRANS64.TRYWAIT P0, [R3+URZ+0x2e820], R2 ;  /* 0x02e82002030075a7 */ /* 0x0002e6000800017f */
[----:B---3--:R-:W-:Y:S05]  /*d760*/  @!P0 NANOSLEEP.SYNCS 0x989680 ;  /* 0x009896800000895d */ /* 0x008fea0003900000 */
[----:B------:R-:W3:Y:S02]  /*d770*/  @!P0 SYNCS.PHASECHK.TRANS64 P0, [R3+URZ+0x2e820], R2 ;  /* 0x02e82002030085a7 */ /* 0x000ee4000800007f */
[----:B---3--:R-:W-:Y:S05]  /*d780*/  @!P0 BRA `(.L_x_48) ;  /* 0xfffffffc00ec8947 */ /* 0x008fea000383ffff */
[----:B------:R-:W-:Y:S05]  /*d790*/  BRA `(.L_x_98) ;  /* 0xffffffe000047947 */ /* 0x000fea000383ffff */
.L_x_54:
[----:B-1----:R1:W2:Y:S02]  /*d7a0*/  SYNCS.PHASECHK.TRANS64.TRYWAIT P0, [R10+URZ+0x2e880], R2 ;  /* 0x02e880020a0075a7 */ /* 0x0022a4000800017f */
[----:B--2---:R-:W-:Y:S05]  /*d7b0*/  @!P0 NANOSLEEP.SYNCS 0x989680 ;  /* 0x009896800000895d */ /* 0x004fea0003900000 */
[----:B------:R-:W2:Y:S02]  /*d7c0*/  @!P0 SYNCS.PHASECHK.TRANS64 P0, [R10+URZ+0x2e880], R2 ;  /* 0x02e880020a0085a7 */ /* 0x000ea4000800007f */
[----:B--2---:R-:W-:Y:S05]  /*d7d0*/  @!P0 BRA `(.L_x_54) ;  /* 0xfffffffc00f08947 */ /* 0x004fea000383ffff */
[----:B------:R-:W-:Y:S05]  /*d7e0*/  BRA `(.L_x_99) ;  /* 0xffffffe000a87947 */ /* 0x000fea000383ffff */
.L_x_59:
[----:B--2---:R2:W4:Y:S02]  /*d7f0*/  SYNCS.PHASECHK.TRANS64.TRYWAIT P0, [R10+URZ+0x2e840], R2 ;  /* 0x02e840020a0075a7 */ /* 0x004524000800017f */
[----:B----4-:R-:W-:Y:S05]  /*d800*/  @!P0 NANOSLEEP.SYNCS 0x989680 ;  /* 0x009896800000895d */ /* 0x010fea0003900000 */
[----:B------:R-:W4:Y:S02]  /*d810*/  @!P0 SYNCS.PHASECHK.TRANS64 P0, [R10+URZ+0x2e840], R2 ;  /* 0x02e840020a0085a7 */ /* 0x000f24000800007f */
[----:B----4-:R-:W-:Y:S05]  /*d820*/  @!P0 BRA `(.L_x_59) ;  /* 0xfffffffc00f08947 */ /* 0x010fea000383ffff */
[----:B------:R-:W-:Y:S05]  /*d830*/  BRA `(.L_x_100) ;  /* 0xffffffe4002c7947 */ /* 0x000fea000383ffff */
.L_x_65:
[----:B----4-:R-:W4:Y:S02]  /*d840*/  LDL R3, [R1] ;  /* 0x0000000001037983 */ /* 0x010f240000100800 */
[----:B----4-:R4:W1:Y:S02]  /*d850*/  SYNCS.PHASECHK.TRANS64.TRYWAIT P3, [R3+URZ+0x2e870], R2 ;  /* 0x02e87002030075a7 */ /* 0x010864000806017f */
[----:B-1----:R-:W-:Y:S05]  /*d860*/  @!P3 NANOSLEEP.SYNCS 0x989680 ;  /* 0x009896800000b95d */ /* 0x002fea0003900000 */
[----:B------:R-:W1:Y:S02]  /*d870*/  @!P3 SYNCS.PHASECHK.TRANS64 P3, [R3+URZ+0x2e870], R2 ;  /* 0x02e870020300b5a7 */ /* 0x000e64000806007f */
[----:B-1----:R-:W-:Y:S05]  /*d880*/  @!P3 BRA `(.L_x_65) ;  /* 0xfffffffc00ecb947 */ /* 0x002fea000383ffff */
[----:B------:R-:W-:Y:S05]  /*d890*/  BRA `(.L_x_101) ;  /* 0xffffffe400cc7947 */ /* 0x000fea000383ffff */
.L_x_67:
[----:B----4-:R-:W4:Y:S02]  /*d8a0*/  LDL R4, [R1] ;  /* 0x0000000001047983 */ /* 0x010f240000100800 */
[----:B----4-:R4:W1:Y:S02]  /*d8b0*/  SYNCS.PHASECHK.TRANS64.TRYWAIT P3, [R4+URZ+0x2e860], R3 ;  /* 0x02e86003040075a7 */ /* 0x010864000806017f */
[----:B-1----:R-:W-:Y:S05]  /*d8c0*/  @!P3 NANOSLEEP.SYNCS 0x989680 ;  /* 0x009896800000b95d */ /* 0x002fea0003900000 */
[----:B------:R-:W1:Y:S02]  /*d8d0*/  @!P3 SYNCS.PHASECHK.TRANS64 P3, [R4+URZ+0x2e860], R3 ;  /* 0x02e860030400b5a7 */ /* 0x000e64000806007f */
[----:B-1----:R-:W-:Y:S05]  /*d8e0*/  @!P3 BRA `(.L_x_67) ;  /* 0xfffffffc00ecb947 */ /* 0x002fea000383ffff */
[----:B------:R-:W-:Y:S05]  /*d8f0*/  BRA `(.L_x_102) ;  /* 0xffffffe400d47947 */ /* 0x000fea000383ffff */
.L_x_72:
[----:B-1----:R1:W2:Y:S02]  /*d900*/  SYNCS.PHASECHK.TRANS64.TRYWAIT P0, [R20+URZ+0x2e870], R3 ;  /* 0x02e87003140075a7 */ /* 0x0022a4000800017f */
[----:B--2---:R-:W-:Y:S05]  /*d910*/  @!P0 NANOSLEEP.SYNCS 0x989680 ;  /* 0x009896800000895d */ /* 0x004fea0003900000 */
[----:B------:R-:W2:Y:S02]  /*d920*/  @!P0 SYNCS.PHASECHK.TRANS64 P0, [R20+URZ+0x2e870], R3 ;  /* 0x02e87003140085a7 */ /* 0x000ea4000800007f */
[----:B--2---:R-:W-:Y:S05]  /*d930*/  @!P0 BRA `(.L_x_72) ;  /* 0xfffffffc00f08947 */ /* 0x004fea000383ffff */
[----:B------:R-:W-:Y:S05]  /*d940*/  BRA `(.L_x_103) ;  /* 0xffffffec00b47947 */ /* 0x000fea000383ffff */
.L_x_74:
[----:B-1----:R1:W2:Y:S02]  /*d950*/  SYNCS.PHASECHK.TRANS64.TRYWAIT P0, [R20+URZ+0x2e860], R3 ;  /* 0x02e86003140075a7 */ /* 0x0022a4000800017f */
[----:B--2---:R-:W-:Y:S05]  /*d960*/  @!P0 NANOSLEEP.SYNCS 0x989680 ;  /* 0x009896800000895d */ /* 0x004fea0003900000 */
[----:B------:R-:W2:Y:S02]  /*d970*/  @!P0 SYNCS.PHASECHK.TRANS64 P0, [R20+URZ+0x2e860], R3 ;  /* 0x02e86003140085a7 */ /* 0x000ea4000800007f */
[----:B--2---:R-:W-:Y:S05]  /*d980*/  @!P0 BRA `(.L_x_74) ;  /* 0xfffffffc00f08947 */ /* 0x004fea000383ffff */
[----:B------:R-:W-:Y:S05]  /*d990*/  BRA `(.L_x_104) ;  /* 0xffffffec00bc7947 */ /* 0x000fea000383ffff */
.L_x_77:
[----:B-1----:R1:W2:Y:S02]  /*d9a0*/  SYNCS.PHASECHK.TRANS64.TRYWAIT P0, [R9+URZ+0x2e820], R0 ;  /* 0x02e82000090075a7 */ /* 0x0022a4000800017f */
[----:B--2---:R-:W-:Y:S05]  /*d9b0*/  @!P0 NANOSLEEP.SYNCS 0x989680 ;  /* 0x009896800000895d */ /* 0x004fea0003900000 */
[----:B------:R-:W2:Y:S02]  /*d9c0*/  @!P0 SYNCS.PHASECHK.TRANS64 P0, [R9+URZ+0x2e820], R0 ;  /* 0x02e82000090085a7 */ /* 0x000ea4000800007f */
[----:B--2---:R-:W-:Y:S05]  /*d9d0*/  @!P0 BRA `(.L_x_77) ;  /* 0xfffffffc00f08947 */ /* 0x004fea000383ffff */
[----:B------:R-:W-:Y:S05]  /*d9e0*/  BRA `(.L_x_105) ;  /* 0xfffffff400ac7947 */ /* 0x000fea000383ffff */
.L_x_81:
[----:B-1----:R1:W2:Y:S02]  /*d9f0*/  SYNCS.PHASECHK.TRANS64.TRYWAIT P1, [R5+URZ], R4 ;  /* 0x00000004050075a7 */ /* 0x0022a4000802017f */
[----:B--2---:R-:W-:Y:S05]  /*da00*/  @!P1 NANOSLEEP.SYNCS 0x989680 ;  /* 0x009896800000995d */ /* 0x004fea0003900000 */
[----:B------:R-:W2:Y:S02]  /*da10*/  @!P1 SYNCS.PHASECHK.TRANS64 P1, [R5+URZ], R4 ;  /* 0x00000004050095a7 */ /* 0x000ea4000802007f */
[----:B--2---:R-:W-:Y:S05]  /*da20*/  @!P1 BRA `(.L_x_81) ;  /* 0xfffffffc00f09947 */ /* 0x004fea000383ffff */
[----:B------:R-:W-:Y:S05]  /*da30*/  BRA `(.L_x_106) ;  /* 0xfffffff800087947 */ /* 0x000fea000383ffff */
.L_x_82:
[----:B--2---:R2:W3:Y:S02]  /*da40*/  SYNCS.PHASECHK.TRANS64.TRYWAIT P1, [R7+URZ], R0 ;  /* 0x00000000070075a7 */ /* 0x0044e4000802017f */
[----:B---3--:R-:W-:Y:S05]  /*da50*/  @!P1 NANOSLEEP.SYNCS 0x989680 ;  /* 0x009896800000995d */ /* 0x008fea0003900000 */
[----:B------:R-:W3:Y:S02]  /*da60*/  @!P1 SYNCS.PHASECHK.TRANS64 P1, [R7+URZ], R0 ;  /* 0x00000000070095a7 */ /* 0x000ee4000802007f */
[----:B---3--:R-:W-:Y:S05]  /*da70*/  @!P1 BRA `(.L_x_82) ;  /* 0xfffffffc00f09947 */ /* 0x008fea000383ffff */
[----:B------:R-:W-:Y:S05]  /*da80*/  BRA `(.L_x_107) ;  /* 0xfffffff400fc7947 */ /* 0x000fea000383ffff */
.L_x_84:
[----:B-1----:R1:W3:Y:S02]  /*da90*/  SYNCS.PHASECHK.TRANS64.TRYWAIT P1, [R5+URZ+0x2e860], R4 ;  /* 0x02e86004050075a7 */ /* 0x0022e4000802017f */
[----:B---3--:R-:W-:Y:S05]  /*daa0*/  @!P1 NANOSLEEP.SYNCS 0x989680 ;  /* 0x009896800000995d */ /* 0x008fea0003900000 */
[----:B------:R-:W3:Y:S02]  /*dab0*/  @!P1 SYNCS.PHASECHK.TRANS64 P1, [R5+URZ+0x2e860], R4 ;  /* 0x02e86004050095a7 */ /* 0x000ee4000802007f */
[----:B---3--:R-:W-:Y:S05]  /*dac0*/  @!P1 BRA `(.L_x_84) ;  /* 0xfffffffc00f09947 */ /* 0x008fea000383ffff */
[----:B------:R-:W-:Y:S05]  /*dad0*/  BRA `(.L_x_108) ;  /* 0xfffffff800007947 */ /* 0x000fea000383ffff */
.L_x_86:
[----:B---3--:R3:W4:Y:S02]  /*dae0*/  SYNCS.PHASECHK.TRANS64.TRYWAIT P1, [R3+URZ+0x2e860], R0 ;  /* 0x02e86000030075a7 */ /* 0x008724000802017f */
[----:B----4-:R-:W-:Y:S05]  /*daf0*/  @!P1 NANOSLEEP.SYNCS 0x989680 ;  /* 0x009896800000995d */ /* 0x010fea0003900000 */
[----:B------:R-:W4:Y:S02]  /*db00*/  @!P1 SYNCS.PHASECHK.TRANS64 P1, [R3+URZ+0x2e860], R0 ;  /* 0x02e86000030095a7 */ /* 0x000f24000802007f */
[----:B----4-:R-:W-:Y:S05]  /*db10*/  @!P1 BRA `(.L_x_86) ;  /* 0xfffffffc00f09947 */ /* 0x010fea000383ffff */
[----:B------:R-:W-:Y:S05]  /*db20*/  BRA `(.L_x_109) ;  /* 0xfffffff800007947 */ /* 0x000fea000383ffff */
.L_x_88:
[----:B----4-:R4:W1:Y:S02]  /*db30*/  SYNCS.PHASECHK.TRANS64.TRYWAIT P0, [R5+URZ+0x2e880], R4 ;  /* 0x02e88004050075a7 */ /* 0x010864000800017f */
[----:B-1----:R-:W-:Y:S05]  /*db40*/  @!P0 NANOSLEEP.SYNCS 0x989680 ;  /* 0x009896800000895d */ /* 0x002fea0003900000 */
[----:B------:R-:W1:Y:S02]  /*db50*/  @!P0 SYNCS.PHASECHK.TRANS64 P0, [R5+URZ+0x2e880], R4 ;  /* 0x02e88004050085a7 */ /* 0x000e64000800007f */
[----:B-1----:R-:W-:Y:S05]  /*db60*/  @!P0 BRA `(.L_x_88) ;  /* 0xfffffffc00f08947 */ /* 0x002fea000383ffff */
[----:B------:R-:W-:Y:S05]  /*db70*/  BRA `(.L_x_89) ;  /* 0xfffffff400fc7947 */ /* 0x000fea000383ffff */
.L_x_110:
[----:B------:R-:W-:-:S00]  /*db80*/  BRA `(.L_x_110) ;  /* 0xfffffffc00fc7947 */ /* 0x000fc0000383ffff */
[----:B------:R-:W-:-:S00]  /*db90*/  NOP ;  /* 0x0000000000007918 */ /* 0x000fc00000000000 */
        /* <DEDUP_REMOVED lines=14> */
.L_x_2505:


//--------------------- .text._ZN7cutlass13device_kernelIN5flash11enable_sm90INS1_16FlashAttnFwdSm90INS1_25CollectiveMainloopFwdSm90ILi2EN4cute5tupleIJNS5_1CILi1EEES8_S8_EEENS6_IJNS7_ILi128EEENS7_ILi224EEESA_EEELi128ENS_12float_e4m3_tEfNS_4arch4Sm90ELb0ELb0ELb0ELb1ELb0ELb0ELb0ELb1ELb1ELb0ELb0ELb0EEENS1_21CollectiveEpilogueFwdINS6_IJSA_SA_SB_EEES9_NS_10bfloat16_tESF_Li256ELb1ELb0ELb0ELb1EEENS1_36VarlenDynamicPersistentTileSchedulerILi128ELi224ELi256ELi128ELb0ELb0ELb1ELb0ELb1ELb1EEEEEEEEEvNT_6ParamsE --------------------------
	.section	.text._ZN7cutlass13device_kernelIN5flash11enable_sm90INS1_16FlashAttnFwdSm90INS1_25CollectiveMainloopFwdSm90ILi2EN4cute5tupleIJNS5_1CILi1EEES8_S8_EEENS6_IJNS7_ILi128EEENS7_ILi224EEESA_EEELi128ENS_12float_e4m3_tEfNS_4arch4Sm90ELb0ELb0ELb0ELb1ELb0ELb0ELb0ELb1ELb1ELb0ELb0ELb0EEENS1_21CollectiveEpilogueFwdINS6_IJSA_SA_SB_EEES9_NS_10bfloat16_tESF_Li256ELb1ELb0ELb0ELb1EEENS1_36VarlenDynamicPersistentTileSchedulerILi128ELi224ELi256ELi128ELb0ELb0ELb1ELb0ELb1ELb1EEEEEEEEEvNT_6ParamsE,"ax",@progbits
	.align	128
.text._ZN7cutlass13device_kernelIN5flash11enable_sm90INS1_16FlashAttnFwdSm90INS1_25CollectiveMainloopFwdSm90ILi2EN4cute5tupleIJNS5_1CILi1EEES8_S8_EEENS6_IJNS7_ILi128EEENS7_ILi224EEESA_EEELi128ENS_12float_e4m3_tEfNS_4arch4Sm90ELb0ELb0ELb0ELb1ELb0ELb0ELb0ELb1ELb1ELb0ELb0ELb0EEENS1_21CollectiveEpilogueFwdINS6_IJSA_SA_SB_EEES9_NS_10bfloat16_tESF_Li256ELb1ELb0ELb0ELb1EEENS1_36VarlenDynamicPersistentTileSchedulerILi128ELi224ELi256ELi128ELb0ELb0ELb1ELb0ELb1ELb1EEEEEEEEEvNT_6ParamsE:
        .type           _ZN7cutlass13device_kernelIN5flash11enable_sm90INS1_16FlashAttnFwdSm90INS1_25CollectiveMainloopFwdSm90ILi2EN4cute5tupleIJNS5_1CILi1EEES8_S8_EEENS6_IJNS7_ILi128EEENS7_ILi224EEESA_EEELi128ENS_12float_e4m3_tEfNS_4arch4Sm90ELb0ELb0ELb0ELb1ELb0ELb0ELb0ELb1ELb1ELb0ELb0ELb0EEENS1_21CollectiveEpilogueFwdINS6_IJSA_SA_SB_EEES9_NS_10bfloat16_tESF_Li256ELb1ELb0ELb0ELb1EEENS1_36VarlenDynamicPersistentTileSchedulerILi128ELi224ELi256ELi128ELb0ELb0ELb1ELb0ELb1ELb1EEEEEEEEEvNT_6ParamsE,@function
        .size           _ZN7cutlass13device_kernelIN5flash11enable_sm90INS1_16FlashAttnFwdSm90INS1_25CollectiveMainloopFwdSm90ILi2EN4cute5tupleIJNS5_1CILi1EEES8_S8_EEENS6_IJNS7_ILi128EEENS7_ILi224EEESA_EEELi128ENS_12float_e4m3_tEfNS_4arch4Sm90ELb0ELb0ELb0ELb1ELb0ELb0ELb0ELb1ELb1ELb0ELb0ELb0EEENS1_21CollectiveEpilogueFwdINS6_IJSA_SA_SB_EEES9_NS_10bfloat16_tESF_Li256ELb1ELb0ELb0ELb1EEENS1_36VarlenDynamicPersistentTileSchedulerILi128ELi224ELi256ELi128ELb0ELb0ELb1ELb0ELb1ELb1EEEEEEEEEvNT_6ParamsE,(.L_x_2506 - _ZN7cutlass13device_kernelIN5flash11enable_sm90INS1_16FlashAttnFwdSm90INS1_25CollectiveMainloopFwdSm90ILi2EN4cute5tupleIJNS5_1CILi1EEES8_S8_EEENS6_IJNS7_ILi128EEENS7_ILi224EEESA_EEELi128ENS_12float_e4m3_tEfNS_4arch4Sm90ELb0ELb0ELb0ELb1ELb0ELb0ELb0ELb1ELb1ELb0ELb0ELb0EEENS1_21CollectiveEpilogueFwdINS6_IJSA_SA_SB_EEES9_NS_10bfloat16_tESF_Li256ELb1ELb0ELb0ELb1EEENS1_36VarlenDynamicPersistentTileSchedulerILi128ELi224ELi256ELi128ELb0ELb0ELb1ELb0ELb1ELb1EEEEEEEEEvNT_6ParamsE)
        .other          _ZN7cutlass13device_kernelIN5flash11enable_sm90INS1_16FlashAttnFwdSm90INS1_25CollectiveMainloopFwdSm90ILi2EN4cute5tupleIJNS5_1CILi1EEES8_S8_EEENS6_IJNS7_ILi128EEENS7_ILi224EEESA_EEELi128ENS_12float_e4m3_tEfNS_4arch4Sm90ELb0ELb0ELb0ELb1ELb0ELb0ELb0ELb1ELb1ELb0ELb0ELb0EEENS1_21CollectiveEpilogueFwdINS6_IJSA_SA_SB_EEES9_NS_10bfloat16_tESF_Li256ELb1ELb0ELb0ELb1EEENS1_36VarlenDynamicPersistentTileSchedulerILi128ELi224ELi256ELi128ELb0ELb0ELb1ELb0ELb1ELb1EEEEEEEEEvNT_6ParamsE,@"STO_CUDA_ENTRY STV_DEFAULT"
_ZN7cutlass13device_kernelIN5flash11enable_sm90INS1_16FlashAttnFwdSm90INS1_25CollectiveMainloopFwdSm90ILi2EN4cute5tupleIJNS5_1CILi1EEES8_S8_EEENS6_IJNS7_ILi128EEENS7_ILi224EEESA_EEELi128ENS_12float_e4m3_tEfNS_4arch4Sm90ELb0ELb0ELb0ELb1ELb0ELb0ELb0ELb1ELb1ELb0ELb0ELb0EEENS1_21CollectiveEpilogueFwdINS6_IJSA_SA_SB_EEES9_NS_10bfloat16_tESF_Li256ELb1ELb0ELb0ELb1EEENS1_36VarlenDynamicPersistentTileSchedulerILi128ELi224ELi256ELi128ELb0ELb0ELb1ELb0ELb1ELb1EEEEEEEEEvNT_6ParamsE:
[----:B------:R-:W0:Y:S02]  /*0000*/  LDC R1, c[0x0][0x28] ;  /* 0x00000a00ff017b82 */ /* 0x000e240000000800 */
[----:B0-----:R-:W-:Y:S01]  /*0010*/  VIADD R1, R1, 0xffffffc8 ;  /* 0xffffffc801017836 */ /* 0x001fe20000000000 */
[----:B------:R-:W0:Y:S01]  /*0020*/  S2R R3, SR_TID.X ;  /* 0x0000000000037919 */ /* 0x000e220000002100 */
[----:B------:R-:W-:Y:S01]  /*0030*/  ELECT P0, URZ, PT ;  /* 0x00000000003f782f */ /* 0x000fe20003800000 */
[----:B------:R-:W-:Y:S01]  /*0040*/  BSSY B0, `(.L_x_111) ;  /* 0x0000011000007945 */ /* 0x000fe20003800000 */
[--C-:B0-----:R-:W-:Y:S02]  /*0050*/  SHF.R.U32.HI R0, RZ, 0x5, R3.reuse ;  /* 0x00000005ff007819 */ /* 0x101fe40000011603 */
[----:B------:R-:W-:-:S03]  /*0060*/  SHF.R.U32.HI R23, RZ, 0x7, R3 ;  /* 0x00000007ff177819 */ /* 0x000fc60000011603 */
[----:B------:R-:W0:Y:S02]  /*0070*/  SHFL.IDX PT, R2, R0, RZ, 0x1f ;  /* 0x00001fff00027589 */ /* 0x000e2400000e0000 */
[----:B0-----:R-:W-:-:S13]  /*0080*/  ISETP.EQ.AND P0, PT, R2, RZ, P0 ;  /* 0x000000ff0200720c */ /* 0x001fda0000702270 */
[----:B------:R-:W-:Y:S05]  /*0090*/  @!P0 BRA `(.L_x_112) ;  /* 0x00000000002c8947 */ /* 0x000fea0003800000 */
[----:B------:R-:W-:Y:S02]  /*00a0*/  ULDC.64 UR4, c[0x0][0x198] ;  /* 0x0000660000047ab9 */ /* 0x000fe40000000a00 */
[----:B------:R-:W-:Y:S02]  /*00b0*/  UIADD3 UR6, UP0, UR4, 0x270, URZ ;  /* 0x0000027004067890 */ /* 0x000fe4000ff1e03f */
[----:B------:R-:W-:Y:S02]  /*00c0*/  UIADD3 UR8, UP1, UR4, 0x370, URZ ;  /* 0x0000037004087890 */ /* 0x000fe4000ff3e03f */
[----:B------:R-:W-:Y:S02]  /*00d0*/  UIADD3 UR4, UP2, UR4, 0x470, URZ ;  /* 0x0000047004047890 */ /* 0x000fe4000ff5e03f */
[----:B------:R-:W-:Y:S02]  /*00e0*/  UIADD3.X UR7, URZ, UR5, URZ, UP0, !UPT ;  /* 0x000000053f077290 */ /* 0x000fe400087fe43f */
[----:B------:R-:W-:-:S02]  /*00f0*/  UIADD3.X UR9, URZ, UR5, URZ, UP1, !UPT ;  /* 0x000000053f097290 */ /* 0x000fc40008ffe43f */
[----:B------:R-:W-:-:S05]  /*0100*/  UIADD3.X UR5, URZ, UR5, URZ, UP2, !UPT ;  /* 0x000000053f057290 */ /* 0x000fca00097fe43f */
[----:B------:R0:W-:Y:S02]  /*0110*/  UTMACCTL.PF [UR6] ;  /* 0x00000000060079b9 */ /* 0x0001e40008040000 */
[----:B------:R0:W-:Y:S02]  /*0120*/  UTMACCTL.PF [UR8] ;  /* 0x00000000080079b9 */ /* 0x0001e40008040000 */
[----:B------:R0:W-:Y:S02]  /*0130*/  UTMACCTL.PF [UR4] ;  /* 0x00000000040079b9 */ /* 0x0001e40008040000 */
[----:B0-----:R-:W-:Y:S01]  /*0140*/  NOP ;  /* 0x0000000000007918 */ /* 0x001fe20000000000 */
.L_x_112:
[----:B------:R-:W-:Y:S05]  /*0150*/  BSYNC B0 ;  /* 0x0000000000007941 */ /* 0x000fea0003800000 */
.L_x_111:
[----:B------:R-:W-:Y:S01]  /*0160*/  VOTEU.ANY UP0, P0 ;  /* 0x00000000003f7886 */ /* 0x000fe20000000100 */
[----:B------:R-:W0:Y:S01]  /*0170*/  SHFL.IDX PT, R3, R23, RZ, 0x1f ;  /* 0x00001fff17037589 */ /* 0x000e2200000e0000 */
[----:B------:R-:W-:Y:S01]  /*0180*/  UMOV UR4, 0x1 ;  /* 0x0000000100047882 */ /* 0x000fe20000000000 */
[----:B------:R-:W-:Y:S01]  /*0190*/  UMOV UR7, 0x100 ;  /* 0x0000010000077882 */ /* 0x000fe20000000000 */
[----:B------:R-:W-:Y:S01]  /*01a0*/  VOTEU.ANY UP1, P0 ;  /* 0x00000000003f7886 */ /* 0x000fe20000020100 */
[----:B------:R-:W1:Y:S01]  /*01b0*/  @UP0 S2UR UR8, SR_CgaCtaId ;  /* 0x00000000000809c3 */ /* 0x000e620000008800 */
[----:B------:R-:W2:Y:S01]  /*01c0*/  SHFL.IDX PT, R2, R0, RZ, 0x1f ;  /* 0x00001fff00027589 */ /* 0x000ea200000e0000 */
[----:B------:R-:W-:Y:S01]  /*01d0*/  @UP0 UMOV UR6, 0x400 ;  /* 0x0000040000060882 */ /* 0x000fe20000000000 */
[----:B------:R-:W-:-:S04]  /*01e0*/  @UP0 UIADD3 UR4, -UR4, 0x100000, URZ ;  /* 0x0010000004040890 */ /* 0x000fc8000fffe13f */
[----:B------:R-:W-:Y:S02]  /*01f0*/  @UP0 USHF.L.U32 UR5, UR4, 0xb, URZ ;  /* 0x0000000b04050899 */ /* 0x000fe4000800063f */
[----:B------:R-:W-:Y:S01]  /*0200*/  @UP0 USHF.L.U32 UR4, UR4, 0x1, URZ ;  /* 0x0000000104040899 */ /* 0x000fe2000800063f */
[----:B------:R-:W-:Y:S01]  /*0210*/  VOTEU.ANY UP2, P0 ;  /* 0x00000000003f7886 */ /* 0x000fe20000040100 */
[----:B0-----:R-:W-:Y:S01]  /*0220*/  R2UR UR9, R3 ;  /* 0x00000000030972ca */ /* 0x001fe200000e0000 */
[----:B-1----:R-:W-:Y:S01]  /*0230*/  @UP0 ULEA UR8, UR8, UR6, 0x18 ;  /* 0x0000000608080291 */ /* 0x002fe2000f8ec03f */
[----:B--2---:R-:W-:Y:S01]  /*0240*/  ISETP.NE.AND P1, PT, R2, RZ, PT ;  /* 0x000000ff0200720c */ /* 0x004fe20003f25270 */
[----:B------:R-:W-:-:S04]  /*0250*/  @UP0 UIADD3 UR6, -UR7, 0x100000, URZ ;  /* 0x0010000007060890 */ /* 0x000fc8000fffe13f */
[----:B------:R-:W-:Y:S02]  /*0260*/  @UP0 USHF.L.U32 UR7, UR6, 0xb, URZ ;  /* 0x0000000b06070899 */ /* 0x000fe4000800063f */
[----:B------:R-:W-:-:S04]  /*0270*/  @UP0 USHF.L.U32 UR6, UR6, 0x1, URZ ;  /* 0x0000000106060899 */ /* 0x000fc8000800063f */
[----:B------:R-:W-:Y:S01]  /*0280*/  UISETP.NE.AND UP0, UPT, UR9, URZ, UPT ;  /* 0x0000003f0900728c */ /* 0x000fe2000bf05270 */
[----:B------:R-:W0:Y:S02]  /*0290*/  FENCE.VIEW.ASYNC.S ;  /* 0x00000000000073c6 */ /* 0x000e240000000000 */
[----:B0-----:R0:W1:Y:S05]  /*02a0*/  @UP1 SYNCS.EXCH.64 URZ, [UR8+0x2e800], UR4 ;  /* 0x02e80004083f15b2 */ /* 0x00106a0008000100 */
[----:B------:R0:W2:Y:S01]  /*02b0*/  @UP2 SYNCS.EXCH.64 URZ, [UR8+0x2e820], UR6 ;  /* 0x02e82006083f25b2 */ /* 0x0000a20008000100 */
[----:B------:R-:W-:Y:S05]  /*02c0*/  @P1 BRA `(.L_x_113) ;  /* 0x0000000000481947 */ /* 0x000fea0003800000 */
[----:B0-----:R-:W0:Y:S01]  /*02d0*/  S2UR UR5, SR_CgaCtaId ;  /* 0x00000000000579c3 */ /* 0x001e220000008800 */
[----:B------:R-:W-:Y:S01]  /*02e0*/  UMOV UR4, 0x400 ;  /* 0x0000040000047882 */ /* 0x000fe20000000000 */
[----:B------:R-:W-:Y:S01]  /*02f0*/  UMOV UR6, 0x1 ;  /* 0x0000000100067882 */ /* 0x000fe20000000000 */
[----:B------:R-:W-:Y:S01]  /*0300*/  UMOV UR9, 0x2 ;  /* 0x0000000200097882 */ /* 0x000fe20000000000 */
[----:B------:R-:W-:-:S04]  /*0310*/  UIADD3 UR6, -UR6, 0x100000, URZ ;  /* 0x0010000006067890 */ /* 0x000fc8000fffe13f */
[----:B------:R-:W-:Y:S02]  /*0320*/  USHF.L.U32 UR7, UR6, 0xb, URZ ;  /* 0x0000000b06077899 */ /* 0x000fe4000800063f */
[----:B------:R-:W-:Y:S01]  /*0330*/  USHF.L.U32 UR6, UR6, 0x1, URZ ;  /* 0x0000000106067899 */ /* 0x000fe2000800063f */
[----:B------:R-:W-:Y:S01]  /*0340*/  ELECT P0, URZ, PT ;  /* 0x00000000003f782f */ /* 0x000fe20003800000 */
[----:B0-----:R-:W-:Y:S02]  /*0350*/  ULEA UR8, UR5, UR4, 0x18 ;  /* 0x0000000405087291 */ /* 0x001fe4000f8ec03f */
[----:B------:R-:W-:-:S04]  /*0360*/  UIADD3 UR4, -UR9, 0x100000, URZ ;  /* 0x0010000009047890 */ /* 0x000fc8000fffe13f */
[----:B------:R-:W-:Y:S02]  /*0370*/  USHF.L.U32 UR5, UR4, 0xb, URZ ;  /* 0x0000000b04057899 */ /* 0x000fe4000800063f */
[----:B------:R-:W-:Y:S01]  /*0380*/  USHF.L.U32 UR4, UR4, 0x1, URZ ;  /* 0x0000000104047899 */ /* 0x000fe2000800063f */
[----:B------:R-:W0:Y:S03]  /*0390*/  FENCE.VIEW.ASYNC.S ;  /* 0x00000000000073c6 */ /* 0x000e260000000000 */
[----:B0-----:R3:W4:Y:S08]  /*03a0*/  SYNCS.EXCH.64 URZ, [UR8+0x2e830], UR6 ;  /* 0x02e83006083f75b2 */ /* 0x0017300008000100 */
[----:B------:R3:W0:Y:S01]  /*03b0*/  SYNCS.EXCH.64 URZ, [UR8+0x2e840], UR4 ;  /* 0x02e84004083f75b2 */ /* 0x0006220008000100 */
[----:B------:R3:W0:Y:S01]  /*03c0*/  SYNCS.EXCH.64 URZ, [UR8+0x2e838], UR6 ;  /* 0x02e83806083f75b2 */ /* 0x0006220008000100 */
[----:B------:R3:W0:Y:S02]  /*03d0*/  SYNCS.EXCH.64 URZ, [UR8+0x2e848], UR4 ;  /* 0x02e84804083f75b2 */ /* 0x0006240008000100 */
[----:B---3--:R-:W-:Y:S01]  /*03e0*/  NOP ;  /* 0x0000000000007918 */ /* 0x008fe20000000000 */
.L_x_113:
[----:B------:R-:W3:Y:S01]  /*03f0*/  SHFL.IDX PT, R2, R0, RZ, 0x1f ;  /* 0x00001fff00027589 */ /* 0x000ee200000e0000 */
[----:B------:R-:W-:Y:S01]  /*0400*/  NOP ;  /* 0x0000000000007918 */ /* 0x000fe20000000000 */
[----:B---3--:R-:W-:-:S13]  /*0410*/  ISETP.NE.AND P0, PT, R2, RZ, PT ;  /* 0x000000ff0200720c */ /* 0x008fda0003f05270 */
[----:B------:R-:W-:Y:S05]  /*0420*/  @P0 BRA `(.L_x_114) ;  /* 0x0000000000480947 */ /* 0x000fea0003800000 */
[----:B0-----:R-:W0:Y:S01]  /*0430*/  S2UR UR5, SR_CgaCtaId ;  /* 0x00000000000579c3 */ /* 0x001e220000008800 */
[----:B------:R-:W-:Y:S01]  /*0440*/  UMOV UR4, 0x400 ;  /* 0x0000040000047882 */ /* 0x000fe20000000000 */
[----:B------:R-:W-:Y:S01]  /*0450*/  UMOV UR6, 0x80 ;  /* 0x0000008000067882 */ /* 0x000fe20000000000 */
[----:B------:R-:W-:Y:S01]  /*0460*/  UMOV UR7, 0x100 ;  /* 0x0000010000077882 */ /* 0x000fe20000000000 */
[----:B------:R-:W-:Y:S01]  /*0470*/  ELECT P0, URZ, PT ;  /* 0x00000000003f782f */ /* 0x000fe20003800000 */
[----:B0-----:R-:W-:Y:S02]  /*0480*/  ULEA UR8, UR5, UR4, 0x18 ;  /* 0x0000000405087291 */ /* 0x001fe4000f8ec03f */
[----:B------:R-:W-:-:S04]  /*0490*/  UIADD3 UR4, -UR6, 0x100000, URZ ;  /* 0x0010000006047890 */ /* 0x000fc8000fffe13f */
[----:B------:R-:W-:Y:S02]  /*04a0*/  USHF.L.U32 UR5, UR4, 0xb, URZ ;  /* 0x0000000b04057899 */ /* 0x000fe4000800063f */
[----:B------:R-:W-:Y:S02]  /*04b0*/  USHF.L.U32 UR4, UR4, 0x1, URZ ;  /* 0x0000000104047899 */ /* 0x000fe4000800063f */
[----:B------:R-:W-:-:S04]  /*04c0*/  UIADD3 UR6, -UR7, 0x100000, URZ ;  /* 0x0010000007067890 */ /* 0x000fc8000fffe13f */
[----:B------:R-:W-:Y:S02]  /*04d0*/  USHF.L.U32 UR7, UR6, 0xb, URZ ;  /* 0x0000000b06077899 */ /* 0x000fe4000800063f */
[----:B------:R-:W-:Y:S01]  /*04e0*/  USHF.L.U32 UR6, UR6, 0x1, URZ ;  /* 0x0000000106067899 */ /* 0x000fe2000800063f */
[----:B------:R-:W0:Y:S03]  /*04f0*/  FENCE.VIEW.ASYNC.S ;  /* 0x00000000000073c6 */ /* 0x000e260000000000 */
[----:B0-----:R3:W0:Y:S08]  /*0500*/  SYNCS.EXCH.64 URZ, [UR8+0x2e850], UR4 ;  /* 0x02e85004083f75b2 */ /* 0x0016300008000100 */
[----:B------:R3:W0:Y:S01]  /*0510*/  SYNCS.EXCH.64 URZ, [UR8+0x2e860], UR6 ;  /* 0x02e86006083f75b2 */ /* 0x0006220008000100 */
[----:B------:R3:W0:Y:S01]  /*0520*/  SYNCS.EXCH.64 URZ, [UR8+0x2e858], UR4 ;  /* 0x02e85804083f75b2 */ /* 0x0006220008000100 */
[----:B------:R3:W0:Y:S02]  /*0530*/  SYNCS.EXCH.64 URZ, [UR8+0x2e868], UR6 ;  /* 0x02e86806083f75b2 */ /* 0x0006240008000100 */
[----:B---3--:R-:W-:Y:S01]  /*0540*/  NOP ;  /* 0x0000000000007918 */ /* 0x008fe20000000000 */
.L_x_114:
[----:B------:R-:W3:Y:S01]  /*0550*/  SHFL.IDX PT, R2, R0, RZ, 0x1f ;  /* 0x00001fff00027589 */ /* 0x000ee200000e0000 */
[----:B------:R-:W-:Y:S01]  /*0560*/  NOP ;  /* 0x0000000000007918 */ /* 0x000fe20000000000 */
[----:B---3--:R-:W-:-:S13]  /*0570*/  ISETP.NE.AND P0, PT, R2, RZ, PT ;  /* 0x000000ff0200720c */ /* 0x008fda0003f05270 */
[----:B------:R-:W-:Y:S05]  /*0580*/  @P0 BRA `(.L_x_115) ;  /* 0x0000000000380947 */ /* 0x000fea0003800000 */
[----:B0-----:R-:W0:Y:S01]  /*0590*/  S2UR UR5, SR_CgaCtaId ;  /* 0x00000000000579c3 */ /* 0x001e220000008800 */
[----:B------:R-:W-:Y:S01]  /*05a0*/  UMOV UR4, 0x400 ;  /* 0x0000040000047882 */ /* 0x000fe20000000000 */
[----:B------:R-:W-:Y:S01]  /*05b0*/  UMOV UR7, 0x1 ;  /* 0x0000000100077882 */ /* 0x000fe20000000000 */
[----:B------:R-:W-:Y:S01]  /*05c0*/  ELECT P0, URZ, PT ;  /* 0x00000000003f782f */ /* 0x000fe20003800000 */
[----:B0-----:R-:W-:Y:S02]  /*05d0*/  ULEA UR6, UR5, UR4, 0x18 ;  /* 0x0000000405067291 */ /* 0x001fe4000f8ec03f */
[----:B------:R-:W-:-:S04]  /*05e0*/  UIADD3 UR4, -UR7, 0x100000, URZ ;  /* 0x0010000007047890 */ /* 0x000fc8000fffe13f */
[----:B------:R-:W-:Y:S02]  /*05f0*/  USHF.L.U32 UR5, UR4, 0xb, URZ ;  /* 0x0000000b04057899 */ /* 0x000fe4000800063f */
[----:B------:R-:W-:Y:S01]  /*0600*/  USHF.L.U32 UR4, UR4, 0x1, URZ ;  /* 0x0000000104047899 */ /* 0x000fe2000800063f */
[----:B------:R-:W0:Y:S11]  /*0610*/  FENCE.VIEW.ASYNC.S ;  /* 0x00000000000073c6 */ /* 0x000e360000000000 */
[----:B0-----:R3:W0:Y:S01]  /*0620*/  SYNCS.EXCH.64 URZ, [UR6+0x2e870], UR4 ;  /* 0x02e87004063f75b2 */ /* 0x0016220008000100 */
[----:B------:R3:W0:Y:S01]  /*0630*/  SYNCS.EXCH.64 URZ, [UR6+0x2e880], UR4 ;  /* 0x02e88004063f75b2 */ /* 0x0006220008000100 */
[----:B------:R3:W0:Y:S01]  /*0640*/  SYNCS.EXCH.64 URZ, [UR6+0x2e878], UR4 ;  /* 0x02e87804063f75b2 */ /* 0x0006220008000100 */
[----:B------:R3:W0:Y:S02]  /*0650*/  SYNCS.EXCH.64 URZ, [UR6+0x2e888], UR4 ;  /* 0x02e88804063f75b2 */ /* 0x0006240008000100 */
[----:B---3--:R-:W-:Y:S01]  /*0660*/  NOP ;  /* 0x0000000000007918 */ /* 0x008fe20000000000 */
.L_x_115:
        /* <DEDUP_REMOVED lines=22> */
.L_x_116:
        /* <DEDUP_REMOVED lines=22> */
.L_x_117:
[----:B------:R-:W-:Y:S01]  /*0930*/  PLOP3.LUT P0, PT, PT, PT, UP0, 0x80, 0x0 ;  /* 0x000000000000781c */ /* 0x000fe20003f0f008 */
[----:B------:R-:W-:Y:S01]  /*0940*/  UMOV UR40, 0x1 ;  /* 0x0000000100287882 */ /* 0x000fe20000000000 */
[----:B------:R-:W-:Y:S01]  /*0950*/  NOP ;  /* 0x0000000000007918 */ /* 0x000fe20000000000 */
[----:B------:R-:W-:Y:S01]  /*0960*/  USEL UR40, UR40, 0x2, !UP0 ;  /* 0x0000000228287887 */ /* 0x000fe2000c000000 */
[----:B------:R-:W-:Y:S01]  /*0970*/  ULDC.64 UR46, c[0x0][0x208] ;  /* 0x00008200002e7ab9 */ /* 0x000fe20000000a00 */
[----:B012-4-:R-:W-:Y:S08]  /*0980*/  BAR.SYNC.DEFER_BLOCKING 0x0 ;  /* 0x0000000000007b1d */ /* 0x017ff00000010000 */
[----:B------:R-:W-:Y:S05]  /*0990*/  @!P0 BRA `(.L_x_118) ;  /* 0x000000b400dc8947 */ /* 0x000fea0003800000 */
.L_x_119:
[----:B------:R-:W-:-:S08]  /*09a0*/  NOP ;  /* 0x0000000000007918 */ /* 0x000fd00000000000 */
[----:B------:R-:W0:Y:S02]  /*09b0*/  USETMAXREG.TRY_ALLOC.CTAPOOL UP0, 0xf0 ;  /* 0x000000f0000079c8 */ /* 0x000e240008000600 */
[----:B0-----:R-:W-:-:S13]  /*09c0*/  PLOP3.LUT P0, PT, PT, PT, UP0, 0x80, 0x0 ;  /* 0x000000000000781c */ /* 0x001fda0003f0f008 */
[----:B------:R-:W-:Y:S05]  /*09d0*/  @!P0 BRA `(.L_x_119) ;  /* 0xfffffffc00f08947 */ /* 0x000fea000383ffff */
[----:B------:R-:W0:Y:S01]  /*09e0*/  S2R R2, SR_TID.X ;  /* 0x0000000000027919 */ /* 0x000e220000002100 */
[----:B------:R-:W1:Y:S01]  /*09f0*/  S2UR UR5, SR_CgaCtaId ;  /* 0x00000000000579c3 */ /* 0x000e620000008800 */
[----:B------:R-:W-:-:S07]  /*0a00*/  UMOV UR4, 0x400 ;  /* 0x0000040000047882 */ /* 0x000fce0000000000 */
[----:B------:R-:W-:Y:S06]  /*0a10*/  BAR.ARV 0x8, 0x120 ;  /* 0x0204800000007b1d */ /* 0x000fec0000002000 */
[----:B-1----:R-:W-:Y:S01]  /*0a20*/  ULEA UR4, UR5, UR4, 0x18 ;  /* 0x0000000405047291 */ /* 0x002fe2000f8ec03f */
[----:B0-----:R-:W-:-:S04]  /*0a30*/  LOP3.LUT R0, R2, 0xffffff80, RZ, 0xc0, !PT ;  /* 0xffffff8002007812 */ /* 0x001fc800078ec0ff */
[----:B------:R-:W-:-:S13]  /*0a40*/  ISETP.NE.AND P0, PT, R0, 0x80, PT ;  /* 0x000000800000780c */ /* 0x000fda0003f05270 */
[----:B------:R-:W-:Y:S08]  /*0a50*/  @!P0 BAR.ARV 0x9, 0x100 ;  /* 0x0244000000008b1d */ /* 0x000ff00000002000 */
[----:B------:R-:W-:Y:S06]  /*0a60*/  BAR.SYNC.DEFER_BLOCKING 0x5, 0x180 ;  /* 0x0146000000007b1d */ /* 0x000fec0000010000 */
[----:B------:R-:W0:Y:S01]  /*0a70*/  LDS.128 R44, [UR4+0x2e8d0] ;  /* 0x02e8d004ff2c7984 */ /* 0x000e220008000c00 */
[----:B------:R-:W-:Y:S01]  /*0a80*/  ULDC UR4, c[0x0][0xc14] ;  /* 0x0003050000047ab9 */ /* 0x000fe20000000800 */
[----:B------:R-:W-:Y:S06]  /*0a90*/  BAR.ARV 0x4, 0x180 ;  /* 0x0106000000007b1d */ /* 0x000fec0000002000 */
[----:B0-----:R-:W-:-:S13]  /*0aa0*/  ISETP.GE.AND P0, PT, R47, UR4, PT ;  /* 0x000000042f007c0c */ /* 0x001fda000bf06270 */
[----:B------:R-:W-:Y:S05]  /*0ab0*/  @P0 EXIT ;  /* 0x000000000000094d */ /* 0x000fea0003800000 */
[----:B------:R-:W-:Y:S01]  /*0ac0*/  VIADD R232, R2, 0xffffff80 ;  /* 0xffffff8002e87836 */ /* 0x000fe20000000000 */
[----:B------:R-:W-:Y:S01]  /*0ad0*/  R2UR UR6, R46 ;  /* 0x000000002e0672ca */ /* 0x000fe200000e0000 */
[----:B------:R-:W-:Y:S01]  /*0ae0*/  ULOP3.LUT UR45, UR40, 0x1, URZ, 0xfc, !UPT ;  /* 0x00000001282d7892 */ /* 0x000fe2000f8efc3f */
[----:B------:R-:W-:Y:S02]  /*0af0*/  UMOV UR44, URZ ;  /* 0x0000003f002c7c82 */ /* 0x000fe40008000000 */
[----:B------:R-:W-:Y:S01]  /*0b00*/  SHF.R.S32.HI R3, RZ, 0x1f, R232 ;  /* 0x0000001fff037819 */ /* 0x000fe200000114e8 */
[----:B------:R-:W-:Y:S01]  /*0b10*/  UMOV UR43, URZ ;  /* 0x0000003f002b7c82 */ /* 0x000fe20008000000 */
[----:B------:R-:W-:Y:S02]  /*0b20*/  UMOV UR50, URZ ;  /* 0x0000003f00327c82 */ /* 0x000fe40008000000 */
[CC--:B------:R-:W-:Y:S02]  /*0b30*/  LEA.HI R5, R3.reuse, R232.reuse, RZ, 0x7 ;  /* 0x000000e803057211 */ /* 0x0c0fe400078f38ff */
[----:B------:R-:W-:-:S02]  /*0b40*/  LEA.HI R0, R3, R232, RZ, 0x4 ;  /* 0x000000e803007211 */ /* 0x000fc400078f20ff */
[----:B------:R-:W-:Y:S02]  /*0b50*/  LOP3.LUT R7, R5, 0xffffff80, RZ, 0xc0, !PT ;  /* 0xffffff8005077812 */ /* 0x000fe400078ec0ff */
[----:B------:R-:W-:Y:S02]  /*0b60*/  SHF.R.S32.HI R9, RZ, 0x4, R0 ;  /* 0x00000004ff097819 */ /* 0x000fe40000011400 */
[----:B------:R-:W-:Y:S01]  /*0b70*/  SHF.R.S32.HI R228, RZ, 0x7, R5 ;  /* 0x00000007ffe47819 */ /* 0x000fe20000011405 */
[----:B------:R-:W-:Y:S01]  /*0b80*/  IMAD.IADD R22, R232, 0x1, -R7 ;  /* 0x00000001e8167824 */ /* 0x000fe200078e0a07 */
[----:B------:R-:W-:Y:S02]  /*0b90*/  LEA.HI R2, R3, R232, RZ, 0x5 ;  /* 0x000000e803027211 */ /* 0x000fe400078f28ff */
[----:B------:R-:W-:Y:S02]  /*0ba0*/  LOP3.LUT R7, R0, 0x3fffff0, RZ, 0xc0, !PT ;  /* 0x03fffff000077812 */ /* 0x000fe400078ec0ff */
[----:B------:R-:W-:Y:S01]  /*0bb0*/  SHF.R.S32.HI R11, RZ, 0x1f, R22 ;  /* 0x0000001fff0b7819 */ /* 0x000fe20000011416 */
[----:B------:R-:W-:Y:S01]  /*0bc0*/  IMAD.SHL.U32 R2, R2, 0x20, RZ ;  /* 0x0000002002027824 */ /* 0x000fe200078e00ff */
[----:B------:R-:W-:Y:S01]  /*0bd0*/  LEA.HI R0, R0, R9, RZ, 0x1 ;  /* 0x0000000900007211 */ /* 0x000fe200078f08ff */
[----:B------:R-:W-:Y:S01]  /*0be0*/  IMAD.IADD R7, R232, 0x1, -R7 ;  /* 0x00000001e8077824 */ /* 0x000fe200078e0a07 */
[----:B------:R-:W-:-:S02]  /*0bf0*/  LEA.HI R4, R11, R22, RZ, 0x2 ;  /* 0x000000160b047211 */ /* 0x000fc400078f10ff */
[----:B------:R-:W-:Y:S02]  /*0c00*/  LEA.HI R5, R5, R228, RZ, 0x1 ;  /* 0x000000e405057211 */ /* 0x000fe400078f08ff */
[--C-:B------:R-:W-:Y:S02]  /*0c10*/  SHF.R.S32.HI R6, RZ, 0x2, R4.reuse ;  /* 0x00000002ff067819 */ /* 0x100fe40000011404 */
[----:B------:R-:W-:Y:S02]  /*0c20*/  SHF.R.S32.HI R13, RZ, 0x1f, R4 ;  /* 0x0000001fff0d7819 */ /* 0x000fe40000011404 */
[----:B------:R-:W-:Y:S02]  /*0c30*/  LOP3.LUT R0, R0, 0x1ffffffe, RZ, 0xc0, !PT ;  /* 0x1ffffffe00007812 */ /* 0x000fe400078ec0ff */
[----:B------:R-:W-:Y:S02]  /*0c40*/  LEA.HI R13, R13, R6, RZ, 0x3 ;  /* 0x000000060d0d7211 */ /* 0x000fe400078f18ff */
[----:B------:R-:W-:Y:S01]  /*0c50*/  LOP3.LUT R5, R5, 0x3fffffe, RZ, 0xc0, !PT ;  /* 0x03fffffe05057812 */ /* 0x000fe200078ec0ff */
[----:B------:R-:W-:Y:S01]  /*0c60*/  IMAD.IADD R0, R9, 0x1, -R0 ;  /* 0x0000000109007824 */ /* 0x000fe200078e0a00 */
[----:B------:R-:W-:-:S02]  /*0c70*/  LOP3.LUT R13, R13, 0xfffffff8, RZ, 0xc0, !PT ;  /* 0xfffffff80d0d7812 */ /* 0x000fc400078ec0ff */
[----:B------:R-:W-:Y:S01]  /*0c80*/  LEA.HI R11, R11, R22, RZ, 0x5 ;  /* 0x000000160b0b7211 */ /* 0x000fe200078f28ff */
[----:B------:R-:W-:Y:S01]  /*0c90*/  IMAD.IADD R230, R228, 0x1, -R5 ;  /* 0x00000001e4e67824 */ /* 0x000fe200078e0a05 */
[----:B------:R-:W-:Y:S01]  /*0ca0*/  LEA.HI R3, R3, R232, RZ, 0x3 ;  /* 0x000000e803037211 */ /* 0x000fe200078f18ff */
[----:B------:R-:W-:Y:S01]  /*0cb0*/  IMAD.IADD R6, R6, 0x1, -R13 ;  /* 0x0000000106067824 */ /* 0x000fe200078e0a0d */
[----:B------:R-:W-:Y:S02]  /*0cc0*/  LOP3.LUT R2, R2, 0xfffffc00, RZ, 0xc0, !PT ;  /* 0xfffffc0002027812 */ /* 0x000fe400078ec0ff */
[----:B------:R-:W-:Y:S02]  /*0cd0*/  LOP3.LUT R9, R4, 0x7ffffffc, RZ, 0xc0, !PT ;  /* 0x7ffffffc04097812 */ /* 0x000fe400078ec0ff */
[----:B------:R-:W-:Y:S01]  /*0ce0*/  SHF.R.S32.HI R11, RZ, 0x5, R11 ;  /* 0x00000005ff0b7819 */ /* 0x000fe2000001140b */
[----:B------:R-:W-:Y:S01]  /*0cf0*/  IMAD R7, R7, 0x40, R2 ;  /* 0x0000004007077824 */ /* 0x000fe200078e0202 */
[----:B------:R-:W-:Y:S01]  /*0d00*/  LOP3.LUT R5, R3, 0x1ffffff8, RZ, 0xc0, !PT ;  /* 0x1ffffff803057812 */ /* 0x000fe200078ec0ff */
[----:B------:R-:W-:Y:S01]  /*0d10*/  IMAD.MOV.U32 R2, RZ, RZ, -0x2 ;  /* 0xfffffffeff027424 */ /* 0x000fe200078e00ff */
[----:B------:R-:W-:Y:S01]  /*0d20*/  SHF.R.S32.HI R18, RZ, 0x3, R3 ;  /* 0x00000003ff127819 */ /* 0x000fe20000011403 */
[----:B------:R-:W-:-:S02]  /*0d30*/  IMAD.IADD R9, R22, 0x1, -R9 ;  /* 0x0000000116097824 */ /* 0x000fc400078e0a09 */
[----:B------:R-:W-:Y:S02]  /*0d40*/  IMAD R11, R11, 0x10, R6 ;  /* 0x000000100b0b7824 */ /* 0x000fe400078e0206 */
[----:B------:R-:W-:Y:S02]  /*0d50*/  IMAD.IADD R5, R232, 0x1, -R5 ;  /* 0x00000001e8057824 */ /* 0x000fe400078e0a05 */
[----:B------:R-:W-:Y:S02]  /*0d60*/  IMAD R231, R0, 0x8, R7 ;  /* 0x0000000800e77824 */ /* 0x000fe400078e0207 */
[----:B------:R-:W-:Y:S02]  /*0d70*/  IMAD R229, R9, R2, 0xe0 ;  /* 0x000000e009e57424 */ /* 0x000fe400078e0202 */
[----:B------:R-:W-:Y:S02]  /*0d80*/  IMAD R230, R230, 0x40, R11 ;  /* 0x00000040e6e67824 */ /* 0x000fe400078e020b */
[----:B------:R-:W-:-:S07]  /*0d90*/  IMAD.SHL.U32 R16, R5, 0x8, RZ ;  /* 0x0000000805107824 */ /* 0x000fce00078e00ff */
.L_x_163:
[----:B0-----:R-:W0:Y:S01]  /*0da0*/  LDC.64 R2, c[0x0][0xc60] ;  /* 0x00031800ff027b82 */ /* 0x001e220000000a00 */
[----:B------:R-:W-:Y:S01]  /*0db0*/  ULDC.64 UR8, c[0x0][0x990] ;  /* 0x0002640000087ab9 */ /* 0x000fe20000000a00 */
[----:B------:R-:W-:Y:S01]  /*0dc0*/  ULDC UR4, c[0x0][0x428] ;  /* 0x00010a0000047ab9 */ /* 0x000fe20000000800 */
[----:B0-----:R-:W-:-:S06]  /*0dd0*/  IMAD.WIDE R2, R47, 0x4, R2 ;  /* 0x000000042f027825 */ /* 0x001fcc00078e0202 */
[----:B--2---:R-:W2:Y:S01]  /*0de0*/  LDG.E R2, desc[UR46][R2.64] ;  /* 0x0000002e02027981 */ /* 0x004ea2000c1e1900 */
[----:B------:R-:W-:Y:S01]  /*0df0*/  UISETP.NE.U32.AND UP2, UPT, UR8, URZ, UPT ;  /* 0x0000003f0800728c */ /* 0x000fe2000bf45070 */
[----:B-1---5:R-:W-:Y:S01]  /*0e00*/  IMAD.MOV.U32 R9, RZ, RZ, 0x3f800000 ;  /* 0x3f800000ff097424 */ /* 0x022fe200078e00ff */
[----:B------:R-:W-:Y:S02]  /*0e10*/  UISETP.NE.AND UP3, UPT, UR4, 0x1, UPT ;  /* 0x000000010400788c */ /* 0x000fe4000bf65270 */
[----:B------:R-:W-:Y:S01]  /*0e20*/  UISETP.NE.AND.EX UP2, UPT, UR9, URZ, UPT, UP2 ;  /* 0x0000003f0900728c */ /* 0x000fe2000bf45320 */
[----:B------:R-:W-:Y:S02]  /*0e30*/  ULDC.64 UR4, c[0x0][0x998] ;  /* 0x0002660000047ab9 */ /* 0x000fe40000000a00 */
[----:B------:R-:W-:-:S03]  /*0e40*/  UISETP.NE.U32.AND UP0, UPT, UR4, URZ, UPT ;  /* 0x0000003f0400728c */ /* 0x000fc6000bf05070 */
[----:B------:R-:W-:Y:S01]  /*0e50*/  PLOP3.LUT P0, PT, PT, PT, UP2, 0x80, 0x0 ;  /* 0x000000000000781c */ /* 0x000fe20003f0f028 */
[----:B------:R-:W-:Y:S02]  /*0e60*/  UISETP.NE.AND.EX UP0, UPT, UR5, URZ, UPT, UP0 ;  /* 0x0000003f0500728c */ /* 0x000fe4000bf05300 */
[----:B------:R-:W-:Y:S02]  /*0e70*/  @UP3 ULDC UR10, c[0x0][0x42c] ;  /* 0x00010b00000a3ab9 */ /* 0x000fe40000000800 */
[----:B------:R-:W-:Y:S01]  /*0e80*/  @UP2 ULDC.64 UR14, c[0x0][0x9a8] ;  /* 0x00026a00000e2ab9 */ /* 0x000fe20000000a00 */
[----:B------:R-:W-:Y:S01]  /*0e90*/  UIMAD.WIDE.U32 UR10, UR6, UR10, URZ ;  /* 0x0000000a060a72a5 */ /* 0x000fe2000f8e003f */
[----:B------:R-:W-:Y:S01]  /*0ea0*/  @UP2 ULDC.64 UR18, c[0x0][0x9b0] ;  /* 0x00026c0000122ab9 */ /* 0x000fe20000000a00 */
[----:B------:R-:W-:-:S04]  /*0eb0*/  PLOP3.LUT P2, PT, PT, PT, UP0, 0x80, 0x0 ;  /* 0x000000000000781c */ /* 0x000fc80003f4f008 */
[----:B------:R-:W-:Y:S01]  /*0ec0*/  @UP0 ULDC.64 UR16, c[0x0][0x9b8] ;  /* 0x00026e0000100ab9 */ /* 0x000fe20000000a00 */
[----:B------:R-:W-:Y:S01]  /*0ed0*/  IMAD.MOV.U32 R0, RZ, RZ, 0x3f800000 ;  /* 0x3f800000ff007424 */ /* 0x000fe200078e00ff */
[----:B--2---:R-:W-:-:S13]  /*0ee0*/  R2UR UR36, R2 ;  /* 0x00000000022472ca */ /* 0x004fda00000e0000 */
[----:B------:R-:W-:Y:S02]  /*0ef0*/  USHF.R.S32.HI UR37, URZ, 0x1f, UR36 ;  /* 0x0000001f3f257899 */ /* 0x000fe40008011424 */
[----:B------:R-:W-:Y:S02]  /*0f00*/  @UP2 UIMAD.WIDE.U32 UR12, UR36, UR14, URZ ;  /* 0x0000000e240c22a5 */ /* 0x000fe4000f8e003f */
[----:B------:R-:W-:-:S03]  /*0f10*/  @UP2 UIMAD UR7, UR37, UR14, URZ ;  /* 0x0000000e250722a4 */ /* 0x000fc6000f8e023f */
[----:B------:R-:W-:Y:S01]  /*0f20*/  @UP3 ULDC UR14, c[0x0][0x430] ;  /* 0x00010c00000e3ab9 */ /* 0x000fe20000000800 */
[----:B------:R-:W-:-:S03]  /*0f30*/  @UP2 UIMAD UR15, UR36, UR15, UR7 ;  /* 0x0000000f240f22a4 */ /* 0x000fc6000f8e0207 */
[----:B------:R-:W-:Y:S01]  /*0f40*/  UMOV UR7, UR6 ;  /* 0x0000000600077c82 */ /* 0x000fe20008000000 */
[----:B------:R-:W-:Y:S02]  /*0f50*/  @UP3 USHF.R.U32.HI UR7, URZ, UR14, UR11 ;  /* 0x0000000e3f073299 */ /* 0x000fe4000801160b */
[----:B------:R-:W-:Y:S02]  /*0f60*/  @UP0 UIMAD.WIDE.U32 UR10, UR36, UR16, URZ ;  /* 0x00000010240a02a5 */ /* 0x000fe4000f8e003f */
[----:B------:R-:W-:Y:S02]  /*0f70*/  @UP2 USHF.R.S32.HI UR14, URZ, 0x1f, UR7 ;  /* 0x0000001f3f0e2899 */ /* 0x000fe40008011407 */
[----:B------:R-:W-:Y:S02]  /*0f80*/  @UP0 UIMAD UR16, UR37, UR16, URZ ;  /* 0x00000010251002a4 */ /* 0x000fe4000f8e023f */
[----:B------:R-:W-:Y:S02]  /*0f90*/  @UP2 UIADD3 UR13, UR13, UR15, URZ ;  /* 0x0000000f0d0d2290 */ /* 0x000fe4000fffe03f */
[----:B------:R-:W-:-:S02]  /*0fa0*/  @UP2 UIMAD UR14, UR14, UR18, URZ ;  /* 0x000000120e0e22a4 */ /* 0x000fc4000f8e023f */
[----:B------:R-:W-:Y:S02]  /*0fb0*/  @UP0 UIMAD UR16, UR36, UR17, UR16 ;  /* 0x00000011241002a4 */ /* 0x000fe4000f8e0210 */
[----:B------:R-:W-:Y:S02]  /*0fc0*/  @UP0 USHF.R.S32.HI UR15, URZ, 0x1f, UR7 ;  /* 0x0000001f3f0f0899 */ /* 0x000fe40008011407 */
[----:B------:R-:W-:Y:S02]  /*0fd0*/  @UP2 UIMAD UR14, UR7, UR19, UR14 ;  /* 0x00000013070e22a4 */ /* 0x000fe4000f8e020e */
[----:B------:R-:W-:Y:S02]  /*0fe0*/  @UP2 UIMAD.WIDE.U32 UR12, UR7, UR18, UR12 ;  /* 0x00000012070c22a5 */ /* 0x000fe4000f8e000c */
[----:B------:R-:W-:Y:S01]  /*0ff0*/  @UP0 UIADD3 UR11, UR11, UR16, URZ ;  /* 0x000000100b0b0290 */ /* 0x000fe2000fffe03f */
[----:B------:R-:W-:Y:S01]  /*1000*/  @UP0 ULDC.64 UR18, c[0x0][0x9c0] ;  /* 0x0002700000120ab9 */ /* 0x000fe20000000a00 */
[----:B------:R-:W-:-:S02]  /*1010*/  @UP2 UIADD3 UR13, UR13, UR14, URZ ;  /* 0x0000000e0d0d2290 */ /* 0x000fc4000fffe03f */
[----:B------:R-:W-:Y:S02]  /*1020*/  @UP0 UIMAD UR15, UR15, UR18, URZ ;  /* 0x000000120f0f02a4 */ /* 0x000fe4000f8e023f */
[----:B------:R-:W-:Y:S02]  /*1030*/  @UP2 ULEA UR8, UP1, UR12, UR8, 0x2 ;  /* 0x000000080c082291 */ /* 0x000fe4000f82103f */
[----:B------:R-:W-:Y:S02]  /*1040*/  @UP0 UIMAD UR15, UR7, UR19, UR15 ;  /* 0x00000013070f02a4 */ /* 0x000fe4000f8e020f */
[----:B------:R-:W-:Y:S01]  /*1050*/  @UP0 UIMAD.WIDE.U32 UR10, UR7, UR18, UR10 ;  /* 0x00000012070a02a5 */ /* 0x000fe2000f8e000a */
[----:B------:R-:W-:Y:S02]  /*1060*/  ULDC.64 UR16, c[0x0][0xa28] ;  /* 0x00028a0000107ab9 */ /* 0x000fe40000000a00 */
[----:B------:R-:W-:Y:S01]  /*1070*/  ULDC.64 UR18, c[0x0][0xa20] ;  /* 0x0002880000127ab9 */ /* 0x000fe20000000a00 */
[----:B------:R-:W-:Y:S01]  /*1080*/  @UP2 ULEA.HI.X UR9, UR12, UR9, UR13, 0x2, UP1 ;  /* 0x000000090c092291 */ /* 0x000fe200088f140d */
[----:B---34-:R-:W-:Y:S01]  /*1090*/  IMAD.U32 R4, RZ, RZ, UR8 ;  /* 0x00000008ff047e24 */ /* 0x018fe2000f8e00ff */
[----:B------:R-:W-:-:S02]  /*10a0*/  UISETP.NE.U32.AND UP4, UPT, UR16, URZ, UPT ;  /* 0x0000003f1000728c */ /* 0x000fc4000bf85070 */
[----:B------:R-:W-:Y:S02]  /*10b0*/  UISETP.NE.U32.AND UP1, UPT, UR18, URZ, UPT ;  /* 0x0000003f1200728c */ /* 0x000fe4000bf25070 */
[----:B------:R-:W-:Y:S01]  /*10c0*/  UISETP.NE.AND.EX UP2, UPT, UR17, URZ, UPT, UP4 ;  /* 0x0000003f1100728c */ /* 0x000fe2000bf45340 */
[----:B------:R-:W-:Y:S01]  /*10d0*/  IMAD.U32 R5, RZ, RZ, UR9 ;  /* 0x00000009ff057e24 */ /* 0x000fe2000f8e00ff */
[----:B------:R-:W-:Y:S02]  /*10e0*/  UISETP.NE.AND.EX UP1, UPT, UR19, URZ, UPT, UP1 ;  /* 0x0000003f1300728c */ /* 0x000fe4000bf25310 */
[----:B------:R-:W-:Y:S02]  /*10f0*/  @UP0 UIADD3 UR7, UR11, UR15, URZ ;  /* 0x0000000f0b070290 */ /* 0x000fe4000fffe03f */
[----:B------:R-:W-:Y:S01]  /*1100*/  @UP0 ULEA UR12, UP4, UR10, UR4, 0x2 ;  /* 0x000000040a0c0291 */ /* 0x000fe2000f88103f */
[----:B------:R0:W2:Y:S03]  /*1110*/  @P0 LDG.E R9, desc[UR46][R4.64] ;  /* 0x0000002e04090981 */ /* 0x0000a6000c1e1900 */
[----:B------:R-:W-:-:S02]  /*1120*/  @UP0 ULEA.HI.X UR13, UR10, UR5, UR7, 0x2, UP4 ;  /* 0x000000050a0d0291 */ /* 0x000fc4000a0f1407 */
[----:B------:R-:W-:Y:S01]  /*1130*/  @UP2 ULEA UR4, UP0, UR36, UR16, 0x2 ;  /* 0x0000001024042291 */ /* 0x000fe2000f80103f */
[----:B------:R-:W-:Y:S01]  /*1140*/  IMAD.U32 R6, RZ, RZ, UR12 ;  /* 0x0000000cff067e24 */ /* 0x000fe2000f8e00ff */
[----:B------:R-:W-:Y:S01]  /*1150*/  @UP1 ULEA UR8, UP4, UR36, UR18, 0x2 ;  /* 0x0000001224081291 */ /* 0x000fe2000f88103f */
[----:B------:R-:W-:Y:S01]  /*1160*/  PLOP3.LUT P0, PT, PT, PT, UP2, 0x80, 0x0 ;  /* 0x000000000000781c */ /* 0x000fe20003f0f028 */
[----:B------:R-:W-:Y:S01]  /*1170*/  IMAD.U32 R7, RZ, RZ, UR13 ;  /* 0x0000000dff077e24 */ /* 0x000fe2000f8e00ff */
[----:B------:R-:W-:Y:S01]  /*1180*/  PLOP3.LUT P1, PT, PT, PT, UP1, 0x80, 0x0 ;  /* 0x000000000000781c */ /* 0x000fe20003f2f018 */
[----:B------:R-:W-:Y:S02]  /*1190*/  @UP2 ULEA.HI.X UR5, UR36, UR17, UR37, 0x2, UP0 ;  /* 0x0000001124052291 */ /* 0x000fe400080f1425 */
[----:B------:R-:W-:Y:S01]  /*11a0*/  @UP1 ULEA.HI.X UR9, UR36, UR19, UR37, 0x2, UP4 ;  /* 0x0000001324091291 */ /* 0x000fe2000a0f1425 */
[----:B------:R1:W2:Y:S01]  /*11b0*/  @P2 LDG.E R0, desc[UR46][R6.64] ;  /* 0x0000002e06002981 */ /* 0x0002a2000c1e1900 */
[----:B------:R-:W-:Y:S01]  /*11c0*/  IMAD.U32 R2, RZ, RZ, UR4 ;  /* 0x00000004ff027e24 */ /* 0x000fe2000f8e00ff */
[----:B------:R-:W-:Y:S01]  /*11d0*/  ULDC UR7, c[0x0][0x988] ;  /* 0x0002620000077ab9 */ /* 0x000fe20000000800 */
[----:B0-----:R-:W-:-:S02]  /*11e0*/  IMAD.U32 R4, RZ, RZ, UR8 ;  /* 0x00000008ff047e24 */ /* 0x001fc4000f8e00ff */
[----:B------:R-:W-:Y:S01]  /*11f0*/  IMAD.U32 R3, RZ, RZ, UR5 ;  /* 0x00000005ff037e24 */ /* 0x000fe2000f8e00ff */
[----:B------:R-:W-:Y:S01]  /*1200*/  ULDC.64 UR4, c[0x0][0x3f8] ;  /* 0x0000fe0000047ab9 */ /* 0x000fe20000000a00 */
[----:B------:R-:W-:-:S03]  /*1210*/  IMAD.U32 R5, RZ, RZ, UR9 ;  /* 0x00000009ff057e24 */ /* 0x000fc6000f8e00ff */
[----:B------:R0:W3:Y:S04]  /*1220*/  @P0 LDG.E R2, desc[UR46][R2.64] ;  /* 0x0000002e02020981 */ /* 0x0000e8000c1e1900 */
[----:B------:R-:W4:Y:S01]  /*1230*/  @P1 LDG.E R4, desc[UR46][R4.64] ;  /* 0x0000002e04041981 */ /* 0x000f22000c1e1900 */
[----:B------:R-:W-:-:S03]  /*1240*/  UISETP.NE.U32.AND UP0, UPT, UR4, URZ, UPT ;  /* 0x0000003f0400728c */ /* 0x000fc6000bf05070 */
[----:B------:R-:W-:Y:S01]  /*1250*/  ULDC UR4, c[0x0][0x404] ;  /* 0x0001010000047ab9 */ /* 0x000fe20000000800 */
[----:B------:R-:W-:-:S03]  /*1260*/  UISETP.NE.AND.EX UP0, UPT, UR5, URZ, UPT, UP0 ;  /* 0x0000003f0500728c */ /* 0x000fc6000bf05300 */
[----:B------:R-:W-:Y:S01]  /*1270*/  ULDC UR5, c[0x0][0x2e0] ;  /* 0x0000b80000057ab9 */ /* 0x000fe20000000800 */
[----:B------:R-:W-:-:S04]  /*1280*/  USEL UR4, UR4, 0x1, UP0 ;  /* 0x0000000104047887 */ /* 0x000fc80008000000 */
[----:B------:R-:W-:Y:S01]  /*1290*/  UIMAD UR4, UR4, UR5, URZ ;  /* 0x00000005040472a4 */ /* 0x000fe2000f8e023f */
[----:B------:R-:W-:Y:S01]  /*12a0*/  UMOV UR49, URZ ;  /* 0x0000003f00317c82 */ /* 0x000fe20008000000 */
[----:B------:R-:W-:Y:S01]  /*12b0*/  UMOV UR42, UR6 ;  /* 0x00000006002a7c82 */ /* 0x000fe20008000000 */
[----:B------:R-:W-:Y:S01]  /*12c0*/  IMAD.MOV.U32 R17, RZ, RZ, R45 ;  /* 0x000000ffff117224 */ /* 0x000fe200078e002d */
[----:B-1----:R-:W-:Y:S01]  /*12d0*/  CS2R R6, SRZ ;  /* 0x0000000000067805 */ /* 0x002fe2000001ff00 */
[----:B0-----:R-:W-:Y:S01]  /*12e0*/  IMAD.MOV.U32 R3, RZ, RZ, RZ ;  /* 0x000000ffff037224 */ /* 0x001fe200078e00ff */
[----:B------:R-:W-:Y:S01]  /*12f0*/  CS2R R10, SRZ ;  /* 0x00000000000a7805 */ /* 0x000fe2000001ff00 */
[----:B------:R-:W-:Y:S01]  /*1300*/  IMAD.MOV.U32 R87, RZ, RZ, RZ ;  /* 0x000000ffff577224 */ /* 0x000fe200078e00ff */
        /* <DEDUP_REMOVED lines=14> */
[----:B------:R-:W-:Y:S01]  /*13f0*/  CS2R R88, SRZ ;  /* 0x0000000000587805 */ /* 0x000fe2000001ff00 */
[----:B------:R-:W-:Y:S01]  /*1400*/  IMAD.MOV.U32 R50, RZ, RZ, RZ ;  /* 0x000000ffff327224 */ /* 0x000fe200078e00ff */
[----:B------:R-:W-:Y:S02]  /*1410*/  CS2R R52, SRZ ;  /* 0x0000000000347805 */ /* 0x000fe4000001ff00 */
[----:B------:R-:W-:Y:S02]  /*1420*/  CS2R R56, SRZ ;  /* 0x0000000000387805 */ /* 0x000fe4000001ff00 */
[----:B------:R-:W-:Y:S02]  /*1430*/  CS2R R90, SRZ ;  /* 0x00000000005a7805 */ /* 0x000fe4000001ff00 */
[----:B------:R-:W-:Y:S02]  /*1440*/  CS2R R60, SRZ ;  /* 0x00000000003c7805 */ /* 0x000fe4000001ff00 */
[----:B------:R-:W-:-:S02]  /*1450*/  CS2R R92, SRZ ;  /* 0x00000000005c7805 */ /* 0x000fc4000001ff00 */
[----:B------:R-:W-:Y:S01]  /*1460*/  CS2R R64, SRZ ;  /* 0x0000000000407805 */ /* 0x000fe2000001ff00 */
[----:B--2---:R-:W-:-:S04]  /*1470*/  FMUL.FTZ R0, R9, R0 ;  /* 0x0000000009007220 */ /* 0x004fc80000410000 */
[----:B------:R-:W-:Y:S01]  /*1480*/  FMUL.FTZ R0, R0, UR7 ;  /* 0x0000000700007c20 */ /* 0x000fe20008410000 */
[----:B------:R-:W-:-:S04]  /*1490*/  CS2R R8, SRZ ;  /* 0x0000000000087805 */ /* 0x000fc8000001ff00 */
[----:B------:R-:W-:Y:S02]  /*14a0*/  R2UR UR38, R0 ;  /* 0x00000000002672ca */ /* 0x000fe400000e0000 */
[----:B---3--:R-:W-:Y:S02]  /*14b0*/  @P0 R2UR UR49, R2 ;  /* 0x00000000023102ca */ /* 0x008fe400000e0000 */
[----:B----4-:R-:W-:Y:S01]  /*14c0*/  @P1 R2UR UR4, R4 ;  /* 0x00000000040412ca */ /* 0x010fe200000e0000 */
[----:B------:R-:W-:Y:S01]  /*14d0*/  IMAD.MOV.U32 R0, RZ, RZ, RZ ;  /* 0x000000ffff007224 */ /* 0x000fe200078e00ff */
[----:B------:R-:W-:Y:S01]  /*14e0*/  PLOP3.LUT P0, PT, PT, PT, PT, 0x80, 0x0 ;  /* 0x000000000000781c */ /* 0x000fe20003f0f070 */
[----:B------:R-:W-:-:S12]  /*14f0*/  @P1 BRA `(.L_x_120) ;  /* 0x0000000000341947 */ /* 0x000fd80003800000 */
[----:B------:R-:W-:Y:S02]  /*1500*/  ULDC.64 UR8, c[0x0][0xa08] ;  /* 0x0002820000087ab9 */ /* 0x000fe40000000a00 */
[----:B------:R-:W-:-:S04]  /*1510*/  ISETP.NE.U32.AND P1, PT, RZ, UR8, PT ;  /* 0x00000008ff007c0c */ /* 0x000fc8000bf25070 */
[----:B------:R-:W-:-:S13]  /*1520*/  ISETP.NE.AND.EX P1, PT, RZ, UR9, PT, P1 ;  /* 0x00000009ff007c0c */ /* 0x000fda000bf25310 */
[----:B------:R-:W-:Y:S05]  /*1530*/  @!P1 BRA `(.L_x_120) ;  /* 0x0000000000249947 */ /* 0x000fea0003800000 */
[----:B------:R-:W-:Y:S02]  /*1540*/  ULDC.64 UR4, c[0x0][0xa08] ;  /* 0x0002820000047ab9 */ /* 0x000fe40000000a00 */
[----:B------:R-:W-:-:S06]  /*1550*/  UIMAD.WIDE UR4, UR36, 0x4, UR4 ;  /* 0x00000004240478a5 */ /* 0x000fcc000f8e0204 */
[----:B------:R-:W-:Y:S02]  /*1560*/  IMAD.U32 R4, RZ, RZ, UR4 ;  /* 0x00000004ff047e24 */ /* 0x000fe4000f8e00ff */
[----:B------:R-:W-:-:S05]  /*1570*/  IMAD.U32 R5, RZ, RZ, UR5 ;  /* 0x00000005ff057e24 */ /* 0x000fca000f8e00ff */
[----:B------:R-:W2:Y:S04]  /*1580*/  LDG.E R44, desc[UR46][R4.64] ;  /* 0x0000002e042c7981 */ /* 0x000ea8000c1e1900 */
[----:B------:R-:W3:Y:S01]  /*1590*/  LDG.E R2, desc[UR46][R4.64+0x4] ;  /* 0x0000042e04027981 */ /* 0x000ee2000c1e1900 */
[----:B--2---:R-:W-:Y:S02]  /*15a0*/  R2UR UR4, R44 ;  /* 0x000000002c0472ca */ /* 0x004fe400000e0000 */
[----:B---3--:R-:W-:-:S13]  /*15b0*/  R2UR UR5, R2 ;  /* 0x00000000020572ca */ /* 0x008fda00000e0000 */
[----:B------:R-:W-:-:S12]  /*15c0*/  UIADD3 UR4, -UR4, UR5, URZ ;  /* 0x0000000504047290 */ /* 0x000fd8000fffe13f */
.L_x_120:
[----:B------:R-:W-:Y:S01]  /*15d0*/  UIADD3 UR49, -UR49, UR4, URZ ;  /* 0x0000000431317290 */ /* 0x000fe2000fffe13f */
[----:B------:R-:W-:Y:S01]  /*15e0*/  CS2R R94, SRZ ;  /* 0x00000000005e7805 */ /* 0x000fe2000001ff00 */
[----:B------:R-:W-:Y:S01]  /*15f0*/  @UP3 ULDC UR7, c[0x0][0x42c] ;  /* 0x00010b0000073ab9 */ /* 0x000fe20000000800 */
[----:B------:R-:W-:Y:S01]  /*1600*/  UMOV UR4, URZ ;  /* 0x0000003f00047c82 */ /* 0x000fe20008000000 */
[----:B------:R-:W-:Y:S01]  /*1610*/  UISETP.GE.AND UP0, UPT, UR49, 0x1, UPT ;  /* 0x000000013100788c */ /* 0x000fe2000bf06270 */
[----:B------:R-:W-:Y:S01]  /*1620*/  CS2R R68, SRZ ;  /* 0x0000000000447805 */ /* 0x000fe2000001ff00 */
[----:B------:R-:W-:Y:S01]  /*1630*/  UIADD3 UR5, UR49, 0xdf, URZ ;  /* 0x000000df31057890 */ /* 0x000fe2000fffe03f */
[----:B------:R-:W-:Y:S01]  /*1640*/  CS2R R96, SRZ ;  /* 0x0000000000607805 */ /* 0x000fe2000001ff00 */
[----:B------:R-:W-:Y:S01]  /*1650*/  UMOV UR39, UR6 ;  /* 0x0000000600277c82 */ /* 0x000fe20008000000 */
[----:B------:R-:W-:Y:S02]  /*1660*/  CS2R R72, SRZ ;  /* 0x0000000000487805 */ /* 0x000fe4000001ff00 */
[----:B------:R-:W-:Y:S01]  /*1670*/  PLOP3.LUT P1, PT, PT, PT, UP0, 0x80, 0x0 ;  /* 0x000000000000781c */ /* 0x000fe20003f2f008 */
[----:B------:R-:W-:Y:S01]  /*1680*/  UIMAD.WIDE UR8, UR5, -0x6db6db6d, UR4 ;  /* 0x92492493050878a5 */ /* 0x000fe2000f8e0204 */
[----:B------:R-:W-:Y:S01]  /*1690*/  CS2R R98, SRZ ;  /* 0x0000000000627805 */ /* 0x000fe2000001ff00 */
[----:B------:R-:W-:Y:S01]  /*16a0*/  UIMAD.WIDE.U32 UR4, UR6, UR7, URZ ;  /* 0x00000007060472a5 */ /* 0x000fe2000f8e003f */
[----:B------:R-:W-:Y:S01]  /*16b0*/  CS2R R76, SRZ ;  /* 0x00000000004c7805 */ /* 0x000fe2000001ff00 */
[----:B------:R-:W-:Y:S01]  /*16c0*/  USHF.R.U32.HI UR48, URZ, 0x1f, UR9 ;  /* 0x0000001f3f307899 */ /* 0x000fe20008011609 */
[----:B------:R-:W-:Y:S01]  /*16d0*/  CS2R R100, SRZ ;  /* 0x0000000000647805 */ /* 0x000fe2000001ff00 */
[----:B------:R-:W-:-:S02]  /*16e0*/  @UP3 ULDC UR7, c[0x0][0x430] ;  /* 0x00010c0000073ab9 */ /* 0x000fc40000000800 */
[----:B------:R-:W-:Y:S02]  /*16f0*/  @UP3 USHF.R.U32.HI UR42, URZ, UR7, UR5 ;  /* 0x000000073f2a3299 */ /* 0x000fe40008011605 */
[----:B------:R-:W-:Y:S02]  /*1700*/  ULEA.HI.SX32 UR48, UR9, UR48, 0x19 ;  /* 0x0000003009307291 */ /* 0x000fe4000f8fca3f */
[----:B------:R-:W-:Y:S10]  /*1710*/  @!P1 BRA `(.L_x_121) ;  /* 0x0000008400089947 */ /* 0x000ff40003800000 */
[----:B------:R-:W0:Y:S01]  /*1720*/  SHFL.IDX PT, R0, R228, RZ, 0x1f ;  /* 0x00001fffe4007589 */ /* 0x000e2200000e0000 */
[----:B------:R-:W1:Y:S01]  /*1730*/  S2UR UR6, SR_CgaCtaId ;  /* 0x00000000000679c3 */ /* 0x000e620000008800 */
[----:B------:R-:W-:Y:S01]  /*1740*/  UMOV UR5, 0x400 ;  /* 0x0000040000057882 */ /* 0x000fe20000000000 */
[----:B0-----:R-:W-:Y:S01]  /*1750*/  R2UR UR41, R0 ;  /* 0x00000000002972ca */ /* 0x001fe200000e0000 */
[----:B-1----:R-:W-:-:S04]  /*1760*/  ULEA UR5, UR6, UR5, 0x18 ;  /* 0x0000000506057291 */ /* 0x002fc8000f8ec03f */
[----:B------:R-:W-:-:S04]  /*1770*/  UIADD3 UR5, UR5, 0x1c400, URZ ;  /* 0x0001c40005057890 */ /* 0x000fc8000fffe03f */
[----:B------:R-:W-:-:S04]  /*1780*/  ULOP3.LUT UP0, URZ, UR5, 0x9f, URZ, 0xc0, !UPT ;  /* 0x0000009f053f7892 */ /* 0x000fc8000f80c03f */
[----:B------:R-:W-:Y:S02]  /*1790*/  ULEA.HI UR4, UR41, UR41, URZ, 0x1 ;  /* 0x0000002929047291 */ /* 0x000fe4000f8f083f */
[----:B------:R-:W-:Y:S02]  /*17a0*/  PLOP3.LUT P0, PT, PT, PT, UP0, 0x80, 0x0 ;  /* 0x000000000000781c */ /* 0x000fe40003f0f008 */
[----:B------:R-:W-:-:S04]  /*17b0*/  ULOP3.LUT UR4, UR4, 0x1e, URZ, 0xc0, !UPT ;  /* 0x0000001e04047892 */ /* 0x000fc8000f8ec03f */
[----:B------:R-:W-:-:S04]  /*17c0*/  UIADD3 UR4, UR41, -UR4, URZ ;  /* 0x8000000429047290 */ /* 0x000fc8000fffe03f */
[----:B------:R-:W-:-:S04]  /*17d0*/  ULEA UR4, UR4, UR5, 0xd ;  /* 0x0000000504047291 */ /* 0x000fc8000f8e683f */
[----:B------:R-:W-:-:S04]  /*17e0*/  USHF.R.U32.HI UR4, URZ, 0x4, UR4 ;  /* 0x000000043f047899 */ /* 0x000fc80008011604 */
[----:B------:R-:W-:Y:S01]  /*17f0*/  ULOP3.LUT UR51, UR4, 0x3fff, URZ, 0xc0, !UPT ;  /* 0x00003fff04337892 */ /* 0x000fe2000f8ec03f */
[----:B------:R-:W-:Y:S11]  /*1800*/  @!P0 BRA `(.L_x_122) ;  /* 0x0000000000408947 */ /* 0x000ff60003800000 */
[----:B------:R-:W-:Y:S01]  /*1810*/  MOV R0, 0x0 ;  /* 0x0000000000007802 */ /* 0x000fe20000000f00 */
[----:B------:R-:W-:Y:S01]  /*1820*/  ULDC.64 UR4, c[0x4][0x98] ;  /* 0x0100260000047ab9 */ /* 0x000fe20000000a00 */
[----:B------:R-:W-:Y:S01]  /*1830*/  ULDC.64 UR6, c[0x4][0x28] ;  /* 0x01000a0000067ab9 */ /* 0x000fe20000000a00 */
[----:B------:R-:W-:Y:S01]  /*1840*/  IMAD.U32 R4, RZ, RZ, UR4 ;  /* 0x00000004ff047e24 */ /* 0x000fe2000f8e00ff */
[----:B------:R0:W1:Y:S01]  /*1850*/  LDC.64 R2, c[0x4][R0] ;  /* 0x0100000000027b82 */ /* 0x0000620000000a00 */
        /* <DEDUP_REMOVED lines=8> */
[----:B0-----:R-:W-:-:S07]  /*18e0*/  IMAD.MOV.U32 R13, RZ, RZ, RZ ;  /* 0x000000ffff0d7224 */ /* 0x001fce00078e00ff */
[----:B------:R-:W-:-:S07]  /*18f0*/  LEPC R20, `(.L_x_122) ;  /* 0x000000001014794e */ /* 0x000fce0000000000 */
[----:B-1----:R-:W-:Y:S05]  /*1900*/  CALL.ABS.NOINC R2 ;  /* 0x0000000002007343 */ /* 0x002fea0003c00000 */
.L_x_122:
[----:B------:R-:W0:Y:S01]  /*1910*/  S2UR UR5, SR_CgaCtaId ;  /* 0x00000000000579c3 */ /* 0x000e220000008800 */
[----:B------:R-:W-:Y:S01]  /*1920*/  ULEA.HI UR4, UR44, UR44, URZ, 0x1 ;  /* 0x0000002c2c047291 */ /* 0x000fe2000f8f083f */
[----:B------:R-:W-:-:S03]  /*1930*/  MOV R3, 0x400 ;  /* 0x0000040000037802 */ /* 0x000fc60000000f00 */
[----:B------:R-:W-:-:S04]  /*1940*/  ULOP3.LUT UR4, UR4, 0xfffffffe, URZ, 0xc0, !UPT ;  /* 0xfffffffe04047892 */ /* 0x000fc8000f8ec03f */
[----:B------:R-:W-:-:S06]  /*1950*/  UIADD3 UR4, UR44, -UR4, URZ ;  /* 0x800000042c047290 */ /* 0x000fcc000fffe03f */
[----:B------:R-:W-:Y:S02]  /*1960*/  IMAD.U32 R4, RZ, RZ, UR4 ;  /* 0x00000004ff047e24 */ /* 0x000fe4000f8e00ff */
[----:B0-----:R-:W-:-:S05]  /*1970*/  IMAD.U32 R2, RZ, RZ, UR5 ;  /* 0x00000005ff027e24 */ /* 0x001fca000f8e00ff */
[----:B------:R-:W-:Y:S02]  /*1980*/  LEA R0, R2, R3, 0x18 ;  /* 0x0000000302007211 */ /* 0x000fe400078ec0ff */
[----:B------:R-:W-:Y:S01]  /*1990*/  SHF.L.U32 R3, R4, 0x1f, RZ ;  /* 0x0000001f04037819 */ /* 0x000fe200000006ff */
[----:B------:R-:W-:-:S03]  /*19a0*/  IMAD.U32 R4, RZ, RZ, UR45 ;  /* 0x0000002dff047e24 */ /* 0x000fc6000f8e00ff */
[----:B------:R-:W0:Y:S02]  /*19b0*/  SYNCS.PHASECHK.TRANS64.TRYWAIT P1, [R0+URZ+0x2e800], R3 ;  /* 0x02e80003000075a7 */ /* 0x000e24000802017f */
[----:B------:R-:W-:Y:S01]  /*19c0*/  ISETP.NE.AND P0, PT, R4, 0x3, PT ;  /* 0x000000030400780c */ /* 0x000fe20003f05270 */
[----:B0-----:R-:W-:-:S12]  /*19d0*/  @!P1 BRA `(.L_x_123) ;  /* 0x000000f000309947 */ /* 0x001fd80003800000 */
.L_x_248:
[----:B------:R-:W-:Y:S05]  /*19e0*/  @!P0 BRA `(.L_x_124) ;  /* 0x0000000000048947 */ /* 0x000fea0003800000 */
[----:B------:R-:W-:Y:S01]  /*19f0*/  BPT.TRAP 0x1 ;  /* 0x000000040000795c */ /* 0x000fe20000300000 */
.L_x_124:
[----:B------:R-:W-:Y:S02]  /*1a00*/  IMAD.U32 R4, RZ, RZ, UR43 ;  /* 0x0000002bff047e24 */ /* 0x000fe4000f8e00ff */
[----:B------:R-:W-:-:S03]  /*1a10*/  IMAD.U32 R5, RZ, RZ, UR50 ;  /* 0x00000032ff057e24 */ /* 0x000fc6000f8e00ff */
[----:B------:R-:W-:Y:S01]  /*1a20*/  SHF.L.U32 R4, R4, 0x1f, RZ ;  /* 0x0000001f04047819 */ /* 0x000fe200000006ff */
[----:B------:R-:W-:-:S04]  /*1a30*/  IMAD R5, R5, 0x8, R0 ;  /* 0x0000000805057824 */ /* 0x000fc800078e0200 */
[----:B------:R1:W2:Y:S01]  /*1a40*/  SYNCS.PHASECHK.TRANS64.TRYWAIT P1, [R5+URZ+0x2e830], R4 ;  /* 0x02e83004050075a7 */ /* 0x0002a2000802017f */
[----:B------:R-:W-:Y:S05]  /*1a50*/  @!P0 BRA `(.L_x_125) ;  /* 0x0000000000048947 */ /* 0x000fea0003800000 */
[----:B------:R-:W-:Y:S01]  /*1a60*/  BPT.TRAP 0x1 ;  /* 0x000000040000795c */ /* 0x000fe20000300000 */
.L_x_125:
[----:B------:R-:W3:Y:S01]  /*1a70*/  S2R R6, SR_TID.X ;  /* 0x0000000000067919 */ /* 0x000ee20000002100 */
[----:B0-----:R-:W-:-:S05]  /*1a80*/  VIADD R3, R0, 0x20400 ;  /* 0x0002040000037836 */ /* 0x001fca0000000000 */
[----:B------:R-:W-:-:S04]  /*1a90*/  SHF.R.U32.HI R3, RZ, 0x4, R3 ;  /* 0x00000004ff037819 */ /* 0x000fc80000011603 */
[----:B------:R-:W-:Y:S02]  /*1aa0*/  LOP3.LUT R3, R3, 0x3fff, RZ, 0xc0, !PT ;  /* 0x00003fff03037812 */ /* 0x000fe400078ec0ff */
[----:B---3--:R-:W-:Y:S01]  /*1ab0*/  LOP3.LUT P2, RZ, R6, 0x7f, RZ, 0xc0, !PT ;  /* 0x0000007f06ff7812 */ /* 0x008fe2000784c0ff */
[----:B--2---:R-:W-:-:S12]  /*1ac0*/  @P1 BRA `(.L_x_126) ;  /* 0x0000000000081947 */ /* 0x004fd80003800000 */
[----:B------:R-:W0:Y:S02]  /*1ad0*/  SYNCS.PHASECHK.TRANS64.TRYWAIT P1, [R5+URZ+0x2e830], R4 ;  /* 0x02e83004050075a7 */ /* 0x000e24000802017f */
[----:B0-----:R-:W-:Y:S05]  /*1ae0*/  @!P1 BRA `(.L_x_127) ;  /* 0x000000f000009947 */ /* 0x001fea0003800000 */
.L_x_126:
[----:B------:R-:W-:Y:S05]  /*1af0*/  WARPSYNC.ALL ;  /* 0x0000000000007948 */ /* 0x000fea0003800000 */
[----:B------:R-:W-:Y:S01]  /*1b00*/  IMAD.MOV.U32 R87, RZ, RZ, RZ ;  /* 0x000000ffff577224 */ /* 0x000fe200078e00ff */
[----:B------:R-:W-:-:S04]  /*1b10*/  LOP3.LUT R3, R3, 0x10000, RZ, 0xfc, !PT ;  /* 0x0001000003037812 */ /* 0x000fc800078efcff */
        /* <DEDUP_REMOVED lines=15> */
[----:B------:R-:W2:Y:S01]  /*1c10*/  S2R R152, SR_TID.X ;  /* 0x0000000000987919 */ /* 0x000ea20000002100 */
[----:B------:R-:W-:-:S02]  /*1c20*/  UISETP.GE.AND UP0, UPT, UR49, 0xe1, UPT ;  /* 0x000000e13100788c */ /* 0x000fc4000bf06270 */
        /* <DEDUP_REMOVED lines=18> */
[----:B------:R-:W-:Y:S01]  /*1d50*/  UIADD3 UR12, UR20, 0x504, URZ ;  /* 0x00000504140c7890 */ /* 0x000fe2000fffe03f */
        /* <DEDUP_REMOVED lines=126> */
[----:B------:R-:W-:Y:S01]  /*2540*/  FMNMX.FTZ R7, R136, R137, !PT ;  /* 0x0000008988077209 */ /* 0x000fe20007810000 */
[----:B------:R-:W-:Y:S01]  /*2550*/  UMOV UR15, 0x40000040 ;  /* 0x40000040000f7882 */ /* 0x000fe20000000000 */
[----:B------:R-:W-:-:S02]  /*2560*/  FSEL R141, R141, -INF , P1 ;  /* 0xff8000008d8d7808 */ /* 0x000fc40000800000 */
[----:B01----:R-:W-:Y:S02]  /*2570*/  FMNMX.FTZ R4, R140, R7, !PT ;  /* 0x000000078c047209 */ /* 0x003fe40007810000 */
        /* <DEDUP_REMOVED lines=17> */
[C---:B------:R-:W-:Y:S02]  /*2690*/  ISETP.GT.AND P5, PT, R6.reuse, 0x21, PT ;  /* 0x000000210600780c */ /* 0x040fe40003fa4270 */
        /* <DEDUP_REMOVED lines=74> */
[C---:B------:R-:W-:Y:S02]  /*2b40*/  ISETP.GT.AND P1, PT, R6.reuse, 0x61, PT ;  /* 0x000000610600780c */ /* 0x040fe40003f24270 */
[----:B------:R-:W-:Y:S02]  /*2b50*/  FMNMX.FTZ R7, R117, R4, !PT ;  /* 0x0000000475077209 */ /* 0x000fe40007810000 */
[----:B------:R-:W-:Y:S02]  /*2b60*/  FSEL R115, R115, -INF , P2 ;  /* 0xff80000073737808 */ /* 0x000fe40001000000 */
[----:B------:R-:W-:-:S02]  /*2b70*/  ISETP.GT.AND P2, PT, R6, 0x68, PT ;  /* 0x000000680600780c */ /* 0x000fc40003f44270 */
[----:B------:R-:W-:Y:S02]  /*2b80*/  FSEL R118, R118, -INF , P5 ;  /* 0xff80000076767808 */ /* 0x000fe40002800000 */
[C---:B------:R-:W-:Y:S02]  /*2b90*/  ISETP.GT.AND P5, PT, R6.reuse, 0x69, PT ;  /* 0x000000690600780c */ /* 0x040fe40003fa4270 */
        /* <DEDUP_REMOVED lines=31> */
[C---:B------:R-:W-:Y:S02]  /*2d90*/  ISETP.GT.AND P4, PT, R6.reuse, 0x81, PT ;  /* 0x000000810600780c */ /* 0x040fe40003f84270 */
        /* <DEDUP_REMOVED lines=69> */
[----:B------:R-:W-:Y:S02]  /*31f0*/  ISETP.GT.AND P1, PT, R6, 0xc8, PT ;  /* 0x000000c80600780c */ /* 0x000fe40003f24270 */
[----:B------:R-:W-:Y:S02]  /*3200*/  FSEL R54, R54, -INF , P2 ;  /* 0xff80000036367808 */ /* 0x000fe40001000000 */
[----:B------:R-:W-:-:S02]  /*3210*/  ISETP.GT.AND P2, PT, R6, 0xc9, PT ;  /* 0x000000c90600780c */ /* 0x000fc40003f44270 */
[----:B------:R-:W-:Y:S02]  /*3220*/  FSEL R50, R50, -INF , P3 ;  /* 0xff80000032327808 */ /* 0x000fe40001800000 */
[C---:B------:R-:W-:Y:S02]  /*3230*/  ISETP.GT.AND P3, PT, R6.reuse, 0xd0, PT ;  /* 0x000000d00600780c */ /* 0x040fe40003f64270 */
[----:B------:R-:W-:Y:S02]  /*3240*/  FSEL R47, R47, -INF , P4 ;  /* 0xff8000002f2f7808 */ /* 0x000fe40002000000 */
[----:B------:R-:W-:Y:S02]  /*3250*/  ISETP.GT.AND P4, PT, R6, 0xd1, PT ;  /* 0x000000d10600780c */ /* 0x000fe40003f84270 */
        /* <DEDUP_REMOVED lines=17> */
[----:B------:R-:W-:Y:S02]  /*3370*/  FMNMX.FTZ R28, R142, R33, !PT ;  /* 0x000000218e1c7209 */ /* 0x000fe40007810000 */
[----:B------:R-:W-:Y:S02]  /*3380*/  FSEL R79, R36, -INF , P5 ;  /* 0xff800000244f7808 */ /* 0x000fe40002800000 */
[----:B------:R-:W-:Y:S02]  /*3390*/  FMNMX.FTZ R4, R78, R9, !PT ;  /* 0x000000094e047209 */ /* 0x000fe40007810000 */
[----:B------:R-:W-:-:S02]  /*33a0*/  ISETP.GT.AND P6, PT, R6, 0xd9, PT ;  /* 0x000000d90600780c */ /* 0x000fc40003fc4270 */
[----:B------:R-:W-:Y:S02]  /*33b0*/  FMNMX.FTZ R33, R143, R28, !PT ;  /* 0x0000001c8f217209 */ /* 0x000fe40007810000 */
[----:B------:R-:W-:Y:S02]  /*33c0*/  FSEL R81, R37, -INF , P6 ;  /* 0xff80000025517808 */ /* 0x000fe40003000000 */
[----:B------:R-:W-:Y:S02]  /*33d0*/  FMNMX.FTZ R4, R79, R4, !PT ;  /* 0x000000044f047209 */ /* 0x000fe40007810000 */
[----:B------:R-:W-:Y:S02]  /*33e0*/  FMNMX.FTZ R36, R146, R33, !PT ;  /* 0x0000002192247209 */ /* 0x000fe40007810000 */
[----:B------:R-:W-:Y:S02]  /*33f0*/  FMNMX.FTZ R9, R81, R4, !PT ;  /* 0x0000000451097209 */ /* 0x000fe40007810000 */
[----:B------:R-:W-:-:S02]  /*3400*/  FMNMX.FTZ R33, R147, R36, !PT ;  /* 0x0000002493217209 */ /* 0x000fc40007810000 */
[----:B------:R-:W-:Y:S01]  /*3410*/  ISETP.GT.AND P1, PT, R6, 0xb9, PT ;  /* 0x000000b90600780c */ /* 0x000fe20003f24270 */
[----:B------:R-:W0:Y:S01]  /*3420*/  SHFL.BFLY PT, R4, R9, 0x2, 0x1f ;  /* 0x0c401f0009047f89 */ /* 0x000e2200000e0000 */
[----:B------:R-:W-:Y:S02]  /*3430*/  FMNMX.FTZ R36, R150, R33, !PT ;  /* 0x0000002196247209 */ /* 0x000fe40007810000 */
[----:B------:R-:W-:Y:S02]  /*3440*/  P2R R14, PR, RZ, 0x1 ;  /* 0x00000001ff0e7803 */ /* 0x000fe40000000000 */
[----:B------:R-:W-:Y:S02]  /*3450*/  FMNMX.FTZ R41, R151, R36, !PT ;  /* 0x0000002497297209 */ /* 0x000fe40007810000 */
[----:B------:R-:W-:Y:S02]  /*3460*/  ISETP.GT.AND P0, PT, R6, 0xc0, PT ;  /* 0x000000c00600780c */ /* 0x000fe40003f04270 */
[----:B------:R-:W-:-:S02]  /*3470*/  FMNMX.FTZ R36, R122, R41, !PT ;  /* 0x000000297a247209 */ /* 0x000fc40007810000 */
[----:B------:R-:W-:Y:S02]  /*3480*/  FSEL R55, R55, -INF , P1 ;  /* 0xff80000037377808 */ /* 0x000fe40000800000 */
[----:B------:R-:W-:Y:S02]  /*3490*/  FMNMX.FTZ R41, R123, R36, !PT ;  /* 0x000000247b297209 */ /* 0x000fe40007810000 */
[----:B------:R-:W-:Y:S02]  /*34a0*/  FSEL R26, R26, -INF , P0 ;  /* 0xff8000001a1a7808 */ /* 0x000fe40000000000 */
[----:B------:R-:W-:Y:S02]  /*34b0*/  FMNMX.FTZ R36, R126, R41, !PT ;  /* 0x000000297e247209 */ /* 0x000fe40007810000 */
[----:B------:R-:W-:Y:S02]  /*34c0*/  ISETP.NE.AND P0, PT, R14, RZ, PT ;  /* 0x000000ff0e00720c */ /* 0x000fe40003f05270 */
[----:B------:R-:W-:-:S02]  /*34d0*/  FMNMX.FTZ R41, R127, R36, !PT ;  /* 0x000000247f297209 */ /* 0x000fc40007810000 */
[----:B------:R-:W-:Y:S02]  /*34e0*/  ISETP.NE.AND P1, PT, R13, RZ, PT ;  /* 0x000000ff0d00720c */ /* 0x000fe40003f25270 */
[----:B0-----:R-:W-:Y:S02]  /*34f0*/  FMNMX.FTZ R10, R9, R4, !PT ;  /* 0x00000004090a7209 */ /* 0x001fe40007810000 */
[----:B------:R-:W-:Y:S02]  /*3500*/  FMNMX.FTZ R48, R130, R41, !PT ;  /* 0x0000002982307209 */ /* 0x000fe40007810000 */
[----:B------:R-:W-:Y:S01]  /*3510*/  FSEL R27, R27, -INF , P0 ;  /* 0xff8000001b1b7808 */ /* 0x000fe20000000000 */
[----:B------:R-:W0:Y:S01]  /*3520*/  SHFL.BFLY PT, R11, R10, 0x1, 0x1f ;  /* 0x0c201f000a0b7f89 */ /* 0x000e2200000e0000 */
[----:B------:R-:W-:Y:S02]  /*3530*/  FMNMX.FTZ R41, R131, R48, !PT ;  /* 0x0000003083297209 */ /* 0x000fe40007810000 */
[----:B------:R-:W-:-:S02]  /*3540*/  FSEL R30, R30, -INF , P1 ;  /* 0xff8000001e1e7808 */ /* 0x000fc40000800000 */
[----:B------:R-:W-:Y:S02]  /*3550*/  FMNMX.FTZ R48, R134, R41, !PT ;  /* 0x0000002986307209 */ /* 0x000fe40007810000 */
[----:B------:R-:W-:Y:S02]  /*3560*/  ISETP.NE.AND P0, PT, R8, RZ, PT ;  /* 0x000000ff0800720c */ /* 0x000fe40003f05270 */
[----:B------:R-:W-:-:S04]  /*3570*/  FMNMX.FTZ R53, R135, R48, !PT ;  /* 0x0000003087357209 */ /* 0x000fc80007810000 */
[----:B------:R-:W-:-:S04]  /*3580*/  FMNMX.FTZ R48, R106, R53, !PT ;  /* 0x000000356a307209 */ /* 0x000fc80007810000 */
[----:B------:R-:W-:-:S04]  /*3590*/  FMNMX.FTZ R53, R107, R48, !PT ;  /* 0x000000306b357209 */ /* 0x000fc80007810000 */
[----:B------:R-:W-:Y:S02]  /*35a0*/  FMNMX.FTZ R48, R110, R53, !PT ;  /* 0x000000356e307209 */ /* 0x000fe40007810000 */
[----:B0-----:R-:W-:Y:S01]  /*35b0*/  FMNMX.FTZ R4, R10, R11, !PT ;  /* 0x0000000b0a047209 */ /* 0x001fe20007810000 */
        /* <DEDUP_REMOVED lines=18> */
[----:B------:R-:W-:Y:S01]  /*36e0*/  FSEL R65, R38, -INF , P5 ;  /* 0xff80000026417808 */ /* 0x000fe20002800000 */
[----:B------:R-:W-:-:S01]  /*36f0*/  FFMA.FTZ R45, R109, UR38, -R82 ;  /* 0x000000266d2d7c23 */ /* 0x000fc20008010852 */
[----:B------:R-:W-:Y:S01]  /*3700*/  FMNMX.FTZ R89, R91, R84, !PT ;  /* 0x000000545b597209 */ /* 0x000fe20007810000 */
[----:B------:R-:W-:-:S01]  /*3710*/  FFMA.FTZ R6, R136, UR38, -R82 ;  /* 0x0000002688067c23 */ /* 0x000fc20008010852 */
[----:B------:R-:W-:Y:S01]  /*3720*/  MUFU.EX2 R33, R105 ;  /* 0x0000006900217308 */ /* 0x000fe20000000800 */
        /* <DEDUP_REMOVED lines=9> */
[----:B0-----:R-:W-:Y:S01]  /*37c0*/  FMNMX.FTZ R88, R98, R89, !PT ;  /* 0x0000005962587209 */ /* 0x001fe20007810000 */
        /* <DEDUP_REMOVED lines=9> */
[----:B------:R0:W-:Y:S01]  /*3860*/  MUFU.EX2 R89, R96 ;  /* 0x0000006000597308 */ /* 0x0001e20000000800 */
        /* <DEDUP_REMOVED lines=8> */
[----:B0-----:R-:W-:Y:S01]  /*38f0*/  FSEL R96, R39, -INF , P6 ;  /* 0xff80000027607808 */ /* 0x001fe20003000000 */
[--C-:B------:R-:W-:Y:S01]  /*3900*/  FFMA.FTZ R39, R73, UR38, -R82.reuse ;  /* 0x0000002649277c23 */ /* 0x100fe20008010852 */
[----:B------:R-:W-:Y:S01]  /*3910*/  FMNMX.FTZ R97, R59, R92, !PT ;  /* 0x0000005c3b617209 */ /* 0x000fe20007810000 */
[--C-:B------:R-:W-:Y:S01]  /*3920*/  FFMA.FTZ R73, R75, UR38, -R82.reuse ;  /* 0x000000264b497c23 */ /* 0x100fe20008010852 */
[----:B------:R-:W-:-:S01]  /*3930*/  FFMA.FTZ R75, R77, UR38, -R82 ;  /* 0x000000264d4b7c23 */ /* 0x000fc20008010852 */
[--C-:B------:R-:W-:Y:S01]  /*3940*/  FFMA.FTZ R36, R112, UR38, -R82.reuse ;  /* 0x0000002670247c23 */ /* 0x100fe20008010852 */
[----:B------:R-:W-:Y:S01]  /*3950*/  FMNMX.FTZ R92, R62, R97, !PT ;  /* 0x000000613e5c7209 */ /* 0x000fe20007810000 */
[--C-:B------:R-:W-:Y:S01]  /*3960*/  FFMA.FTZ R113, R113, UR38, -R82.reuse ;  /* 0x0000002671717c23 */ /* 0x100fe20008010852 */
        /* <DEDUP_REMOVED lines=19> */
[----:B------:R-:W-:Y:S03]  /*3aa0*/  MUFU.EX2 R6, R6 ;  /* 0x0000000600067308 */ /* 0x000fe60000000800 */
[----:B------:R-:W-:-:S04]  /*3ab0*/  FMNMX.FTZ R92, R42, R101, !PT ;  /* 0x000000652a5c7209 */ /* 0x000fc80007810000 */
[----:B------:R-:W-:Y:S01]  /*3ac0*/  FMNMX.FTZ R101, R43, R92, !PT ;  /* 0x0000005c2b657209 */ /* 0x000fe20007810000 */
[----:B------:R-:W-:Y:S03]  /*3ad0*/  MUFU.EX2 R9, R9 ;  /* 0x0000000900097308 */ /* 0x000fe60000000800 */
[----:B------:R-:W-:-:S04]  /*3ae0*/  FMNMX.FTZ R92, R46, R101, !PT ;  /* 0x000000652e5c7209 */ /* 0x000fc80007810000 */
[----:B------:R-:W-:Y:S01]  /*3af0*/  FMNMX.FTZ R101, R47, R92, !PT ;  /* 0x0000005c2f657209 */ /* 0x000fe20007810000 */
[----:B------:R-:W-:Y:S03]  /*3b00*/  MUFU.EX2 R8, R8 ;  /* 0x0000000800087308 */ /* 0x000fe60000000800 */
[----:B------:R-:W-:-:S04]  /*3b10*/  FMNMX.FTZ R92, R50, R101, !PT ;  /* 0x00000065325c7209 */ /* 0x000fc80007810000 */
[----:B------:R-:W-:Y:S01]  /*3b20*/  FMNMX.FTZ R101, R51, R92, !PT ;  /* 0x0000005c33657209 */ /* 0x000fe20007810000 */
[----:B------:R-:W-:-:S01]  /*3b30*/  FFMA.FTZ R92, R72, UR38, -R82 ;  /* 0x00000026485c7c23 */ /* 0x000fc20008010852 */
[----:B------:R-:W0:Y:S02]  /*3b40*/  MUFU.EX2 R13, R13 ;  /* 0x0000000d000d7308 */ /* 0x000e240000000800 */
[----:B------:R-:W-:-:S04]  /*3b50*/  FMNMX.FTZ R72, R54, R101, !PT ;  /* 0x0000006536487209 */ /* 0x000fc80007810000 */
[----:B------:R-:W-:Y:S02]  /*3b60*/  FMNMX.FTZ R105, R55, R72, !PT ;  /* 0x0000004837697209 */ /* 0x000fe40007810000 */
[----:B------:R1:W-:Y:S02]  /*3b70*/  MUFU.EX2 R101, R92 ;  /* 0x0000005c00657308 */ /* 0x0003e40000000800 */
[----:B------:R-:W-:-:S04]  /*3b80*/  FMNMX.FTZ R72, R26, R105, !PT ;  /* 0x000000691a487209 */ /* 0x000fc80007810000 */
[----:B------:R-:W-:Y:S02]  /*3b90*/  FMNMX.FTZ R105, R27, R72, !PT ;  /* 0x000000481b697209 */ /* 0x000fe40007810000 */
[----:B------:R-:W-:Y:S01]  /*3ba0*/  FSEL R72, R31, -INF , P2 ;  /* 0xff8000001f487808 */ /* 0x000fe20001000000 */
[----:B------:R-:W-:Y:S01]  /*3bb0*/  FFMA.FTZ R31, R69, UR38, -R82 ;  /* 0x00000026451f7c23 */ /* 0x000fe20008010852 */
[----:B------:R-:W-:Y:S01]  /*3bc0*/  FMNMX.FTZ R105, R30, R105, !PT ;  /* 0x000000691e697209 */ /* 0x000fe20007810000 */
[----:B------:R-:W-:Y:S01]  /*3bd0*/  MUFU.EX2 R10, R10 ;  /* 0x0000000a000a7308 */ /* 0x000fe20000000800 */
[----:B------:R-:W-:Y:S02]  /*3be0*/  FSEL R69, R34, -INF , P3 ;  /* 0xff80000022457808 */ /* 0x000fe40001800000 */
[----:B------:R-:W-:Y:S02]  /*3bf0*/  FMNMX.FTZ R34, R72, R105, !PT ;  /* 0x0000006948227209 */ /* 0x000fe40007810000 */
[----:B-1----:R-:W-:-:S02]  /*3c00*/  FSEL R92, R35, -INF , P4 ;  /* 0xff800000235c7808 */ /* 0x002fc40002000000 */
[----:B------:R-:W-:Y:S01]  /*3c10*/  FMNMX.FTZ R35, R69, R34, !PT ;  /* 0x0000002245237209 */ /* 0x000fe20007810000 */
[----:B------:R-:W-:Y:S01]  /*3c20*/  MUFU.EX2 R11, R11 ;  /* 0x0000000b000b7308 */ /* 0x000fe20000000800 */
[----:B--2---:R-:W-:Y:S02]  /*3c30*/  LOP3.LUT P2, RZ, R152, 0x7f, RZ, 0xc0, !PT ;  /* 0x0000007f98ff7812 */ /* 0x004fe4000784c0ff */
[----:B------:R-:W-:Y:S01]  /*3c40*/  FMNMX.FTZ R38, R92, R35, !PT ;  /* 0x000000235c267209 */ /* 0x000fe20007810000 */
[----:B------:R-:W-:-:S01]  /*3c50*/  FFMA.FTZ R35, R7, UR38, -R82 ;  /* 0x0000002607237c23 */ /* 0x000fc20008010852 */
[----:B0-----:R-:W-:Y:S02]  /*3c60*/  F2FP.SATFINITE.E4M3.F32.PACK_AB_MERGE_C R200, R13, R8, RZ ;  /* 0x000000080dc8723e */ /* 0x001fe400048070ff */
[----:B------:R-:W-:Y:S01]  /*3c70*/  FMNMX.FTZ R7, R65, R38, !PT ;  /* 0x0000002641077209 */ /* 0x000fe20007810000 */
[--C-:B------:R-:W-:Y:S01]  /*3c80*/  FFMA.FTZ R38, R44, UR38, -R82.reuse ;  /* 0x000000262c267c23 */ /* 0x100fe20008010852 */
[----:B------:R-:W-:-:S01]  /*3c90*/  FFMA.FTZ R44, R74, UR38, -R82 ;  /* 0x000000264a2c7c23 */ /* 0x000fc20008010852 */
[--C-:B------:R-:W-:Y:S01]  /*3ca0*/  FFMA.FTZ R74, R76, UR38, -R82.reuse ;  /* 0x000000264c4a7c23 */ /* 0x100fe20008010852 */
[----:B------:R-:W-:Y:S01]  /*3cb0*/  FMNMX.FTZ R7, R96, R7, !PT ;  /* 0x0000000760077209 */ /* 0x000fe20007810000 */
[--C-:B------:R-:W-:Y:S01]  /*3cc0*/  FFMA.FTZ R76, R80, UR38, -R82.reuse ;  /* 0x00000026504c7c23 */ /* 0x100fe20008010852 */
[----:B------:R-:W-:-:S01]  /*3cd0*/  FFMA.FTZ R80, R85, UR38, -R82 ;  /* 0x0000002655507c23 */ /* 0x000fc20008010852 */
[--C-:B------:R-:W-:Y:S01]  /*3ce0*/  FFMA.FTZ R85, R155, UR38, -R82.reuse ;  /* 0x000000269b557c23 */ /* 0x100fe20008010852 */
[----:B------:R-:W-:-:S01]  /*3cf0*/  FFMA.FTZ R82, R81, UR38, -R82 ;  /* 0x0000002651527c23 */ /* 0x000fc20008010852 */
[----:B------:R-:W0:Y:S01]  /*3d00*/  SHFL.BFLY PT, R100, R7, 0x2, 0x1f ;  /* 0x0c401f0007647f89 */ /* 0x000e2200000e0000 */
[----:B------:R-:W-:Y:S01]  /*3d10*/  MUFU.EX2 R34, R104 ;  /* 0x0000006800227308 */ /* 0x000fe20000000800 */
[----:B------:R-:W-:Y:S01]  /*3d20*/  @!P2 VIADD R5, R5, 0x2e840 ;  /* 0x0002e8400505a836 */ /* 0x000fe20000000000 */
[----:B------:R-:W-:-:S06]  /*3d30*/  F2FP.SATFINITE.E4M3.F32.PACK_AB_MERGE_C R200, R9, R6, R200 ;  /* 0x0000000609c8723e */ /* 0x000fcc00048070c8 */
[----:B------:R-:W-:Y:S08]  /*3d40*/  MUFU.EX2 R14, R14 ;  /* 0x0000000e000e7308 */ /* 0x000ff00000000800 */
[----:B------:R-:W1:Y:S01]  /*3d50*/  MUFU.EX2 R21, R21 ;  /* 0x0000001500157308 */ /* 0x000e620000000800 */
[----:B0-----:R-:W-:-:S07]  /*3d60*/  FMNMX.FTZ R100, R7, R100, !PT ;  /* 0x0000006407647209 */ /* 0x001fce0007810000 */
[----:B------:R0:W-:Y:S01]  /*3d70*/  MUFU.EX2 R41, R113 ;  /* 0x0000007100297308 */ /* 0x0001e20000000800 */
[----:B------:R-:W2:Y:S07]  /*3d80*/  SHFL.BFLY PT, R7, R100, 0x1, 0x1f ;  /* 0x0c201f0064077f89 */ /* 0x000eae00000e0000 */
[----:B------:R-:W-:Y:S01]  /*3d90*/  MUFU.EX2 R12, R12 ;  /* 0x0000000c000c7308 */ /* 0x000fe20000000800 */
[----:B-1----:R-:W-:-:S04]  /*3da0*/  F2FP.SATFINITE.E4M3.F32.PACK_AB_MERGE_C R202, R21, R14, RZ ;  /* 0x0000000e15ca723e */ /* 0x002fc800048070ff */
[----:B------:R-:W-:-:S03]  /*3db0*/  F2FP.SATFINITE.E4M3.F32.PACK_AB_MERGE_C R202, R11, R10, R202 ;  /* 0x0000000a0bca723e */ /* 0x000fc600048070ca */
[----:B------:R-:W-:Y:S08]  /*3dc0*/  MUFU.EX2 R15, R15 ;  /* 0x0000000f000f7308 */ /* 0x000ff00000000800 */
[----:B------:R-:W-:Y:S01]  /*3dd0*/  MUFU.EX2 R24, R24 ;  /* 0x0000001800187308 */ /* 0x000fe20000000800 */
[----:B--2---:R-:W-:Y:S01]  /*3de0*/  FMNMX.FTZ R7, R100, R7, !PT ;  /* 0x0000000764077209 */ /* 0x004fe20007810000 */
[----:B------:R-:W-:-:S03]  /*3df0*/  IMAD.U32 R100, RZ, RZ, UR38 ;  /* 0x00000026ff647e24 */ /* 0x000fc6000f8e00ff */
[C---:B------:R-:W-:Y:S01]  /*3e00*/  FSETP.NEU.FTZ.AND P1, PT, R7.reuse, -INF , PT ;  /* 0xff8000000700780b */ /* 0x040fe20003f3d000 */
[----:B------:R-:W-:-:S02]  /*3e10*/  FFMA.FTZ R109, R7, R100, -8 ;  /* 0xc1000000076d7423 */ /* 0x000fc40000010064 */
[----:B------:R-:W-:Y:S03]  /*3e20*/  MUFU.EX2 R29, R29 ;  /* 0x0000001d001d7308 */ /* 0x000fe60000000800 */
[----:B------:R-:W-:Y:S02]  /*3e30*/  FSEL R109, R109, RZ, P1 ;  /* 0x000000ff6d6d7208 */ /* 0x000fe40000800000 */
[----:B------:R-:W-:-:S03]  /*3e40*/  PLOP3.LUT P1, PT, PT, PT, UP0, 0x80, 0x0 ;  /* 0x000000000000781c */ /* 0x000fc60003f2f008 */
        /* <DEDUP_REMOVED lines=17> */
[----:B------:R-:W-:-:S01]  /*3f60*/  FADD.FTZ R103, R6, R9 ;  /* 0x0000000906677221 */ /* 0x000fc20000010000 */
[--C-:B------:R-:W-:Y:S01]  /*3f70*/  FFMA.FTZ R125, R151, UR38, -R109.reuse ;  /* 0x00000026977d7c23 */ /* 0x100fe2000801086d */
[----:B------:R-:W-:-:S01]  /*3f80*/  FFMA.FTZ R108, R122, UR38, -R109 ;  /* 0x000000267a6c7c23 */ /* 0x000fc2000801086d */
[----:B------:R-:W-:Y:S01]  /*3f90*/  FFMA.FTZ R116, R130, UR38, -R109 ;  /* 0x0000002682747c23 */ /* 0x000fe2000801086d */
[----:B------:R-:W-:-:S01]  /*3fa0*/  FADD.FTZ R128, R8, R103 ;  /* 0x0000006708807221 */ /* 0x000fc20000010000 */
[--C-:B------:R-:W-:Y:S01]  /*3fb0*/  FFMA.FTZ R122, R126, UR38, -R109.reuse ;  /* 0x000000267e7a7c23 */ /* 0x100fe2000801086d */
[----:B------:R-:W-:-:S01]  /*3fc0*/  FFMA.FTZ R126, R110, UR38, -R109 ;  /* 0x000000266e7e7c23 */ /* 0x000fc2000801086d */
[----:B------:R-:W2:Y:S01]  /*3fd0*/  MUFU.EX2 R112, R112 ;  /* 0x0000007000707308 */ /* 0x000ea20000000800 */
[----:B------:R-:W-:-:S01]  /*3fe0*/  FFMA.FTZ R110, R114, UR38, -R109 ;  /* 0x00000026726e7c23 */ /* 0x000fc2000801086d */
[----:B------:R-:W-:Y:S01]  /*3ff0*/  FFMA.FTZ R114, R118, UR38, -R109 ;  /* 0x0000002676727c23 */ /* 0x000fe2000801086d */
[----:B------:R-:W-:-:S01]  /*4000*/  FADD.FTZ R103, R13, R128 ;  /* 0x000000800d677221 */ /* 0x000fc20000010000 */
[--C-:B------:R-:W-:Y:S01]  /*4010*/  FFMA.FTZ R118, R94, UR38, -R109.reuse ;  /* 0x000000265e767c23 */ /* 0x100fe2000801086d */
[----:B0-----:R-:W-:-:S01]  /*4020*/  FFMA.FTZ R113, R123, UR38, -R109 ;  /* 0x000000267b717c23 */ /* 0x001fc2000801086d */
[--C-:B------:R-:W-:Y:S01]  /*4030*/  FFMA.FTZ R94, R98, UR38, -R109.reuse ;  /* 0x00000026625e7c23 */ /* 0x100fe2000801086d */
[----:B------:R-:W-:-:S01]  /*4040*/  FFMA.FTZ R98, R102, UR38, -R109 ;  /* 0x0000002666627c23 */ /* 0x000fc2000801086d */
[----:B------:R-:W0:Y:S01]  /*4050*/  MUFU.EX2 R117, R117 ;  /* 0x0000007500757308 */ /* 0x000e220000000800 */
[----:B-1----:R-:W-:-:S01]  /*4060*/  FADD.FTZ R131, R81, R100 ;  /* 0x0000006451837221 */ /* 0x002fc20000010000 */
[----:B------:R-:W-:Y:S01]  /*4070*/  FFMA.FTZ R102, R58, UR38, -R109 ;  /* 0x000000263a667c23 */ /* 0x000fe2000801086d */
[----:B------:R-:W-:-:S01]  /*4080*/  FADD.FTZ R128, R10, R103 ;  /* 0x000000670a807221 */ /* 0x000fc20000010000 */
[----:B------:R-:W-:Y:S01]  /*4090*/  @!P2 PRMT R58, RZ, 0x654, R5 ;  /* 0x00000654ff3aa816 */ /* 0x000fe20000000005 */
[----:B------:R-:W-:-:S01]  /*40a0*/  FFMA.FTZ R123, R127, UR38, -R109 ;  /* 0x000000267f7b7c23 */ /* 0x000fc2000801086d */
[----:B------:R-:W-:Y:S01]  /*40b0*/  FFMA.FTZ R124, R134, UR38, -R109 ;  /* 0x00000026867c7c23 */ /* 0x000fe2000801086d */
[----:B------:R-:W-:-:S01]  /*40c0*/  FADD.FTZ R103, R11, R128 ;  /* 0x000000800b677221 */ /* 0x000fc20000010000 */
[----:B------:R-:W1:Y:S01]  /*40d0*/  MUFU.EX2 R104, R104 ;  /* 0x0000006800687308 */ /* 0x000e620000000800 */
[----:B--2---:R-:W-:-:S01]  /*40e0*/  FADD.FTZ R130, R112, R131 ;  /* 0x0000008370827221 */ /* 0x004fc20000010000 */
[----:B------:R2:W-:Y:S01]  /*40f0*/  @!P2 SYNCS.ARRIVE.TRANS64.RED.A1T0 RZ, [R58+URZ], RZ ;  /* 0x000000ff3affa9a7 */ /* 0x0005e2000810043f */
[----:B------:R-:W-:-:S01]  /*4100*/  FFMA.FTZ R127, R135, UR38, -R109 ;  /* 0x00000026877f7c23 */ /* 0x000fc2000801086d */
[--C-:B------:R-:W-:Y:S01]  /*4110*/  FFMA.FTZ R106, R106, UR38, -R109.reuse ;  /* 0x000000266a6a7c23 */ /* 0x100fe2000801086d */
[----:B------:R-:W-:-:S01]  /*4120*/  FFMA.FTZ R107, R107, UR38, -R109 ;  /* 0x000000266b6b7c23 */ /* 0x000fc2000801086d */
[--C-:B------:R-:W-:Y:S01]  /*4130*/  FFMA.FTZ R63, R63, UR38, -R109.reuse ;  /* 0x000000263f3f7c23 */ /* 0x100fe2000801086d */
[----:B------:R-:W-:-:S01]  /*4140*/  FFMA.FTZ R66, R66, UR38, -R109 ;  /* 0x0000002642427c23 */ /* 0x000fc2000801086d */
[----:B------:R-:W3:Y:S01]  /*4150*/  MUFU.EX2 R105, R105 ;  /* 0x0000006900697308 */ /* 0x000ee20000000800 */
[----:B0-----:R-:W-:-:S01]  /*4160*/  FADD.FTZ R131, R117, R130 ;  /* 0x0000008275837221 */ /* 0x001fc20000010000 */
[--C-:B--2---:R-:W-:Y:S01]  /*4170*/  FFMA.FTZ R58, R59, UR38, -R109.reuse ;  /* 0x000000263b3a7c23 */ /* 0x104fe2000801086d */
[----:B------:R-:W-:-:S01]  /*4180*/  FFMA.FTZ R59, R62, UR38, -R109 ;  /* 0x000000263e3b7c23 */ /* 0x000fc2000801086d */
[----:B------:R-:W-:Y:S01]  /*4190*/  FADD.FTZ R62, R14, R103 ;  /* 0x000000670e3e7221 */ /* 0x000fe20000010000 */
[----:B------:R-:W-:-:S01]  /*41a0*/  FFMA.FTZ R67, R67, UR38, -R109 ;  /* 0x0000002643437c23 */ /* 0x000fc2000801086d */
[--C-:B------:R-:W-:Y:S01]  /*41b0*/  FFMA.FTZ R90, R90, UR38, -R109.reuse ;  /* 0x000000265a5a7c23 */ /* 0x100fe2000801086d */
[----:B------:R-:W-:-:S01]  /*41c0*/  FFMA.FTZ R91, R91, UR38, -R109 ;  /* 0x000000265b5b7c23 */ /* 0x000fc2000801086d */
[----:B------:R-:W-:Y:S01]  /*41d0*/  MUFU.EX2 R120, R120 ;  /* 0x0000007800787308 */ /* 0x000fe20000000800 */
[----:B-1----:R-:W-:-:S01]  /*41e0*/  FADD.FTZ R130, R104, R131 ;  /* 0x0000008368827221 */ /* 0x002fc20000010000 */
[----:B------:R-:W-:Y:S01]  /*41f0*/  FADD.FTZ R103, R21, R62 ;  /* 0x0000003e15677221 */ /* 0x000fe20000010000 */
[----:B------:R-:W-:-:S01]  /*4200*/  FFMA.FTZ R70, R70, UR38, -R109 ;  /* 0x0000002646467c23 */ /* 0x000fc2000801086d */
[--C-:B------:R-:W-:Y:S01]  /*4210*/  FFMA.FTZ R71, R71, UR38, -R109.reuse ;  /* 0x0000002647477c23 */ /* 0x100fe2000801086d */
[----:B------:R-:W-:-:S01]  /*4220*/  FFMA.FTZ R46, R46, UR38, -R109 ;  /* 0x000000262e2e7c23 */ /* 0x000fc2000801086d */
[----:B------:R-:W-:Y:S01]  /*4230*/  FADD.FTZ R62, R12, R103 ;  /* 0x000000670c3e7221 */ /* 0x000fe20000010000 */
[----:B------:R-:W-:-:S01]  /*4240*/  FFMA.FTZ R47, R47, UR38, -R109 ;  /* 0x000000262f2f7c23 */ /* 0x000fc2000801086d */
[----:B------:R-:W0:Y:S01]  /*4250*/  MUFU.EX2 R125, R125 ;  /* 0x0000007d007d7308 */ /* 0x000e220000000800 */
[----:B---3--:R-:W-:-:S01]  /*4260*/  FADD.FTZ R131, R105, R130 ;  /* 0x0000008269837221 */ /* 0x008fc20000010000 */
[----:B------:R-:W-:Y:S01]  /*4270*/  FADD.FTZ R103, R15, R62 ;  /* 0x0000003e0f677221 */ /* 0x000fe20000010000 */
        /* <DEDUP_REMOVED lines=11> */
[----:B------:R-:W-:Y:S01]  /*4330*/  FFMA.FTZ R96, R96, UR38, -R109 ;  /* 0x0000002660607c23 */ /* 0x000fe2000801086d */
[----:B------:R-:W-:Y:S01]  /*4340*/  F2FP.SATFINITE.E4M3.F32.PACK_AB_MERGE_C R204, R29, R24, RZ ;  /* 0x000000181dcc723e */ /* 0x000fe200048070ff */
[----:B------:R-:W2:Y:S01]  /*4350*/  MUFU.EX2 R113, R113 ;  /* 0x0000007100717308 */ /* 0x000ea20000000800 */
[----:B------:R-:W-:-:S02]  /*4360*/  F2FP.SATFINITE.E4M3.F32.PACK_AB_MERGE_C R201, R117, R112, RZ ;  /* 0x0000007075c9723e */ /* 0x000fc400048070ff */
[----:B------:R-:W-:Y:S02]  /*4370*/  F2FP.SATFINITE.E4M3.F32.PACK_AB_MERGE_C R204, R15, R12, R204 ;  /* 0x0000000c0fcc723e */ /* 0x000fe400048070cc */
[----:B0-----:R-:W-:Y:S02]  /*4380*/  F2FP.SATFINITE.E4M3.F32.PACK_AB_MERGE_C R203, R125, R120, RZ ;  /* 0x000000787dcb723e */ /* 0x001fe400048070ff */
[----:B------:R-:W-:Y:S01]  /*4390*/  F2FP.SATFINITE.E4M3.F32.PACK_AB_MERGE_C R201, R100, R81, R201 ;  /* 0x0000005164c9723e */ /* 0x000fe200048070c9 */
[----:B------:R-:W0:Y:S01]  /*43a0*/  MUFU.EX2 R122, R122 ;  /* 0x0000007a007a7308 */ /* 0x000e220000000800 */
[----:B------:R-:W-:Y:S01]  /*43b0*/  F2FP.SATFINITE.E4M3.F32.PACK_AB_MERGE_C R203, R105, R104, R203 ;  /* 0x0000006869cb723e */ /* 0x000fe200048070cb */
[----:B------:R-:W-:-:S06]  /*43c0*/  IMAD.MOV.U32 R81, RZ, RZ, R87 ;  /* 0x000000ffff517224 */ /* 0x000fcc00078e0057 */
[----:B------:R3:W-:Y:S08]  /*43d0*/  MUFU.EX2 R5, R102 ;  /* 0x0000006600057308 */ /* 0x0007f00000000800 */
[----:B------:R-:W4:Y:S01]  /*43e0*/  MUFU.EX2 R123, R123 ;  /* 0x0000007b007b7308 */ /* 0x000f220000000800 */
[----:B---3--:R-:W-:-:S04]  /*43f0*/  FADD.FTZ R102, R120, R131 ;  /* 0x0000008378667221 */ /* 0x008fc80000010000 */
[----:B------:R-:W-:Y:S01]  /*4400*/  FADD.FTZ R131, R125, R102 ;  /* 0x000000667d837221 */ /* 0x000fe20000010000 */
[----:B------:R-:W-:-:S01]  /*4410*/  FFMA.FTZ R102, R42, UR38, -R109 ;  /* 0x000000262a667c23 */ /* 0x000fc2000801086d */
[----:B------:R-:W-:Y:S01]  /*4420*/  FADD.FTZ R42, R24, R103 ;  /* 0x00000067182a7221 */ /* 0x000fe20000010000 */
[----:B------:R-:W3:Y:S01]  /*4430*/  MUFU.EX2 R116, R116 ;  /* 0x0000007400747308 */ /* 0x000ee20000000800 */
[----:B-1----:R-:W-:-:S01]  /*4440*/  FADD.FTZ R128, R108, R131 ;  /* 0x000000836c807221 */ /* 0x002fc20000010000 */
[----:B------:R-:W-:Y:S01]  /*4450*/  FFMA.FTZ R103, R43, UR38, -R109 ;  /* 0x000000262b677c23 */ /* 0x000fe2000801086d */
[----:B------:R-:W-:-:S01]  /*4460*/  FADD.FTZ R43, R29, R42 ;  /* 0x0000002a1d2b7221 */ /* 0x000fc20000010000 */
[----:B------:R-:W-:Y:S02]  /*4470*/  IMAD.MOV.U32 R24, RZ, RZ, R87 ;  /* 0x000000ffff187224 */ /* 0x000fe400078e0057 */
[----:B--2---:R-:W-:-:S02]  /*4480*/  FADD.FTZ R131, R113, R128 ;  /* 0x0000008071837221 */ /* 0x004fc40000010000 */
[----:B------:R-:W-:Y:S02]  /*4490*/  MUFU.EX2 R25, R25 ;  /* 0x0000001900197308 */ /* 0x000fe40000000800 */
[----:B0-----:R-:W-:-:S01]  /*44a0*/  FADD.FTZ R128, R122, R131 ;  /* 0x000000837a807221 */ /* 0x001fc20000010000 */
[----:B----4-:R-:W-:-:S03]  /*44b0*/  F2FP.SATFINITE.E4M3.F32.PACK_AB_MERGE_C R205, R123, R122, RZ ;  /* 0x0000007a7bcd723e */ /* 0x010fc600048070ff */
[----:B------:R-:W-:Y:S01]  /*44c0*/  FADD.FTZ R131, R123, R128 ;  /* 0x000000807b837221 */ /* 0x000fe20000010000 */
[----:B------:R-:W-:-:S01]  /*44d0*/  FADD.FTZ R128, R20, R43 ;  /* 0x0000002b14807221 */ /* 0x000fc20000010000 */
[----:B------:R-:W-:Y:S01]  /*44e0*/  F2FP.SATFINITE.E4M3.F32.PACK_AB_MERGE_C R205, R113, R108, R205 ;  /* 0x0000006c71cd723e */ /* 0x000fe200048070cd */
[----:B------:R-:W0:Y:S01]  /*44f0*/  MUFU.EX2 R121, R121 ;  /* 0x0000007900797308 */ /* 0x000e220000000800 */
[----:B---3--:R-:W-:-:S07]  /*4500*/  FADD.FTZ R130, R116, R131 ;  /* 0x0000008374827221 */ /* 0x008fce0000010000 */
[----:B------:R-:W-:Y:S08]  /*4510*/  MUFU.EX2 R32, R32 ;  /* 0x0000002000207308 */ /* 0x000ff00000000800 */
[----:B------:R-:W-:Y:S01]  /*4520*/  MUFU.EX2 R124, R124 ;  /* 0x0000007c007c7308 */ /* 0x000fe20000000800 */
[----:B0-----:R-:W-:-:S07]  /*4530*/  FADD.FTZ R131, R121, R130 ;  /* 0x0000008279837221 */ /* 0x001fce0000010000 */
[----:B------:R-:W0:Y:S08]  /*4540*/  MUFU.EX2 R37, R37 ;  /* 0x0000002500257308 */ /* 0x000e300000000800 */
[----:B------:R-:W1:Y:S08]  /*4550*/  MUFU.EX2 R127, R127 ;  /* 0x0000007f007f7308 */ /* 0x000e700000000800 */
[----:B------:R-:W2:Y:S01]  /*4560*/  MUFU.EX2 R28, R28 ;  /* 0x0000001c001c7308 */ /* 0x000ea20000000800 */
[----:B0-----:R-:W-:-:S04]  /*4570*/  F2FP.SATFINITE.E4M3.F32.PACK_AB_MERGE_C R206, R37, R32, RZ ;  /* 0x0000002025ce723e */ /* 0x001fc800048070ff */
[----:B------:R-:W-:-:S03]  /*4580*/  F2FP.SATFINITE.E4M3.F32.PACK_AB_MERGE_C R206, R25, R20, R206 ;  /* 0x0000001419ce723e */ /* 0x000fc600048070ce */
[----:B------:R-:W0:Y:S01]  /*4590*/  MUFU.EX2 R106, R106 ;  /* 0x0000006a006a7308 */ /* 0x000e220000000800 */
[----:B-1----:R-:W-:-:S04]  /*45a0*/  F2FP.SATFINITE.E4M3.F32.PACK_AB_MERGE_C R207, R127, R124, RZ ;  /* 0x0000007c7fcf723e */ /* 0x002fc800048070ff */
[----:B------:R-:W-:-:S03]  /*45b0*/  F2FP.SATFINITE.E4M3.F32.PACK_AB_MERGE_C R207, R121, R116, R207 ;  /* 0x0000007479cf723e */ /* 0x000fc600048070cf */
[----:B------:R1:W-:Y:S08]  /*45c0*/  MUFU.EX2 R62, R63 ;  /* 0x0000003f003e7308 */ /* 0x0003f00000000800 */
[----:B------:R-:W3:Y:S01]  /*45d0*/  MUFU.EX2 R107, R107 ;  /* 0x0000006b006b7308 */ /* 0x000ee20000000800 */
[----:B-1----:R-:W-:-:S01]  /*45e0*/  FADD.FTZ R63, R25, R128 ;  /* 0x00000080193f7221 */ /* 0x002fc20000010000 */
[----:B------:R-:W-:-:S03]  /*45f0*/  IMAD.MOV.U32 R25, RZ, RZ, R87 ;  /* 0x000000ffff197224 */ /* 0x000fc600078e0057 */
[----:B------:R-:W-:Y:S01]  /*4600*/  FADD.FTZ R128, R32, R63 ;  /* 0x0000003f20807221 */ /* 0x000fe20000010000 */
[----:B------:R-:W-:-:S01]  /*4610*/  FFMA.FTZ R63, R26, UR38, -R109 ;  /* 0x000000261a3f7c23 */ /* 0x000fc2000801086d */
[----:B------:R-:W-:Y:S01]  /*4620*/  IMAD.MOV.U32 R32, RZ, RZ, R87 ;  /* 0x000000ffff207224 */ /* 0x000fe200078e0057 */
[----:B------:R-:W-:Y:S08]  /*4630*/  MUFU.EX2 R40, R40 ;  /* 0x0000002800287308 */ /* 0x000ff00000000800 */
[----:B------:R-:W1:Y:S08]  /*4640*/  MUFU.EX2 R126, R126 ;  /* 0x0000007e007e7308 */ /* 0x000e700000000800 */
[----:B------:R4:W-:Y:S08]  /*4650*/  MUFU.EX2 R42, R66 ;  /* 0x00000042002a7308 */ /* 0x0009f00000000800 */
[----:B------:R-:W5:Y:S01]  /*4660*/  MUFU.EX2 R45, R45 ;  /* 0x0000002d002d7308 */ /* 0x000f620000000800 */
[----:B----4-:R-:W-:-:S01]  /*4670*/  FADD.FTZ R66, R124, R131 ;  /* 0x000000837c427221 */ /* 0x010fc20000010000 */
[----:B------:R-:W-:Y:S01]  /*4680*/  FADD.FTZ R131, R37, R128 ;  /* 0x0000008025837221 */ /* 0x000fe20000010000 */
[----:B------:R-:W-:-:S02]  /*4690*/  IMAD.MOV.U32 R37, RZ, RZ, R87 ;  /* 0x000000ffff257224 */ /* 0x000fc400078e0057 */
[----:B------:R-:W-:Y:S01]  /*46a0*/  FADD.FTZ R133, R127, R66 ;  /* 0x000000427f857221 */ /* 0x000fe20000010000 */
[----:B--2---:R-:W-:-:S02]  /*46b0*/  FADD.FTZ R26, R28, R131 ;  /* 0x000000831c1a7221 */ /* 0x004fc40000010000 */
[----:B------:R-:W2:Y:S01]  /*46c0*/  MUFU.EX2 R129, R129 ;  /* 0x0000008100817308 */ /* 0x000ea20000000800 */
[----:B0-----:R-:W-:-:S04]  /*46d0*/  FADD.FTZ R66, R106, R133 ;  /* 0x000000856a427221 */ /* 0x001fc80000010000 */
[----:B---3--:R-:W-:-:S03]  /*46e0*/  FADD.FTZ R131, R107, R66 ;  /* 0x000000426b837221 */ /* 0x008fc60000010000 */
[----:B------:R-:W-:Y:S01]  /*46f0*/  MUFU.EX2 R36, R36 ;  /* 0x0000002400247308 */ /* 0x000fe20000000800 */
[----:B-1----:R-:W-:-:S01]  /*4700*/  FADD.FTZ R66, R126, R131 ;  /* 0x000000837e427221 */ /* 0x002fc20000010000 */
[----:B-----5:R-:W-:-:S04]  /*4710*/  F2FP.SATFINITE.E4M3.F32.PACK_AB_MERGE_C R208, R45, R40, RZ ;  /* 0x000000282dd0723e */ /* 0x020fc800048070ff */
[----:B------:R-:W-:Y:S01]  /*4720*/  F2FP.SATFINITE.E4M3.F32.PACK_AB_MERGE_C R208, R33, R28, R208 ;  /* 0x0000001c21d0723e */ /* 0x000fe200048070d0 */
[----:B------:R-:W-:Y:S01]  /*4730*/  IMAD.MOV.U32 R28, RZ, RZ, R87 ;  /* 0x000000ffff1c7224 */ /* 0x000fe200078e0057 */
[----:B------:R-:W0:Y:S01]  /*4740*/  MUFU.EX2 R110, R110 ;  /* 0x0000006e006e7308 */ /* 0x000e220000000800 */
[----:B--2---:R-:W-:-:S01]  /*4750*/  FADD.FTZ R109, R129, R66 ;  /* 0x00000042816d7221 */ /* 0x004fc20000010000 */
[----:B------:R-:W-:-:S04]  /*4760*/  F2FP.SATFINITE.E4M3.F32.PACK_AB_MERGE_C R126, R129, R126, RZ ;  /* 0x0000007e817e723e */ /* 0x000fc800048070ff */
[----:B------:R-:W-:Y:S02]  /*4770*/  F2FP.SATFINITE.E4M3.F32.PACK_AB_MERGE_C R209, R107, R106, R126 ;  /* 0x0000006a6bd1723e */ /* 0x000fe4000480707e */
[----:B------:R1:W-:Y:S08]  /*4780*/  MUFU.EX2 R43, R67 ;  /* 0x00000043002b7308 */ /* 0x0003f00000000800 */
[----:B------:R-:W2:Y:S01]  /*4790*/  MUFU.EX2 R111, R111 ;  /* 0x0000006f006f7308 */ /* 0x000ea20000000800 */
[----:B-1----:R-:W-:-:S01]  /*47a0*/  FADD.FTZ R67, R33, R26 ;  /* 0x0000001a21437221 */ /* 0x002fc20000010000 */
[----:B0-----:R-:W-:Y:S01]  /*47b0*/  FADD.FTZ R8, R110, R109 ;  /* 0x0000006d6e087221 */ /* 0x001fe20000010000 */
[----:B------:R-:W-:-:S02]  /*47c0*/  IMAD.MOV.U32 R33, RZ, RZ, R87 ;  /* 0x000000ffff217224 */ /* 0x000fc400078e0057 */
[----:B------:R-:W-:Y:S01]  /*47d0*/  FADD.FTZ R26, R40, R67 ;  /* 0x00000043281a7221 */ /* 0x000fe20000010000 */
[----:B------:R-:W-:Y:S02]  /*47e0*/  IMAD.MOV.U32 R40, RZ, RZ, R87 ;  /* 0x000000ffff287224 */ /* 0x000fe400078e0057 */
[----:B------:R-:W0:Y:S01]  /*47f0*/  MUFU.EX2 R52, R52 ;  /* 0x0000003400347308 */ /* 0x000e220000000800 */
[----:B------:R-:W-:-:S01]  /*4800*/  FADD.FTZ R67, R45, R26 ;  /* 0x0000001a2d437221 */ /* 0x000fc20000010000 */
[----:B------:R-:W-:-:S03]  /*4810*/  IMAD.MOV.U32 R45, RZ, RZ, R87 ;  /* 0x000000ffff2d7224 */ /* 0x000fc600078e0057 */
[----:B------:R-:W-:Y:S01]  /*4820*/  FADD.FTZ R66, R36, R67 ;  /* 0x0000004324427221 */ /* 0x000fe20000010000 */
[----:B------:R-:W-:Y:S02]  /*4830*/  IMAD.MOV.U32 R67, RZ, RZ, R87 ;  /* 0x000000ffff437224 */ /* 0x000fe400078e0057 */
[----:B------:R-:W1:Y:S01]  /*4840*/  MUFU.EX2 R114, R114 ;  /* 0x0000007200727308 */ /* 0x000e620000000800 */
[----:B------:R-:W-:-:S01]  /*4850*/  FADD.FTZ R21, R41, R66 ;  /* 0x0000004229157221 */ /* 0x000fc20000010000 */
[----:B--2---:R-:W-:Y:S01]  /*4860*/  FADD.FTZ R29, R111, R8 ;  /* 0x000000086f1d7221 */ /* 0x004fe20000010000 */
[----:B------:R-:W-:-:S05]  /*4870*/  IMAD.MOV.U32 R66, RZ, RZ, R87 ;  /* 0x000000ffff427224 */ /* 0x000fca00078e0057 */
[----:B------:R-:W2:Y:S01]  /*4880*/  MUFU.EX2 R83, R83 ;  /* 0x0000005300537308 */ /* 0x000ea20000000800 */
[----:B0-----:R-:W-:-:S07]  /*4890*/  FADD.FTZ R8, R52, R21 ;  /* 0x0000001534087221 */ /* 0x001fce0000010000 */
[----:B------:R-:W0:Y:S01]  /*48a0*/  MUFU.EX2 R115, R115 ;  /* 0x0000007300737308 */ /* 0x000e220000000800 */
[----:B-1----:R-:W-:-:S07]  /*48b0*/  FADD.FTZ R14, R114, R29 ;  /* 0x0000001d720e7221 */ /* 0x002fce0000010000 */
[----:B------:R-:W1:Y:S01]  /*48c0*/  MUFU.EX2 R48, R48 ;  /* 0x0000003000307308 */ /* 0x000e620000000800 */
[----:B--2---:R-:W-:-:S01]  /*48d0*/  FADD.FTZ R21, R83, R8 ;  /* 0x0000000853157221 */ /* 0x004fc20000010000 */
[----:B------:R-:W-:Y:S01]  /*48e0*/  F2FP.SATFINITE.E4M3.F32.PACK_AB_MERGE_C R52, R83, R52, RZ ;  /* 0x000000345334723e */ /* 0x000fe200048070ff */
[----:B------:R-:W-:-:S03]  /*48f0*/  IMAD.MOV.U32 R83, RZ, RZ, R87 ;  /* 0x000000ffff537224 */ /* 0x000fc600078e0057 */
[----:B------:R-:W-:Y:S01]  /*4900*/  F2FP.SATFINITE.E4M3.F32.PACK_AB_MERGE_C R210, R41, R36, R52 ;  /* 0x0000002429d2723e */ /* 0x000fe20004807034 */
[----:B------:R-:W-:Y:S01]  /*4910*/  IMAD.MOV.U32 R52, RZ, RZ, R87 ;  /* 0x000000ffff347224 */ /* 0x000fe200078e0057 */
[----:B------:R-:W2:Y:S01]  /*4920*/  MUFU.EX2 R90, R90 ;  /* 0x0000005a005a7308 */ /* 0x000ea20000000800 */
[----:B0-----:R-:W-:-:S01]  /*4930*/  FADD.FTZ R29, R115, R14 ;  /* 0x0000000e731d7221 */ /* 0x001fc20000010000 */
[----:B------:R-:W-:Y:S01]  /*4940*/  F2FP.SATFINITE.E4M3.F32.PACK_AB_MERGE_C R114, R115, R114, RZ ;  /* 0x000000727372723e */ /* 0x000fe200048070ff */
[--C-:B------:R-:W-:Y:S02]  /*4950*/  IMAD.MOV.U32 R41, RZ, RZ, R87.reuse ;  /* 0x000000ffff297224 */ /* 0x100fe400078e0057 */
[----:B------:R-:W-:Y:S01]  /*4960*/  IMAD.MOV.U32 R36, RZ, RZ, R87 ;  /* 0x000000ffff247224 */ /* 0x000fe200078e0057 */
[----:B------:R-:W-:Y:S02]  /*4970*/  F2FP.SATFINITE.E4M3.F32.PACK_AB_MERGE_C R211, R111, R110, R114 ;  /* 0x0000006e6fd3723e */ /* 0x000fe40004807072 */
[----:B------:R-:W0:Y:S01]  /*4980*/  MUFU.EX2 R91, R91 ;  /* 0x0000005b005b7308 */ /* 0x000e220000000800 */
[----:B-1----:R-:W-:-:S04]  /*4990*/  FADD.FTZ R8, R48, R21 ;  /* 0x0000001530087221 */ /* 0x002fc80000010000 */
[----:B------:R-:W-:-:S03]  /*49a0*/  FADD.FTZ R21, R53, R8 ;  /* 0x0000000835157221 */ /* 0x000fc60000010000 */
[----:B------:R-:W1:Y:S01]  /*49b0*/  MUFU.EX2 R86, R86 ;  /* 0x0000005600567308 */ /* 0x000e620000000800 */
[----:B--2---:R-:W-:-:S07]  /*49c0*/  FADD.FTZ R14, R90, R29 ;  /* 0x0000001d5a0e7221 */ /* 0x004fce0000010000 */
[----:B------:R-:W2:Y:S01]  /*49d0*/  MUFU.EX2 R118, R118 ;  /* 0x0000007600767308 */ /* 0x000ea20000000800 */
[----:B0-----:R-:W-:-:S07]  /*49e0*/  FADD.FTZ R29, R91, R14 ;  /* 0x0000000e5b1d7221 */ /* 0x001fce0000010000 */
[----:B------:R-:W0:Y:S01]  /*49f0*/  MUFU.EX2 R93, R93 ;  /* 0x0000005d005d7308 */ /* 0x000e220000000800 */
[----:B-1----:R-:W-:-:S07]  /*4a00*/  FADD.FTZ R8, R86, R21 ;  /* 0x0000001556087221 */ /* 0x002fce0000010000 */
[----:B------:R-:W1:Y:S01]  /*4a10*/  MUFU.EX2 R119, R119 ;  /* 0x0000007700777308 */ /* 0x000e620000000800 */
[----:B--2---:R-:W-:-:S07]  /*4a20*/  FADD.FTZ R14, R118, R29 ;  /* 0x0000001d760e7221 */ /* 0x004fce0000010000 */
[----:B------:R-:W2:Y:S01]  /*4a30*/  MUFU.EX2 R84, R84 ;  /* 0x0000005400547308 */ /* 0x000ea20000000800 */
[----:B0-----:R-:W-:-:S01]  /*4a40*/  FADD.FTZ R21, R93, R8 ;  /* 0x000000085d157221 */ /* 0x001fc20000010000 */
[----:B------:R-:W-:-:S04]  /*4a50*/  F2FP.SATFINITE.E4M3.F32.PACK_AB_MERGE_C R86, R93, R86, RZ ;  /* 0x000000565d56723e */ /* 0x000fc800048070ff */
[----:B------:R-:W-:Y:S01]  /*4a60*/  F2FP.SATFINITE.E4M3.F32.PACK_AB_MERGE_C R212, R53, R48, R86 ;  /* 0x0000003035d4723e */ /* 0x000fe20004807056 */
[----:B------:R-:W-:Y:S01]  /*4a70*/  IMAD.MOV.U32 R86, RZ, RZ, R87 ;  /* 0x000000ffff567224 */ /* 0x000fe200078e0057 */
[----:B------:R-:W0:Y:S01]  /*4a80*/  MUFU.EX2 R94, R94 ;  /* 0x0000005e005e7308 */ /* 0x000e220000000800 */
[----:B-1----:R-:W-:-:S01]  /*4a90*/  FADD.FTZ R29, R119, R14 ;  /* 0x0000000e771d7221 */ /* 0x002fc20000010000 */
[----:B------:R-:W-:Y:S01]  /*4aa0*/  F2FP.SATFINITE.E4M3.F32.PACK_AB_MERGE_C R118, R119, R118, RZ ;  /* 0x000000767776723e */ /* 0x000fe200048070ff */
[--C-:B------:R-:W-:Y:S02]  /*4ab0*/  IMAD.MOV.U32 R53, RZ, RZ, R87.reuse ;  /* 0x000000ffff357224 */ /* 0x100fe400078e0057 */
[----:B------:R-:W-:Y:S01]  /*4ac0*/  IMAD.MOV.U32 R48, RZ, RZ, R87 ;  /* 0x000000ffff307224 */ /* 0x000fe200078e0057 */
[----:B------:R-:W-:Y:S02]  /*4ad0*/  F2FP.SATFINITE.E4M3.F32.PACK_AB_MERGE_C R213, R91, R90, R118 ;  /* 0x0000005a5bd5723e */ /* 0x000fe40004807076 */
[----:B------:R-:W1:Y:S01]  /*4ae0*/  MUFU.EX2 R95, R95 ;  /* 0x0000005f005f7308 */ /* 0x000e620000000800 */
[----:B--2---:R-:W-:-:S04]  /*4af0*/  FADD.FTZ R8, R84, R21 ;  /* 0x0000001554087221 */ /* 0x004fc80000010000 */
[----:B------:R-:W-:-:S03]  /*4b00*/  FADD.FTZ R21, R89, R8 ;  /* 0x0000000859157221 */ /* 0x000fc60000010000 */
[----:B------:R-:W2:Y:S01]  /*4b10*/  MUFU.EX2 R88, R88 ;  /* 0x0000005800587308 */ /* 0x000ea20000000800 */
[----:B0-----:R-:W-:-:S01]  /*4b20*/  FADD.FTZ R14, R94, R29 ;  /* 0x0000001d5e0e7221 */ /* 0x001fc20000010000 */
[----:B------:R-:W-:-:S06]  /*4b30*/  IMAD.MOV.U32 R29, RZ, RZ, R87 ;  /* 0x000000ffff1d7224 */ /* 0x000fcc00078e0057 */
[----:B------:R-:W0:Y:S01]  /*4b40*/  MUFU.EX2 R98, R98 ;  /* 0x0000006200627308 */ /* 0x000e220000000800 */
[----:B-1----:R-:W-:-:S07]  /*4b50*/  FADD.FTZ R9, R95, R14 ;  /* 0x0000000e5f097221 */ /* 0x002fce0000010000 */
[----:B------:R-:W1:Y:S01]  /*4b60*/  MUFU.EX2 R99, R99 ;  /* 0x0000006300637308 */ /* 0x000e620000000800 */
[----:B--2---:R-:W-:-:S01]  /*4b70*/  FADD.FTZ R6, R88, R21 ;  /* 0x0000001558067221 */ /* 0x004fc20000010000 */
[----:B------:R-:W-:-:S03]  /*4b80*/  F2FP.SATFINITE.E4M3.F32.PACK_AB_MERGE_C R88, R97, R88, RZ ;  /* 0x000000586158723e */ /* 0x000fc600048070ff */
[----:B------:R-:W-:Y:S01]  /*4b90*/  FADD.FTZ R97, R97, R6 ;  /* 0x0000000661617221 */ /* 0x000fe20000010000 */
[----:B------:R-:W-:Y:S01]  /*4ba0*/  F2FP.SATFINITE.E4M3.F32.PACK_AB_MERGE_C R214, R89, R84, R88 ;  /* 0x0000005459d6723e */ /* 0x000fe20004807058 */
[----:B------:R-:W-:Y:S01]  /*4bb0*/  IMAD.MOV.U32 R84, RZ, RZ, R87 ;  /* 0x000000ffff547224 */ /* 0x000fe200078e0057 */
[----:B------:R-:W2:Y:S01]  /*4bc0*/  MUFU.EX2 R56, R56 ;  /* 0x0000003800387308 */ /* 0x000ea20000000800 */
[----:B0-----:R-:W-:-:S07]  /*4bd0*/  FADD.FTZ R8, R98, R9 ;  /* 0x0000000962087221 */ /* 0x001fce0000010000 */
[----:B------:R-:W0:Y:S01]  /*4be0*/  MUFU.EX2 R57, R57 ;  /* 0x0000003900397308 */ /* 0x000e220000000800 */
[----:B-1----:R-:W-:-:S01]  /*4bf0*/  FADD.FTZ R8, R99, R8 ;  /* 0x0000000863087221 */ /* 0x002fc20000010000 */
[----:B------:R-:W-:-:S03]  /*4c00*/  F2FP.SATFINITE.E4M3.F32.PACK_AB_MERGE_C R98, R99, R98, RZ ;  /* 0x000000626362723e */ /* 0x000fc600048070ff */
[----:B------:R-:W-:Y:S01]  /*4c10*/  FADD.FTZ R9, R5, R8 ;  /* 0x0000000805097221 */ /* 0x000fe20000010000 */
[----:B------:R-:W-:Y:S02]  /*4c20*/  F2FP.SATFINITE.E4M3.F32.PACK_AB_MERGE_C R215, R95, R94, R98 ;  /* 0x0000005e5fd7723e */ /* 0x000fe40004807062 */
        /* <DEDUP_REMOVED lines=10> */
[----:B------:R-:W-:-:S03]  /*4cd0*/  F2FP.SATFINITE.E4M3.F32.PACK_AB_MERGE_C R59, R62, R59, RZ ;  /* 0x0000003b3e3b723e */ /* 0x000fc600048070ff */
[----:B------:R-:W-:Y:S01]  /*4ce0*/  FADD.FTZ R9, R62, R9 ;  /* 0x000000093e097221 */ /* 0x000fe20000010000 */
[----:B------:R-:W-:Y:S01]  /*4cf0*/  F2FP.SATFINITE.E4M3.F32.PACK_AB_MERGE_C R217, R58, R5, R59 ;  /* 0x000000053ad9723e */ /* 0x000fe2000480703b */
[----:B------:R-:W-:Y:S01]  /*4d00*/  IMAD.MOV.U32 R62, RZ, RZ, R87 ;  /* 0x000000ffff3e7224 */ /* 0x000fe200078e0057 */
[----:B------:R-:W0:Y:S01]  /*4d10*/  MUFU.EX2 R68, R68 ;  /* 0x0000004400447308 */ /* 0x000e220000000800 */
[C---:B-1----:R-:W-:Y:S01]  /*4d20*/  F2FP.SATFINITE.E4M3.F32.PACK_AB_MERGE_C R60, R61.reuse, R60, RZ ;  /* 0x0000003c3d3c723e */ /* 0x042fe200048070ff */
[----:B------:R-:W-:Y:S01]  /*4d30*/  FADD.FTZ R61, R61, R8 ;  /* 0x000000083d3d7221 */ /* 0x000fe20000010000 */
[----:B------:R-:W-:-:S01]  /*4d40*/  FADD.FTZ R8, R42, R9 ;  /* 0x000000092a087221 */ /* 0x000fc20000010000 */
[--C-:B------:R-:W-:Y:S01]  /*4d50*/  IMAD.MOV.U32 R59, RZ, RZ, R87.reuse ;  /* 0x000000ffff3b7224 */ /* 0x100fe200078e0057 */
[----:B------:R-:W-:Y:S01]  /*4d60*/  F2FP.SATFINITE.E4M3.F32.PACK_AB_MERGE_C R216, R57, R56, R60 ;  /* 0x0000003839d8723e */ /* 0x000fe2000480703c */
[----:B------:R-:W-:Y:S02]  /*4d70*/  IMAD.MOV.U32 R60, RZ, RZ, R87 ;  /* 0x000000ffff3c7224 */ /* 0x000fe400078e0057 */
[----:B------:R-:W-:-:S01]  /*4d80*/  FADD.FTZ R11, R43, R8 ;  /* 0x000000082b0b7221 */ /* 0x000fc20000010000 */
[----:B------:R-:W1:Y:S01]  /*4d90*/  MUFU.EX2 R70, R70 ;  /* 0x0000004600467308 */ /* 0x000e620000000800 */
[----:B--2---:R-:W-:-:S01]  /*4da0*/  FADD.FTZ R6, R64, R61 ;  /* 0x0000003d40067221 */ /* 0x004fc20000010000 */
[----:B------:R-:W-:-:S02]  /*4db0*/  IMAD.MOV.U32 R61, RZ, RZ, R87 ;  /* 0x000000ffff3d7224 */ /* 0x000fc400078e0057 */
[--C-:B------:R-:W-:Y:S02]  /*4dc0*/  IMAD.MOV.U32 R58, RZ, RZ, R87.reuse ;  /* 0x000000ffff3a7224 */ /* 0x100fe400078e0057 */
[----:B------:R-:W-:Y:S01]  /*4dd0*/  FADD.FTZ R9, R101, R6 ;  /* 0x0000000665097221 */ /* 0x000fe20000010000 */
[----:B------:R-:W-:Y:S01]  /*4de0*/  IMAD.MOV.U32 R57, RZ, RZ, R87 ;  /* 0x000000ffff397224 */ /* 0x000fe200078e0057 */
[----:B------:R-:W2:Y:S02]  /*4df0*/  MUFU.EX2 R31, R31 ;  /* 0x0000001f001f7308 */ /* 0x000ea40000000800 */
[----:B0-----:R-:W-:-:S01]  /*4e00*/  FADD.FTZ R8, R68, R9 ;  /* 0x0000000944087221 */ /* 0x001fc20000010000 */
[----:B------:R-:W-:-:S05]  /*4e10*/  IMAD.MOV.U32 R56, RZ, RZ, R87 ;  /* 0x000000ffff387224 */ /* 0x000fca00078e0057 */
[----:B------:R-:W0:Y:S01]  /*4e20*/  MUFU.EX2 R71, R71 ;  /* 0x0000004700477308 */ /* 0x000e220000000800 */
[----:B-1----:R-:W-:-:S07]  /*4e30*/  FADD.FTZ R10, R70, R11 ;  /* 0x0000000b460a7221 */ /* 0x002fce0000010000 */
[----:B------:R-:W1:Y:S01]  /*4e40*/  MUFU.EX2 R26, R102 ;  /* 0x00000066001a7308 */ /* 0x000e620000000800 */
[C---:B--2---:R-:W-:Y:S01]  /*4e50*/  F2FP.SATFINITE.E4M3.F32.PACK_AB_MERGE_C R68, R31.reuse, R68, RZ ;  /* 0x000000441f44723e */ /* 0x044fe200048070ff */
[----:B------:R-:W-:-:S03]  /*4e60*/  FADD.FTZ R31, R31, R8 ;  /* 0x000000081f1f7221 */ /* 0x000fc60000010000 */
[----:B------:R-:W-:Y:S01]  /*4e70*/  F2FP.SATFINITE.E4M3.F32.PACK_AB_MERGE_C R218, R101, R64, R68 ;  /* 0x0000004065da723e */ /* 0x000fe20004807044 */
[----:B------:R-:W-:-:S01]  /*4e80*/  FADD.FTZ R8, R34, R31 ;  /* 0x0000001f22087221 */ /* 0x000fc20000010000 */
[--C-:B------:R-:W-:Y:S01]  /*4e90*/  IMAD.MOV.U32 R68, RZ, RZ, R87.reuse ;  /* 0x000000ffff447224 */ /* 0x100fe200078e0057 */
[----:B------:R-:W2:Y:S01]  /*4ea0*/  MUFU.EX2 R35, R35 ;  /* 0x0000002300237308 */ /* 0x000ea20000000800 */
[C---:B0-----:R-:W-:Y:S01]  /*4eb0*/  F2FP.SATFINITE.E4M3.F32.PACK_AB_MERGE_C R70, R71.reuse, R70, RZ ;  /* 0x000000464746723e */ /* 0x041fe200048070ff */
[----:B------:R-:W-:Y:S01]  /*4ec0*/  FADD.FTZ R71, R71, R10 ;  /* 0x0000000a47477221 */ /* 0x000fe20000010000 */
[--C-:B------:R-:W-:Y:S02]  /*4ed0*/  IMAD.MOV.U32 R64, RZ, RZ, R87.reuse ;  /* 0x000000ffff407224 */ /* 0x100fe400078e0057 */
[----:B------:R-:W-:Y:S01]  /*4ee0*/  F2FP.SATFINITE.E4M3.F32.PACK_AB_MERGE_C R219, R43, R42, R70 ;  /* 0x0000002a2bdb723e */ /* 0x000fe20004807046 */
[----:B------:R-:W-:Y:S02]  /*4ef0*/  IMAD.MOV.U32 R70, RZ, RZ, R87 ;  /* 0x000000ffff467224 */ /* 0x000fe400078e0057 */
[----:B------:R-:W0:Y:S01]  /*4f00*/  MUFU.EX2 R13, R103 ;  /* 0x00000067000d7308 */ /* 0x000e220000000800 */
[----:B-1----:R-:W-:-:S01]  /*4f10*/  FADD.FTZ R10, R26, R71 ;  /* 0x000000471a0a7221 */ /* 0x002fc20000010000 */
[----:B------:R-:W-:-:S02]  /*4f20*/  IMAD.MOV.U32 R71, RZ, RZ, R87 ;  /* 0x000000ffff477224 */ /* 0x000fc400078e0057 */
[--C-:B------:R-:W-:Y:S02]  /*4f30*/  IMAD.MOV.U32 R43, RZ, RZ, R87.reuse ;  /* 0x000000ffff2b7224 */ /* 0x100fe400078e0057 */
[----:B------:R-:W-:Y:S02]  /*4f40*/  IMAD.MOV.U32 R42, RZ, RZ, R87 ;  /* 0x000000ffff2a7224 */ /* 0x000fe400078e0057 */
[----:B------:R-:W1:Y:S01]  /*4f50*/  MUFU.EX2 R38, R38 ;  /* 0x0000002600267308 */ /* 0x000e620000000800 */
[----:B--2---:R-:W-:-:S01]  /*4f60*/  FADD.FTZ R11, R35, R8 ;  /* 0x00000008230b7221 */ /* 0x004fc20000010000 */
[----:B------:R-:W-:-:S06]  /*4f70*/  IMAD.MOV.U32 R31, RZ, RZ, R87 ;  /* 0x000000ffff1f7224 */ /* 0x000fcc00078e0057 */
[----:B------:R-:W2:Y:S01]  /*4f80*/  MUFU.EX2 R46, R46 ;  /* 0x0000002e002e7308 */ /* 0x000ea20000000800 */
[----:B0-----:R-:W-:-:S07]  /*4f90*/  FADD.FTZ R15, R13, R10 ;  /* 0x0000000a0d0f7221 */ /* 0x001fce0000010000 */
[----:B------:R-:W0:Y:S01]  /*4fa0*/  MUFU.EX2 R39, R39 ;  /* 0x0000002700277308 */ /* 0x000e220000000800 */
[----:B-1----:R-:W-:-:S07]  /*4fb0*/  FADD.FTZ R8, R38, R11 ;  /* 0x0000000b26087221 */ /* 0x002fce0000010000 */
[----:B------:R-:W1:Y:S01]  /*4fc0*/  MUFU.EX2 R47, R47 ;  /* 0x0000002f002f7308 */ /* 0x000e620000000800 */
[----:B--2---:R-:W-:-:S07]  /*4fd0*/  FADD.FTZ R10, R46, R15 ;  /* 0x0000000f2e0a7221 */ /* 0x004fce0000010000 */
[----:B------:R-:W2:Y:S01]  /*4fe0*/  MUFU.EX2 R44, R44 ;  /* 0x0000002c002c7308 */ /* 0x000ea20000000800 */
[C---:B0-----:R-:W-:Y:S01]  /*4ff0*/  F2FP.SATFINITE.E4M3.F32.PACK_AB_MERGE_C R38, R39.reuse, R38, RZ ;  /* 0x000000262726723e */ /* 0x041fe200048070ff */
[----:B------:R-:W-:-:S03]  /*5000*/  FADD.FTZ R39, R39, R8 ;  /* 0x0000000827277221 */ /* 0x000fc60000010000 */
[----:B------:R-:W-:Y:S01]  /*5010*/  F2FP.SATFINITE.E4M3.F32.PACK_AB_MERGE_C R220, R35, R34, R38 ;  /* 0x0000002223dc723e */ /* 0x000fe20004807026 */
[--C-:B------:R-:W-:Y:S02]  /*5020*/  IMAD.MOV.U32 R38, RZ, RZ, R87.reuse ;  /* 0x000000ffff267224 */ /* 0x100fe400078e0057 */
[----:B------:R-:W0:Y:S01]  /*5030*/  MUFU.EX2 R50, R50 ;  /* 0x0000003200327308 */ /* 0x000e220000000800 */
[C---:B-1----:R-:W-:Y:S01]  /*5040*/  F2FP.SATFINITE.E4M3.F32.PACK_AB_MERGE_C R46, R47.reuse, R46, RZ ;  /* 0x0000002e2f2e723e */ /* 0x042fe200048070ff */
[----:B------:R-:W-:Y:S01]  /*5050*/  FADD.FTZ R47, R47, R10 ;  /* 0x0000000a2f2f7221 */ /* 0x000fe20000010000 */
[--C-:B------:R-:W-:Y:S02]  /*5060*/  IMAD.MOV.U32 R35, RZ, RZ, R87.reuse ;  /* 0x000000ffff237224 */ /* 0x100fe400078e0057 */
[----:B------:R-:W-:Y:S01]  /*5070*/  F2FP.SATFINITE.E4M3.F32.PACK_AB_MERGE_C R221, R13, R26, R46 ;  /* 0x0000001a0ddd723e */ /* 0x000fe2000480702e */
[----:B------:R-:W-:Y:S02]  /*5080*/  IMAD.MOV.U32 R46, RZ, RZ, R87 ;  /* 0x000000ffff2e7224 */ /* 0x000fe400078e0057 */
[----:B------:R-:W1:Y:S01]  /*5090*/  MUFU.EX2 R49, R49 ;  /* 0x0000003100317308 */ /* 0x000e620000000800 */
[----:B--2---:R-:W-:-:S01]  /*50a0*/  FADD.FTZ R8, R44, R39 ;  /* 0x000000272c087221 */ /* 0x004fc20000010000 */
[----:B------:R-:W-:-:S02]  /*50b0*/  IMAD.MOV.U32 R39, RZ, RZ, R87 ;  /* 0x000000ffff277224 */ /* 0x000fc400078e0057 */
[--C-:B------:R-:W-:Y:S02]  /*50c0*/  IMAD.MOV.U32 R34, RZ, RZ, R87.reuse ;  /* 0x000000ffff227224 */ /* 0x100fe400078e0057 */
[----:B------:R-:W-:Y:S02]  /*50d0*/  IMAD.MOV.U32 R26, RZ, RZ, R87 ;  /* 0x000000ffff1a7224 */ /* 0x000fe400078e0057 */
[----:B------:R-:W2:Y:S01]  /*50e0*/  MUFU.EX2 R51, R51 ;  /* 0x0000003300337308 */ /* 0x000ea20000000800 */
[----:B0-----:R-:W-:-:S01]  /*50f0*/  FADD.FTZ R10, R50, R47 ;  /* 0x0000002f320a7221 */ /* 0x001fc20000010000 */
[----:B------:R-:W-:-:S06]  /*5100*/  IMAD.MOV.U32 R47, RZ, RZ, R87 ;  /* 0x000000ffff2f7224 */ /* 0x000fcc00078e0057 */
[----:B------:R-:W0:Y:S01]  /*5110*/  MUFU.EX2 R73, R73 ;  /* 0x0000004900497308 */ /* 0x000e220000000800 */
[----:B-1----:R-:W-:-:S07]  /*5120*/  FADD.FTZ R8, R49, R8 ;  /* 0x0000000831087221 */ /* 0x002fce0000010000 */
[----:B------:R-:W1:Y:S01]  /*5130*/  MUFU.EX2 R54, R54 ;  /* 0x0000003600367308 */ /* 0x000e620000000800 */
[----:B--2---:R-:W-:-:S07]  /*5140*/  FADD.FTZ R11, R51, R10 ;  /* 0x0000000a330b7221 */ /* 0x004fce0000010000 */
[----:B------:R-:W2:Y:S01]  /*5150*/  MUFU.EX2 R74, R74 ;  /* 0x0000004a004a7308 */ /* 0x000ea20000000800 */
[----:B0-----:R-:W-:-:S07]  /*5160*/  FADD.FTZ R15, R73, R8 ;  /* 0x00000008490f7221 */ /* 0x001fce0000010000 */
[----:B------:R-:W0:Y:S01]  /*5170*/  MUFU.EX2 R55, R55 ;  /* 0x0000003700377308 */ /* 0x000e220000000800 */
[----:B-1----:R-:W-:-:S07]  /*5180*/  FADD.FTZ R8, R54, R11 ;  /* 0x0000000b36087221 */ /* 0x002fce0000010000 */
[----:B------:R-:W1:Y:S01]  /*5190*/  MUFU.EX2 R75, R75 ;  /* 0x0000004b004b7308 */ /* 0x000e620000000800 */
[C---:B--2---:R-:W-:Y:S01]  /*51a0*/  F2FP.SATFINITE.E4M3.F32.PACK_AB_MERGE_C R73, R74.reuse, R73, RZ ;  /* 0x000000494a49723e */ /* 0x044fe200048070ff */
[----:B------:R-:W-:-:S03]  /*51b0*/  FADD.FTZ R74, R74, R15 ;  /* 0x0000000f4a4a7221 */ /* 0x000fc60000010000 */
[----:B------:R-:W-:Y:S01]  /*51c0*/  F2FP.SATFINITE.E4M3.F32.PACK_AB_MERGE_C R222, R49, R44, R73 ;  /* 0x0000002c31de723e */ /* 0x000fe20004807049 */
[----:B------:R-:W-:Y:S02]  /*51d0*/  IMAD.MOV.U32 R73, RZ, RZ, R87 ;  /* 0x000000ffff497224 */ /* 0x000fe400078e0057 */
[----:B------:R-:W2:Y:S01]  /*51e0*/  MUFU.EX2 R63, R63 ;  /* 0x0000003f003f7308 */ /* 0x000ea20000000800 */
[----:B0-----:R-:W-:-:S01]  /*51f0*/  FADD.FTZ R8, R55, R8 ;  /* 0x0000000837087221 */ /* 0x001fc20000010000 */
[----:B------:R-:W-:Y:S01]  /*5200*/  F2FP.SATFINITE.E4M3.F32.PACK_AB_MERGE_C R54, R55, R54, RZ ;  /* 0x000000363736723e */ /* 0x000fe200048070ff */
[--C-:B------:R-:W-:Y:S02]  /*5210*/  IMAD.MOV.U32 R55, RZ, RZ, R87.reuse ;  /* 0x000000ffff377224 */ /* 0x100fe400078e0057 */
[--C-:B------:R-:W-:Y:S01]  /*5220*/  IMAD.MOV.U32 R49, RZ, RZ, R87.reuse ;  /* 0x000000ffff317224 */ /* 0x100fe200078e0057 */
[----:B------:R-:W-:Y:S01]  /*5230*/  F2FP.SATFINITE.E4M3.F32.PACK_AB_MERGE_C R223, R51, R50, R54 ;  /* 0x0000003233df723e */ /* 0x000fe20004807036 */
[----:B------:R-:W-:Y:S01]  /*5240*/  IMAD.MOV.U32 R54, RZ, RZ, R87 ;  /* 0x000000ffff367224 */ /* 0x000fe200078e0057 */
[----:B------:R-:W0:Y:S01]  /*5250*/  MUFU.EX2 R76, R76 ;  /* 0x0000004c004c7308 */ /* 0x000e220000000800 */
[----:B-1----:R-:W-:-:S01]  /*5260*/  FADD.FTZ R5, R75, R74 ;  /* 0x0000004a4b057221 */ /* 0x002fc20000010000 */
[----:B------:R-:W-:-:S02]  /*5270*/  IMAD.MOV.U32 R74, RZ, RZ, R87 ;  /* 0x000000ffff4a7224 */ /* 0x000fc400078e0057 */
[--C-:B------:R-:W-:Y:S02]  /*5280*/  IMAD.MOV.U32 R51, RZ, RZ, R87.reuse ;  /* 0x000000ffff337224 */ /* 0x100fe400078e0057 */
[----:B------:R-:W-:Y:S02]  /*5290*/  IMAD.MOV.U32 R50, RZ, RZ, R87 ;  /* 0x000000ffff327224 */ /* 0x000fe400078e0057 */
[----:B------:R1:W3:Y:S01]  /*52a0*/  MUFU.EX2 R6, R27 ;  /* 0x0000001b00067308 */ /* 0x0002e20000000800 */
[----:B--2---:R-:W-:-:S01]  /*52b0*/  FADD.FTZ R11, R63, R8 ;  /* 0x000000083f0b7221 */ /* 0x004fc20000010000 */
[----:B------:R-:W-:-:S06]  /*52c0*/  IMAD.MOV.U32 R44, RZ, RZ, R87 ;  /* 0x000000ffff2c7224 */ /* 0x000fcc00078e0057 */
[----:B------:R-:W2:Y:S01]  /*52d0*/  MUFU.EX2 R77, R77 ;  /* 0x0000004d004d7308 */ /* 0x000ea20000000800 */
[----:B0-----:R-:W-:-:S01]  /*52e0*/  FADD.FTZ R8, R76, R5 ;  /* 0x000000054c087221 */ /* 0x001fc20000010000 */
[----:B-1----:R-:W-:-:S06]  /*52f0*/  IMAD.MOV.U32 R27, RZ, RZ, R87 ;  /* 0x000000ffff1b7224 */ /* 0x002fcc00078e0057 */
[----:B------:R-:W0:Y:S01]  /*5300*/  MUFU.EX2 R30, R30 ;  /* 0x0000001e001e7308 */ /* 0x000e220000000800 */
[----:B---3--:R-:W-:-:S07]  /*5310*/  FADD.FTZ R11, R6, R11 ;  /* 0x0000000b060b7221 */ /* 0x008fce0000010000 */
[----:B------:R-:W1:Y:S01]  /*5320*/  MUFU.EX2 R80, R80 ;  /* 0x0000005000507308 */ /* 0x000e620000000800 */
[----:B--2---:R-:W-:-:S07]  /*5330*/  FADD.FTZ R5, R77, R8 ;  /* 0x000000084d057221 */ /* 0x004fce0000010000 */
[----:B------:R2:W3:Y:S01]  /*5340*/  MUFU.EX2 R9, R72 ;  /* 0x0000004800097308 */ /* 0x0004e20000000800 */
[----:B0-----:R-:W-:-:S07]  /*5350*/  FADD.FTZ R8, R30, R11 ;  /* 0x0000000b1e087221 */ /* 0x001fce0000010000 */
[----:B------:R-:W0:Y:S01]  /*5360*/  MUFU.EX2 R85, R85 ;  /* 0x0000005500557308 */ /* 0x000e220000000800 */
[C---:B-1----:R-:W-:Y:S01]  /*5370*/  F2FP.SATFINITE.E4M3.F32.PACK_AB_MERGE_C R77, R80.reuse, R77, RZ ;  /* 0x0000004d504d723e */ /* 0x042fe200048070ff */
[----:B------:R-:W-:Y:S01]  /*5380*/  FADD.FTZ R80, R80, R5 ;  /* 0x0000000550507221 */ /* 0x000fe20000010000 */
[----:B--2---:R-:W-:Y:S02]  /*5390*/  IMAD.MOV.U32 R72, RZ, RZ, R87 ;  /* 0x000000ffff487224 */ /* 0x004fe400078e0057 */
[----:B------:R-:W-:Y:S01]  /*53a0*/  F2FP.SATFINITE.E4M3.F32.PACK_AB_MERGE_C R224, R76, R75, R77 ;  /* 0x0000004b4ce0723e */ /* 0x000fe2000480704d */
[----:B------:R-:W-:Y:S02]  /*53b0*/  IMAD.MOV.U32 R77, RZ, RZ, R87 ;  /* 0x000000ffff4d7224 */ /* 0x000fe400078e0057 */
[----:B------:R-:W1:Y:S01]  /*53c0*/  MUFU.EX2 R69, R69 ;  /* 0x0000004500457308 */ /* 0x000e620000000800 */
[----:B---3--:R-:W-:-:S01]  /*53d0*/  FADD.FTZ R8, R9, R8 ;  /* 0x0000000809087221 */ /* 0x008fc20000010000 */
[----:B------:R-:W-:Y:S01]  /*53e0*/  F2FP.SATFINITE.E4M3.F32.PACK_AB_MERGE_C R30, R9, R30, RZ ;  /* 0x0000001e091e723e */ /* 0x000fe200048070ff */
[----:B------:R-:W-:-:S02]  /*53f0*/  IMAD.MOV.U32 R76, RZ, RZ, R87 ;  /* 0x000000ffff4c7224 */ /* 0x000fc400078e0057 */
[--C-:B------:R-:W-:Y:S01]  /*5400*/  IMAD.MOV.U32 R75, RZ, RZ, R87.reuse ;  /* 0x000000ffff4b7224 */ /* 0x100fe200078e0057 */
[----:B------:R-:W-:Y:S01]  /*5410*/  F2FP.SATFINITE.E4M3.F32.PACK_AB_MERGE_C R225, R6, R63, R30 ;  /* 0x0000003f06e1723e */ /* 0x000fe2000480701e */
[----:B------:R-:W-:Y:S01]  /*5420*/  IMAD.MOV.U32 R63, RZ, RZ, R87 ;  /* 0x000000ffff3f7224 */ /* 0x000fe200078e0057 */
[----:B------:R-:W2:Y:S01]  /*5430*/  MUFU.EX2 R78, R78 ;  /* 0x0000004e004e7308 */ /* 0x000ea20000000800 */
[----:B0-----:R-:W-:-:S01]  /*5440*/  FADD.FTZ R5, R85, R80 ;  /* 0x0000005055057221 */ /* 0x001fc20000010000 */
[--C-:B------:R-:W-:Y:S02]  /*5450*/  IMAD.MOV.U32 R80, RZ, RZ, R87.reuse ;  /* 0x000000ffff507224 */ /* 0x100fe400078e0057 */
[----:B------:R-:W-:-:S04]  /*5460*/  IMAD.MOV.U32 R30, RZ, RZ, R87 ;  /* 0x000000ffff1e7224 */ /* 0x000fc800078e0057 */
[----:B------:R-:W0:Y:S01]  /*5470*/  MUFU.EX2 R92, R92 ;  /* 0x0000005c005c7308 */ /* 0x000e220000000800 */
[----:B-1----:R-:W-:-:S07]  /*5480*/  FADD.FTZ R9, R69, R8 ;  /* 0x0000000845097221 */ /* 0x002fce0000010000 */
[----:B------:R-:W-:Y:S01]  /*5490*/  MUFU.EX2 R79, R79 ;  /* 0x0000004f004f7308 */ /* 0x000fe20000000800 */
[----:B--2---:R-:W-:-:S07]  /*54a0*/  FADD.FTZ R6, R78, R5 ;  /* 0x000000054e067221 */ /* 0x004fce0000010000 */
[----:B------:R-:W1:Y:S01]  /*54b0*/  MUFU.EX2 R82, R82 ;  /* 0x0000005200527308 */ /* 0x000e620000000800 */
[----:B0-----:R-:W-:-:S07]  /*54c0*/  FADD.FTZ R8, R92, R9 ;  /* 0x000000095c087221 */ /* 0x001fce0000010000 */
[----:B------:R-:W0:Y:S08]  /*54d0*/  MUFU.EX2 R65, R65 ;  /* 0x0000004100417308 */ /* 0x000e300000000800 */
[----:B------:R-:W2:Y:S01]  /*54e0*/  MUFU.EX2 R96, R96 ;  /* 0x0000006000607308 */ /* 0x000ea20000000800 */
[----:B-1----:R-:W-:Y:S01]  /*54f0*/  F2FP.SATFINITE.E4M3.F32.PACK_AB_MERGE_C R9, R82, R79, RZ ;  /* 0x0000004f5209723e */ /* 0x002fe200048070ff */
[----:B------:R-:W-:-:S03]  /*5500*/  FADD.FTZ R79, R79, R6 ;  /* 0x000000064f4f7221 */ /* 0x000fc60000010000 */
[----:B------:R-:W-:Y:S01]  /*5510*/  F2FP.SATFINITE.E4M3.F32.PACK_AB_MERGE_C R226, R78, R85, R9 ;  /* 0x000000554ee2723e */ /* 0x000fe20004807009 */
[----:B------:R-:W-:-:S01]  /*5520*/  FADD.FTZ R6, R82, R79 ;  /* 0x0000004f52067221 */ /* 0x000fc20000010000 */
[----:B------:R-:W-:Y:S02]  /*5530*/  IMAD.MOV.U32 R85, RZ, RZ, R87 ;  /* 0x000000ffff557224 */ /* 0x000fe400078e0057 */
[----:B0-----:R-:W-:-:S01]  /*5540*/  FADD.FTZ R5, R65, R8 ;  /* 0x0000000841057221 */ /* 0x001fc20000010000 */
[--C-:B------:R-:W-:Y:S02]  /*5550*/  IMAD.MOV.U32 R82, RZ, RZ, R87.reuse ;  /* 0x000000ffff527224 */ /* 0x100fe400078e0057 */
[--C-:B------:R-:W-:Y:S02]  /*5560*/  IMAD.MOV.U32 R79, RZ, RZ, R87.reuse ;  /* 0x000000ffff4f7224 */ /* 0x100fe400078e0057 */
[----:B------:R-:W-:Y:S01]  /*5570*/  IMAD.MOV.U32 R78, RZ, RZ, R87 ;  /* 0x000000ffff4e7224 */ /* 0x000fe200078e0057 */
[C---:B--2---:R-:W-:Y:S01]  /*5580*/  F2FP.SATFINITE.E4M3.F32.PACK_AB_MERGE_C R10, R96.reuse, R65, RZ ;  /* 0x00000041600a723e */ /* 0x044fe200048070ff */
[----:B------:R-:W-:Y:S01]  /*5590*/  FADD.FTZ R5, R96, R5 ;  /* 0x0000000560057221 */ /* 0x000fe20000010000 */
[----:B------:R-:W-:-:S02]  /*55a0*/  IMAD.MOV.U32 R65, RZ, RZ, R87 ;  /* 0x000000ffff417224 */ /* 0x000fc400078e0057 */
        /* <DEDUP_REMOVED lines=40> */
.L_x_138:
[----:B------:R-:W-:Y:S01]  /*5830*/  ISETP.NE.AND P2, PT, RZ, UR41, PT ;  /* 0x00000029ff007c0c */ /* 0x000fe2000bf45270 */
[----:B------:R-:W-:-:S04]  /*5840*/  UISETP.NE.AND UP0, UPT, UR49, 0x1, UPT ;  /* 0x000000013100788c */ /* 0x000fc8000bf05270 */
[----:B------:R-:W-:-:S04]  /*5850*/  USEL UR43, URZ, 0x1, UP0 ;  /* 0x000000013f2b7887 */ /* 0x000fc80008000000 */
[----:B------:R-:W-:-:S04]  /*5860*/  ULOP3.LUT UR43, UR51, UR43, URZ, 0x3c, !UPT ;  /* 0x0000002b332b7292 */ /* 0x000fc8000f8e3c3f */
[----:B------:R-:W-:Y:S08]  /*5870*/  @P2 BRA `(.L_x_129) ;  /* 0x0000000000442947 */ /* 0x000ff00003800000 */
[----:B------:R-:W-:Y:S05]  /*5880*/  @!P0 BRA `(.L_x_130) ;  /* 0x0000000000048947 */ /* 0x000fea0003800000 */
[----:B------:R-:W-:Y:S01]  /*5890*/  BPT.TRAP 0x1 ;  /* 0x000000040000795c */ /* 0x000fe20000300000 */
.L_x_130:
[----:B------:R-:W0:Y:S01]  /*58a0*/  S2UR UR10, SR_CgaCtaId ;  /* 0x00000000000a79c3 */ /* 0x000e220000008800 */
[----:B------:R-:W-:Y:S01]  /*58b0*/  UIADD3 UR6, UR49, 0x1, URZ ;  /* 0x0000000131067890 */ /* 0x000fe2000fffe03f */
[----:B------:R-:W-:Y:S01]  /*58c0*/  IMAD.U32 R0, RZ, RZ, UR43 ;  /* 0x0000002bff007e24 */ /* 0x000fe2000f8e00ff */
[----:B------:R-:W-:Y:S02]  /*58d0*/  UMOV UR7, 0x400 ;  /* 0x0000040000077882 */ /* 0x000fe40000000000 */
[----:B------:R-:W-:Y:S02]  /*58e0*/  UISETP.NE.AND UP0, UPT, UR6, 0x2, UPT ;  /* 0x000000020600788c */ /* 0x000fe4000bf05270 */
[----:B------:R-:W-:Y:S02]  /*58f0*/  SHF.L.U32 R0, R0, 0x1f, RZ ;  /* 0x0000001f00007819 */ /* 0x000fe400000006ff */
[----:B------:R-:W-:Y:S02]  /*5900*/  USEL UR6, UR6, URZ, UP0 ;  /* 0x0000003f06067287 */ /* 0x000fe40008000000 */
[----:B0-----:R-:W-:-:S04]  /*5910*/  ULEA UR7, UR10, UR7, 0x18 ;  /* 0x000000070a077291 */ /* 0x001fc8000f8ec03f */
[----:B------:R-:W-:-:S09]  /*5920*/  ULEA UR6, UR6, UR7, 0x3 ;  /* 0x0000000706067291 */ /* 0x000fd2000f8e183f */
[----:B------:R0:W1:Y:S01]  /*5930*/  SYNCS.PHASECHK.TRANS64.TRYWAIT P1, [UR6+0x2e830], R0 ;  /* 0x02e83000ff0075a7 */ /* 0x0000620008020146 */
[----:B------:R-:W-:Y:S05]  /*5940*/  @!P0 BRA `(.L_x_131) ;  /* 0x0000000000048947 */ /* 0x000fea0003800000 */
[----:B------:R-:W-:Y:S01]  /*5950*/  BPT.TRAP 0x1 ;  /* 0x000000040000795c */ /* 0x000fe20000300000 */
.L_x_131:
[----:B-1----:R-:W-:Y:S05]  /*5960*/  @P1 BRA `(.L_x_129) ;  /* 0x0000000000081947 */ /* 0x002fea0003800000 */
[----:B------:R-:W1:Y:S02]  /*5970*/  SYNCS.PHASECHK.TRANS64.TRYWAIT P1, [UR6+0x2e830], R0 ;  /* 0x02e83000ff0075a7 */ /* 0x000e640008020146 */
[----:B-1----:R-:W-:Y:S05]  /*5980*/  @!P1 BRA `(.L_x_132) ;  /* 0x000000b0006c9947 */ /* 0x002fea0003800000 */
.L_x_129:
[----:B01----:R-:W-:Y:S01]  /*5990*/  VIADD R0, R23, 0x8 ;  /* 0x0000000817007836 */ /* 0x003fe20000000000 */
        /* <DEDUP_REMOVED lines=182> */
[----:B0-----:R-:W-:Y:S05]  /*6500*/  @P2 BRA `(.L_x_133) ;  /* 0x0000000000382947 */ /* 0x001fea0003800000 */
[----:B------:R-:W-:Y:S05]  /*6510*/  @!P0 BRA `(.L_x_134) ;  /* 0x0000000000048947 */ /* 0x000fea0003800000 */
[----:B------:R-:W-:Y:S01]  /*6520*/  BPT.TRAP 0x1 ;  /* 0x000000040000795c */ /* 0x000fe20000300000 */
.L_x_134:
[----:B------:R-:W0:Y:S01]  /*6530*/  S2UR UR7, SR_CgaCtaId ;  /* 0x00000000000779c3 */ /* 0x000e220000008800 */
[----:B------:R-:W-:Y:S01]  /*6540*/  UMOV UR6, 0x400 ;  /* 0x0000040000067882 */ /* 0x000fe20000000000 */
[----:B------:R-:W-:-:S05]  /*6550*/  IMAD.U32 R0, RZ, RZ, UR51 ;  /* 0x00000033ff007e24 */ /* 0x000fca000f8e00ff */
[----:B------:R-:W-:Y:S01]  /*6560*/  SHF.L.U32 R0, R0, 0x1f, RZ ;  /* 0x0000001f00007819 */ /* 0x000fe200000006ff */
[----:B0-----:R-:W-:-:S04]  /*6570*/  ULEA UR6, UR7, UR6, 0x18 ;  /* 0x0000000607067291 */ /* 0x001fc8000f8ec03f */
[----:B------:R-:W-:-:S09]  /*6580*/  ULEA UR6, UR49, UR6, 0x3 ;  /* 0x0000000631067291 */ /* 0x000fd2000f8e183f */
[----:B------:R0:W1:Y:S01]  /*6590*/  SYNCS.PHASECHK.TRANS64.TRYWAIT P1, [UR6+0x2e850], R0 ;  /* 0x02e85000ff0075a7 */ /* 0x0000620008020146 */
[----:B------:R-:W-:Y:S05]  /*65a0*/  @!P0 BRA `(.L_x_135) ;  /* 0x0000000000048947 */ /* 0x000fea0003800000 */
[----:B------:R-:W-:Y:S01]  /*65b0*/  BPT.TRAP 0x1 ;  /* 0x000000040000795c */ /* 0x000fe20000300000 */
.L_x_135:
[----:B-1----:R-:W-:Y:S05]  /*65c0*/  @P1 BRA `(.L_x_133) ;  /* 0x0000000000081947 */ /* 0x002fea0003800000 */
[----:B------:R-:W1:Y:S02]  /*65d0*/  SYNCS.PHASECHK.TRANS64.TRYWAIT P1, [UR6+0x2e850], R0 ;  /* 0x02e85000ff0075a7 */ /* 0x000e640008020146 */
[----:B-1----:R-:W-:Y:S05]  /*65e0*/  @!P1 BRA `(.L_x_136) ;  /* 0x000000a4006c9947 */ /* 0x002fea0003800000 */
.L_x_133:
[----:B------:R-:W2:Y:S01]  /*65f0*/  S2UR UR6, SR_CgaCtaId ;  /* 0x00000000000679c3 */ /* 0x000ea20000008800 */
[----:B-1----:R-:W-:Y:S01]  /*6600*/  MOV R7, 0x400 ;  /* 0x0000040000077802 */ /* 0x002fe20000000f00 */
[----:B------:R-:W-:Y:S01]  /*6610*/  WARPGROUP.ARRIVE ;  /* 0x00000000000079c5 */ /* 0x000fe20000000000 */
[----:B------:R-:W-:Y:S01]  /*6620*/  UMOV UR7, 0xc0000010 ;  /* 0xc000001000077882 */ /* 0x000fe20000000000 */
[----:B------:R-:W-:-:S04]  /*6630*/  FMNMX.FTZ R4, R184, R9, !PT ;  /* 0x00000009b8047209 */ /* 0x000fc80007810000 */
[----:B------:R-:W1:Y:S01]  /*6640*/  S2R R233, SR_TID.X ;  /* 0x0000000000e97919 */ /* 0x000e620000002100 */
[----:B------:R-:W-:-:S04]  /*6650*/  FMNMX.FTZ R10, R186, R8, !PT ;  /* 0x00000008ba0a7209 */ /* 0x000fc80007810000 */
[----:B------:R-:W-:-:S04]  /*6660*/  FMNMX.FTZ R11, R187, R10, !PT ;  /* 0x0000000abb0b7209 */ /* 0x000fc80007810000 */
[----:B------:R-:W-:-:S04]  /*6670*/  FMNMX.FTZ R10, R190, R11, !PT ;  /* 0x0000000bbe0a7209 */ /* 0x000fc80007810000 */
[----:B------:R-:W-:-:S04]  /*6680*/  FMNMX.FTZ R11, R191, R10, !PT ;  /* 0x0000000abf0b7209 */ /* 0x000fc80007810000 */
[----:B------:R-:W-:Y:S01]  /*6690*/  FMNMX.FTZ R10, R194, R11, !PT ;  /* 0x0000000bc20a7209 */ /* 0x000fe20007810000 */
[----:B--2---:R-:W-:-:S03]  /*66a0*/  IMAD.U32 R2, RZ, RZ, UR6 ;  /* 0x00000006ff027e24 */ /* 0x004fc6000f8e00ff */
[----:B------:R-:W-:Y:S02]  /*66b0*/  FMNMX.FTZ R11, R195, R10, !PT ;  /* 0x0000000ac30b7209 */ /* 0x000fe40007810000 */
[----:B0-----:R-:W-:Y:S02]  /*66c0*/  LEA R0, R2, R7, 0x18 ;  /* 0x0000000702007211 */ /* 0x001fe400078ec0ff */
[----:B------:R-:W-:Y:S02]  /*66d0*/  FMNMX.FTZ R7, R185, R4, !PT ;  /* 0x00000004b9077209 */ /* 0x000fe40007810000 */
[----:B------:R-:W-:Y:S02]  /*66e0*/  R2UR UR6, R0 ;  /* 0x00000000000672ca */ /* 0x000fe400000e0000 */
[----:B------:R-:W-:Y:S02]  /*66f0*/  FMNMX.FTZ R4, R188, R7, !PT ;  /* 0x00000007bc047209 */ /* 0x000fe40007810000 */
[----:B------:R-:W-:-:S02]  /*6700*/  FMNMX.FTZ R10, R198, R11, !PT ;  /* 0x0000000bc60a7209 */ /* 0x000fc40007810000 */
[----:B------:R-:W-:Y:S02]  /*6710*/  FMNMX.FTZ R7, R189, R4, !PT ;  /* 0x00000004bd077209 */ /* 0x000fe40007810000 */
[----:B------:R-:W-:Y:S02]  /*6720*/  FMNMX.FTZ R11, R199, R10, !PT ;  /* 0x0000000ac70b7209 */ /* 0x000fe40007810000 */
[----:B------:R-:W-:Y:S02]  /*6730*/  FMNMX.FTZ R4, R192, R7, !PT ;  /* 0x00000007c0047209 */ /* 0x000fe40007810000 */
[----:B------:R-:W-:Y:S01]  /*6740*/  FMNMX.FTZ R10, R170, R11, !PT ;  /* 0x0000000baa0a7209 */ /* 0x000fe20007810000 */
[----:B------:R-:W-:Y:S01]  /*6750*/  UIADD3 UR6, UR6, 0x400, URZ ;  /* 0x0000040006067890 */ /* 0x000fe2000fffe03f */
[----:B------:R-:W-:Y:S02]  /*6760*/  FMNMX.FTZ R7, R193, R4, !PT ;  /* 0x00000004c1077209 */ /* 0x000fe40007810000 */
[----:B------:R-:W-:Y:S01]  /*6770*/  FMNMX.FTZ R11, R171, R10, !PT ;  /* 0x0000000aab0b7209 */ /* 0x000fe20007810000 */
[----:B------:R-:W-:Y:S01]  /*6780*/  USHF.R.U32.HI UR6, URZ, 0x4, UR6 ;  /* 0x000000043f067899 */ /* 0x000fe20008011606 */
[----:B------:R-:W-:-:S02]  /*6790*/  FMNMX.FTZ R4, R196, R7, !PT ;  /* 0x00000007c4047209 */ /* 0x000fc40007810000 */
[----:B------:R-:W-:Y:S01]  /*67a0*/  FMNMX.FTZ R10, R174, R11, !PT ;  /* 0x0000000bae0a7209 */ /* 0x000fe20007810000 */
[----:B------:R-:W-:Y:S01]  /*67b0*/  ULOP3.LUT UR6, UR6, 0x3fff, URZ, 0xc0, !UPT ;  /* 0x00003fff06067892 */ /* 0x000fe2000f8ec03f */
[----:B------:R-:W-:Y:S02]  /*67c0*/  FMNMX.FTZ R7, R197, R4, !PT ;  /* 0x00000004c5077209 */ /* 0x000fe40007810000 */
[----:B------:R-:W-:Y:S01]  /*67d0*/  FMNMX.FTZ R11, R175, R10, !PT ;  /* 0x0000000aaf0b7209 */ /* 0x000fe20007810000 */
[----:B------:R-:W-:Y:S01]  /*67e0*/  ULOP3.LUT UR6, UR6, 0x10000, URZ, 0xfc, !UPT ;  /* 0x0001000006067892 */ /* 0x000fe2000f8efc3f */
[----:B------:R-:W-:Y:S02]  /*67f0*/  FMNMX.FTZ R4, R168, R7, !PT ;  /* 0x00000007a8047209 */ /* 0x000fe40007810000 */
[----:B------:R-:W-:Y:S01]  /*6800*/  FMNMX.FTZ R10, R178, R11, !PT ;  /* 0x0000000bb20a7209 */ /* 0x000fe20007810000 */
[----:B------:R-:W-:Y:S01]  /*6810*/  UIMAD UR10, UR49, 0x700, UR6 ;  /* 0x00000700310a78a4 */ /* 0x000fe2000f8e0206 */
[----:B------:R-:W-:-:S02]  /*6820*/  FMNMX.FTZ R7, R169, R4, !PT ;  /* 0x00000004a9077209 */ /* 0x000fc40007810000 */
[----:B------:R-:W-:Y:S02]  /*6830*/  FMNMX.FTZ R11, R179, R10, !PT ;  /* 0x0000000ab30b7209 */ /* 0x000fe40007810000 */
[----:B------:R-:W-:Y:S02]  /*6840*/  FMNMX.FTZ R4, R172, R7, !PT ;  /* 0x00000007ac047209 */ /* 0x000fe40007810000 */
[----:B------:R-:W-:Y:S01]  /*6850*/  UMOV UR6, UR10 ;  /* 0x0000000a00067c82 */ /* 0x000fe20008000000 */
        /* <DEDUP_REMOVED lines=73> */
[----:B------:R-:W-:Y:S01]  /*6cf0*/  FMNMX.FTZ R11, R91, R10, !PT ;  /* 0x0000000a5b0b7209 */ /* 0x000fe20007810000 */
[----:B------:R-:W-:Y:S02]  /*6d00*/  WARPGROUP.DEPBAR.LE gsb0, 0x0 ;  /* 0x00008000000079c5 */ /* 0x000fe40000010000 */
        /* <DEDUP_REMOVED lines=17> */
[----:B-1----:R-:W-:Y:S02]  /*6e20*/  LOP3.LUT P1, RZ, R233, 0x7f, RZ, 0xc0, !PT ;  /* 0x0000007fe9ff7812 */ /* 0x002fe4000782c0ff */
[----:B------:R-:W-:-:S04]  /*6e30*/  FMNMX.FTZ R7, R97, R4, !PT ;  /* 0x0000000461077209 */ /* 0x000fc80007810000 */
[----:B------:R-:W-:Y:S02]  /*6e40*/  FMNMX.FTZ R4, R100, R7, !PT ;  /* 0x0000000764047209 */ /* 0x000fe40007810000 */
[----:B------:R-:W0:Y:S02]  /*6e50*/  SHFL.BFLY PT, R7, R10, 0x2, 0x1f ;  /* 0x0c401f000a077f89 */ /* 0x000e2400000e0000 */
[----:B------:R-:W-:-:S05]  /*6e60*/  FMNMX.FTZ R11, R101, R4, !PT ;  /* 0x00000004650b7209 */ /* 0x000fca0007810000 */
[----:B------:R-:W1:Y:S01]  /*6e70*/  SHFL.BFLY PT, R4, R11, 0x2, 0x1f ;  /* 0x0c401f000b047f89 */ /* 0x000e6200000e0000 */
[----:B0-----:R-:W-:-:S05]  /*6e80*/  FMNMX.FTZ R13, R10, R7, !PT ;  /* 0x000000070a0d7209 */ /* 0x001fca0007810000 */
[----:B------:R-:W-:Y:S01]  /*6e90*/  SHFL.BFLY PT, R14, R13, 0x1, 0x1f ;  /* 0x0c201f000d0e7f89 */ /* 0x000fe200000e0000 */
[----:B-1----:R-:W-:Y:S01]  /*6ea0*/  FMNMX.FTZ R12, R11, R4, !PT ;  /* 0x000000040b0c7209 */ /* 0x002fe20007810000 */
[----:B------:R-:W-:-:S04]  /*6eb0*/  IMAD.U32 R11, RZ, RZ, UR38 ;  /* 0x00000026ff0b7e24 */ /* 0x000fc8000f8e00ff */
[----:B------:R-:W0:Y:S02]  /*6ec0*/  SHFL.BFLY PT, R7, R12, 0x1, 0x1f ;  /* 0x0c201f000c077f89 */ /* 0x000e2400000e0000 */
[----:B0-----:R-:W-:Y:S02]  /*6ed0*/  FMNMX.FTZ R4, R12, R7, !PT ;  /* 0x000000070c047209 */ /* 0x001fe40007810000 */
[----:B------:R-:W-:-:S03]  /*6ee0*/  FMNMX.FTZ R7, R13, R14, !PT ;  /* 0x0000000e0d077209 */ /* 0x000fc60007810000 */
[C---:B------:R-:W-:Y:S01]  /*6ef0*/  FFMA.FTZ R10, R4.reuse, R11, -8 ;  /* 0xc1000000040a7423 */ /* 0x040fe2000001000b */
[----:B------:R-:W-:-:S01]  /*6f00*/  FADD.FTZ R9, -R4, R9 ;  /* 0x0000000904097221 */ /* 0x000fc20000010100 */
        /* <DEDUP_REMOVED lines=63> */
[----:B------:R-:W-:Y:S01]  /*7300*/  FFMA.FTZ R10, R7, R188, -8 ;  /* 0xc1000000070a7423 */ /* 0x000fe200000100bc */
[----:B------:R-:W-:Y:S01]  /*7310*/  FMUL.FTZ R9, R9, UR38 ;  /* 0x0000002609097c20 */ /* 0x000fe20008410000 */
[----:B------:R-:W-:Y:S01]  /*7320*/  FMUL.FTZ R8, R8, UR38 ;  /* 0x0000002608087c20 */ /* 0x000fe20008410000 */
        /* <DEDUP_REMOVED lines=8> */
[----:B------:R-:W0:Y:S01]  /*73b0*/  MUFU.EX2 R9, R9 ;  /* 0x0000000900097308 */ /* 0x000e220000000800 */
        /* <DEDUP_REMOVED lines=16> */
[----:B0-----:R-:W-:-:S01]  /*74c0*/  FFMA.FTZ R6, R9, R6, R12 ;  /* 0x0000000609067223 */ /* 0x001fc2000001000c */
        /* <DEDUP_REMOVED lines=23> */
[----:B0-----:R-:W-:-:S01]  /*7640*/  FADD.FTZ R6, R11, R6 ;  /* 0x000000060b067221 */ /* 0x001fc20000010000 */
[--C-:B------:R-:W-:Y:S01]  /*7650*/  FFMA.FTZ R106, R106, UR38, -R10.reuse ;  /* 0x000000266a6a7c23 */ /* 0x100fe2000801080a */
[----:B------:R-:W-:-:S01]  /*7660*/  FFMA.FTZ R107, R107, UR38, -R10 ;  /* 0x000000266b6b7c23 */ /* 0x000fc2000801080a */
[--C-:B------:R-:W-:Y:S01]  /*7670*/  FFMA.FTZ R110, R110, UR38, -R10.reuse ;  /* 0x000000266e6e7c23 */ /* 0x100fe2000801080a */
[----:B------:R-:W-:-:S01]  /*7680*/  FFMA.FTZ R111, R111, UR38, -R10 ;  /* 0x000000266f6f7c23 */ /* 0x000fc2000801080a */
[--C-:B------:R-:W-:Y:S01]  /*7690*/  FFMA.FTZ R114, R114, UR38, -R10.reuse ;  /* 0x0000002672727c23 */ /* 0x100fe2000801080a */
[----:B------:R-:W-:-:S01]  /*76a0*/  FFMA.FTZ R115, R115, UR38, -R10 ;  /* 0x0000002673737c23 */ /* 0x000fc2000801080a */
[----:B------:R-:W0:Y:S01]  /*76b0*/  MUFU.EX2 R187, R187 ;  /* 0x000000bb00bb7308 */ /* 0x000e220000000800 */
        /* <DEDUP_REMOVED lines=9> */
[----:B------:R-:W-:Y:S01]  /*7750*/  FFMA.FTZ R98, R98, UR38, -R10 ;  /* 0x0000002662627c23 */ /* 0x000fe2000801080a */
[----:B------:R-:W-:-:S02]  /*7760*/  IMAD.U32 R197, RZ, RZ, UR50 ;  /* 0x00000032ffc57e24 */ /* 0x000fc4000f8e00ff */
[--C-:B------:R-:W-:Y:S01]  /*7770*/  FFMA.FTZ R99, R99, UR38, -R10.reuse ;  /* 0x0000002663637c23 */ /* 0x100fe2000801080a */
[----:B------:R-:W-:-:S01]  /*7780*/  FFMA.FTZ R102, R102, UR38, -R10 ;  /* 0x0000002666667c23 */ /* 0x000fc2000801080a */
[----:B------:R-:W-:Y:S01]  /*7790*/  FFMA.FTZ R10, R103, UR38, -R10 ;  /* 0x00000026670a7c23 */ /* 0x000fe2000801080a */
[----:B------:R-:W-:Y:S01]  /*77a0*/  @!P1 IMAD R196, R197, 0x8, R0 ;  /* 0x00000008c5c49824 */ /* 0x000fe200078e0200 */
[----:B------:R-:W1:Y:S01]  /*77b0*/  MUFU.EX2 R188, R188 ;  /* 0x000000bc00bc7308 */ /* 0x000e620000000800 */
[----:B0-----:R-:W-:-:S07]  /*77c0*/  FADD.FTZ R193, R187, R194 ;  /* 0x000000c2bbc17221 */ /* 0x001fce0000010000 */
[----:B------:R-:W0:Y:S01]  /*77d0*/  MUFU.EX2 R15, R15 ;  /* 0x0000000f000f7308 */ /* 0x000e220000000800 */
[----:B--2---:R-:W-:-:S07]  /*77e0*/  FADD.FTZ R6, R14, R5 ;  /* 0x000000050e067221 */ /* 0x004fce0000010000 */
[----:B------:R-:W2:Y:S01]  /*77f0*/  MUFU.EX2 R189, R189 ;  /* 0x000000bd00bd7308 */ /* 0x000ea20000000800 */
[----:B-1----:R-:W-:-:S07]  /*7800*/  FADD.FTZ R194, R188, R193 ;  /* 0x000000c1bcc27221 */ /* 0x002fce0000010000 */
[----:B------:R-:W1:Y:S01]  /*7810*/  MUFU.EX2 R20, R20 ;  /* 0x0000001400147308 */ /* 0x000e620000000800 */
[----:B0-----:R-:W-:-:S07]  /*7820*/  FADD.FTZ R5, R15, R6 ;  /* 0x000000060f057221 */ /* 0x001fce0000010000 */
[----:B------:R-:W0:Y:S01]  /*7830*/  MUFU.EX2 R190, R190 ;  /* 0x000000be00be7308 */ /* 0x000e220000000800 */
[----:B--2---:R-:W-:-:S07]  /*7840*/  FADD.FTZ R193, R189, R194 ;  /* 0x000000c2bdc17221 */ /* 0x004fce0000010000 */
[----:B------:R-:W2:Y:S01]  /*7850*/  MUFU.EX2 R21, R21 ;  /* 0x0000001500157308 */ /* 0x000ea20000000800 */
[----:B-1----:R-:W-:-:S07]  /*7860*/  FADD.FTZ R6, R20, R5 ;  /* 0x0000000514067221 */ /* 0x002fce0000010000 */
[----:B------:R-:W1:Y:S01]  /*7870*/  MUFU.EX2 R191, R191 ;  /* 0x000000bf00bf7308 */ /* 0x000e620000000800 */
[----:B0-----:R-:W-:-:S01]  /*7880*/  FADD.FTZ R194, R190, R193 ;  /* 0x000000c1bec27221 */ /* 0x001fc20000010000 */
[----:B------:R-:W-:Y:S02]  /*7890*/  WARPGROUP.DEPBAR.LE gsb0, 0x0 ;  /* 0x00008000000079c5 */ /* 0x000fe40000010000 */
[----:B------:R-:W-:-:S04]  /*78a0*/  WARPGROUP.ARRIVE ;  /* 0x00000000000079c5 */ /* 0x000fc80000000000 */
[----:B------:R-:W0:Y:S01]  /*78b0*/  MUFU.EX2 R184, R184 ;  /* 0x000000b800b87308 */ /* 0x000e220000000800 */
[----:B--2---:R-:W-:-:S01]  /*78c0*/  FADD.FTZ R5, R21, R6 ;  /* 0x0000000615057221 */ /* 0x004fc20000010000 */
[----:B------:R-:W-:Y:S01]  /*78d0*/  QGMMA.64x128x32.F32.E4M3.E4M3 R24, R212, gdesc[UR4], R24, gsb0 ;  /* 0x01e00004d4187df3 */ /* 0x000fe20008000818 */
[----:B------:R-:W-:Y:S01]  /*78e0*/  UIADD3 UR6, UR10, 0x400, URZ ;  /* 0x000004000a067890 */ /* 0x000fe2000fffe03f */
[----:B-1----:R-:W-:Y:S01]  /*78f0*/  FADD.FTZ R193, R191, R194 ;  /* 0x000000c2bfc17221 */ /* 0x002fe20000010000 */
[----:B------:R-:W-:-:S03]  /*7900*/  UMOV UR7, 0xc0000010 ;  /* 0xc000001000077882 */ /* 0x000fc60000000000 */
[----:B------:R-:W1:Y:S08]  /*7910*/  MUFU.EX2 R192, R192 ;  /* 0x000000c000c07308 */ /* 0x000e700000000800 */
[----:B------:R-:W2:Y:S01]  /*7920*/  MUFU.EX2 R168, R168 ;  /* 0x000000a800a87308 */ /* 0x000ea20000000800 */
[----:B0-----:R-:W-:-:S07]  /*7930*/  FADD.FTZ R5, R184, R5 ;  /* 0x00000005b8057221 */ /* 0x001fce0000010000 */
        /* <DEDUP_REMOVED lines=31> */
[----:B-1----:R-:W-:-:S01]  /*7b30*/  FADD.FTZ R5, R181, R6 ;  /* 0x00000006b5057221 */ /* 0x002fc20000010000 */
[----:B------:R-:W-:Y:S02]  /*7b40*/  WARPGROUP.DEPBAR.LE gsb0, 0x0 ;  /* 0x00008000000079c5 */ /* 0x000fe40000010000 */
[----:B------:R-:W-:-:S04]  /*7b50*/  WARPGROUP.ARRIVE ;  /* 0x00000000000079c5 */ /* 0x000fc80000000000 */
[----:B------:R-:W1:Y:S01]  /*7b60*/  MUFU.EX2 R154, R154 ;  /* 0x0000009a009a7308 */ /* 0x000e620000000800 */
[----:B--2---:R-:W-:-:S01]  /*7b70*/  FADD.FTZ R193, R183, R194 ;  /* 0x000000c2b7c17221 */ /* 0x004fc20000010000 */
[----:B------:R-:W-:Y:S01]  /*7b80*/  QGMMA.64x128x32.F32.E4M3.E4M3 R24, R216, gdesc[UR4], R24, gsb0 ;  /* 0x01e00004d8187df3 */ /* 0x000fe20008000818 */
[----:B------:R-:W-:Y:S01]  /*7b90*/  UIADD3 UR6, UR10, 0x500, URZ ;  /* 0x000005000a067890 */ /* 0x000fe2000fffe03f */
[----:B------:R-:W-:-:S04]  /*7ba0*/  UMOV UR7, 0xc0000010 ;  /* 0xc000001000077882 */ /* 0x000fc80000000000 */
        /* <DEDUP_REMOVED lines=40> */
[----:B0-----:R-:W-:-:S04]  /*7e30*/  FADD.FTZ R5, R137, R6 ;  /* 0x0000000689057221 */ /* 0x001fc80000010000 */
[----:B------:R-:W0:Y:S01]  /*7e40*/  MUFU.EX2 R140, R140 ;  /* 0x0000008c008c7308 */ /* 0x000e220000000800 */
[----:B------:R-:W-:-:S07]  /*7e50*/  UMOV UR7, 0xc0000010 ;  /* 0xc000001000077882 */ /* 0x000fce0000000000 */
        /* <DEDUP_REMOVED lines=38> */
[----:B------:R-:W-:Y:S06]  /*80c0*/  QGMMA.64x128x32.F32.E4M3.E4M3 R24, R224, gdesc[UR4], R24, gsb0 ;  /* 0x01e00004e0187df3 */ /* 0x000fec0008000818 */
        /* <DEDUP_REMOVED lines=35> */
[----:B--2---:R-:W-:-:S01]  /*8300*/  FADD.FTZ R5, R109, R6 ;  /* 0x000000066d057221 */ /* 0x004fc20000010000 */
[----:B------:R-:W-:-:S06]  /*8310*/  WARPGROUP.DEPBAR.LE gsb0, 0x0 ;  /* 0x00008000000079c5 */ /* 0x000fcc0000010000 */
[----:B------:R-:W2:Y:S01]  /*8320*/  MUFU.EX2 R114, R114 ;  /* 0x0000007200727308 */ /* 0x000ea20000000800 */
[----:B-1----:R-:W-:-:S07]  /*8330*/  FADD.FTZ R193, R111, R194 ;  /* 0x000000c26fc17221 */ /* 0x002fce0000010000 */
[----:B------:R-:W1:Y:S01]  /*8340*/  MUFU.EX2 R113, R113 ;  /* 0x0000007100717308 */ /* 0x000e620000000800 */
[----:B0-----:R-:W-:-:S01]  /*8350*/  FADD.FTZ R6, R112, R5 ;  /* 0x0000000570067221 */ /* 0x001fc20000010000 */
[----:B------:R-:W-:-:S05]  /*8360*/  IADD3 R5, -R23, 0xb, RZ ;  /* 0x0000000b17057810 */ /* 0x000fca0007ffe1ff */
[----:B------:R0:W-:Y:S06]  /*8370*/  BAR.ARV R5, 0x100 ;  /* 0x000400050000751d */ /* 0x0001ec0000002000 */
[----:B------:R-:W3:Y:S01]  /*8380*/  MUFU.EX2 R115, R115 ;  /* 0x0000007300737308 */ /* 0x000ee20000000800 */
[----:B--2---:R-:W-:-:S01]  /*8390*/  FADD.FTZ R194, R114, R193 ;  /* 0x000000c172c27221 */ /* 0x004fc20000010000 */
[----:B0-----:R-:W-:Y:S02]  /*83a0*/  @!P1 VIADD R5, R196, 0x2e840 ;  /* 0x0002e840c4059836 */ /* 0x001fe40000000000 */
[----:B-1----:R-:W-:-:S03]  /*83b0*/  FADD.FTZ R193, R113, R6 ;  /* 0x0000000671c17221 */ /* 0x002fc60000010000 */
[----:B------:R-:W-:Y:S01]  /*83c0*/  @!P1 PRMT R5, RZ, 0x654, R5 ;  /* 0x00000654ff059816 */ /* 0x000fe20000000005 */
[----:B------:R-:W0:Y:S03]  /*83d0*/  MUFU.EX2 R116, R116 ;  /* 0x0000007400747308 */ /* 0x000e260000000800 */
[----:B------:R1:W-:Y:S05]  /*83e0*/  @!P1 SYNCS.ARRIVE.TRANS64.RED.A1T0 RZ, [R5+URZ], RZ ;  /* 0x000000ff05ff99a7 */ /* 0x0003ea000810043f */
[----:B------:R-:W2:Y:S01]  /*83f0*/  MUFU.EX2 R118, R118 ;  /* 0x0000007600767308 */ /* 0x000ea20000000800 */
[----:B---3--:R-:W-:-:S07]  /*8400*/  FADD.FTZ R195, R115, R194 ;  /* 0x000000c273c37221 */ /* 0x008fce0000010000 */
[----:B------:R-:W3:Y:S01]  /*8410*/  MUFU.EX2 R117, R117 ;  /* 0x0000007500757308 */ /* 0x000ee20000000800 */
[----:B0-----:R-:W-:-:S07]  /*8420*/  FADD.FTZ R6, R116, R193 ;  /* 0x000000c174067221 */ /* 0x001fce0000010000 */
[----:B------:R-:W0:Y:S01]  /*8430*/  MUFU.EX2 R119, R119 ;  /* 0x0000007700777308 */ /* 0x000e220000000800 */
[----:B--2---:R-:W-:-:S07]  /*8440*/  FADD.FTZ R194, R118, R195 ;  /* 0x000000c376c27221 */ /* 0x004fce0000010000 */
        /* <DEDUP_REMOVED lines=12> */
[----:B------:R-:W1:Y:S01]  /*8510*/  MUFU.EX2 R93, R93 ;  /* 0x0000005d005d7308 */ /* 0x000e620000000800 */
[----:B---3--:R-:W-:-:S07]  /*8520*/  FADD.FTZ R6, R92, R193 ;  /* 0x000000c15c067221 */ /* 0x008fce0000010000 */
        /* <DEDUP_REMOVED lines=17> */
[----:B--2---:R-:W-:-:S01]  /*8640*/  FADD.FTZ R103, R102, R103 ;  /* 0x0000006766677221 */ /* 0x004fc20000010000 */
[----:B0-----:R-:W-:-:S03]  /*8650*/  FADD.FTZ R6, R101, R6 ;  /* 0x0000000665067221 */ /* 0x001fc60000010000 */
[----:B-1----:R-:W-:Y:S01]  /*8660*/  FADD.FTZ R5, R10, R103 ;  /* 0x000000670a057221 */ /* 0x002fe20000010000 */
[----:B------:R-:W-:Y:S06]  /*8670*/  @!P0 BRA `(.L_x_137) ;  /* 0x0000000000048947 */ /* 0x000fec0003800000 */
[----:B------:R-:W-:Y:S01]  /*8680*/  BPT.TRAP 0x1 ;  /* 0x000000040000795c */ /* 0x000fe20000300000 */
.L_x_137:
[----:B------:R-:W-:Y:S01]  /*8690*/  F2FP.SATFINITE.E4M3.F32.PACK_AB_MERGE_C R13, R14, R13, RZ ;  /* 0x0000000d0e0d723e */ /* 0x000fe200048070ff */
[----:B------:R-:W-:Y:S02]  /*86a0*/  UIADD3 UR6, UR48, -0x1, URZ ;  /* 0xffffffff30067890 */ /* 0x000fe4000fffe03f */
[----:B------:R-:W-:Y:S01]  /*86b0*/  ISETP.LT.AND P1, PT, RZ, UR48, PT ;  /* 0x00000030ff007c0c */ /* 0x000fe2000bf21270 */
[----:B------:R-:W-:Y:S01]  /*86c0*/  UMOV UR51, UR43 ;  /* 0x0000002b00337c82 */ /* 0x000fe20008000000 */
[----:B------:R-:W-:Y:S01]  /*86d0*/  F2FP.SATFINITE.E4M3.F32.PACK_AB_MERGE_C R200, R11, R12, R13 ;  /* 0x0000000c0bc8723e */ /* 0x000fe2000480700d */
[----:B------:R-:W-:Y:S01]  /*86e0*/  IMAD.U32 R11, RZ, RZ, UR49 ;  /* 0x00000031ff0b7e24 */ /* 0x000fe2000f8e00ff */
[----:B------:R-:W-:Y:S01]  /*86f0*/  F2FP.SATFINITE.E4M3.F32.PACK_AB_MERGE_C R187, R188, R187, RZ ;  /* 0x000000bbbcbb723e */ /* 0x000fe200048070ff */
[----:B------:R-:W-:Y:S01]  /*8700*/  UMOV UR49, UR50 ;  /* 0x0000003200317c82 */ /* 0x000fe20008000000 */
[----:B------:R-:W-:Y:S01]  /*8710*/  F2FP.SATFINITE.E4M3.F32.PACK_AB_MERGE_C R21, R184, R21, RZ ;  /* 0x00000015b815723e */ /* 0x000fe200048070ff */
[----:B------:R-:W-:Y:S01]  /*8720*/  IMAD R11, R11, 0x8, R0 ;  /* 0x000000080b0b7824 */ /* 0x000fe200078e0200 */
[----:B------:R-:W-:Y:S01]  /*8730*/  F2FP.SATFINITE.E4M3.F32.PACK_AB_MERGE_C R191, R192, R191, RZ ;  /* 0x000000bfc0bf723e */ /* 0x000fe200048070ff */
[----:B------:R-:W-:Y:S01]  /*8740*/  UMOV UR48, UR6 ;  /* 0x0000000600307c82 */ /* 0x000fe20008000000 */
[----:B------:R-:W-:Y:S01]  /*8750*/  F2FP.SATFINITE.E4M3.F32.PACK_AB_MERGE_C R172, R173, R172, RZ ;  /* 0x000000acadac723e */ /* 0x000fe200048070ff */
[----:B------:R-:W-:Y:S01]  /*8760*/  VIADD R11, R11, 0x2e860 ;  /* 0x0002e8600b0b7836 */ /* 0x000fe20000000000 */
[----:B------:R-:W-:Y:S01]  /*8770*/  F2FP.SATFINITE.E4M3.F32.PACK_AB_MERGE_C R174, R175, R174, RZ ;  /* 0x000000aeafae723e */ /* 0x000fe200048070ff */
[-C--:B------:R-:W-:Y:S01]  /*8780*/  FMUL.FTZ R24, R24, R9.reuse ;  /* 0x0000000918187220 */ /* 0x080fe20000410000 */
[----:B------:R-:W-:Y:S01]  /*8790*/  F2FP.SATFINITE.E4M3.F32.PACK_AB_MERGE_C R180, R181, R180, RZ ;  /* 0x000000b4b5b4723e */ /* 0x000fe200048070ff */
[-C--:B------:R-:W-:Y:S01]  /*87a0*/  FMUL.FTZ R25, R25, R9.reuse ;  /* 0x0000000919197220 */ /* 0x080fe20000410000 */
[----:B------:R-:W-:Y:S01]  /*87b0*/  PRMT R11, R2, 0x654, R11 ;  /* 0x00000654020b7816 */ /* 0x000fe2000000000b */
[-C--:B------:R-:W-:Y:S01]  /*87c0*/  FMUL.FTZ R28, R28, R9.reuse ;  /* 0x000000091c1c7220 */ /* 0x080fe20000410000 */
[----:B------:R-:W-:Y:S01]  /*87d0*/  F2FP.SATFINITE.E4M3.F32.PACK_AB_MERGE_C R182, R183, R182, RZ ;  /* 0x000000b6b7b6723e */ /* 0x000fe200048070ff */
[-C--:B------:R-:W-:Y:S01]  /*87e0*/  FMUL.FTZ R29, R29, R9.reuse ;  /* 0x000000091d1d7220 */ /* 0x080fe20000410000 */
[----:B------:R-:W-:Y:S01]  /*87f0*/  F2FP.SATFINITE.E4M3.F32.PACK_AB_MERGE_C R156, R157, R156, RZ ;  /* 0x0000009c9d9c723e */ /* 0x000fe200048070ff */
[----:B------:R0:W-:Y:S01]  /*8800*/  SYNCS.ARRIVE.TRANS64.RED.A1T0 RZ, [R11+URZ], RZ ;  /* 0x000000ff0bff79a7 */ /* 0x0001e2000810043f */
        /* <DEDUP_REMOVED lines=107> */
[----:B------:R-:W-:Y:S01]  /*8ec0*/  F2FP.SATFINITE.E4M3.F32.PACK_AB_MERGE_C R227, R99, R98, R102 ;  /* 0x0000006263e3723e */ /* 0x000fe20004807066 */
[----:B0-----:R-:W-:Y:S06]  /*8ed0*/  @P1 BRA `(.L_x_138) ;  /* 0xffffffc800541947 */ /* 0x001fec000383ffff */
.L_x_128:
[----:B------:R-:W-:Y:S06]  /*8ee0*/  BAR.ARV 0x8, 0x120 ;  /* 0x0204800000007b1d */ /* 0x000fec0000002000 */
[----:B------:R-:W-:Y:S05]  /*8ef0*/  @!P0 BRA `(.L_x_139) ;  /* 0x0000000000048947 */ /* 0x000fea0003800000 */
[----:B------:R-:W-:Y:S01]  /*8f00*/  BPT.TRAP 0x1 ;  /* 0x000000040000795c */ /* 0x000fe20000300000 */
.L_x_139:
[----:B------:R-:W-:Y:S02]  /*8f10*/  IMAD.U32 R3, RZ, RZ, UR50 ;  /* 0x00000032ff037e24 */ /* 0x000fe4000f8e00ff */
[----:B------:R-:W-:Y:S02]  /*8f20*/  IMAD.U32 R8, RZ, RZ, UR43 ;  /* 0x0000002bff087e24 */ /* 0x000fe4000f8e00ff */
[----:B------:R-:W-:-:S03]  /*8f30*/  IMAD R20, R3, 0x8, R0 ;  /* 0x0000000803147824 */ /* 0x000fc600078e0200 */
[----:B------:R-:W-:-:S04]  /*8f40*/  SHF.L.U32 R3, R8, 0x1f, RZ ;  /* 0x0000001f08037819 */ /* 0x000fc800000006ff */
[----:B------:R0:W1:Y:S01]  /*8f50*/  SYNCS.PHASECHK.TRANS64.TRYWAIT P1, [R20+URZ+0x2e850], R3 ;  /* 0x02e85003140075a7 */ /* 0x000062000802017f */
[----:B------:R-:W-:Y:S05]  /*8f60*/  @!P0 BRA `(.L_x_140) ;  /* 0x0000000000048947 */ /* 0x000fea0003800000 */
[----:B------:R-:W-:Y:S01]  /*8f70*/  BPT.TRAP 0x1 ;  /* 0x000000040000795c */ /* 0x000fe20000300000 */
.L_x_140:
[----:B------:R-:W-:Y:S02]  /*8f80*/  VIADD R0, R0, 0x400 ;  /* 0x0000040000007836 */ /* 0x000fe40000000000 */
[----:B------:R-:W-:-:S03]  /*8f90*/  IMAD.U32 R9, RZ, RZ, UR50 ;  /* 0x00000032ff097e24 */ /* 0x000fc6000f8e00ff */
[----:B------:R-:W-:-:S04]  /*8fa0*/  SHF.R.U32.HI R0, RZ, 0x4, R0 ;  /* 0x00000004ff007819 */ /* 0x000fc80000011600 */
[----:B------:R-:W-:-:S04]  /*8fb0*/  LOP3.LUT R0, R0, 0x3fff, RZ, 0xc0, !PT ;  /* 0x00003fff00007812 */ /* 0x000fc800078ec0ff */
[----:B------:R-:W-:Y:S01]  /*8fc0*/  LOP3.LUT R0, R0, 0x10000, RZ, 0xfc, !PT ;  /* 0x0001000000007812 */ /* 0x000fe200078efcff */
[----:B-1----:R-:W-:Y:S06]  /*8fd0*/  @P1 BRA `(.L_x_141) ;  /* 0x0000000000081947 */ /* 0x002fec0003800000 */
[----:B------:R-:W1:Y:S02]  /*8fe0*/  SYNCS.PHASECHK.TRANS64.TRYWAIT P1, [R20+URZ+0x2e850], R3 ;  /* 0x02e85003140075a7 */ /* 0x000e64000802017f */
[----:B-1----:R-:W-:Y:S05]  /*8ff0*/  @!P1 BRA `(.L_x_142) ;  /* 0x0000007c00009947 */ /* 0x002fea0003800000 */
.L_x_141:
[----:B------:R-:W-:Y:S01]  /*9000*/  IMAD R8, R9, 0x700, R0 ;  /* 0x0000070009087824 */ /* 0x000fe200078e0200 */
[----:B------:R-:W-:Y:S05]  /*9010*/  WARPSYNC.ALL ;  /* 0x0000000000007948 */ /* 0x000fea0003800000 */
[----:B------:R-:W-:Y:S01]  /*9020*/  IMAD.MOV.U32 R9, RZ, RZ, -0x3ffffff0 ;  /* 0xc0000010ff097424 */ /* 0x000fe200078e00ff */
[C---:B------:R-:W-:Y:S01]  /*9030*/  R2UR UR6, R8.reuse ;  /* 0x00000000080672ca */ /* 0x040fe200000e0000 */
[----:B------:R-:W-:Y:S01]  /*9040*/  WARPGROUP.ARRIVE ;  /* 0x00000000000079c5 */ /* 0x000fe20000000000 */
[----:B------:R-:W-:Y:S01]  /*9050*/  VIADD R10, R8, 0x100 ;  /* 0x00000100080a7836 */ /* 0x000fe20000000000 */
[----:B------:R-:W-:Y:S01]  /*9060*/  ULDC.64 UR8, c[0x0][0x9a0] ;  /* 0x0002680000087ab9 */ /* 0x000fe20000000a00 */
[----:B------:R-:W-:Y:S01]  /*9070*/  R2UR UR7, R9 ;  /* 0x00000000090772ca */ /* 0x000fe200000e0000 */
[----:B------:R-:W-:Y:S01]  /*9080*/  IMAD.MOV.U32 R11, RZ, RZ, -0x3ffffff0 ;  /* 0xc0000010ff0b7424 */ /* 0x000fe200078e00ff */
[----:B------:R-:W-:Y:S01]  /*9090*/  UISETP.NE.U32.AND UP0, UPT, UR8, URZ, UPT ;  /* 0x0000003f0800728c */ /* 0x000fe2000bf05070 */
[----:B------:R-:W-:-:S03]  /*90a0*/  IMAD.MOV.U32 R14, RZ, RZ, 0x3f800000 ;  /* 0x3f800000ff0e7424 */ /* 0x000fc600078e00ff */
[----:B------:R-:W-:-:S06]  /*90b0*/  UISETP.NE.AND.EX UP0, UPT, UR9, URZ, UPT, UP0 ;  /* 0x0000003f0900728c */ /* 0x000fcc000bf05300 */
[----:B------:R-:W-:Y:S01]  /*90c0*/  PLOP3.LUT P1, PT, PT, PT, UP0, 0x80, 0x0 ;  /* 0x000000000000781c */ /* 0x000fe20003f2f008 */
[----:B------:R-:W-:Y:S01]  /*90d0*/  QGMMA.64x128x32.F32.E4M3.E4M3 R24, R200, gdesc[UR4], R24, gsb0 ;  /* 0x01e00004c8187df3 */ /* 0x000fe20008000818 */
[----:B------:R-:W-:Y:S01]  /*90e0*/  R2UR UR6, R10 ;  /* 0x000000000a0672ca */ /* 0x000fe200000e0000 */
[----:B------:R-:W-:Y:S01]  /*90f0*/  VIADD R10, R8, 0x200 ;  /* 0x00000200080a7836 */ /* 0x000fe20000000000 */
[----:B------:R-:W-:Y:S01]  /*9100*/  R2UR UR7, R11 ;  /* 0x000000000b0772ca */ /* 0x000fe200000e0000 */
[----:B------:R-:W-:Y:S01]  /*9110*/  IMAD.MOV.U32 R11, RZ, RZ, -0x3ffffff0 ;  /* 0xc0000010ff0b7424 */ /* 0x000fe200078e00ff */
[----:B------:R-:W-:Y:S02]  /*9120*/  @UP0 ULDC.64 UR10, c[0x0][0x9c8] ;  /* 0x00027200000a0ab9 */ /* 0x000fe40000000a00 */
[----:B------:R-:W-:Y:S01]  /*9130*/  @UP0 UIMAD.WIDE.U32 UR4, UR36, UR10, URZ ;  /* 0x0000000a240402a5 */ /* 0x000fe2000f8e003f */
[----:B------:R-:W-:Y:S02]  /*9140*/  WARPGROUP.DEPBAR.LE gsb0, 0x0 ;  /* 0x00008000000079c5 */ /* 0x000fe40000010000 */
[----:B------:R-:W-:-:S06]  /*9150*/  WARPGROUP.ARRIVE ;  /* 0x00000000000079c5 */ /* 0x000fcc0000000000 */
[----:B------:R-:W-:Y:S01]  /*9160*/  QGMMA.64x128x32.F32.E4M3.E4M3 R24, R204, gdesc[UR4], R24, gsb0 ;  /* 0x01e00004cc187df3 */ /* 0x000fe20008000818 */
[----:B------:R-:W-:Y:S01]  /*9170*/  R2UR UR6, R10 ;  /* 0x000000000a0672ca */ /* 0x000fe200000e0000 */
[----:B------:R-:W-:Y:S01]  /*9180*/  VIADD R10, R8, 0x300 ;  /* 0x00000300080a7836 */ /* 0x000fe20000000000 */
[----:B------:R-:W-:Y:S01]  /*9190*/  R2UR UR7, R11 ;  /* 0x000000000b0772ca */ /* 0x000fe200000e0000 */
[----:B------:R-:W-:Y:S01]  /*91a0*/  IMAD.MOV.U32 R11, RZ, RZ, -0x3ffffff0 ;  /* 0xc0000010ff0b7424 */ /* 0x000fe200078e00ff */
[----:B------:R-:W-:Y:S02]  /*91b0*/  WARPGROUP.DEPBAR.LE gsb0, 0x0 ;  /* 0x00008000000079c5 */ /* 0x000fe40000010000 */
[----:B------:R-:W-:-:S09]  /*91c0*/  WARPGROUP.ARRIVE ;  /* 0x00000000000079c5 */ /* 0x000fd20000000000 */
        /* <DEDUP_REMOVED lines=8> */
[----:B------:R-:W-:-:S04]  /*9250*/  @UP0 UIMAD UR6, UR37, UR10, URZ ;  /* 0x0000000a250602a4 */ /* 0x000fc8000f8e023f */
[----:B------:R-:W-:Y:S02]  /*9260*/  @UP0 UIMAD UR7, UR36, UR11, UR6 ;  /* 0x0000000b240702a4 */ /* 0x000fe4000f8e0206 */
[----:B------:R-:W-:Y:S01]  /*9270*/  @UP0 USHF.R.S32.HI UR6, URZ, 0x1f, UR42 ;  /* 0x0000001f3f060899 */ /* 0x000fe2000801142a */
[----:B------:R-:W-:Y:S01]  /*9280*/  @UP0 ULDC.64 UR10, c[0x0][0x9d0] ;  /* 0x00027400000a0ab9 */ /* 0x000fe20000000a00 */
[----:B------:R-:W-:Y:S02]  /*9290*/  @UP0 UIADD3 UR5, UR5, UR7, URZ ;  /* 0x0000000705050290 */ /* 0x000fe4000fffe03f */
[----:B------:R-:W-:Y:S02]  /*92a0*/  @UP0 UIMAD UR6, UR6, UR10, URZ ;  /* 0x0000000a060602a4 */ /* 0x000fe4000f8e023f */
[----:B------:R-:W-:Y:S02]  /*92b0*/  @UP0 UIMAD.WIDE.U32 UR4, UR42, UR10, UR4 ;  /* 0x0000000a2a0402a5 */ /* 0x000fe4000f8e0004 */
[----:B------:R-:W-:-:S04]  /*92c0*/  @UP0 UIMAD UR6, UR42, UR11, UR6 ;  /* 0x0000000b2a0602a4 */ /* 0x000fc8000f8e0206 */
[----:B------:R-:W-:Y:S02]  /*92d0*/  @UP0 UIADD3 UR5, UR5, UR6, URZ ;  /* 0x0000000605050290 */ /* 0x000fe4000fffe03f */
[----:B------:R-:W-:Y:S01]  /*92e0*/  @UP0 ULEA UR6, UP1, UR4, UR8, 0x2 ;  /* 0x0000000804060291 */ /* 0x000fe2000f82103f */
[----:B------:R-:W-:-:S03]  /*92f0*/  R2UR UR7, R11 ;  /* 0x000000000b0772ca */ /* 0x000fc600000e0000 */
[----:B------:R-:W-:-:S03]  /*9300*/  @UP0 ULEA.HI.X UR5, UR4, UR9, UR5, 0x2, UP1 ;  /* 0x0000000904050291 */ /* 0x000fc600088f1405 */
[----:B------:R-:W-:Y:S01]  /*9310*/  @UP0 UMOV UR4, UR6 ;  /* 0x0000000600040c82 */ /* 0x000fe20008000000 */
[----:B------:R-:W-:Y:S01]  /*9320*/  R2UR UR6, R10 ;  /* 0x000000000a0672ca */ /* 0x000fe200000e0000 */
[----:B------:R-:W-:Y:S02]  /*9330*/  IMAD.U32 R12, RZ, RZ, UR4 ;  /* 0x00000004ff0c7e24 */ /* 0x000fe4000f8e00ff */
[----:B------:R-:W-:-:S05]  /*9340*/  IMAD.U32 R13, RZ, RZ, UR5 ;  /* 0x00000005ff0d7e24 */ /* 0x000fca000f8e00ff */
[----:B------:R2:W3:Y:S01]  /*9350*/  @P1 LDG.E R14, desc[UR46][R12.64] ;  /* 0x0000002e0c0e1981 */ /* 0x0004e2000c1e1900 */
[----:B------:R-:W-:Y:S02]  /*9360*/  VIADD R10, R8, 0x500 ;  /* 0x00000500080a7836 */ /* 0x000fe40000000000 */
[----:B------:R-:W-:Y:S01]  /*9370*/  IMAD.MOV.U32 R11, RZ, RZ, -0x3ffffff0 ;  /* 0xc0000010ff0b7424 */ /* 0x000fe200078e00ff */
[----:B------:R-:W-:Y:S02]  /*9380*/  WARPGROUP.DEPBAR.LE gsb0, 0x0 ;  /* 0x00008000000079c5 */ /* 0x000fe40000010000 */
[----:B------:R-:W-:-:S06]  /*9390*/  WARPGROUP.ARRIVE ;  /* 0x00000000000079c5 */ /* 0x000fcc0000000000 */
[----:B------:R-:W-:Y:S01]  /*93a0*/  QGMMA.64x128x32.F32.E4M3.E4M3 R24, R216, gdesc[UR4], R24, gsb0 ;  /* 0x01e00004d8187df3 */ /* 0x000fe20008000818 */
[----:B------:R-:W-:Y:S02]  /*93b0*/  R2UR UR6, R10 ;  /* 0x000000000a0672ca */ /* 0x000fe400000e0000 */
[----:B------:R-:W-:Y:S01]  /*93c0*/  R2UR UR7, R11 ;  /* 0x000000000b0772ca */ /* 0x000fe200000e0000 */
[----:B------:R-:W-:Y:S02]  /*93d0*/  VIADD R8, R8, 0x600 ;  /* 0x0000060008087836 */ /* 0x000fe40000000000 */
[----:B------:R-:W-:Y:S01]  /*93e0*/  IMAD.MOV.U32 R9, RZ, RZ, -0x3ffffff0 ;  /* 0xc0000010ff097424 */ /* 0x000fe200078e00ff */
[----:B01----:R-:W0:Y:S01]  /*93f0*/  SHFL.BFLY PT, R3, R6, 0x2, 0x1f ;  /* 0x0c401f0006037f89 */ /* 0x003e2200000e0000 */
[----:B------:R-:W-:Y:S02]  /*9400*/  WARPGROUP.DEPBAR.LE gsb0, 0x0 ;  /* 0x00008000000079c5 */ /* 0x000fe40000010000 */
[----:B------:R-:W-:-:S06]  /*9410*/  WARPGROUP.ARRIVE ;  /* 0x00000000000079c5 */ /* 0x000fcc0000000000 */
[----:B------:R-:W-:Y:S01]  /*9420*/  QGMMA.64x128x32.F32.E4M3.E4M3 R24, R220, gdesc[UR4], R24, gsb0 ;  /* 0x01e00004dc187df3 */ /* 0x000fe20008000818 */
[----:B------:R-:W-:Y:S02]  /*9430*/  R2UR UR6, R8 ;  /* 0x00000000080672ca */ /* 0x000fe400000e0000 */
[----:B------:R-:W-:Y:S01]  /*9440*/  R2UR UR7, R9 ;  /* 0x00000000090772ca */ /* 0x000fe200000e0000 */
[----:B------:R-:W1:Y:S01]  /*9450*/  SHFL.BFLY PT, R8, R5, 0x2, 0x1f ;  /* 0x0c401f0005087f89 */ /* 0x000e6200000e0000 */
[----:B0-----:R-:W-:-:S05]  /*9460*/  FADD.FTZ R3, R3, R6 ;  /* 0x0000000603037221 */ /* 0x001fca0000010000 */
[----:B------:R-:W0:Y:S01]  /*9470*/  SHFL.BFLY PT, R0, R3, 0x1, 0x1f ;  /* 0x0c201f0003007f89 */ /* 0x000e2200000e0000 */
[----:B-1----:R-:W-:-:S05]  /*9480*/  FADD.FTZ R8, R8, R5 ;  /* 0x0000000508087221 */ /* 0x002fca0000010000 */
[----:B------:R-:W2:Y:S01]  /*9490*/  SHFL.BFLY PT, R9, R8, 0x1, 0x1f ;  /* 0x0c201f0008097f89 */ /* 0x000ea200000e0000 */
[----:B0-----:R-:W-:-:S05]  /*94a0*/  FADD.FTZ R10, R3, R0 ;  /* 0x00000000030a7221 */ /* 0x001fca0000010000 */
[C---:B------:R-:W-:Y:S01]  /*94b0*/  FSETP.NE.FTZ.AND P1, PT, R10.reuse, RZ, PT ;  /* 0x000000ff0a00720b */ /* 0x040fe20003f35000 */
[----:B------:R-:W-:Y:S01]  /*94c0*/  FMUL.FTZ R6, R10, 0.00390625 ;  /* 0x3b8000000a067820 */ /* 0x000fe20000410000 */
[----:B------:R-:W-:-:S04]  /*94d0*/  IMAD.MOV.U32 R5, RZ, RZ, RZ ;  /* 0x000000ffff057224 */ /* 0x000fc800078e00ff */
[----:B------:R-:W-:Y:S01]  /*94e0*/  FSETP.NE.FTZ.AND P2, PT, R6, RZ, PT ;  /* 0x000000ff0600720b */ /* 0x000fe20003f55000 */
[----:B--2---:R-:W-:-:S04]  /*94f0*/  FADD.FTZ R12, R8, R9 ;  /* 0x00000009080c7221 */ /* 0x004fc80000010000 */
[----:B------:R-:W-:Y:S02]  /*9500*/  FMUL.FTZ R13, R12, 0.00390625 ;  /* 0x3b8000000c0d7820 */ /* 0x000fe40000410000 */
[----:B------:R-:W-:Y:S03]  /*9510*/  @P1 MUFU.RCP R5, R10 ;  /* 0x0000000a00051308 */ /* 0x000fe60000001000 */
[----:B------:R-:W-:Y:S01]  /*9520*/  FSETP.NE.FTZ.AND P3, PT, R13, RZ, PT ;  /* 0x000000ff0d00720b */ /* 0x000fe20003f75000 */
[----:B------:R-:W-:Y:S02]  /*9530*/  WARPGROUP.DEPBAR.LE gsb0, 0x0 ;  /* 0x00008000000079c5 */ /* 0x000fe40000010000 */
[----:B------:R-:W-:-:S06]  /*9540*/  WARPGROUP.ARRIVE ;  /* 0x00000000000079c5 */ /* 0x000fcc0000000000 */
[----:B------:R-:W-:Y:S01]  /*9550*/  QGMMA.64x128x32.F32.E4M3.E4M3 R24, R224, gdesc[UR4], R24, gsb0 ;  /* 0x01e00004e0187df3 */ /* 0x000fe20008000818 */
[----:B------:R-:W-:Y:S01]  /*9560*/  FSETP.NE.FTZ.AND P1, PT, R12, RZ, PT ;  /* 0x000000ff0c00720b */ /* 0x000fe20003f35000 */
[----:B------:R-:W-:Y:S01]  /*9570*/  IMAD.MOV.U32 R11, RZ, RZ, RZ ;  /* 0x000000ffff0b7224 */ /* 0x000fe200078e00ff */
[----:B------:R-:W0:Y:S08]  /*9580*/  @P2 MUFU.LG2 R6, R6 ;  /* 0x0000000600062308 */ /* 0x000e300000000c00 */
[----:B------:R-:W1:Y:S08]  /*9590*/  @P3 MUFU.LG2 R8, R13 ;  /* 0x0000000d00083308 */ /* 0x000e700000000c00 */
[----:B------:R-:W2:Y:S01]  /*95a0*/  @P1 MUFU.RCP R11, R12 ;  /* 0x0000000c000b1308 */ /* 0x000ea20000001000 */
[----:B------:R-:W-:-:S02]  /*95b0*/  IMAD.U32 R9, RZ, RZ, UR38 ;  /* 0x00000026ff097e24 */ /* 0x000fc4000f8e00ff */
[----:B------:R-:W-:Y:S02]  /*95c0*/  IMAD.U32 R15, RZ, RZ, UR38 ;  /* 0x00000026ff0f7e24 */ /* 0x000fe4000f8e00ff */
[----:B0-----:R-:W-:Y:S01]  /*95d0*/  @P2 FMUL.FTZ R6, R6, 0.69314718246459960938 ;  /* 0x3f31721806062820 */ /* 0x001fe20000410000 */
[----:B------:R-:W-:Y:S01]  /*95e0*/  @P2 FMUL.FTZ R9, R9, 0.69314718246459960938 ;  /* 0x3f31721809092820 */ /* 0x000fe20000410000 */
[----:B------:R-:W-:Y:S01]  /*95f0*/  @P3 FMUL.FTZ R15, R15, 0.69314718246459960938 ;  /* 0x3f3172180f0f3820 */ /* 0x000fe20000410000 */
[----:B-1----:R-:W-:Y:S01]  /*9600*/  @P3 FMUL.FTZ R8, R8, 0.69314718246459960938 ;  /* 0x3f31721808083820 */ /* 0x002fe20000410000 */
[----:B------:R-:W-:Y:S02]  /*9610*/  IMAD.MOV.U32 R3, RZ, RZ, -0x800000 ;  /* 0xff800000ff037424 */ /* 0x000fe400078e00ff */
[----:B------:R-:W-:Y:S01]  /*9620*/  @P2 FFMA.FTZ R3, R9, R4, R6 ;  /* 0x0000000409032223 */ /* 0x000fe20000010006 */
[----:B------:R-:W-:Y:S02]  /*9630*/  IMAD.MOV.U32 R0, RZ, RZ, -0x800000 ;  /* 0xff800000ff007424 */ /* 0x000fe400078e00ff */
[----:B------:R-:W-:Y:S01]  /*9640*/  @P3 FFMA.FTZ R0, R15, R7, R8 ;  /* 0x000000070f003223 */ /* 0x000fe20000010008 */
[-C--:B---3--:R-:W-:Y:S01]  /*9650*/  FMUL.FTZ R7, R5, R14.reuse ;  /* 0x0000000e05077220 */ /* 0x088fe20000410000 */
[----:B--2---:R-:W-:Y:S01]  /*9660*/  FMUL.FTZ R4, R11, R14 ;  /* 0x0000000e0b047220 */ /* 0x004fe20000410000 */
[----:B------:R-:W-:-:S02]  /*9670*/  WARPGROUP.DEPBAR.LE gsb0, 0x0 ;  /* 0x00008000000079c5 */ /* 0x000fc40000010000 */
[----:B------:R-:W-:Y:S05]  /*9680*/  @!P0 BRA `(.L_x_143) ;  /* 0x0000000000048947 */ /* 0x000fea0003800000 */
[----:B------:R-:W-:Y:S01]  /*9690*/  BPT.TRAP 0x1 ;  /* 0x000000040000795c */ /* 0x000fe20000300000 */
.L_x_143:
[----:B------:R-:W-:Y:S01]  /*96a0*/  VIADD R5, R20, 0x2e860 ;  /* 0x0002e86014057836 */ /* 0x000fe20000000000 */
[----:B------:R-:W-:Y:S01]  /*96b0*/  UIADD3 UR50, UR50, 0x1, URZ ;  /* 0x0000000132327890 */ /* 0x000fe2000fffe03f */
[-C--:B------:R-:W-:Y:S01]  /*96c0*/  FMUL.FTZ R99, R25, R7.reuse ;  /* 0x0000000719637220 */ /* 0x080fe20000410000 */
[-C--:B------:R-:W-:Y:S01]  /*96d0*/  FMUL.FTZ R100, R28, R7.reuse ;  /* 0x000000071c647220 */ /* 0x080fe20000410000 */
[-C--:B------:R-:W-:Y:S01]  /*96e0*/  FMUL.FTZ R98, R29, R7.reuse ;  /* 0x000000071d627220 */ /* 0x080fe20000410000 */
[----:B------:R-:W-:Y:S01]  /*96f0*/  PRMT R5, R2, 0x654, R5 ;  /* 0x0000065402057816 */ /* 0x000fe20000000005 */
[----:B------:R-:W-:Y:S01]  /*9700*/  UISETP.NE.AND UP0, UPT, UR50, 0x2, UPT ;  /* 0x000000023200788c */ /* 0x000fe2000bf05270 */
[-C--:B------:R-:W-:Y:S01]  /*9710*/  FMUL.FTZ R97, R32, R7.reuse ;  /* 0x0000000720617220 */ /* 0x080fe20000410000 */
[-C--:B------:R-:W-:Y:S01]  /*9720*/  FMUL.FTZ R95, R33, R7.reuse ;  /* 0x00000007215f7220 */ /* 0x080fe20000410000 */
[----:B------:R0:W-:Y:S01]  /*9730*/  SYNCS.ARRIVE.TRANS64.RED.A1T0 RZ, [R5+URZ], RZ ;  /* 0x000000ff05ff79a7 */ /* 0x0001e2000810043f */
        /* <DEDUP_REMOVED lines=37> */
[----:B------:R-:W-:Y:S01]  /*9990*/  USEL UR4, URZ, 0x1, UP0 ;  /* 0x000000013f047887 */ /* 0x000fe20008000000 */
        /* <DEDUP_REMOVED lines=17> */
[----:B------:R-:W-:Y:S01]  /*9ab0*/  PLOP3.LUT P0, PT, PT, PT, PT, 0x8, 0x0 ;  /* 0x000000000000781c */ /* 0x000fe20003f0e170 */
[-C--:B------:R-:W-:Y:S01]  /*9ac0*/  FMUL.FTZ R13, R79, R4.reuse ;  /* 0x000000044f0d7220 */ /* 0x080fe20000410000 */
[-C--:B------:R-:W-:Y:S01]  /*9ad0*/  FMUL.FTZ R10, R82, R4.reuse ;  /* 0x00000004520a7220 */ /* 0x080fe20000410000 */
[-C--:B------:R-:W-:Y:S01]  /*9ae0*/  FMUL.FTZ R6, R83, R4.reuse ;  /* 0x0000000453067220 */ /* 0x080fe20000410000 */
[-C--:B------:R-:W-:Y:S01]  /*9af0*/  FMUL.FTZ R9, R86, R4.reuse ;  /* 0x0000000456097220 */ /* 0x080fe20000410000 */
[----:B------:R-:W-:Y:S01]  /*9b00*/  FMUL.FTZ R87, R87, R4 ;  /* 0x0000000457577220 */ /* 0x000fe20000410000 */
[----:B------:R-:W-:-:S02]  /*9b10*/  UIADD3 UR44, UR44, 0x1, URZ ;  /* 0x000000012c2c7890 */ /* 0x000fc4000fffe03f */
[----:B------:R-:W-:Y:S02]  /*9b20*/  USEL UR50, UR50, URZ, UP0 ;  /* 0x0000003f32327287 */ /* 0x000fe40008000000 */
[----:B0-----:R-:W-:-:S12]  /*9b30*/  ULOP3.LUT UR43, UR43, UR4, URZ, 0x3c, !UPT ;  /* 0x000000042b2b7292 */ /* 0x001fd8000f8e3c3f */
.L_x_121:
[----:B------:R-:W0:Y:S01]  /*9b40*/  S2R R5, SR_CgaCtaId ;  /* 0x0000000000057919 */ /* 0x000e220000008800 */
[----:B------:R-:W-:Y:S01]  /*9b50*/  MOV R2, 0x400 ;  /* 0x0000040000027802 */ /* 0x000fe20000000f00 */
[----:B------:R-:W-:Y:S01]  /*9b60*/  BSSY B0, `(.L_x_144) ;  /* 0x0000256000007945 */ /* 0x000fe20003800000 */
[----:B------:R-:W-:Y:S02]  /*9b70*/  BAR.SYNC.DEFER_BLOCKING 0x5, 0x180 ;  /* 0x0146000000007b1d */ /* 0x000fe40000010000 */
[----:B0-----:R-:W-:-:S05]  /*9b80*/  LEA R2, R5, R2, 0x18 ;  /* 0x0000000205027211 */ /* 0x001fca00078ec0ff */
[----:B------:R-:W0:Y:S02]  /*9b90*/  LDS.128 R44, [R2+0x2e8d0] ;  /* 0x02e8d000022c7984 */ /* 0x000e240000000c00 */
[----:B0-----:R-:W-:Y:S01]  /*9ba0*/  R2UR UR6, R46 ;  /* 0x000000002e0672ca */ /* 0x001fe200000e0000 */
[----:B------:R-:W-:Y:S06]  /*9bb0*/  BAR.ARV 0x4, 0x180 ;  /* 0x0106000000007b1d */ /* 0x000fec0000002000 */
[----:B------:R-:W-:Y:S08]  /*9bc0*/  @P0 BRA `(.L_x_145) ;  /* 0x00000018009c0947 */ /* 0x000ff00003800000 */
[----:B------:R-:W0:Y:S01]  /*9bd0*/  S2R R51, SR_TID.X ;  /* 0x0000000000337919 */ /* 0x000e220000002100 */
[----:B------:R-:W-:Y:S01]  /*9be0*/  ULDC.64 UR4, c[0x4][0x38] ;  /* 0x01000e0000047ab9 */ /* 0x000fe20000000a00 */
[----:B------:R-:W-:Y:S02]  /*9bf0*/  F2FP.BF16.F32.PACK_AB R11, R11, R12 ;  /* 0x0000000c0b0b723e */ /* 0x000fe400000010ff */
[----:B------:R-:W-:Y:S02]  /*9c00*/  F2FP.BF16.F32.PACK_AB R8, R7, R8 ;  /* 0x000000080708723e */ /* 0x000fe400000010ff */
[----:B------:R-:W-:Y:S02]  /*9c10*/  F2FP.BF16.F32.PACK_AB R60, R60, R61 ;  /* 0x0000003d3c3c723e */ /* 0x000fe400000010ff */
[----:B------:R-:W-:Y:S02]  /*9c20*/  F2FP.BF16.F32.PACK_AB R10, R9, R10 ;  /* 0x0000000a090a723e */ /* 0x000fe400000010ff */
[----:B------:R-:W-:-:S02]  /*9c30*/  F2FP.BF16.F32.PACK_AB R92, R92, R93 ;  /* 0x0000005d5c5c723e */ /* 0x000fc400000010ff */
[----:B------:R-:W-:Y:S02]  /*9c40*/  F2FP.BF16.F32.PACK_AB R87, R87, R6 ;  /* 0x000000065757723e */ /* 0x000fe400000010ff */
        /* <DEDUP_REMOVED lines=9> */
[----:B------:R-:W-:Y:S01]  /*9ce0*/  F2FP.BF16.F32.PACK_AB R99, R98, R99 ;  /* 0x000000636263723e */ /* 0x000fe200000010ff */
[----:B0-----:R-:W-:Y:S01]  /*9cf0*/  IMAD.SHL.U32 R4, R51, 0x4, RZ ;  /* 0x0000000433047824 */ /* 0x001fe200078e00ff */
        /* <DEDUP_REMOVED lines=15> */
[----:B------:R-:W-:Y:S01]  /*9df0*/  F2FP.BF16.F32.PACK_AB R33, R33, R36 ;  /* 0x000000242121723e */ /* 0x000fe200000010ff */
[----:B------:R-:W-:Y:S01]  /*9e00*/  USHF.L.U32 UR7, UR36, 0x2, URZ ;  /* 0x0000000224077899 */ /* 0x000fe2000800063f */
[----:B------:R-:W-:Y:S01]  /*9e10*/  LOP3.LUT R4, R4, 0xc, RZ, 0xc0, !PT ;  /* 0x0000000c04047812 */ /* 0x000fe200078ec0ff */
[----:B------:R-:W-:Y:S01]  /*9e20*/  USHF.L.U64.HI UR10, UR36, 0x2, UR37 ;  /* 0x00000002240a7899 */ /* 0x000fe20008010225 */
[----:B------:R-:W-:Y:S01]  /*9e30*/  ULDC.64 UR8, c[0x0][0xbe0] ;  /* 0x0002f80000087ab9 */ /* 0x000fe20000000a00 */
[----:B------:R-:W-:Y:S01]  /*9e40*/  BAR.SYNC.DEFER_BLOCKING 0x1, 0x100 ;  /* 0x0044000000007b1d */ /* 0x000fe20000010000 */
[----:B------:R-:W-:-:S05]  /*9e50*/  IADD3 R4, P0, R4, UR4, RZ ;  /* 0x0000000404047c10 */ /* 0x000fca000ff1e0ff */
[----:B------:R-:W-:Y:S01]  /*9e60*/  IMAD.X R5, RZ, RZ, UR5, P0 ;  /* 0x00000005ff057e24 */ /* 0x000fe200080e06ff */
[----:B------:R-:W-:-:S04]  /*9e70*/  ULDC.64 UR4, c[0x0][0xbd8] ;  /* 0x0002f60000047ab9 */ /* 0x000fc80000000a00 */
[----:B------:R0:W2:Y:S01]  /*9e80*/  LDG.E.CONSTANT R44, desc[UR46][R4.64] ;  /* 0x0000002e042c7981 */ /* 0x0000a2000c1e9900 */
[----:B------:R-:W-:Y:S02]  /*9e90*/  UISETP.NE.U32.AND UP0, UPT, UR4, URZ, UPT ;  /* 0x0000003f0400728c */ /* 0x000fe4000bf05070 */
[----:B------:R-:W-:Y:S02]  /*9ea0*/  UIADD3 UR4, UP1, UR7, UR4, URZ ;  /* 0x0000000407047290 */ /* 0x000fe4000ff3e03f */
[----:B------:R-:W-:Y:S02]  /*9eb0*/  UISETP.NE.AND.EX UP0, UPT, UR5, URZ, UPT, UP0 ;  /* 0x0000003f0500728c */ /* 0x000fe4000bf05300 */
[----:B------:R-:W-:Y:S01]  /*9ec0*/  UIADD3.X UR5, UR10, UR5, URZ, UP1, !UPT ;  /* 0x000000050a057290 */ /* 0x000fe20008ffe43f */
[----:B0-----:R-:W0:Y:S01]  /*9ed0*/  S2R R5, SR_SWINHI ;  /* 0x0000000000057919 */ /* 0x001e220000002f00 */
[----:B------:R-:W-:-:S04]  /*9ee0*/  LOP3.LUT P0, R4, R51, 0x3, RZ, 0xc0, !PT ;  /* 0x0000000333047812 */ /* 0x000fc8000780c0ff */
[----:B------:R-:W-:-:S04]  /*9ef0*/  ISETP.EQ.OR P0, PT, R4, 0x3, !P0 ;  /* 0x000000030400780c */ /* 0x000fc80004702670 */
        /* <DEDUP_REMOVED lines=11> */
[----:B------:R-:W-:-:S02]  /*9fb0*/  SEL R99, R99, R100, P0 ;  /* 0x0000006463637207 */ /* 0x000fc40000000000 */
[----:B------:R-:W-:Y:S02]  /*9fc0*/  MOV R8, R2 ;  /* 0x0000000200087202 */ /* 0x000fe40000000f00 */
[----:B0-----:R-:W-:Y:S02]  /*9fd0*/  MOV R9, R5 ;  /* 0x0000000500097202 */ /* 0x001fe40000000f00 */
[----:B------:R-:W-:Y:S02]  /*9fe0*/  SEL R79, R30, R27, P0 ;  /* 0x0000001b1e4f7207 */ /* 0x000fe40000000000 */
[----:B------:R-:W-:Y:S01]  /*9ff0*/  SEL R81, R27, R30, P0 ;  /* 0x0000001e1b517207 */ /* 0x000fe20000000000 */
[----:B------:R-:W-:Y:S01]  /*a000*/  IMAD.WIDE R4, R231, 0x2, R8 ;  /* 0x00000002e7047825 */ /* 0x000fe200078e0208 */
[----:B------:R-:W-:Y:S02]  /*a010*/  SEL R67, R76, R73, P0 ;  /* 0x000000494c437207 */ /* 0x000fe40000000000 */
[----:B------:R-:W-:-:S02]  /*a020*/  SEL R31, R96, R95, P0 ;  /* 0x0000005f601f7207 */ /* 0x000fc40000000000 */
[C---:B------:R-:W-:Y:S02]  /*a030*/  IADD3 R93, P6, R4.reuse, 0x20, RZ ;  /* 0x00000020045d7810 */ /* 0x040fe40007fde0ff */
[----:B------:R-:W-:Y:S02]  /*a040*/  IADD3 R97, P1, R4, 0x40, RZ ;  /* 0x0000004004617810 */ /* 0x000fe40007f3e0ff */
[----:B------:R-:W-:Y:S01]  /*a050*/  LOP3.LUT R6, R93, 0x380, RZ, 0xc0, !PT ;  /* 0x000003805d067812 */ /* 0x000fe200078ec0ff */
[--C-:B------:R-:W-:Y:S01]  /*a060*/  IMAD.X R27, RZ, RZ, R5.reuse, P6 ;  /* 0x000000ffff1b7224 */ /* 0x100fe200030e0605 */
[----:B------:R-:W-:Y:S01]  /*a070*/  LOP3.LUT R10, R97, 0x380, RZ, 0xc0, !PT ;  /* 0x00000380610a7812 */ /* 0x000fe200078ec0ff */
[----:B------:R-:W-:Y:S01]  /*a080*/  IMAD.X R25, RZ, RZ, R5, P1 ;  /* 0x000000ffff197224 */ /* 0x000fe200008e0605 */
[----:B------:R-:W-:Y:S02]  /*a090*/  SHF.R.U64 R6, R6, 0x3, RZ ;  /* 0x0000000306067819 */ /* 0x000fe400000012ff */
[----:B------:R-:W-:-:S02]  /*a0a0*/  IADD3 R103, P3, R4, 0x4000, RZ ;  /* 0x0000400004677810 */ /* 0x000fc40007f7e0ff */
[----:B------:R-:W-:Y:S02]  /*a0b0*/  IADD3 R101, P2, R4, 0x60, RZ ;  /* 0x0000006004657810 */ /* 0x000fe40007f5e0ff */
[----:B------:R-:W-:Y:S01]  /*a0c0*/  SHF.R.U64 R10, R10, 0x3, RZ ;  /* 0x000000030a0a7819 */ /* 0x000fe200000012ff */
[--C-:B------:R-:W-:Y:S01]  /*a0d0*/  IMAD.X R15, RZ, RZ, R5.reuse, P3 ;  /* 0x000000ffff0f7224 */ /* 0x100fe200018e0605 */
[----:B------:R-:W-:Y:S01]  /*a0e0*/  IADD3 R105, P4, R4, 0x4020, RZ ;  /* 0x0000402004697810 */ /* 0x000fe20007f9e0ff */
[--C-:B------:R-:W-:Y:S01]  /*a0f0*/  IMAD.X R21, RZ, RZ, R5.reuse, P2 ;  /* 0x000000ffff157224 */ /* 0x100fe200010e0605 */
[----:B------:R-:W-:Y:S02]  /*a100*/  LOP3.LUT R26, R6, R93, RZ, 0x3c, !PT ;  /* 0x0000005d061a7212 */ /* 0x000fe400078e3cff */
[----:B------:R-:W-:Y:S01]  /*a110*/  IADD3 R107, P5, R4, 0x4040, RZ ;  /* 0x00004040046b7810 */ /* 0x000fe20007fbe0ff */
[----:B------:R-:W-:Y:S01]  /*a120*/  IMAD.X R13, RZ, RZ, R5, P4 ;  /* 0x000000ffff0d7224 */ /* 0x000fe200020e0605 */
[----:B------:R-:W-:-:S02]  /*a130*/  LOP3.LUT R6, R103, 0x380, RZ, 0xc0, !PT ;  /* 0x0000038067067812 */ /* 0x000fc400078ec0ff */
[----:B------:R-:W-:Y:S01]  /*a140*/  LOP3.LUT R12, R101, 0x380, RZ, 0xc0, !PT ;  /* 0x00000380650c7812 */ /* 0x000fe200078ec0ff */
[----:B------:R-:W-:Y:S01]  /*a150*/  IMAD.X R11, RZ, RZ, R5, P5 ;  /* 0x000000ffff0b7224 */ /* 0x000fe200028e0605 */
[----:B------:R-:W-:Y:S02]  /*a160*/  LOP3.LUT R24, R10, R97, RZ, 0x3c, !PT ;  /* 0x000000610a187212 */ /* 0x000fe400078e3cff */
[----:B------:R-:W-:Y:S02]  /*a170*/  LOP3.LUT R10, R105, 0x380, RZ, 0xc0, !PT ;  /* 0x00000380690a7812 */ /* 0x000fe400078ec0ff */
[----:B------:R-:W-:Y:S02]  /*a180*/  LOP3.LUT R28, R107, 0x380, RZ, 0xc0, !PT ;  /* 0x000003806b1c7812 */ /* 0x000fe400078ec0ff */
[----:B------:R-:W-:Y:S02]  /*a190*/  SHF.R.U64 R6, R6, 0x3, RZ ;  /* 0x0000000306067819 */ /* 0x000fe400000012ff */
[----:B------:R-:W-:-:S02]  /*a1a0*/  SHF.R.U64 R12, R12, 0x3, RZ ;  /* 0x000000030c0c7819 */ /* 0x000fc400000012ff */
[----:B------:R-:W-:Y:S02]  /*a1b0*/  SHF.R.U64 R10, R10, 0x3, RZ ;  /* 0x000000030a0a7819 */ /* 0x000fe400000012ff */
[----:B------:R-:W-:Y:S02]  /*a1c0*/  SHF.R.U64 R28, R28, 0x3, RZ ;  /* 0x000000031c1c7819 */ /* 0x000fe400000012ff */
[----:B------:R-:W-:Y:S02]  /*a1d0*/  LOP3.LUT R14, R6, R103, RZ, 0x3c, !PT ;  /* 0x00000067060e7212 */ /* 0x000fe400078e3cff */
[----:B------:R-:W-:Y:S02]  /*a1e0*/  LOP3.LUT R20, R12, R101, RZ, 0x3c, !PT ;  /* 0x000000650c147212 */ /* 0x000fe400078e3cff */
[----:B------:R-:W-:Y:S02]  /*a1f0*/  LOP3.LUT R12, R10, R105, RZ, 0x3c, !PT ;  /* 0x000000690a0c7212 */ /* 0x000fe400078e3cff */
[----:B------:R-:W-:-:S02]  /*a200*/  LOP3.LUT R10, R28, R107, RZ, 0x3c, !PT ;  /* 0x0000006b1c0a7212 */ /* 0x000fc400078e3cff */
[----:B------:R-:W-:Y:S02]  /*a210*/  MOV R60, R14 ;  /* 0x0000000e003c7202 */ /* 0x000fe40000000f00 */
[----:B------:R-:W-:Y:S02]  /*a220*/  MOV R62, R20 ;  /* 0x00000014003e7202 */ /* 0x000fe40000000f00 */
[----:B------:R-:W-:Y:S02]  /*a230*/  MOV R21, R10 ;  /* 0x0000000a00157202 */ /* 0x000fe40000000f00 */
[C---:B------:R-:W-:Y:S02]  /*a240*/  IADD3 R109, P6, R4.reuse, 0x4060, RZ ;  /* 0x00004060046d7810 */ /* 0x040fe40007fde0ff */
[----:B------:R-:W-:Y:S02]  /*a250*/  LOP3.LUT R7, R4, 0x380, RZ, 0xc0, !PT ;  /* 0x0000038004077812 */ /* 0x000fe400078ec0ff */
[----:B------:R-:W-:-:S02]  /*a260*/  LOP3.LUT R30, R109, 0x380, RZ, 0xc0, !PT ;  /* 0x000003806d1e7812 */ /* 0x000fc400078ec0ff */
[----:B------:R-:W-:Y:S02]  /*a270*/  SHF.R.U64 R7, R7, 0x3, RZ ;  /* 0x0000000307077819 */ /* 0x000fe400000012ff */
[----:B------:R-:W-:Y:S02]  /*a280*/  SHF.R.U64 R30, R30, 0x3, RZ ;  /* 0x000000031e1e7819 */ /* 0x000fe400000012ff */
[----:B------:R-:W-:Y:S02]  /*a290*/  SEL R73, R73, R76, P0 ;  /* 0x0000004c49497207 */ /* 0x000fe40000000000 */
[----:B------:R-:W-:Y:S02]  /*a2a0*/  SEL R69, R68, R65, P0 ;  /* 0x0000004144457207 */ /* 0x000fe40000000000 */
[----:B------:R-:W-:Y:S02]  /*a2b0*/  SEL R95, R95, R96, P0 ;  /* 0x000000605f5f7207 */ /* 0x000fe40000000000 */
[----:B------:R-:W-:-:S02]  /*a2c0*/  SEL R37, R92, R91, P0 ;  /* 0x0000005b5c257207 */ /* 0x000fc40000000000 */
[----:B------:R-:W-:Y:S02]  /*a2d0*/  SEL R39, R52, R49, P0 ;  /* 0x0000003134277207 */ /* 0x000fe40000000000 */
[----:B------:R-:W-:Y:S02]  /*a2e0*/  SEL R65, R65, R68, P0 ;  /* 0x0000004441417207 */ /* 0x000fe40000000000 */
[----:B------:R-:W-:Y:S01]  /*a2f0*/  LOP3.LUT R4, R7, R4, RZ, 0x3c, !PT ;  /* 0x0000000407047212 */ /* 0x000fe200078e3cff */
[----:B------:R-:W-:Y:S01]  /*a300*/  IMAD.X R7, RZ, RZ, R5, P6 ;  /* 0x000000ffff077224 */ /* 0x000fe200030e0605 */
[----:B------:R-:W-:Y:S02]  /*a310*/  SEL R91, R91, R92, P0 ;  /* 0x0000005c5b5b7207 */ /* 0x000fe40000000000 */
[----:B------:R-:W-:Y:S02]  /*a320*/  SEL R49, R49, R52, P0 ;  /* 0x0000003431317207 */ /* 0x000fe40000000000 */
[----:B------:R-:W-:-:S02]  /*a330*/  SEL R51, R41, R40, P0 ;  /* 0x0000002829337207 */ /* 0x000fc40000000000 */
[----:B------:R-:W-:Y:S02]  /*a340*/  SEL R53, R33, R32, P0 ;  /* 0x0000002021357207 */ /* 0x000fe40000000000 */
[----:B------:R-:W-:Y:S02]  /*a350*/  SEL R75, R50, R43, P0 ;  /* 0x0000002b324b7207 */ /* 0x000fe40000000000 */
[----:B------:R-:W-:Y:S02]  /*a360*/  SEL R77, R38, R35, P0 ;  /* 0x00000023264d7207 */ /* 0x000fe40000000000 */
[----:B------:R-:W-:Y:S02]  /*a370*/  SEL R43, R43, R50, P0 ;  /* 0x000000322b2b7207 */ /* 0x000fe40000000000 */
[----:B------:R-:W-:Y:S02]  /*a380*/  LOP3.LUT R6, R30, R109, RZ, 0x3c, !PT ;  /* 0x0000006d1e067212 */ /* 0x000fe400078e3cff */
[----:B------:R-:W-:-:S02]  /*a390*/  SEL R41, R40, R41, P0 ;  /* 0x0000002928297207 */ /* 0x000fc40000000000 */
[----:B------:R-:W-:Y:S02]  /*a3a0*/  SEL R33, R32, R33, P0 ;  /* 0x0000002120217207 */ /* 0x000fe40000000000 */
[----:B------:R-:W-:Y:S02]  /*a3b0*/  SEL R35, R35, R38, P0 ;  /* 0x0000002623237207 */ /* 0x000fe40000000000 */
[----:B------:R-:W-:Y:S02]  /*a3c0*/  MOV R64, R24 ;  /* 0x0000001800407202 */ /* 0x000fe40000000f00 */
[----:B------:R-:W-:Y:S02]  /*a3d0*/  MOV R58, R12 ;  /* 0x0000000c003a7202 */ /* 0x000fe40000000f00 */
[----:B------:R-:W-:Y:S02]  /*a3e0*/  MOV R68, R4 ;  /* 0x0000000400447202 */ /* 0x000fe40000000f00 */
[----:B------:R-:W-:-:S02]  /*a3f0*/  MOV R11, R6 ;  /* 0x00000006000b7202 */ /* 0x000fc40000000f00 */
[----:B------:R-:W-:Y:S02]  /*a400*/  MOV R66, R26 ;  /* 0x0000001a00427202 */ /* 0x000fe40000000f00 */
[----:B------:R-:W-:Y:S02]  /*a410*/  PLOP3.LUT P2, PT, PT, PT, UP0, 0x80, 0x0 ;  /* 0x000000000000781c */ /* 0x000fe40003f4f008 */
[----:B--2---:R-:W-:Y:S01]  /*a420*/  LOP3.LUT R14, R44, 0x2, RZ, 0x3c, !PT ;  /* 0x000000022c0e7812 */ /* 0x004fe200078e3cff */
[----:B------:R-:W-:Y:S04]  /*a430*/  SHFL.IDX PT, R29, R29, R44, 0x1c1f ;  /* 0x001c1f2c1d1d7589 */ /* 0x000fe800000e0000 */
[----:B------:R-:W0:Y:S04]  /*a440*/  SHFL.IDX PT, R10, R99, R14, 0x1c1f ;  /* 0x001c1f0e630a7589 */ /* 0x000e2800000e0000 */
[----:B------:R-:W-:Y:S04]  /*a450*/  SHFL.IDX PT, R67, R67, R44, 0x1c1f ;  /* 0x001c1f2c43437589 */ /* 0x000fe800000e0000 */
[----:B------:R-:W1:Y:S04]  /*a460*/  SHFL.IDX PT, R24, R73, R14, 0x1c1f ;  /* 0x001c1f0e49187589 */ /* 0x000e6800000e0000 */
[----:B------:R-:W-:Y:S04]  /*a470*/  SHFL.IDX PT, R31, R31, R44, 0x1c1f ;  /* 0x001c1f2c1f1f7589 */ /* 0x000fe800000e0000 */
[----:B------:R-:W-:Y:S04]  /*a480*/  SHFL.IDX PT, R69, R69, R44, 0x1c1f ;  /* 0x001c1f2c45457589 */ /* 0x000fe800000e0000 */
[----:B------:R-:W2:Y:S04]  /*a490*/  SHFL.IDX PT, R12, R95, R14, 0x1c1f ;  /* 0x001c1f0e5f0c7589 */ /* 0x000ea800000e0000 */
[----:B------:R-:W3:Y:S01]  /*a4a0*/  SHFL.IDX PT, R46, R65, R14, 0x1c1f ;  /* 0x001c1f0e412e7589 */ /* 0x000ee200000e0000 */
[----:B0-----:R-:W-:-:S02]  /*a4b0*/  SEL R4, R29, R10, P0 ;  /* 0x0000000a1d047207 */ /* 0x001fc40000000000 */
[----:B------:R-:W-:Y:S01]  /*a4c0*/  SEL R6, R10, R29, P0 ;  /* 0x0000001d0a067207 */ /* 0x000fe20000000000 */
[----:B------:R-:W-:Y:S04]  /*a4d0*/  SHFL.IDX PT, R37, R37, R44, 0x1c1f ;  /* 0x001c1f2c25257589 */ /* 0x000fe800000e0000 */
[----:B------:R-:W-:Y:S01]  /*a4e0*/  SHFL.IDX PT, R39, R39, R44, 0x1c1f ;  /* 0x001c1f2c27277589 */ /* 0x000fe200000e0000 */
[----:B-1----:R-:W-:Y:S02]  /*a4f0*/  SEL R5, R67, R24, P0 ;  /* 0x0000001843057207 */ /* 0x002fe40000000000 */
[----:B------:R-:W-:Y:S01]  /*a500*/  SEL R7, R24, R67, P0 ;  /* 0x0000004318077207 */ /* 0x000fe20000000000 */
[----:B------:R-:W-:Y:S04]  /*a510*/  SHFL.IDX PT, R71, R71, R44, 0x1c1f ;  /* 0x001c1f2c47477589 */ /* 0x000fe800000e0000 */
[----:B------:R-:W0:Y:S04]  /*a520*/  SHFL.IDX PT, R20, R91, R14, 0x1c1f ;  /* 0x001c1f0e5b147589 */ /* 0x000e2800000e0000 */
[----:B------:R-:W1:Y:S01]  /*a530*/  SHFL.IDX PT, R32, R49, R14, 0x1c1f ;  /* 0x001c1f0e31207589 */ /* 0x000e6200000e0000 */
[----:B--2---:R-:W-:-:S02]  /*a540*/  SEL R24, R31, R12, P0 ;  /* 0x0000000c1f187207 */ /* 0x004fc40000000000 */
[----:B------:R-:W-:Y:S01]  /*a550*/  SEL R26, R12, R31, P0 ;  /* 0x0000001f0c1a7207 */ /* 0x000fe20000000000 */
[----:B------:R-:W2:Y:S01]  /*a560*/  SHFL.IDX PT, R48, R57, R14, 0x1c1f ;  /* 0x001c1f0e39307589 */ /* 0x000ea200000e0000 */
[----:B---3--:R-:W-:Y:S02]  /*a570*/  SEL R25, R69, R46, P0 ;  /* 0x0000002e45197207 */ /* 0x008fe40000000000 */
[----:B------:R-:W-:Y:S01]  /*a580*/  SEL R27, R46, R69, P0 ;  /* 0x000000452e1b7207 */ /* 0x000fe20000000000 */
[----:B------:R-:W-:Y:S04]  /*a590*/  SHFL.IDX PT, R51, R51, R44, 0x1c1f ;  /* 0x001c1f2c33337589 */ /* 0x000fe800000e0000 */
[----:B------:R-:W-:Y:S04]  /*a5a0*/  SHFL.IDX PT, R53, R53, R44, 0x1c1f ;  /* 0x001c1f2c35357589 */ /* 0x000fe800000e0000 */
[----:B------:R-:W-:Y:S04]  /*a5b0*/  SHFL.IDX PT, R55, R55, R44, 0x1c1f ;  /* 0x001c1f2c37377589 */ /* 0x000fe800000e0000 */
[----:B------:R-:W-:Y:S01]  /*a5c0*/  SHFL.IDX PT, R61, R61, R44, 0x1c1f ;  /* 0x001c1f2c3d3d7589 */ /* 0x000fe200000e0000 */
[----:B0-----:R-:W-:-:S02]  /*a5d0*/  SEL R28, R37, R20, P0 ;  /* 0x00000014251c7207 */ /* 0x001fc40000000000 */
[----:B------:R-:W-:Y:S01]  /*a5e0*/  SEL R30, R20, R37, P0 ;  /* 0x00000025141e7207 */ /* 0x000fe20000000000 */
[----:B------:R-:W-:Y:S01]  /*a5f0*/  SHFL.IDX PT, R75, R75, R44, 0x1c1f ;  /* 0x001c1f2c4b4b7589 */ /* 0x000fe200000e0000 */
[----:B-1----:R-:W-:Y:S02]  /*a600*/  SEL R36, R39, R32, P0 ;  /* 0x0000002027247207 */ /* 0x002fe40000000000 */
[----:B------:R-:W-:Y:S01]  /*a610*/  SEL R38, R32, R39, P0 ;  /* 0x0000002720267207 */ /* 0x000fe20000000000 */
[----:B------:R-:W-:Y:S01]  /*a620*/  SHFL.IDX PT, R77, R77, R44, 0x1c1f ;  /* 0x001c1f2c4d4d7589 */ /* 0x000fe200000e0000 */
[----:B--2---:R-:W-:Y:S02]  /*a630*/  SEL R29, R71, R48, P0 ;  /* 0x00000030471d7207 */ /* 0x004fe40000000000 */
[----:B------:R-:W-:Y:S01]  /*a640*/  SEL R31, R48, R71, P0 ;  /* 0x00000047301f7207 */ /* 0x000fe20000000000 */
[----:B------:R-:W-:Y:S04]  /*a650*/  SHFL.IDX PT, R79, R79, R44, 0x1c1f ;  /* 0x001c1f2c4f4f7589 */ /* 0x000fe800000e0000 */
[----:B------:R-:W-:Y:S04]  /*a660*/  SHFL.IDX PT, R83, R83, R44, 0x1c1f ;  /* 0x001c1f2c53537589 */ /* 0x000fe800000e0000 */
[----:B------:R-:W-:Y:S04]  /*a670*/  SHFL.IDX PT, R89, R89, R44, 0x1c1f ;  /* 0x001c1f2c59597589 */ /* 0x000fe800000e0000 */
[----:B------:R-:W0:Y:S04]  /*a680*/  SHFL.IDX PT, R50, R43, R14, 0x1c1f ;  /* 0x001c1f0e2b327589 */ /* 0x000e2800000e0000 */
[----:B------:R-:W1:Y:S04]  /*a690*/  SHFL.IDX PT, R10, R41, R14, 0x1c1f ;  /* 0x001c1f0e290a7589 */ /* 0x000e6800000e0000 */
[----:B------:R-:W2:Y:S04]  /*a6a0*/  SHFL.IDX PT, R34, R33, R14, 0x1c1f ;  /* 0x001c1f0e21227589 */ /* 0x000ea800000e0000 */
[----:B------:R-:W3:Y:S04]  /*a6b0*/  SHFL.IDX PT, R44, R35, R14, 0x1c1f ;  /* 0x001c1f0e232c7589 */ /* 0x000ee800000e0000 */
[----:B------:R-:W4:Y:S04]  /*a6c0*/  SHFL.IDX PT, R40, R59, R14, 0x1c1f ;  /* 0x001c1f0e3b287589 */ /* 0x000f2800000e0000 */
[----:B------:R-:W4:Y:S04]  /*a6d0*/  SHFL.IDX PT, R52, R81, R14, 0x1c1f ;  /* 0x001c1f0e51347589 */ /* 0x000f2800000e0000 */
[----:B------:R-:W4:Y:S01]  /*a6e0*/  SHFL.IDX PT, R42, R63, R14, 0x1c1f ;  /* 0x001c1f0e3f2a7589 */ /* 0x000f2200000e0000 */
[----:B0-----:R-:W-:-:S02]  /*a6f0*/  SEL R37, R75, R50, P0 ;  /* 0x000000324b257207 */ /* 0x001fc40000000000 */
[----:B------:R-:W-:Y:S01]  /*a700*/  SEL R39, R50, R75, P0 ;  /* 0x0000004b32277207 */ /* 0x000fe20000000000 */
[----:B------:R-:W0:Y:S01]  /*a710*/  SHFL.IDX PT, R54, R85, R14, 0x1c1f ;  /* 0x001c1f0e55367589 */ /* 0x000e2200000e0000 */
[----:B-1----:R-:W-:-:S03]  /*a720*/  SEL R12, R51, R10, P0 ;  /* 0x0000000a330c7207 */ /* 0x002fc60000000000 */
[----:B------:R1:W0:Y:S01]  /*a730*/  SHFL.IDX PT, R56, R87, R14, 0x1c1f ;  /* 0x001c1f0e57387589 */ /* 0x00022200000e0000 */
[----:B--2---:R-:W-:Y:S02]  /*a740*/  SEL R32, R53, R34, P0 ;  /* 0x0000002235207207 */ /* 0x004fe40000000000 */
[----:B------:R-:W-:Y:S01]  /*a750*/  SEL R34, R34, R53, P0 ;  /* 0x0000003522227207 */ /* 0x000fe20000000000 */
[----:B------:R2:W-:Y:S01]  /*a760*/  STSM.16.M88.4 [R68], R4 ;  /* 0x0000000444007844 */ /* 0x0005e20000000200 */
[----:B---3--:R-:W-:Y:S02]  /*a770*/  SEL R13, R77, R44, P0 ;  /* 0x0000002c4d0d7207 */ /* 0x008fe40000000000 */
[----:B------:R-:W-:Y:S01]  /*a780*/  SEL R15, R44, R77, P0 ;  /* 0x0000004d2c0f7207 */ /* 0x000fe20000000000 */
[----:B------:R-:W-:Y:S01]  /*a790*/  STSM.16.M88.4 [R66], R24 ;  /* 0x0000001842007844 */ /* 0x000fe20000000200 */
[----:B----4-:R-:W-:Y:S02]  /*a7a0*/  SEL R48, R55, R40, P0 ;  /* 0x0000002837307207 */ /* 0x010fe40000000000 */
[----:B-1----:R-:W-:Y:S01]  /*a7b0*/  SEL R14, R10, R51, P0 ;  /* 0x000000330a0e7207 */ /* 0x002fe20000000000 */
[----:B------:R1:W-:Y:S01]  /*a7c0*/  STSM.16.M88.4 [R64], R28 ;  /* 0x0000001c40007844 */ /* 0x0003e20000000200 */
[----:B------:R-:W-:-:S02]  /*a7d0*/  SEL R50, R40, R55, P0 ;  /* 0x0000003728327207 */ /* 0x000fc40000000000 */
[----:B------:R-:W-:Y:S01]  /*a7e0*/  SEL R33, R79, R52, P0 ;  /* 0x000000344f217207 */ /* 0x000fe20000000000 */
[----:B------:R3:W-:Y:S01]  /*a7f0*/  STSM.16.M88.4 [R62], R36 ;  /* 0x000000243e007844 */ /* 0x0007e20000000200 */
[----:B------:R-:W-:Y:S02]  /*a800*/  SEL R35, R52, R79, P0 ;  /* 0x0000004f34237207 */ /* 0x000fe40000000000 */
[----:B------:R-:W-:Y:S01]  /*a810*/  SEL R40, R61, R42, P0 ;  /* 0x0000002a3d287207 */ /* 0x000fe20000000000 */
[----:B------:R3:W-:Y:S01]  /*a820*/  STSM.16.M88.4 [R60], R12 ;  /* 0x0000000c3c007844 */ /* 0x0007e20000000200 */
[----:B0-----:R-:W-:Y:S01]  /*a830*/  SEL R49, R83, R54, P0 ;  /* 0x0000003653317207 */ /* 0x001fe20000000000 */
[----:B--2---:R-:W-:Y:S01]  /*a840*/  IMAD.U32 R4, RZ, RZ, UR4 ;  /* 0x00000004ff047e24 */ /* 0x004fe2000f8e00ff */
[----:B------:R-:W-:Y:S01]  /*a850*/  SEL R51, R54, R83, P0 ;  /* 0x0000005336337207 */ /* 0x000fe20000000000 */
[----:B------:R3:W-:Y:S01]  /*a860*/  STSM.16.M88.4 [R58], R32 ;  /* 0x000000203a007844 */ /* 0x0007e20000000200 */
[----:B------:R-:W-:Y:S01]  /*a870*/  SEL R42, R42, R61, P0 ;  /* 0x0000003d2a2a7207 */ /* 0x000fe20000000000 */
[----:B------:R-:W-:Y:S01]  /*a880*/  IMAD.U32 R5, RZ, RZ, UR5 ;  /* 0x00000005ff057e24 */ /* 0x000fe2000f8e00ff */
[----:B------:R-:W-:Y:S01]  /*a890*/  SEL R41, R89, R56, P0 ;  /* 0x0000003859297207 */ /* 0x000fe20000000000 */
[----:B------:R3:W-:Y:S01]  /*a8a0*/  STSM.16.M88.4 [R21], R48 ;  /* 0x0000003015007844 */ /* 0x0007e20000000200 */
[----:B------:R-:W-:-:S05]  /*a8b0*/  SEL R43, R56, R89, P0 ;  /* 0x00000059382b7207 */ /* 0x000fca0000000000 */
[----:B------:R3:W-:Y:S01]  /*a8c0*/  STSM.16.M88.4 [R11], R40 ;  /* 0x000000280b007844 */ /* 0x0007e20000000200 */
[----:B------:R-:W-:Y:S06]  /*a8d0*/  BAR.SYNC.DEFER_BLOCKING 0x1, 0x100 ;  /* 0x0044000000007b1d */ /* 0x000fec0000010000 */
[----:B------:R-:W2:Y:S01]  /*a8e0*/  @P2 LDG.E R6, desc[UR46][R4.64] ;  /* 0x0000002e04062981 */ /* 0x000ea2000c1e1900 */
[----:B------:R-:W-:Y:S01]  /*a8f0*/  UISETP.NE.U32.AND UP1, UPT, UR8, URZ, UPT ;  /* 0x0000003f0800728c */ /* 0x000fe2000bf25070 */
[----:B------:R-:W0:Y:S01]  /*a900*/  LDC R44, c[0x0][0xa88] ;  /* 0x0002a200ff2c7b82 */ /* 0x000e220000000800 */
[----:B------:R-:W-:Y:S01]  /*a910*/  IMAD R7, R18, 0x40, R16 ;  /* 0x0000004012077824 */ /* 0x000fe200078e0210 */
[----:B------:R-:W-:Y:S01]  /*a920*/  UMOV UR4, URZ ;  /* 0x0000003f00047c82 */ /* 0x000fe20008000000 */
[----:B------:R-:W-:-:S02]  /*a930*/  UISETP.NE.AND.EX UP1, UPT, UR9, URZ, UPT, UP1 ;  /* 0x0000003f0900728c */ /* 0x000fc4000bf25310 */
[----:B------:R-:W-:-:S04]  /*a940*/  IMAD.WIDE R8, R7, 0x2, R8 ;  /* 0x0000000207087825 */ /* 0x000fc800078e0208 */
[----:B------:R-:W-:Y:S02]  /*a950*/  PLOP3.LUT P0, PT, PT, PT, UP1, 0x80, 0x0 ;  /* 0x000000000000781c */ /* 0x000fe40003f0f018 */
[----:B-1----:R-:W-:-:S03]  /*a960*/  IADD3 R29, P1, R8, 0x1000, RZ ;  /* 0x00001000081d7810 */ /* 0x002fc60007f3e0ff */
[----:B------:R-:W-:-:S04]  /*a970*/  @UP1 UIADD3 UR8, UP2, UR7, UR8, URZ ;  /* 0x0000000807081290 */ /* 0x000fc8000ff5e03f */
[----:B------:R-:W-:-:S06]  /*a980*/  @UP1 UIADD3.X UR9, UR10, UR9, URZ, UP2, !UPT ;  /* 0x000000090a091290 */ /* 0x000fcc00097fe43f */
[----:B------:R-:W-:Y:S01]  /*a990*/  IMAD.U32 R7, RZ, RZ, UR9 ;  /* 0x00000009ff077e24 */ /* 0x000fe2000f8e00ff */
[----:B--2---:R-:W-:Y:S01]  /*a9a0*/  @P2 R2UR UR4, R6 ;  /* 0x00000000060422ca */ /* 0x004fe200000e0000 */
[----:B------:R-:W-:-:S05]  /*a9b0*/  IMAD.U32 R6, RZ, RZ, UR8 ;  /* 0x00000008ff067e24 */ /* 0x000fca000f8e00ff */
[----:B0-----:R3:W5:Y:S01]  /*a9c0*/  @P0 LDG.E R44, desc[UR46][R6.64] ;  /* 0x0000002e062c0981 */ /* 0x001762000c1e1900 */
[----:B------:R-:W-:Y:S08]  /*a9d0*/  @P0 BRA `(.L_x_146) ;  /* 0x0000000000100947 */ /* 0x000ff00003800000 */
[----:B------:R-:W-:Y:S05]  /*a9e0*/  @!P2 BRA `(.L_x_146) ;  /* 0x00000000000ca947 */ /* 0x000fea0003800000 */
[----:B---3--:R-:W2:Y:S04]  /*a9f0*/  LDG.E R7, desc[UR46][R4.64] ;  /* 0x0000002e04077981 */ /* 0x008ea8000c1e1900 */
[----:B-----5:R-:W2:Y:S02]  /*aa00*/  LDG.E R44, desc[UR46][R4.64+0x4] ;  /* 0x0000042e042c7981 */ /* 0x020ea4000c1e1900 */
[----:B--2---:R-:W-:-:S07]  /*aa10*/  IMAD.IADD R44, R44, 0x1, -R7 ;  /* 0x000000012c2c7824 */ /* 0x004fce00078e0a07 */
.L_x_146:
[----:B------:R-:W-:Y:S01]  /*aa20*/  USHF.R.S32.HI UR12, URZ, 0x1f, UR39 ;  /* 0x0000001f3f0c7899 */ /* 0x000fe20008011427 */
[----:B---3--:R-:W-:Y:S01]  /*aa30*/  IMAD R11, R17, 0x80, R230 ;  /* 0x00000080110b7824 */ /* 0x008fe200078e02e6 */
[----:B------:R-:W-:Y:S01]  /*aa40*/  ULDC.64 UR10, c[0x0][0xb70] ;  /* 0x0002dc00000a7ab9 */ /* 0x000fe20000000a00 */
[----:B------:R-:W-:Y:S01]  /*aa50*/  USHF.R.S32.HI UR5, URZ, 0x1f, UR4 ;  /* 0x0000001f3f057899 */ /* 0x000fe20008011404 */
[C---:B------:R-:W-:Y:S01]  /*aa60*/  IADD3 R13, P2, R8.reuse, 0x2000, RZ ;  /* 0x00002000080d7810 */ /* 0x040fe20007f5e0ff */
[----:B------:R-:W-:Y:S01]  /*aa70*/  UIMAD UR7, UR12, UR10, URZ ;  /* 0x0000000a0c0772a4 */ /* 0x000fe2000f8e023f */
[----:B------:R-:W-:Y:S01]  /*aa80*/  SHF.R.S32.HI R5, RZ, 0x1f, R11 ;  /* 0x0000001fff057819 */ /* 0x000fe2000001140b */
[----:B------:R-:W-:Y:S01]  /*aa90*/  UIMAD.WIDE.U32 UR8, UR39, UR10, UR4 ;  /* 0x0000000a270872a5 */ /* 0x000fe2000f8e0004 */
[----:B------:R-:W-:Y:S01]  /*aaa0*/  IADD3 R7, P6, R8, 0x3000, RZ ;  /* 0x0000300008077810 */ /* 0x000fe20007fde0ff */
[----:B------:R-:W-:Y:S01]  /*aab0*/  UIMAD UR7, UR39, UR11, UR7 ;  /* 0x0000000b270772a4 */ /* 0x000fe2000f8e0207 */
[----:B------:R-:W-:Y:S01]  /*aac0*/  LOP3.LUT R12, R13, 0x380, RZ, 0xc0, !PT ;  /* 0x000003800d0c7812 */ /* 0x000fe200078ec0ff */
[----:B------:R-:W-:Y:S01]  /*aad0*/  USEL UR37, UR37, URZ, !UP0 ;  /* 0x0000003f25257287 */ /* 0x000fe2000c000000 */
[----:B------:R-:W-:Y:S01]  /*aae0*/  LOP3.LUT R4, R7, 0x380, RZ, 0xc0, !PT ;  /* 0x0000038007047812 */ /* 0x000fe200078ec0ff */
[----:B------:R-:W-:Y:S01]  /*aaf0*/  ULDC.64 UR10, c[0x0][0xb78] ;  /* 0x0002de00000a7ab9 */ /* 0x000fe20000000a00 */
[----:B------:R-:W-:Y:S01]  /*ab00*/  UIADD3 UR9, UR9, UR7, URZ ;  /* 0x0000000709097290 */ /* 0x000fe2000fffe03f */
[----:B------:R-:W-:Y:S01]  /*ab10*/  LOP3.LUT R28, R29, 0x380, RZ, 0xc0, !PT ;  /* 0x000003801d1c7812 */ /* 0x000fe200078ec0ff */
[----:B------:R-:W-:Y:S01]  /*ab20*/  USEL UR36, UR36, URZ, !UP0 ;  /* 0x0000003f24247287 */ /* 0x000fe2000c000000 */
[----:B------:R-:W-:Y:S01]  /*ab30*/  SHF.R.U64 R12, R12, 0x3, RZ ;  /* 0x000000030c0c7819 */ /* 0x000fe200000012ff */
[----:B------:R-:W-:Y:S01]  /*ab40*/  UIMAD UR7, UR37, UR10, URZ ;  /* 0x0000000a250772a4 */ /* 0x000fe2000f8e023f */
[----:B------:R-:W-:Y:S01]  /*ab50*/  SHF.R.U64 R4, R4, 0x3, RZ ;  /* 0x0000000304047819 */ /* 0x000fe200000012ff */
[----:B------:R-:W-:Y:S01]  /*ab60*/  UIMAD.WIDE.U32 UR8, UR36, UR10, UR8 ;  /* 0x0000000a240872a5 */ /* 0x000fe2000f8e0008 */
[----:B------:R-:W-:Y:S01]  /*ab70*/  SHF.R.U64 R28, R28, 0x3, RZ ;  /* 0x000000031c1c7819 */ /* 0x000fe200000012ff */
[----:B------:R-:W-:Y:S01]  /*ab80*/  UIMAD UR7, UR36, UR11, UR7 ;  /* 0x0000000b240772a4 */ /* 0x000fe2000f8e0207 */
[----:B------:R-:W-:Y:S01]  /*ab90*/  LOP3.LUT R12, R12, R13, RZ, 0x3c, !PT ;  /* 0x0000000d0c0c7212 */ /* 0x000fe200078e3cff */
[----:B------:R-:W-:Y:S01]  /*aba0*/  IMAD.X R13, RZ, RZ, R9, P2 ;  /* 0x000000ffff0d7224 */ /* 0x000fe200010e0609 */
[----:B------:R-:W-:-:S02]  /*abb0*/  IADD3 R37, P5, R8, 0x4000, RZ ;  /* 0x0000400008257810 */ /* 0x000fc40007fbe0ff */
[----:B------:R-:W-:Y:S01]  /*abc0*/  IADD3 R6, P0, R11, UR8, RZ ;  /* 0x000000080b067c10 */ /* 0x000fe2000ff1e0ff */
[----:B------:R-:W-:Y:S01]  /*abd0*/  IMAD.U32 R10, RZ, RZ, UR7 ;  /* 0x00000007ff0a7e24 */ /* 0x000fe2000f8e00ff */
[----:B------:R-:W-:Y:S02]  /*abe0*/  LOP3.LUT R4, R4, R7, RZ, 0x3c, !PT ;  /* 0x0000000704047212 */ /* 0x000fe400078e3cff */
[C---:B------:R-:W-:Y:S02]  /*abf0*/  IADD3 R41, P4, R8.reuse, 0x5000, RZ ;  /* 0x0000500008297810 */ /* 0x040fe40007f9e0ff */
[----:B------:R-:W-:Y:S01]  /*ac00*/  IADD3.X R5, R5, UR9, R10, P0, !PT ;  /* 0x0000000905057c10 */ /* 0x000fe200087fe40a */
[----:B------:R-:W-:Y:S01]  /*ac10*/  ULDC.64 UR8, c[0x0][0xb40] ;  /* 0x0002d00000087ab9 */ /* 0x000fe20000000a00 */
[----:B------:R-:W-:Y:S02]  /*ac20*/  IADD3 R25, P3, R8, 0x6000, RZ ;  /* 0x0000600008197810 */ /* 0x000fe40007f7e0ff */
[----:B------:R-:W-:-:S02]  /*ac30*/  LEA R48, P0, R6, UR8, 0x2 ;  /* 0x0000000806307c11 */ /* 0x000fc4000f8010ff */
[----:B------:R-:W-:Y:S01]  /*ac40*/  LOP3.LUT R28, R28, R29, RZ, 0x3c, !PT ;  /* 0x0000001d1c1c7212 */ /* 0x000fe200078e3cff */
[----:B------:R-:W-:Y:S01]  /*ac50*/  IMAD.X R29, RZ, RZ, R9, P1 ;  /* 0x000000ffff1d7224 */ /* 0x000fe200008e0609 */
[----:B------:R-:W-:Y:S01]  /*ac60*/  LEA.HI.X R49, R6, UR9, R5, 0x2, P0 ;  /* 0x0000000906317c11 */ /* 0x000fe200080f1405 */
[C---:B------:R-:W-:Y:S01]  /*ac70*/  VIADD R5, R11.reuse, 0x8 ;  /* 0x000000080b057836 */ /* 0x040fe20000000000 */
[----:B------:R-:W-:Y:S01]  /*ac80*/  LOP3.LUT P0, RZ, R22, 0x3, RZ, 0xc0, !PT ;  /* 0x0000000316ff7812 */ /* 0x000fe2000780c0ff */
[----:B------:R-:W-:Y:S01]  /*ac90*/  ULDC.64 UR8, c[0x0][0xaa0] ;  /* 0x0002a80000087ab9 */ /* 0x000fe20000000a00 */
[----:B------:R-:W-:Y:S02]  /*aca0*/  IADD3 R7, P2, R8, 0x7000, RZ ;  /* 0x0000700008077810 */ /* 0x000fe40007f5e0ff */
[----:B-----5:R-:W-:Y:S02]  /*acb0*/  ISETP.GE.OR P1, PT, R11, R44, P0 ;  /* 0x0000002c0b00720c */ /* 0x020fe40000726670 */
[----:B------:R-:W-:Y:S01]  /*acc0*/  LOP3.LUT R36, R37, 0x380, RZ, 0xc0, !PT ;  /* 0x0000038025247812 */ /* 0x000fe200078ec0ff */
[----:B------:R-:W-:Y:S01]  /*acd0*/  IMAD.X R11, RZ, RZ, R9, P2 ;  /* 0x000000ffff0b7224 */ /* 0x000fe200010e0609 */
[----:B------:R-:W-:-:S02]  /*ace0*/  LOP3.LUT R40, R41, 0x380, RZ, 0xc0, !PT ;  /* 0x0000038029287812 */ /* 0x000fc400078ec0ff */
[----:B------:R-:W-:Y:S02]  /*acf0*/  LOP3.LUT R24, R25, 0x380, RZ, 0xc0, !PT ;  /* 0x0000038019187812 */ /* 0x000fe400078ec0ff */
[----:B------:R-:W-:Y:S02]  /*ad00*/  LOP3.LUT R33, R8, 0x380, RZ, 0xc0, !PT ;  /* 0x0000038008217812 */ /* 0x000fe400078ec0ff */
[----:B------:R-:W-:Y:S01]  /*ad10*/  ISETP.GE.OR P0, PT, R5, R44, P0 ;  /* 0x0000002c0500720c */ /* 0x000fe20000706670 */
[----:B------:R-:W-:Y:S01]  /*ad20*/  IMAD.X R5, RZ, RZ, R9, P6 ;  /* 0x000000ffff057224 */ /* 0x000fe200030e0609 */
[----:B------:R-:W-:Y:S01]  /*ad30*/  LOP3.LUT R6, R7, 0x380, RZ, 0xc0, !PT ;  /* 0x0000038007067812 */ /* 0x000fe200078ec0ff */
[----:B------:R-:W-:Y:S01]  /*ad40*/  UIMAD UR5, UR5, UR8, URZ ;  /* 0x00000008050572a4 */ /* 0x000fe2000f8e023f */
[----:B------:R-:W-:Y:S01]  /*ad50*/  SHF.R.U64 R36, R36, 0x3, RZ ;  /* 0x0000000324247819 */ /* 0x000fe200000012ff */
[----:B------:R0:W-:Y:S01]  /*ad60*/  @!P1 STG.E desc[UR46][R48.64], R3 ;  /* 0x0000000330009986 */ /* 0x0001e2000c10192e */
[----:B------:R-:W-:-:S02]  /*ad70*/  SHF.R.U64 R40, R40, 0x3, RZ ;  /* 0x0000000328287819 */ /* 0x000fc400000012ff */
[----:B------:R-:W-:Y:S02]  /*ad80*/  SHF.R.U64 R24, R24, 0x3, RZ ;  /* 0x0000000318187819 */ /* 0x000fe400000012ff */
[----:B------:R-:W-:Y:S02]  /*ad90*/  SHF.R.U64 R33, R33, 0x3, RZ ;  /* 0x0000000321217819 */ /* 0x000fe400000012ff */
[----:B------:R-:W-:Y:S01]  /*ada0*/  SHF.R.U64 R6, R6, 0x3, RZ ;  /* 0x0000000306067819 */ /* 0x000fe200000012ff */
[--C-:B------:R-:W-:Y:S01]  /*adb0*/  IMAD.MOV.U32 R20, RZ, RZ, R16.reuse ;  /* 0x000000ffff147224 */ /* 0x100fe200078e0010 */
[----:B------:R-:W-:Y:S01]  /*adc0*/  LOP3.LUT R36, R36, R37, RZ, 0x3c, !PT ;  /* 0x0000002524247212 */ /* 0x000fe200078e3cff */
[--C-:B------:R-:W-:Y:S01]  /*add0*/  IMAD.X R37, RZ, RZ, R9.reuse, P5 ;  /* 0x000000ffff257224 */ /* 0x100fe200028e0609 */
[----:B------:R-:W-:Y:S01]  /*ade0*/  LOP3.LUT R40, R40, R41, RZ, 0x3c, !PT ;  /* 0x0000002928287212 */ /* 0x000fe200078e3cff */
[--C-:B------:R-:W-:Y:S01]  /*adf0*/  IMAD.X R41, RZ, RZ, R9.reuse, P4 ;  /* 0x000000ffff297224 */ /* 0x100fe200020e0609 */
[----:B------:R-:W-:Y:S01]  /*ae00*/  LOP3.LUT R24, R24, R25, RZ, 0x3c, !PT ;  /* 0x0000001918187212 */ /* 0x000fe200078e3cff */
[--C-:B------:R-:W-:Y:S01]  /*ae10*/  IMAD.X R25, RZ, RZ, R9.reuse, P3 ;  /* 0x000000ffff197224 */ /* 0x100fe200018e0609 */
[----:B------:R-:W-:Y:S01]  /*ae20*/  LOP3.LUT R32, R33, R8, RZ, 0x3c, !PT ;  /* 0x0000000821207212 */ /* 0x000fe200078e3cff */
[----:B------:R-:W-:Y:S01]  /*ae30*/  IMAD.MOV.U32 R33, RZ, RZ, R9 ;  /* 0x000000ffff217224 */ /* 0x000fe200078e0009 */
[----:B------:R-:W-:Y:S01]  /*ae40*/  LOP3.LUT R10, R6, R7, RZ, 0x3c, !PT ;  /* 0x00000007060a7212 */ /* 0x000fe200078e3cff */
[----:B0-----:R-:W-:Y:S01]  /*ae50*/  IMAD.U32 R3, RZ, RZ, UR8 ;  /* 0x00000008ff037e24 */ /* 0x001fe2000f8e00ff */
[----:B------:R-:W-:Y:S01]  /*ae60*/  SHF.R.S32.HI R21, RZ, 0x1f, R16 ;  /* 0x0000001fff157819 */ /* 0x000fe20000011410 */
[----:B------:R0:W-:Y:S01]  /*ae70*/  @!P0 STG.E desc[UR46][R48.64+0x20], R0 ;  /* 0x0000200030008986 */ /* 0x0001e2000c10192e */
[----:B------:R-:W-:-:S03]  /*ae80*/  UIMAD UR5, UR4, UR9, UR5 ;  /* 0x00000009040572a4 */ /* 0x000fc6000f8e0205 */
[----:B------:R-:W5:Y:S01]  /*ae90*/  LD.E.128 R32, desc[UR46][R32.64] ;  /* 0x0000002e20207980 */ /* 0x000f62000c101d00 */
[----:B------:R-:W-:Y:S01]  /*aea0*/  IMAD.WIDE.U32 R20, R3, UR4, R20 ;  /* 0x0000000403147c25 */ /* 0x000fe2000f8e0014 */
[----:B------:R-:W-:Y:S02]  /*aeb0*/  ULDC.64 UR8, c[0x0][0xae0] ;  /* 0x0002b80000087ab9 */ /* 0x000fe40000000a00 */
[----:B------:R-:W5:Y:S04]  /*aec0*/  LD.E.128 R28, desc[UR46][R28.64] ;  /* 0x0000002e1c1c7980 */ /* 0x000f68000c101d00 */
[----:B------:R-:W5:Y:S04]  /*aed0*/  LD.E.128 R12, desc[UR46][R12.64] ;  /* 0x0000002e0c0c7980 */ /* 0x000f68000c101d00 */
[----:B------:R-:W5:Y:S04]  /*aee0*/  LD.E.128 R4, desc[UR46][R4.64] ;  /* 0x0000002e04047980 */ /* 0x000f68000c101d00 */
[----:B------:R-:W5:Y:S04]  /*aef0*/  LD.E.128 R36, desc[UR46][R36.64] ;  /* 0x0000002e24247980 */ /* 0x000f68000c101d00 */
[----:B------:R-:W5:Y:S04]  /*af00*/  LD.E.128 R40, desc[UR46][R40.64] ;  /* 0x0000002e28287980 */ /* 0x000f68000c101d00 */
[----:B------:R-:W5:Y:S04]  /*af10*/  LD.E.128 R24, desc[UR46][R24.64] ;  /* 0x0000002e18187980 */ /* 0x000f68000c101d00 */
[----:B------:R-:W5:Y:S01]  /*af20*/  LD.E.128 R8, desc[UR46][R10.64] ;  /* 0x0000002e0a087980 */ /* 0x000f62000c101d00 */
[----:B------:R-:W-:Y:S01]  /*af30*/  UIMAD UR4, UR12, UR8, URZ ;  /* 0x000000080c0472a4 */ /* 0x000fe2000f8e023f */
[----:B------:R-:W-:Y:S01]  /*af40*/  VIADD R21, R21, UR5 ;  /* 0x0000000515157c36 */ /* 0x000fe20008000000 */
[----:B------:R-:W-:Y:S01]  /*af50*/  BSSY B1, `(.L_x_147) ;  /* 0x000002f000017945 */ /* 0x000fe20003800000 */
[----:B------:R-:W-:Y:S01]  /*af60*/  @!PT LDS RZ, [RZ] ;  /* 0x00000000fffff984 */ /* 0x000fe20000000800 */
[----:B------:R-:W-:Y:S01]  /*af70*/  @!PT LDS RZ, [RZ] ;  /* 0x00000000fffff984 */ /* 0x000fe20000000800 */
[----:B------:R-:W-:Y:S01]  /*af80*/  @!PT LDS RZ, [RZ] ;  /* 0x00000000fffff984 */ /* 0x000fe20000000800 */
[----:B------:R-:W-:Y:S01]  /*af90*/  @!PT LDS RZ, [RZ] ;  /* 0x00000000fffff984 */ /* 0x000fe20000000800 */
[----:B------:R1:W-:Y:S06]  /*afa0*/  MEMBAR.ALL.CTA ;  /* 0x0000000000007992 */ /* 0x0003ec0000008000 */
[----:B-1----:R-:W1:Y:S01]  /*afb0*/  FENCE.VIEW.ASYNC.S ;  /* 0x00000000000073c6 */ /* 0x002e620000000000 */
[----:B0-----:R-:W-:Y:S01]  /*afc0*/  IMAD.U32 R49, RZ, RZ, UR8 ;  /* 0x00000008ff317e24 */ /* 0x001fe2000f8e00ff */
[----:B------:R-:W-:Y:S01]  /*afd0*/  UIMAD UR4, UR39, UR9, UR4 ;  /* 0x00000009270472a4 */ /* 0x000fe2000f8e0204 */
[----:B------:R-:W-:-:S02]  /*afe0*/  IMAD R19, R17, -0x80, R44 ;  /* 0xffffff8011137824 */ /* 0x000fc400078e022c */
[----:B------:R-:W-:Y:S01]  /*aff0*/  IMAD.WIDE.U32 R20, R49, UR39, R20 ;  /* 0x0000002731147c25 */ /* 0x000fe2000f8e0014 */
[----:B------:R-:W-:Y:S02]  /*b000*/  ULDC.64 UR8, c[0x0][0xae8] ;  /* 0x0002ba0000087ab9 */ /* 0x000fe40000000a00 */
[CC--:B------:R-:W-:Y:S01]  /*b010*/  ISETP.GE.AND P2, PT, R18.reuse, R19.reuse, PT ;  /* 0x000000131200720c */ /* 0x0c0fe20003f46270 */
[----:B------:R-:W-:Y:S02]  /*b020*/  VIADD R0, R18, 0x20 ;  /* 0x0000002012007836 */ /* 0x000fe40000000000 */
[----:B------:R-:W-:Y:S01]  /*b030*/  VIADD R21, R21, UR4 ;  /* 0x0000000415157c36 */ /* 0x000fe20008000000 */
[----:B------:R-:W-:Y:S01]  /*b040*/  UIMAD UR4, UR37, UR8, URZ ;  /* 0x00000008250472a4 */ /* 0x000fe2000f8e023f */
[----:B------:R-:W-:Y:S01]  /*b050*/  VIADD R2, R2, 0x2e820 ;  /* 0x0002e82002027836 */ /* 0x000fe20000000000 */
[-C--:B------:R-:W-:Y:S01]  /*b060*/  ISETP.GE.AND P4, PT, R0, R19.reuse, PT ;  /* 0x000000130000720c */ /* 0x080fe20003f86270 */
[C---:B------:R-:W-:Y:S01]  /*b070*/  VIADD R0, R18.reuse, 0x40 ;  /* 0x0000004012007836 */ /* 0x040fe20000000000 */
[----:B------:R-:W-:Y:S01]  /*b080*/  UIMAD UR4, UR36, UR9, UR4 ;  /* 0x00000009240472a4 */ /* 0x000fe2000f8e0204 */
[----:B------:R-:W-:Y:S01]  /*b090*/  VIADD R3, R18, 0x60 ;  /* 0x0000006012037836 */ /* 0x000fe20000000000 */
[----:B------:R-:W-:Y:S01]  /*b0a0*/  PRMT R2, RZ, 0x654, R2 ;  /* 0x00000654ff027816 */ /* 0x000fe20000000002 */
[----:B------:R-:W-:Y:S01]  /*b0b0*/  IMAD.U32 R49, RZ, RZ, UR8 ;  /* 0x00000008ff317e24 */ /* 0x000fe2000f8e00ff */
[----:B------:R-:W-:-:S02]  /*b0c0*/  ISETP.GE.AND P0, PT, R0, R19, PT ;  /* 0x000000130000720c */ /* 0x000fc40003f06270 */
[----:B------:R-:W-:Y:S01]  /*b0d0*/  ISETP.GE.AND P1, PT, R3, R19, PT ;  /* 0x000000130300720c */ /* 0x000fe20003f26270 */
[----:B------:R-:W-:Y:S01]  /*b0e0*/  IMAD.WIDE.U32 R48, R49, UR36, R20 ;  /* 0x0000002431307c25 */ /* 0x000fe2000f8e0014 */
[--C-:B------:R-:W-:Y:S01]  /*b0f0*/  SHF.R.S32.HI R19, RZ, 0x1f, R18.reuse ;  /* 0x0000001fff137819 */ /* 0x100fe20000011412 */
[----:B-1----:R0:W-:Y:S02]  /*b100*/  SYNCS.ARRIVE.TRANS64.RED.A1T0 RZ, [R2+URZ], RZ ;  /* 0x000000ff02ff79a7 */ /* 0x0021e4000810043f */
[----:B------:R-:W-:Y:S02]  /*b110*/  VIADD R53, R49, UR4 ;  /* 0x0000000431357c36 */ /* 0x000fe40008000000 */
[----:B------:R-:W-:Y:S01]  /*b120*/  IMAD.WIDE R20, R17, 0x80, R18 ;  /* 0x0000008011147825 */ /* 0x000fe200078e0212 */
[----:B------:R-:W-:Y:S06]  /*b130*/  @P2 BRA `(.L_x_148) ;  /* 0x0000000000402947 */ /* 0x000fec0003800000 */
[----:B------:R-:W-:Y:S01]  /*b140*/  ULDC.64 UR4, c[0x0][0xad8] ;  /* 0x0002b60000047ab9 */ /* 0x000fe20000000a00 */
[----:B0-----:R-:W-:Y:S01]  /*b150*/  IMAD.MOV.U32 R2, RZ, RZ, R48 ;  /* 0x000000ffff027224 */ /* 0x001fe200078e0030 */
[----:B------:R-:W-:Y:S01]  /*b160*/  ULDC.64 UR8, c[0x0][0xa80] ;  /* 0x0002a00000087ab9 */ /* 0x000fe20000000a00 */
[----:B------:R-:W-:Y:S02]  /*b170*/  IMAD.MOV.U32 R3, RZ, RZ, R53 ;  /* 0x000000ffff037224 */ /* 0x000fe400078e0035 */
[----:B------:R-:W-:Y:S02]  /*b180*/  IMAD R17, R21, UR4, RZ ;  /* 0x0000000415117c24 */ /* 0x000fe4000f8e02ff */
[----:B------:R-:W-:Y:S02]  /*b190*/  VIADD R0, R16, 0x40 ;  /* 0x0000004010007836 */ /* 0x000fe40000000000 */
[----:B------:R-:W-:Y:S01]  /*b1a0*/  IMAD.WIDE.U32 R2, R20, UR4, R2 ;  /* 0x0000000414027c25 */ /* 0x000fe2000f8e0002 */
[----:B------:R-:W-:-:S02]  /*b1b0*/  ULDC UR4, c[0x0][0xa8c] ;  /* 0x0002a30000047ab9 */ /* 0x000fc40000000800 */
[----:B------:R-:W-:Y:S01]  /*b1c0*/  ISETP.GE.AND P2, PT, R16, UR4, PT ;  /* 0x0000000410007c0c */ /* 0x000fe2000bf46270 */
[----:B------:R-:W-:Y:S01]  /*b1d0*/  IMAD R17, R20, UR5, R17 ;  /* 0x0000000514117c24 */ /* 0x000fe2000f8e0211 */
[----:B------:R-:W-:Y:S02]  /*b1e0*/  ISETP.GE.AND P3, PT, R0, UR4, PT ;  /* 0x0000000400007c0c */ /* 0x000fe4000bf66270 */
[----:B------:R-:W-:Y:S01]  /*b1f0*/  LEA R50, P5, R2, UR8, 0x1 ;  /* 0x0000000802327c11 */ /* 0x000fe2000f8a08ff */
[----:B------:R-:W-:-:S05]  /*b200*/  IMAD.IADD R3, R3, 0x1, R17 ;  /* 0x0000000103037824 */ /* 0x000fca00078e0211 */
[----:B------:R-:W-:-:S05]  /*b210*/  LEA.HI.X R51, R2, UR9, R3, 0x1, P5 ;  /* 0x0000000902337c11 */ /* 0x000fca000a8f0c03 */
[----:B-----5:R1:W-:Y:S04]  /*b220*/  @!P2 STG.E.128 desc[UR46][R50.64], R32 ;  /* 0x000000203200a986 */ /* 0x0203e8000c101d2e */
[----:B------:R1:W-:Y:S02]  /*b230*/  @!P3 STG.E.128 desc[UR46][R50.64+0x80], R36 ;  /* 0x000080243200b986 */ /* 0x0003e4000c101d2e */
.L_x_148:
[----:B------:R-:W-:Y:S05]  /*b240*/  BSYNC B1 ;  /* 0x0000000000017941 */ /* 0x000fea0003800000 */
.L_x_147:
[----:B------:R-:W-:Y:S04]  /*b250*/  BSSY B1, `(.L_x_149) ;  /* 0x0000014000017945 */ /* 0x000fe80003800000 */
[----:B------:R-:W-:Y:S05]  /*b260*/  @P4 BRA `(.L_x_150) ;  /* 0x0000000000484947 */ /* 0x000fea0003800000 */
[----:B------:R-:W-:Y:S01]  /*b270*/  IADD3 R17, P2, R20, 0x20, RZ ;  /* 0x0000002014117810 */ /* 0x000fe20007f5e0ff */
[----:B------:R-:W-:Y:S01]  /*b280*/  ULDC.64 UR4, c[0x0][0xad8] ;  /* 0x0002b60000047ab9 */ /* 0x000fe20000000a00 */
[----:B0-----:R-:W-:Y:S01]  /*b290*/  IMAD.MOV.U32 R2, RZ, RZ, R48 ;  /* 0x000000ffff027224 */ /* 0x001fe200078e0030 */
[----:B------:R-:W-:Y:S01]  /*b2a0*/  ULDC.64 UR8, c[0x0][0xa80] ;  /* 0x0002a00000087ab9 */ /* 0x000fe20000000a00 */
[----:B------:R-:W-:Y:S02]  /*b2b0*/  IMAD.MOV.U32 R3, RZ, RZ, R53 ;  /* 0x000000ffff037224 */ /* 0x000fe400078e0035 */
[----:B------:R-:W-:Y:S02]  /*b2c0*/  IMAD.X R0, RZ, RZ, R21, P2 ;  /* 0x000000ffff007224 */ /* 0x000fe400010e0615 */
[----:B-1---5:R-:W-:Y:S02]  /*b2d0*/  VIADD R32, R16, 0x40 ;  /* 0x0000004010207836 */ /* 0x022fe40000000000 */
[----:B------:R-:W-:-:S02]  /*b2e0*/  IMAD R0, R0, UR4, RZ ;  /* 0x0000000400007c24 */ /* 0x000fc4000f8e02ff */
[C---:B------:R-:W-:Y:S01]  /*b2f0*/  IMAD.WIDE.U32 R2, R17.reuse, UR4, R2 ;  /* 0x0000000411027c25 */ /* 0x040fe2000f8e0002 */
[----:B------:R-:W-:Y:S02]  /*b300*/  ULDC UR4, c[0x0][0xa8c] ;  /* 0x0002a30000047ab9 */ /* 0x000fe40000000800 */
[----:B------:R-:W-:Y:S01]  /*b310*/  ISETP.GE.AND P3, PT, R16, UR4, PT ;  /* 0x0000000410007c0c */ /* 0x000fe2000bf66270 */
[----:B------:R-:W-:Y:S01]  /*b320*/  IMAD R17, R17, UR5, R0 ;  /* 0x0000000511117c24 */ /* 0x000fe2000f8e0200 */
[----:B------:R-:W-:Y:S02]  /*b330*/  ISETP.GE.AND P4, PT, R32, UR4, PT ;  /* 0x0000000420007c0c */ /* 0x000fe4000bf86270 */
[----:B------:R-:W-:Y:S01]  /*b340*/  LEA R32, P2, R2, UR8, 0x1 ;  /* 0x0000000802207c11 */ /* 0x000fe2000f8408ff */
[----:B------:R-:W-:-:S05]  /*b350*/  IMAD.IADD R3, R3, 0x1, R17 ;  /* 0x0000000103037824 */ /* 0x000fca00078e0211 */
[----:B------:R-:W-:-:S05]  /*b360*/  LEA.HI.X R33, R2, UR9, R3, 0x1, P2 ;  /* 0x0000000902217c11 */ /* 0x000fca00090f0c03 */
[----:B------:R2:W-:Y:S04]  /*b370*/  @!P3 STG.E.128 desc[UR46][R32.64], R28 ;  /* 0x0000001c2000b986 */ /* 0x0005e8000c101d2e */
[----:B------:R2:W-:Y:S02]  /*b380*/  @!P4 STG.E.128 desc[UR46][R32.64+0x80], R40 ;  /* 0x000080282000c986 */ /* 0x0005e4000c101d2e */
.L_x_150:
[----:B------:R-:W-:Y:S05]  /*b390*/  BSYNC B1 ;  /* 0x0000000000017941 */ /* 0x000fea0003800000 */
.L_x_149:
        /* <DEDUP_REMOVED lines=8> */
[----:B--2--5:R-:W-:Y:S02]  /*b420*/  VIADD R28, R16, 0x40 ;  /* 0x00000040101c7836 */ /* 0x024fe40000000000 */
        /* <DEDUP_REMOVED lines=11> */
.L_x_152:
[----:B------:R-:W-:Y:S05]  /*b4e0*/  BSYNC B1 ;  /* 0x0000000000017941 */ /* 0x000fea0003800000 */
.L_x_151:
[----:B------:R-:W-:Y:S05]  /*b4f0*/  @P1 BRA `(.L_x_153) ;  /* 0x0000000800f01947 */ /* 0x000fea0003800000 */
[----:B---3-5:R-:W-:Y:S01]  /*b500*/  IADD3 R13, P0, R20, 0x60, RZ ;  /* 0x00000060140d7810 */ /* 0x028fe20007f1e0ff */
[----:B------:R-:W-:Y:S01]  /*b510*/  ULDC.64 UR8, c[0x0][0xad8] ;  /* 0x0002b60000087ab9 */ /* 0x000fe20000000a00 */
[----:B0-----:R-:W-:Y:S01]  /*b520*/  IMAD.MOV.U32 R2, RZ, RZ, R48 ;  /* 0x000000ffff027224 */ /* 0x001fe200078e0030 */
[----:B------:R-:W-:Y:S01]  /*b530*/  ULDC UR4, c[0x0][0xa8c] ;  /* 0x0002a30000047ab9 */ /* 0x000fe20000000800 */
[----:B------:R-:W-:Y:S01]  /*b540*/  IMAD.MOV.U32 R3, RZ, RZ, R53 ;  /* 0x000000ffff037224 */ /* 0x000fe200078e0035 */
[----:B------:R-:W-:Y:S01]  /*b550*/  ISETP.GE.AND P1, PT, R16, UR4, PT ;  /* 0x0000000410007c0c */ /* 0x000fe2000bf26270 */
[----:B------:R-:W-:Y:S02]  /*b560*/  IMAD.X R20, RZ, RZ, R21, P0 ;  /* 0x000000ffff147224 */ /* 0x000fe400000e0615 */
[----:B------:R-:W-:-:S04]  /*b570*/  IMAD.WIDE.U32 R2, R13, UR8, R2 ;  /* 0x000000080d027c25 */ /* 0x000fc8000f8e0002 */
[----:B------:R-:W-:Y:S02]  /*b580*/  IMAD R20, R20, UR8, RZ ;  /* 0x0000000814147c24 */ /* 0x000fe4000f8e02ff */
[----:B------:R-:W-:Y:S02]  /*b590*/  VIADD R0, R16, 0x40 ;  /* 0x0000004010007836 */ /* 0x000fe40000000000 */
[----:B------:R-:W-:Y:S01]  /*b5a0*/  IMAD R13, R13, UR9, R20 ;  /* 0x000000090d0d7c24 */ /* 0x000fe2000f8e0214 */
[----:B------:R-:W-:Y:S02]  /*b5b0*/  ULDC.64 UR8, c[0x0][0xa80] ;  /* 0x0002a00000087ab9 */ /* 0x000fe40000000a00 */
[----:B------:R-:W-:Y:S01]  /*b5c0*/  LEA R12, P0, R2, UR8, 0x1 ;  /* 0x00000008020c7c11 */ /* 0x000fe2000f8008ff */
[----:B------:R-:W-:-:S05]  /*b5d0*/  IMAD.IADD R3, R3, 0x1, R13 ;  /* 0x0000000103037824 */ /* 0x000fca00078e020d */
[----:B------:R-:W-:Y:S02]  /*b5e0*/  LEA.HI.X R13, R2, UR9, R3, 0x1, P0 ;  /* 0x00000009020d7c11 */ /* 0x000fe400080f0c03 */
[----:B------:R-:W-:-:S03]  /*b5f0*/  ISETP.GE.AND P0, PT, R0, UR4, PT ;  /* 0x0000000400007c0c */ /* 0x000fc6000bf06270 */
[----:B------:R4:W-:Y:S10]  /*b600*/  @!P1 STG.E.128 desc[UR46][R12.64], R4 ;  /* 0x000000040c009986 */ /* 0x0009f4000c101d2e */
[----:B------:R-:W-:Y:S05]  /*b610*/  @P0 BRA `(.L_x_153) ;  /* 0x0000000800a80947 */ /* 0x000fea0003800000 */
[----:B------:R0:W-:Y:S01]  /*b620*/  STG.E.128 desc[UR46][R12.64+0x80], R8 ;  /* 0x000080080c007986 */ /* 0x0001e2000c101d2e */
[----:B------:R-:W-:Y:S05]  /*b630*/  BRA `(.L_x_153) ;  /* 0x0000000800a07947 */ /* 0x000fea0003800000 */
.L_x_145:
[----:B------:R-:W-:Y:S01]  /*b640*/  ULDC.64 UR4, c[0x0][0xbd8] ;  /* 0x0002f60000047ab9 */ /* 0x000fe20000000a00 */
[----:B------:R-:W-:Y:S01]  /*b650*/  IMAD.MOV.U32 R7, RZ, RZ, RZ ;  /* 0x000000ffff077224 */ /* 0x000fe200078e00ff */
[----:B------:R-:W-:-:S04]  /*b660*/  UISETP.NE.U32.AND UP0, UPT, UR4, URZ, UPT ;  /* 0x0000003f0400728c */ /* 0x000fc8000bf05070 */
[----:B------:R-:W-:-:S03]  /*b670*/  UISETP.NE.AND.EX UP0, UPT, UR5, URZ, UPT, UP0 ;  /* 0x0000003f0500728c */ /* 0x000fc6000bf05300 */
[----:B------:R-:W-:Y:S02]  /*b680*/  ULDC.64 UR4, c[0x0][0xbd8] ;  /* 0x0002f60000047ab9 */ /* 0x000fe40000000a00 */
[----:B------:R-:W-:Y:S01]  /*b690*/  UIMAD.WIDE UR4, UR36, 0x4, UR4 ;  /* 0x00000004240478a5 */ /* 0x000fe2000f8e0204 */
[----:B------:R-:W0:Y:S01]  /*b6a0*/  LDC R0, c[0x0][0xa88] ;  /* 0x0002a200ff007b82 */ /* 0x000e220000000800 */
[----:B------:R-:W-:-:S04]  /*b6b0*/  PLOP3.LUT P1, PT, PT, PT, UP0, 0x80, 0x0 ;  /* 0x000000000000781c */ /* 0x000fc80003f2f008 */
[----:B------:R-:W-:Y:S02]  /*b6c0*/  IMAD.U32 R2, RZ, RZ, UR4 ;  /* 0x00000004ff027e24 */ /* 0x000fe4000f8e00ff */
[----:B------:R-:W-:Y:S01]  /*b6d0*/  IMAD.U32 R3, RZ, RZ, UR5 ;  /* 0x00000005ff037e24 */ /* 0x000fe2000f8e00ff */
[----:B------:R-:W-:Y:S02]  /*b6e0*/  ULDC.64 UR4, c[0x0][0xbe0] ;  /* 0x0002f80000047ab9 */ /* 0x000fe40000000a00 */
[----:B------:R-:W-:-:S04]  /*b6f0*/  UISETP.NE.U32.AND UP1, UPT, UR4, URZ, UPT ;  /* 0x0000003f0400728c */ /* 0x000fc8000bf25070 */
[----:B------:R-:W-:Y:S01]  /*b700*/  UISETP.NE.AND.EX UP1, UPT, UR5, URZ, UPT, UP1 ;  /* 0x0000003f0500728c */ /* 0x000fe2000bf25310 */
[----:B------:R1:W5:Y:S05]  /*b710*/  @P1 LDG.E R7, desc[UR46][R2.64] ;  /* 0x0000002e02071981 */ /* 0x00036a000c1e1900 */
[----:B------:R-:W-:-:S05]  /*b720*/  PLOP3.LUT P2, PT, PT, PT, UP1, 0x80, 0x0 ;  /* 0x000000000000781c */ /* 0x000fca0003f4f018 */
[----:B------:R-:W-:Y:S02]  /*b730*/  @UP1 ULDC.64 UR4, c[0x0][0xbe0] ;  /* 0x0002f80000041ab9 */ /* 0x000fe40000000a00 */
[----:B------:R-:W-:-:S06]  /*b740*/  @UP1 UIMAD.WIDE UR4, UR36, 0x4, UR4 ;  /* 0x00000004240418a5 */ /* 0x000fcc000f8e0204 */
[----:B------:R-:W-:Y:S02]  /*b750*/  IMAD.U32 R4, RZ, RZ, UR4 ;  /* 0x00000004ff047e24 */ /* 0x000fe4000f8e00ff */
[----:B------:R-:W-:-:S05]  /*b760*/  IMAD.U32 R5, RZ, RZ, UR5 ;  /* 0x00000005ff057e24 */ /* 0x000fca000f8e00ff */
[----:B0-----:R1:W5:Y:S01]  /*b770*/  @P2 LDG.E R0, desc[UR46][R4.64] ;  /* 0x0000002e04002981 */ /* 0x001362000c1e1900 */
[----:B------:R-:W-:Y:S01]  /*b780*/  ISETP.GE.AND P0, PT, R232, 0x80, PT ;  /* 0x00000080e800780c */ /* 0x000fe20003f06270 */
[----:B------:R-:W-:-:S12]  /*b790*/  @P2 BRA `(.L_x_154) ;  /* 0x0000000000102947 */ /* 0x000fd80003800000 */
[----:B------:R-:W-:Y:S05]  /*b7a0*/  @!P1 BRA `(.L_x_154) ;  /* 0x00000000000c9947 */ /* 0x000fea0003800000 */
[----:B-1----:R-:W2:Y:S04]  /*b7b0*/  LDG.E R5, desc[UR46][R2.64] ;  /* 0x0000002e02057981 */ /* 0x002ea8000c1e1900 */
[----:B-----5:R-:W2:Y:S02]  /*b7c0*/  LDG.E R0, desc[UR46][R2.64+0x4] ;  /* 0x0000042e02007981 */ /* 0x020ea4000c1e1900 */
[----:B--2---:R-:W-:-:S07]  /*b7d0*/  IMAD.IADD R0, R0, 0x1, -R5 ;  /* 0x0000000100007824 */ /* 0x004fce00078e0a05 */
.L_x_154:
[----:B------:R-:W-:Y:S01]  /*b7e0*/  USHF.R.S32.HI UR7, URZ, 0x1f, UR39 ;  /* 0x0000001f3f077899 */ /* 0x000fe20008011427 */
[----:B------:R-:W-:Y:S01]  /*b7f0*/  BSSY B1, `(.L_x_155) ;  /* 0x000001e000017945 */ /* 0x000fe20003800000 */
[----:B------:R-:W-:Y:S01]  /*b800*/  USEL UR36, UR36, URZ, !UP0 ;  /* 0x0000003f24247287 */ /* 0x000fe2000c000000 */
[----:B------:R-:W-:Y:S01]  /*b810*/  SHF.R.S32.HI R9, RZ, 0x1f, R16 ;  /* 0x0000001fff097819 */ /* 0x000fe20000011410 */
[----:B------:R-:W-:Y:S01]  /*b820*/  USEL UR37, UR37, URZ, !UP0 ;  /* 0x0000003f25257287 */ /* 0x000fe2000c000000 */
[----:B-----5:R-:W-:Y:S01]  /*b830*/  SHF.R.S32.HI R6, RZ, 0x1f, R7 ;  /* 0x0000001fff067819 */ /* 0x020fe20000011407 */
[----:B------:R-:W-:Y:S10]  /*b840*/  @P0 BRA `(.L_x_156) ;  /* 0x0000000000600947 */ /* 0x000ff40003800000 */
[----:B-1----:R-:W0:Y:S02]  /*b850*/  S2R R2, SR_TID.X ;  /* 0x0000000000027919 */ /* 0x002e240000002100 */
[----:B0-----:R-:W-:-:S04]  /*b860*/  IMAD R2, R17, 0x80, R2 ;  /* 0x0000008011027824 */ /* 0x001fc800078e0202 */
[----:B------:R-:W-:-:S05]  /*b870*/  VIADD R3, R2, 0xffffff80 ;  /* 0xffffff8002037836 */ /* 0x000fca0000000000 */
[----:B------:R-:W-:-:S13]  /*b880*/  ISETP.GE.AND P0, PT, R3, R0, PT ;  /* 0x000000000300720c */ /* 0x000fda0003f06270 */
[----:B------:R-:W-:Y:S05]  /*b890*/  @P0 BRA `(.L_x_156) ;  /* 0x00000000004c0947 */ /* 0x000fea0003800000 */
[C---:B------:R-:W-:Y:S01]  /*b8a0*/  IADD3 R2, P0, R3.reuse, R7, RZ ;  /* 0x0000000703027210 */ /* 0x040fe20007f1e0ff */
[----:B------:R-:W-:Y:S02]  /*b8b0*/  ULDC.64 UR8, c[0x0][0xb70] ;  /* 0x0002dc0000087ab9 */ /* 0x000fe40000000a00 */
[----:B------:R-:W-:Y:S01]  /*b8c0*/  UIMAD UR4, UR7, UR8, URZ ;  /* 0x00000008070472a4 */ /* 0x000fe2000f8e023f */
[----:B------:R-:W-:Y:S01]  /*b8d0*/  LEA.HI.X.SX32 R3, R3, R6, 0x1, P0 ;  /* 0x0000000603037211 */ /* 0x000fe200000f0eff */
[----:B------:R-:W-:Y:S02]  /*b8e0*/  IMAD.U32 R5, RZ, RZ, UR8 ;  /* 0x00000008ff057e24 */ /* 0x000fe4000f8e00ff */
[----:B------:R-:W-:Y:S02]  /*b8f0*/  UIMAD UR4, UR39, UR9, UR4 ;  /* 0x00000009270472a4 */ /* 0x000fe4000f8e0204 */
[----:B------:R-:W-:Y:S01]  /*b900*/  IMAD.WIDE.U32 R2, R5, UR39, R2 ;  /* 0x0000002705027c25 */ /* 0x000fe2000f8e0002 */
[----:B------:R-:W-:-:S02]  /*b910*/  ULDC.64 UR8, c[0x0][0xb78] ;  /* 0x0002de0000087ab9 */ /* 0x000fc40000000a00 */
[----:B------:R-:W-:Y:S01]  /*b920*/  UIMAD UR5, UR37, UR8, URZ ;  /* 0x00000008250572a4 */ /* 0x000fe2000f8e023f */
[----:B------:R-:W-:Y:S02]  /*b930*/  VIADD R3, R3, UR4 ;  /* 0x0000000403037c36 */ /* 0x000fe40008000000 */
[----:B------:R-:W-:Y:S01]  /*b940*/  IMAD.U32 R5, RZ, RZ, UR8 ;  /* 0x00000008ff057e24 */ /* 0x000fe2000f8e00ff */
[----:B------:R-:W-:-:S03]  /*b950*/  UIMAD UR5, UR36, UR9, UR5 ;  /* 0x00000009240572a4 */ /* 0x000fc6000f8e0205 */
[----:B------:R-:W-:Y:S01]  /*b960*/  IMAD.WIDE.U32 R2, R5, UR36, R2 ;  /* 0x0000002405027c25 */ /* 0x000fe2000f8e0002 */
[----:B------:R-:W-:-:S03]  /*b970*/  ULDC.64 UR8, c[0x0][0xb40] ;  /* 0x0002d00000087ab9 */ /* 0x000fc60000000a00 */
[----:B------:R-:W-:Y:S01]  /*b980*/  VIADD R3, R3, UR5 ;  /* 0x0000000503037c36 */ /* 0x000fe20008000000 */
[----:B------:R-:W-:-:S04]  /*b990*/  LEA R4, P0, R2, UR8, 0x2 ;  /* 0x0000000802047c11 */ /* 0x000fc8000f8010ff */
[----:B------:R-:W-:Y:S01]  /*b9a0*/  LEA.HI.X R5, R2, UR9, R3, 0x2, P0 ;  /* 0x0000000902057c11 */ /* 0x000fe200080f1403 */
[----:B------:R-:W-:-:S05]  /*b9b0*/  IMAD.MOV.U32 R3, RZ, RZ, -0x800000 ;  /* 0xff800000ff037424 */ /* 0x000fca00078e00ff */
[----:B------:R0:W-:Y:S03]  /*b9c0*/  STG.E desc[UR46][R4.64], R3 ;  /* 0x0000000304007986 */ /* 0x0001e6000c10192e */
.L_x_156:
[----:B------:R-:W-:Y:S05]  /*b9d0*/  BSYNC B1 ;  /* 0x0000000000017941 */ /* 0x000fea0003800000 */
.L_x_155:
[----:B------:R-:W-:Y:S01]  /*b9e0*/  ULDC.64 UR4, c[0x0][0xaa0] ;  /* 0x0002a80000047ab9 */ /* 0x000fe20000000a00 */
[----:B-1----:R-:W-:Y:S01]  /*b9f0*/  IMAD.MOV.U32 R2, RZ, RZ, R16 ;  /* 0x000000ffff027224 */ /* 0x002fe200078e0010 */
[----:B------:R-:W-:Y:S01]  /*ba00*/  ULDC.64 UR8, c[0x0][0xae0] ;  /* 0x0002b80000087ab9 */ /* 0x000fe20000000a00 */
[----:B0-----:R-:W-:Y:S01]  /*ba10*/  IMAD.MOV.U32 R3, RZ, RZ, R9 ;  /* 0x000000ffff037224 */ /* 0x001fe200078e0009 */
[----:B------:R-:W-:Y:S01]  /*ba20*/  BSSY B1, `(.L_x_157) ;  /* 0x000002c000017945 */ /* 0x000fe20003800000 */
[----:B------:R-:W-:Y:S02]  /*ba30*/  IMAD R4, R6, UR4, RZ ;  /* 0x0000000406047c24 */ /* 0x000fe4000f8e02ff */
[----:B------:R-:W-:Y:S01]  /*ba40*/  IMAD.WIDE.U32 R2, R7, UR4, R2 ;  /* 0x0000000407027c25 */ /* 0x000fe2000f8e0002 */
[----:B------:R-:W-:-:S03]  /*ba50*/  UIMAD UR4, UR7, UR8, URZ ;  /* 0x00000008070472a4 */ /* 0x000fc6000f8e023f */
[----:B------:R-:W-:Y:S01]  /*ba60*/  IMAD R7, R7, UR5, R4 ;  /* 0x0000000507077c24 */ /* 0x000fe2000f8e0204 */
[----:B------:R-:W-:Y:S01]  /*ba70*/  UIMAD UR4, UR39, UR9, UR4 ;  /* 0x00000009270472a4 */ /* 0x000fe2000f8e0204 */
[----:B------:R-:W-:Y:S02]  /*ba80*/  IMAD R5, R17, -0x80, R0 ;  /* 0xffffff8011057824 */ /* 0x000fe400078e0200 */
[----:B------:R-:W-:Y:S02]  /*ba90*/  IMAD.IADD R3, R3, 0x1, R7 ;  /* 0x0000000103037824 */ /* 0x000fe400078e0207 */
[----:B------:R-:W-:Y:S01]  /*baa0*/  IMAD.U32 R7, RZ, RZ, UR8 ;  /* 0x00000008ff077e24 */ /* 0x000fe2000f8e00ff */
[----:B------:R-:W-:Y:S01]  /*bab0*/  ULDC.64 UR8, c[0x0][0xae8] ;  /* 0x0002ba0000087ab9 */ /* 0x000fe20000000a00 */
[C---:B------:R-:W-:Y:S01]  /*bac0*/  VIADD R0, R18.reuse, 0x20 ;  /* 0x0000002012007836 */ /* 0x040fe20000000000 */
[----:B------:R-:W-:Y:S01]  /*bad0*/  ISETP.GE.AND P2, PT, R18, R5, PT ;  /* 0x000000051200720c */ /* 0x000fe20003f46270 */
[----:B------:R-:W-:Y:S01]  /*bae0*/  IMAD.WIDE.U32 R2, R7, UR39, R2 ;  /* 0x0000002707027c25 */ /* 0x000fe2000f8e0002 */
[----:B------:R-:W-:-:S02]  /*baf0*/  SHF.R.S32.HI R7, RZ, 0x1f, R18 ;  /* 0x0000001fff077819 */ /* 0x000fc40000011412 */
[-C--:B------:R-:W-:Y:S01]  /*bb00*/  ISETP.GE.AND P3, PT, R0, R5.reuse, PT ;  /* 0x000000050000720c */ /* 0x080fe20003f66270 */
[----:B------:R-:W-:Y:S01]  /*bb10*/  VIADD R3, R3, UR4 ;  /* 0x0000000403037c36 */ /* 0x000fe20008000000 */
[----:B------:R-:W-:Y:S01]  /*bb20*/  UIMAD UR4, UR37, UR8, URZ ;  /* 0x00000008250472a4 */ /* 0x000fe2000f8e023f */
[C---:B------:R-:W-:Y:S02]  /*bb30*/  VIADD R4, R18.reuse, 0x40 ;  /* 0x0000004012047836 */ /* 0x040fe40000000000 */
[----:B------:R-:W-:Y:S01]  /*bb40*/  VIADD R0, R18, 0x60 ;  /* 0x0000006012007836 */ /* 0x000fe20000000000 */
[----:B------:R-:W-:Y:S01]  /*bb50*/  UIMAD UR4, UR36, UR9, UR4 ;  /* 0x00000009240472a4 */ /* 0x000fe2000f8e0204 */
[----:B------:R-:W-:Y:S01]  /*bb60*/  IMAD.U32 R9, RZ, RZ, UR8 ;  /* 0x00000008ff097e24 */ /* 0x000fe2000f8e00ff */
[-C--:B------:R-:W-:Y:S01]  /*bb70*/  ISETP.GE.AND P1, PT, R4, R5.reuse, PT ;  /* 0x000000050400720c */ /* 0x080fe20003f26270 */
[----:B------:R-:W-:Y:S01]  /*bb80*/  IMAD.MOV.U32 R6, RZ, RZ, R18 ;  /* 0x000000ffff067224 */ /* 0x000fe200078e0012 */
[----:B------:R-:W-:Y:S01]  /*bb90*/  ISETP.GE.AND P0, PT, R0, R5, PT ;  /* 0x000000050000720c */ /* 0x000fe20003f06270 */
[----:B------:R-:W-:-:S04]  /*bba0*/  IMAD.WIDE.U32 R4, R9, UR36, R2 ;  /* 0x0000002409047c25 */ /* 0x000fc8000f8e0002 */
[----:B------:R-:W-:Y:S02]  /*bbb0*/  VIADD R11, R5, UR4 ;  /* 0x00000004050b7c36 */ /* 0x000fe40008000000 */
[----:B------:R-:W-:Y:S01]  /*bbc0*/  IMAD.WIDE R6, R17, 0x80, R6 ;  /* 0x0000008011067825 */ /* 0x000fe200078e0206 */
[----:B------:R-:W-:Y:S06]  /*bbd0*/  @P2 BRA `(.L_x_158) ;  /* 0x0000000000402947 */ /* 0x000fec0003800000 */
[----:B------:R-:W-:Y:S01]  /*bbe0*/  ULDC.64 UR4, c[0x0][0xad8] ;  /* 0x0002b60000047ab9 */ /* 0x000fe20000000a00 */
[----:B------:R-:W-:Y:S01]  /*bbf0*/  IMAD.MOV.U32 R2, RZ, RZ, R4 ;  /* 0x000000ffff027224 */ /* 0x000fe200078e0004 */
        /* <DEDUP_REMOVED lines=12> */
[----:B------:R0:W-:Y:S04]  /*bcc0*/  @!P4 STG.E.128 desc[UR46][R8.64], RZ ;  /* 0x000000ff0800c986 */ /* 0x0001e8000c101d2e */
[----:B------:R0:W-:Y:S02]  /*bcd0*/  @!P5 STG.E.128 desc[UR46][R8.64+0x80], RZ ;  /* 0x000080ff0800d986 */ /* 0x0001e4000c101d2e */
.L_x_158:
[----:B------:R-:W-:Y:S05]  /*bce0*/  BSYNC B1 ;  /* 0x0000000000017941 */ /* 0x000fea0003800000 */
.L_x_157:
[----:B------:R-:W-:Y:S04]  /*bcf0*/  BSSY B1, `(.L_x_159) ;  /* 0x0000014000017945 */ /* 0x000fe80003800000 */
[----:B------:R-:W-:Y:S05]  /*bd00*/  @P3 BRA `(.L_x_160) ;  /* 0x0000000000483947 */ /* 0x000fea0003800000 */
[----:B0-----:R-:W-:Y:S01]  /*bd10*/  IADD3 R9, P2, R6, 0x20, RZ ;  /* 0x0000002006097810 */ /* 0x001fe20007f5e0ff */
[----:B------:R-:W-:Y:S01]  /*bd20*/  ULDC.64 UR4, c[0x0][0xad8] ;  /* 0x0002b60000047ab9 */ /* 0x000fe20000000a00 */
[----:B------:R-:W-:Y:S01]  /*bd30*/  IMAD.MOV.U32 R2, RZ, RZ, R4 ;  /* 0x000000ffff027224 */ /* 0x000fe200078e0004 */
[----:B------:R-:W-:Y:S01]  /*bd40*/  ULDC.64 UR8, c[0x0][0xa80] ;  /* 0x0002a00000087ab9 */ /* 0x000fe20000000a00 */
[----:B------:R-:W-:Y:S02]  /*bd50*/  IMAD.MOV.U32 R3, RZ, RZ, R11 ;  /* 0x000000ffff037224 */ /* 0x000fe400078e000b */
[----:B------:R-:W-:Y:S02]  /*bd60*/  IMAD.X R0, RZ, RZ, R7, P2 ;  /* 0x000000ffff007224 */ /* 0x000fe400010e0607 */
[----:B------:R-:W-:Y:S02]  /*bd70*/  VIADD R8, R16, 0x40 ;  /* 0x0000004010087836 */ /* 0x000fe40000000000 */
        /* <DEDUP_REMOVED lines=11> */
.L_x_160:
[----:B------:R-:W-:Y:S05]  /*be30*/  BSYNC B1 ;  /* 0x0000000000017941 */ /* 0x000fea0003800000 */
.L_x_159:
[----:B------:R-:W-:Y:S04]  /*be40*/  BSSY B1, `(.L_x_161) ;  /* 0x0000014000017945 */ /* 0x000fe80003800000 */
[----:B------:R-:W-:Y:S05]  /*be50*/  @P1 BRA `(.L_x_162) ;  /* 0x0000000000481947 */ /* 0x000fea0003800000 */
[----:B01----:R-:W-:Y:S01]  /*be60*/  IADD3 R9, P1, R6, 0x40, RZ ;  /* 0x0000004006097810 */ /* 0x003fe20007f3e0ff */
        /* <DEDUP_REMOVED lines=17> */
.L_x_162:
[----:B------:R-:W-:Y:S05]  /*bf80*/  BSYNC B1 ;  /* 0x0000000000017941 */ /* 0x000fea0003800000 */
.L_x_161:
[----:B------:R-:W-:Y:S05]  /*bf90*/  @P0 BRA `(.L_x_153) ;  /* 0x0000000000480947 */ /* 0x000fea0003800000 */
[----:B------:R-:W-:Y:S01]  /*bfa0*/  IADD3 R5, P0, R6, 0x60, RZ ;  /* 0x0000006006057810 */ /* 0x000fe20007f1e0ff */
        /* <DEDUP_REMOVED lines=17> */
.L_x_153:
[----:B------:R-:W-:Y:S05]  /*c0c0*/  BSYNC B0 ;  /* 0x0000000000007941 */ /* 0x000fea0003800000 */
.L_x_144:
[----:B------:R-:W-:Y:S02]  /*c0d0*/  ULDC UR4, c[0x0][0xc14] ;  /* 0x0003050000047ab9 */ /* 0x000fe40000000800 */
[----:B------:R-:W-:-:S13]  /*c0e0*/  ISETP.GE.AND P0, PT, R47, UR4, PT ;  /* 0x000000042f007c0c */ /* 0x000fda000bf06270 */
[----:B------:R-:W-:Y:S05]  /*c0f0*/  @!P0 BRA `(.L_x_163) ;  /* 0xffffff4c00288947 */ /* 0x000fea000383ffff */
[----:B------:R-:W-:Y:S05]  /*c100*/  EXIT ;  /* 0x000000000000794d */ /* 0x000fea0003800000 */
.L_x_118:
[----:B------:R-:W-:-:S08]  /*c110*/  NOP ;  /* 0x0000000000007918 */ /* 0x000fd00000000000 */
[----:B------:R-:W0:-:S00]  /*c120*/  USETMAXREG.DEALLOC.CTAPOOL 0x18 ;  /* 0x00000018000079c8 */ /* 0x000e0000080e0500 */
[----:B0-----:R-:W2:Y:S01]  /*c130*/  LDL.LU R2, [R1+0x30] ;  /* 0x0000300001027983 */ /* 0x001ea20000300800 */
[----:B------:R-:W-:-:S06]  /*c140*/  LOP3.LUT R0, R0, 0x3, RZ, 0xc0, !PT ;  /* 0x0000000300007812 */ /* 0x000fcc00078ec0ff */
[----:B------:R-:W0:Y:S02]  /*c150*/  SHFL.IDX PT, R0, R0, RZ, 0x1f ;  /* 0x00001fff00007589 */ /* 0x000e2400000e0000 */
[----:B0-----:R-:W-:Y:S01]  /*c160*/  ISETP.NE.AND P0, PT, R0, RZ, PT ;  /* 0x000000ff0000720c */ /* 0x001fe20003f05270 */
[----:B------:R-:W-:Y:S01]  /*c170*/  IMAD.MOV.U32 R0, RZ, RZ, RZ ;  /* 0x000000ffff007224 */ /* 0x000fe200078e00ff */
[----:B--2---:R-:W-:-:S11]  /*c180*/  LOP3.LUT R2, R2, 0xfffffffd, RZ, 0xc0, !PT ;  /* 0xfffffffd02027812 */ /* 0x004fd600078ec0ff */
[----:B------:R-:W-:-:S05]  /*c190*/  @P0 LOP3.LUT R2, R2, 0x2, RZ, 0xfc, !PT ;  /* 0x0000000202020812 */ /* 0x000fca00078efcff */
[----:B------:R0:W-:Y:S01]  /*c1a0*/  STL [R1+0x30], R2 ;  /* 0x0000300201007387 */ /* 0x0001e20000100800 */
[----:B------:R-:W-:Y:S05]  /*c1b0*/  @!P0 BRA `(.L_x_164) ;  /* 0x00000000002c8947 */ /* 0x000fea0003800000 */
[----:B------:R-:W1:Y:S08]  /*c1c0*/  S2UR UR5, SR_CgaCtaId ;  /* 0x00000000000579c3 */ /* 0x000e700000008800 */
[----:B------:R-:W-:Y:S06]  /*c1d0*/  BAR.SYNC.DEFER_BLOCKING 0x5, 0x180 ;  /* 0x0146000000007b1d */ /* 0x000fec0000010000 */
[----:B------:R-:W-:-:S02]  /*c1e0*/  UMOV UR4, 0x400 ;  /* 0x0000040000047882 */ /* 0x000fc40000000000 */
[----:B-1----:R-:W-:-:S09]  /*c1f0*/  ULEA UR4, UR5, UR4, 0x18 ;  /* 0x0000000405047291 */ /* 0x002fd2000f8ec03f */
[----:B------:R-:W1:Y:S04]  /*c200*/  LDS.128 R4, [UR4+0x2e8d0] ;  /* 0x02e8d004ff047984 */ /* 0x000e680008000c00 */
[----:B-1----:R1:W-:Y:S01]  /*c210*/  STL [R1+0x24], R5 ;  /* 0x0000240501007387 */ /* 0x0023e20000100800 */
[----:B------:R-:W-:Y:S02]  /*c220*/  R2UR UR52, R7 ;  /* 0x00000000073472ca */ /* 0x000fe400000e0000 */
[----:B------:R-:W-:Y:S01]  /*c230*/  R2UR UR38, R6 ;  /* 0x00000000062672ca */ /* 0x000fe200000e0000 */
[----:B------:R1:W-:Y:S01]  /*c240*/  STL [R1+0x20], R4 ;  /* 0x0000200401007387 */ /* 0x0003e20000100800 */
[----:B------:R-:W-:Y:S06]  /*c250*/  BAR.ARV 0x4, 0x180 ;  /* 0x0106000000007b1d */ /* 0x000fec0000002000 */
[----:B------:R-:W-:Y:S07]  /*c260*/  BRA `(.L_x_165) ;  /* 0x0000000800247947 */ /* 0x000fee0003800000 */
.L_x_164:
[----:B0-----:R-:W0:Y:S01]  /*c270*/  S2R R2, SR_TID.X ;  /* 0x0000000000027919 */ /* 0x001e220000002100 */
[----:B------:R-:W-:Y:S01]  /*c280*/  ULDC UR4, c[0x0][0xc14] ;  /* 0x0003050000047ab9 */ /* 0x000fe20000000800 */
[----:B------:R-:W1:Y:S01]  /*c290*/  LDC R9, c[0x0][0xc10] ;  /* 0x00030400ff097b82 */ /* 0x000e620000000800 */
[----:B0-----:R-:W-:-:S04]  /*c2a0*/  LOP3.LUT R5, R2, 0x1f, RZ, 0xc0, !PT ;  /* 0x0000001f02057812 */ /* 0x001fc800078ec0ff */
[----:B------:R-:W-:-:S04]  /*c2b0*/  ISETP.NE.AND P0, PT, R5, 0x1f, PT ;  /* 0x0000001f0500780c */ /* 0x000fc80003f05270 */
[----:B------:R-:W-:-:S13]  /*c2c0*/  ISETP.GE.OR P1, PT, R5, UR4, !P0 ;  /* 0x0000000405007c0c */ /* 0x000fda000c726670 */
[----:B------:R-:W0:Y:S02]  /*c2d0*/  @!P1 LDC.64 R2, c[0x0][0xc58] ;  /* 0x00031600ff029b82 */ /* 0x000e240000000a00 */
[----:B0-----:R-:W-:-:S05]  /*c2e0*/  @!P1 IMAD.WIDE.U32 R2, R5, 0x4, R2 ;  /* 0x0000000405029825 */ /* 0x001fca00078e0002 */
[----:B------:R-:W2:Y:S01]  /*c2f0*/  @!P1 LDG.E R0, desc[UR46][R2.64] ;  /* 0x0000002e02009981 */ /* 0x000ea2000c1e1900 */
[C---:B------:R-:W-:Y:S01]  /*c300*/  ISETP.NE.AND P1, PT, R5.reuse, RZ, PT ;  /* 0x000000ff0500720c */ /* 0x040fe20003f25270 */
[----:B------:R-:W-:Y:S01]  /*c310*/  UMOV UR52, URZ ;  /* 0x0000003f00347c82 */ /* 0x000fe20008000000 */
[C---:B------:R-:W-:Y:S02]  /*c320*/  ISETP.GE.U32.AND P2, PT, R5.reuse, 0x2, PT ;  /* 0x000000020500780c */ /* 0x040fe40003f46070 */
[C---:B------:R-:W-:Y:S02]  /*c330*/  ISETP.GE.U32.AND P3, PT, R5.reuse, 0x4, PT ;  /* 0x000000040500780c */ /* 0x040fe40003f66070 */
[C---:B------:R-:W-:Y:S02]  /*c340*/  ISETP.GE.U32.AND P4, PT, R5.reuse, 0x8, PT ;  /* 0x000000080500780c */ /* 0x040fe40003f86070 */
[----:B------:R-:W-:Y:S01]  /*c350*/  ISETP.GE.U32.AND P5, PT, R5, 0x10, PT ;  /* 0x000000100500780c */ /* 0x000fe20003fa6070 */
[----:B--2---:R-:W0:Y:S02]  /*c360*/  SHFL.UP PT, R4, R0, 0x1, RZ ;  /* 0x0420000000047989 */ /* 0x004e2400000e00ff */
[----:B0-----:R-:W-:-:S05]  /*c370*/  SEL R7, R4, RZ, P1 ;  /* 0x000000ff04077207 */ /* 0x001fca0000800000 */
[----:B------:R-:W-:-:S05]  /*c380*/  IMAD.IADD R7, R0, 0x1, R7 ;  /* 0x0000000100077824 */ /* 0x000fca00078e0207 */
[----:B------:R-:W0:Y:S02]  /*c390*/  SHFL.UP PT, R4, R7, 0x2, RZ ;  /* 0x0440000007047989 */ /* 0x000e2400000e00ff */
[----:B0-----:R-:W-:-:S05]  /*c3a0*/  SEL R4, R4, RZ, P2 ;  /* 0x000000ff04047207 */ /* 0x001fca0001000000 */
[----:B------:R-:W-:-:S05]  /*c3b0*/  IMAD.IADD R4, R7, 0x1, R4 ;  /* 0x0000000107047824 */ /* 0x000fca00078e0204 */
[----:B------:R-:W0:Y:S02]  /*c3c0*/  SHFL.UP PT, R6, R4, 0x4, RZ ;  /* 0x0480000004067989 */ /* 0x000e2400000e00ff */
[----:B0-----:R-:W-:-:S05]  /*c3d0*/  SEL R3, R6, RZ, P3 ;  /* 0x000000ff06037207 */ /* 0x001fca0001800000 */
[----:B------:R-:W-:Y:S02]  /*c3e0*/  IMAD.IADD R3, R4, 0x1, R3 ;  /* 0x0000000104037824 */ /* 0x000fe400078e0203 */
[----:B------:R-:W0:Y:S03]  /*c3f0*/  S2R R4, SR_CTAID.X ;  /* 0x0000000000047919 */ /* 0x000e260000002500 */
[----:B------:R-:W2:Y:S02]  /*c400*/  SHFL.UP PT, R2, R3, 0x8, RZ ;  /* 0x0500000003027989 */ /* 0x000ea400000e00ff */
[----:B--2---:R-:W-:-:S05]  /*c410*/  SEL R2, R2, RZ, P4 ;  /* 0x000000ff02027207 */ /* 0x004fca0002000000 */
[----:B------:R-:W-:-:S05]  /*c420*/  IMAD.IADD R8, R3, 0x1, R2 ;  /* 0x0000000103087824 */ /* 0x000fca00078e0202 */
[----:B------:R-:W2:Y:S02]  /*c430*/  SHFL.UP PT, R2, R8, 0x10, RZ ;  /* 0x0600000008027989 */ /* 0x000ea400000e00ff */
[----:B--2---:R-:W-:-:S05]  /*c440*/  SEL R7, R2, RZ, P5 ;  /* 0x000000ff02077207 */ /* 0x004fca0002800000 */
[----:B------:R-:W-:-:S05]  /*c450*/  IMAD.IADD R2, R8, 0x1, R7 ;  /* 0x0000000108027824 */ /* 0x000fca00078e0207 */
[----:B------:R-:W1:Y:S02]  /*c460*/  SHFL.IDX PT, R6, R2, 0x1f, 0x1f ;  /* 0x03e01f0002067f89 */ /* 0x000e6400000e0000 */
[----:B-1----:R-:W-:Y:S02]  /*c470*/  IMAD R7, R6, R9, RZ ;  /* 0x0000000906077224 */ /* 0x002fe400078e02ff */
[----:B------:R-:W-:Y:S02]  /*c480*/  IMAD.MOV.U32 R6, RZ, RZ, RZ ;  /* 0x000000ffff067224 */ /* 0x000fe400078e00ff */
[----:B------:R-:W-:Y:S01]  /*c490*/  IMAD.MOV.U32 R10, RZ, RZ, R7 ;  /* 0x000000ffff0a7224 */ /* 0x000fe200078e0007 */
[----:B0-----:R-:W-:-:S13]  /*c4a0*/  ISETP.GT.AND P6, PT, R7, R4, PT ;  /* 0x000000040700720c */ /* 0x001fda0003fc4270 */
[----:B------:R-:W-:Y:S05]  /*c4b0*/  @P6 BRA `(.L_x_166) ;  /* 0x0000000000a46947 */ /* 0x000fea0003800000 */
[----:B------:R-:W-:Y:S01]  /*c4c0*/  IMAD.MOV.U32 R7, RZ, RZ, R10 ;  /* 0x000000ffff077224 */ /* 0x000fe200078e000a */
[----:B------:R-:W-:Y:S01]  /*c4d0*/  UMOV UR52, URZ ;  /* 0x0000003f00347c82 */ /* 0x000fe20008000000 */
[----:B------:R-:W-:Y:S01]  /*c4e0*/  ULDC UR6, c[0x0][0xc14] ;  /* 0x0003050000067ab9 */ /* 0x000fe20000000800 */
[----:B------:R-:W-:-:S05]  /*c4f0*/  ULDC UR5, c[0x0][0xc14] ;  /* 0x0003050000057ab9 */ /* 0x000fca0000000800 */
.L_x_170:
[----:B------:R-:W-:-:S03]  /*c500*/  UIADD3 UR4, UR52, 0x1f, URZ ;  /* 0x0000001f34047890 */ /* 0x000fc6000fffe03f */
[----:B------:R-:W-:Y:S01]  /*c510*/  UMOV UR52, UR5 ;  /* 0x0000000500347c82 */ /* 0x000fe20008000000 */
[----:B------:R-:W-:-:S06]  /*c520*/  UISETP.GE.AND UP0, UPT, UR4, UR6, UPT ;  /* 0x000000060400728c */ /* 0x000fcc000bf06270 */
[----:B------:R-:W-:-:S13]  /*c530*/  PLOP3.LUT P6, PT, PT, PT, UP0, 0x40, 0x0 ;  /* 0x000000000000781c */ /* 0x000fda0003fce808 */
[----:B------:R-:W-:Y:S05]  /*c540*/  @!P6 BRA `(.L_x_167) ;  /* 0x000000040034e947 */ /* 0x000fea0003800000 */
[----:B------:R-:W-:Y:S01]  /*c550*/  UMOV UR52, UR4 ;  /* 0x0000000400347c82 */ /* 0x000fe20008000000 */
[----:B------:R-:W-:Y:S01]  /*c560*/  BSSY B0, `(.L_x_168) ;  /* 0x0000008000007945 */ /* 0x000fe20003800000 */
[----:B------:R-:W-:Y:S02]  /*c570*/  VIADD R9, R5, UR52 ;  /* 0x0000003405097c36 */ /* 0x000fe40008000000 */
[----:B------:R-:W-:-:S03]  /*c580*/  IMAD.MOV.U32 R0, RZ, RZ, RZ ;  /* 0x000000ffff007224 */ /* 0x000fc600078e00ff */
[----:B------:R-:W-:-:S13]  /*c590*/  ISETP.GE.OR P6, PT, R9, UR6, !P0 ;  /* 0x0000000609007c0c */ /* 0x000fda000c7c6670 */
[----:B------:R-:W-:Y:S05]  /*c5a0*/  @P6 BRA `(.L_x_169) ;  /* 0x00000000000c6947 */ /* 0x000fea0003800000 */
[----:B------:R-:W0:Y:S02]  /*c5b0*/  LDC.64 R2, c[0x0][0xc58] ;  /* 0x00031600ff027b82 */ /* 0x000e240000000a00 */
[----:B0-----:R-:W-:-:S05]  /*c5c0*/  IMAD.WIDE R2, R9, 0x4, R2 ;  /* 0x0000000409027825 */ /* 0x001fca00078e0202 */
[----:B------:R0:W5:Y:S02]  /*c5d0*/  LDG.E R0, desc[UR46][R2.64] ;  /* 0x0000002e02007981 */ /* 0x000164000c1e1900 */
.L_x_169:
[----:B------:R-:W-:Y:S05]  /*c5e0*/  BSYNC B0 ;  /* 0x0000000000007941 */ /* 0x000fea0003800000 */
.L_x_168:
[----:B0----5:R-:W0:Y:S02]  /*c5f0*/  SHFL.UP PT, R2, R0, 0x1, RZ ;  /* 0x0420000000027989 */ /* 0x021e2400000e00ff */
[----:B0-----:R-:W-:-:S05]  /*c600*/  SEL R3, R2, RZ, P1 ;  /* 0x000000ff02037207 */ /* 0x001fca0000800000 */
[----:B------:R-:W-:-:S05]  /*c610*/  IMAD.IADD R3, R0, 0x1, R3 ;  /* 0x0000000100037824 */ /* 0x000fca00078e0203 */
[----:B------:R-:W0:Y:S02]  /*c620*/  SHFL.UP PT, R2, R3, 0x2, RZ ;  /* 0x0440000003027989 */ /* 0x000e2400000e00ff */
        /* <DEDUP_REMOVED lines=11> */
[----:B------:R-:W0:Y:S03]  /*c6e0*/  LDC R9, c[0x0][0xc10] ;  /* 0x00030400ff097b82 */ /* 0x000e260000000800 */
[----:B------:R-:W0:Y:S02]  /*c6f0*/  SHFL.IDX PT, R12, R2, 0x1f, 0x1f ;  /* 0x03e01f00020c7f89 */ /* 0x000e2400000e0000 */
[----:B0-----:R-:W-:-:S04]  /*c700*/  IMAD R12, R12, R9, RZ ;  /* 0x000000090c0c7224 */ /* 0x001fc800078e02ff */
[----:B------:R-:W-:-:S05]  /*c710*/  IMAD.IADD R7, R12, 0x1, R7 ;  /* 0x000000010c077824 */ /* 0x000fca00078e0207 */
[----:B------:R-:W-:-:S13]  /*c720*/  ISETP.GT.AND P6, PT, R7, R4, PT ;  /* 0x000000040700720c */ /* 0x000fda0003fc4270 */
[----:B------:R-:W-:Y:S05]  /*c730*/  @!P6 BRA `(.L_x_170) ;  /* 0xfffffffc0070e947 */ /* 0x000fea000383ffff */
[----:B------:R-:W-:-:S07]  /*c740*/  IMAD.MOV.U32 R10, RZ, RZ, R12 ;  /* 0x000000ffff0a7224 */ /* 0x000fce00078e000c */
.L_x_166:
[----:B------:R-:W-:-:S04]  /*c750*/  IMAD.IADD R8, R7, 0x1, -R10 ;  /* 0x0000000107087824 */ /* 0x000fc800078e0a0a */
[----:B------:R-:W-:-:S05]  /*c760*/  IMAD R3, R2, R9, R8 ;  /* 0x0000000902037224 */ /* 0x000fca00078e0208 */
[----:B------:R-:W-:-:S13]  /*c770*/  ISETP.GT.AND P0, PT, R3, R4, PT ;  /* 0x000000040300720c */ /* 0x000fda0003f04270 */
[----:B------:R-:W-:Y:S02]  /*c780*/  VOTEU.ANY UR5, UPT, !P0 ;  /* 0x0000000000057886 */ /* 0x000fe400040e0100 */
[----:B------:R-:W-:Y:S02]  /*c790*/  UPOPC UR4, UR5 ;  /* 0x00000005000472bf */ /* 0x000fe40008000000 */
[----:B------:R-:W-:-:S04]  /*c7a0*/  ISETP.NE.AND P0, PT, RZ, UR5, PT ;  /* 0x00000005ff007c0c */ /* 0x000fc8000bf05270 */
[----:B------:R-:W-:-:S05]  /*c7b0*/  IMAD.U32 R11, RZ, RZ, UR4 ;  /* 0x00000004ff0b7e24 */ /* 0x000fca000f8e00ff */
[----:B------:R-:W0:Y:S02]  /*c7c0*/  SHFL.IDX PT, R0, R0, R11, 0x1f ;  /* 0x00001f0b00007589 */ /* 0x000e2400000e0000 */
[----:B0-----:R-:W-:-:S04]  /*c7d0*/  IABS R7, R0 ;  /* 0x0000000000077213 */ /* 0x001fc80000000000 */
[----:B------:R-:W0:Y:S08]  /*c7e0*/  I2F.RP R10, R7 ;  /* 0x00000007000a7306 */ /* 0x000e300000209400 */
[----:B0-----:R-:W0:Y:S02]  /*c7f0*/  MUFU.RCP R10, R10 ;  /* 0x0000000a000a7308 */ /* 0x001e240000001000 */
[----:B0-----:R-:W-:-:S06]  /*c800*/  VIADD R3, R10, 0xffffffe ;  /* 0x0ffffffe0a037836 */ /* 0x001fcc0000000000 */
[----:B------:R-:W0:Y:S01]  /*c810*/  F2I.FTZ.U32.TRUNC.NTZ R3, R3 ;  /* 0x0000000300037305 */ /* 0x000e22000021f000 */
[----:B------:R-:W-:Y:S05]  /*c820*/  @!P0 BRA `(.L_x_171) ;  /* 0x00000000000c8947 */ /* 0x000fea0003800000 */
[----:B------:R-:W-:-:S06]  /*c830*/  UIADD3 UR5, UR4, -0x1, URZ ;  /* 0xffffffff04057890 */ /* 0x000fcc000fffe03f */
[----:B------:R-:W-:-:S05]  /*c840*/  IMAD.U32 R11, RZ, RZ, UR5 ;  /* 0x00000005ff0b7e24 */ /* 0x000fca000f8e00ff */
[----:B------:R1:W2:Y:S02]  /*c850*/  SHFL.IDX PT, R6, R2, R11, 0x1f ;  /* 0x00001f0b02067589 */ /* 0x0002a400000e0000 */
.L_x_171:
[--C-:B01----:R-:W-:Y:S01]  /*c860*/  IMAD.MOV R2, RZ, RZ, -R3.reuse ;  /* 0x000000ffff027224 */ /* 0x103fe200078e0a03 */
[----:B------:R-:W-:Y:S01]  /*c870*/  UIADD3 UR52, UR4, UR52, URZ ;  /* 0x0000003404347290 */ /* 0x000fe2000fffe03f */
[----:B--2---:R-:W-:Y:S02]  /*c880*/  IMAD R6, R6, R9, R8 ;  /* 0x0000000906067224 */ /* 0x004fe400078e0208 */
[----:B------:R-:W-:Y:S02]  /*c890*/  IMAD R9, R2, R7, RZ ;  /* 0x0000000702097224 */ /* 0x000fe400078e02ff */
[----:B------:R-:W-:Y:S01]  /*c8a0*/  IMAD.MOV.U32 R2, RZ, RZ, RZ ;  /* 0x000000ffff027224 */ /* 0x000fe200078e00ff */
[----:B------:R1:W-:Y:S03]  /*c8b0*/  STL [R1+0x20], R6 ;  /* 0x0000200601007387 */ /* 0x0003e60000100800 */
[----:B------:R-:W-:-:S04]  /*c8c0*/  IMAD.HI.U32 R2, R3, R9, R2 ;  /* 0x0000000903027227 */ /* 0x000fc800078e0002 */
[----:B------:R-:W-:Y:S01]  /*c8d0*/  IMAD.IADD R9, R4, 0x1, -R6 ;  /* 0x0000000104097824 */ /* 0x000fe200078e0a06 */
[----:B------:R-:W-:-:S04]  /*c8e0*/  IABS R4, R0 ;  /* 0x0000000000047213 */ /* 0x000fc80000000000 */
[----:B------:R-:W-:Y:S01]  /*c8f0*/  IABS R3, R9 ;  /* 0x0000000900037213 */ /* 0x000fe20000000000 */
[----:B------:R-:W-:-:S04]  /*c900*/  IMAD.MOV R4, RZ, RZ, -R4 ;  /* 0x000000ffff047224 */ /* 0x000fc800078e0a04 */
[----:B------:R-:W-:-:S04]  /*c910*/  IMAD.HI.U32 R2, R2, R3, RZ ;  /* 0x0000000302027227 */ /* 0x000fc800078e00ff */
[----:B------:R-:W-:Y:S01]  /*c920*/  IMAD R4, R2, R4, R3 ;  /* 0x0000000402047224 */ /* 0x000fe200078e0203 */
[----:B------:R-:W-:-:S04]  /*c930*/  LOP3.LUT R3, R9, R0, RZ, 0x3c, !PT ;  /* 0x0000000009037212 */ /* 0x000fc800078e3cff */
[----:B------:R-:W-:Y:S02]  /*c940*/  ISETP.GT.U32.AND P1, PT, R7, R4, PT ;  /* 0x000000040700720c */ /* 0x000fe40003f24070 */
[----:B------:R-:W-:-:S11]  /*c950*/  ISETP.GE.AND P2, PT, R3, RZ, PT ;  /* 0x000000ff0300720c */ /* 0x000fd60003f46270 */
[----:B------:R-:W-:Y:S02]  /*c960*/  @!P1 IMAD.IADD R4, R4, 0x1, -R7 ;  /* 0x0000000104049824 */ /* 0x000fe400078e0a07 */
[----:B------:R-:W-:Y:S01]  /*c970*/  @!P1 VIADD R2, R2, 0x1 ;  /* 0x0000000102029836 */ /* 0x000fe20000000000 */
[----:B------:R-:W-:Y:S02]  /*c980*/  ISETP.NE.AND P1, PT, R0, RZ, PT ;  /* 0x000000ff0000720c */ /* 0x000fe40003f25270 */
[----:B------:R-:W-:-:S13]  /*c990*/  ISETP.GE.U32.AND P0, PT, R4, R7, PT ;  /* 0x000000070400720c */ /* 0x000fda0003f06070 */
[----:B------:R-:W-:-:S04]  /*c9a0*/  @P0 VIADD R2, R2, 0x1 ;  /* 0x0000000102020836 */ /* 0x000fc80000000000 */
[----:B------:R-:W-:Y:S01]  /*c9b0*/  @!P2 IMAD.MOV R2, RZ, RZ, -R2 ;  /* 0x000000ffff02a224 */ /* 0x000fe200078e0a02 */
[----:B------:R-:W-:-:S04]  /*c9c0*/  @!P1 LOP3.LUT R2, RZ, R0, RZ, 0x33, !PT ;  /* 0x00000000ff029212 */ /* 0x000fc800078e33ff */
[----:B------:R-:W-:Y:S01]  /*c9d0*/  R2UR UR38, R2 ;  /* 0x00000000022672ca */ /* 0x000fe200000e0000 */
[----:B------:R-:W-:-:S04]  /*c9e0*/  IMAD.MOV R3, RZ, RZ, -R2 ;  /* 0x000000ffff037224 */ /* 0x000fc800078e0a02 */
[----:B------:R-:W-:-:S05]  /*c9f0*/  IMAD R0, R0, R3, R9 ;  /* 0x0000000300007224 */ /* 0x000fca00078e0209 */
[----:B------:R1:W-:Y:S01]  /*ca00*/  STL [R1+0x24], R0 ;  /* 0x0000240001007387 */ /* 0x0003e20000100800 */
[----:B------:R-:W-:Y:S05]  /*ca10*/  BRA `(.L_x_172) ;  /* 0x00000000000c7947 */ /* 0x000fea0003800000 */
.L_x_167:
[----:B------:R0:W-:Y:S01]  /*ca20*/  STL [R1+0x20], R4 ;  /* 0x0000200401007387 */ /* 0x0001e20000100800 */
[----:B------:R-:W-:-:S03]  /*ca30*/  UMOV UR38, URZ ;  /* 0x0000003f00267c82 */ /* 0x000fc60008000000 */
[----:B------:R0:W-:Y:S02]  /*ca40*/  STL [R1+0x24], RZ ;  /* 0x000024ff01007387 */ /* 0x0001e40000100800 */
.L_x_172:
[----:B------:R-:W2:Y:S04]  /*ca50*/  LDL R2, [R1+0x24] ;  /* 0x0000240001027983 */ /* 0x000ea80000100800 */
[----:B0-----:R-:W3:Y:S01]  /*ca60*/  LDL R4, [R1+0x20] ;  /* 0x0000200001047983 */ /* 0x001ee20000100800 */
[----:B------:R-:W-:-:S13]  /*ca70*/  ISETP.NE.AND P0, PT, R5, RZ, PT ;  /* 0x000000ff0500720c */ /* 0x000fda0003f05270 */
[----:B------:R-:W0:Y:S01]  /*ca80*/  @!P0 S2R R3, SR_CgaCtaId ;  /* 0x0000000000038919 */ /* 0x000e220000008800 */
[----:B-1----:R-:W-:Y:S01]  /*ca90*/  @!P0 MOV R0, 0x400 ;  /* 0x0000040000008802 */ /* 0x002fe20000000f00 */
[----:B------:R-:W-:Y:S02]  /*caa0*/  IMAD.U32 R6, RZ, RZ, UR38 ;  /* 0x00000026ff067e24 */ /* 0x000fe4000f8e00ff */
[----:B------:R-:W-:Y:S01]  /*cab0*/  IMAD.U32 R7, RZ, RZ, UR52 ;  /* 0x00000034ff077e24 */ /* 0x000fe2000f8e00ff */
[----:B0-----:R-:W-:Y:S01]  /*cac0*/  @!P0 LEA R0, R3, R0, 0x18 ;  /* 0x0000000003008211 */ /* 0x001fe200078ec0ff */
[----:B--2---:R-:W-:-:S05]  /*cad0*/  IMAD.MOV.U32 R5, RZ, RZ, R2 ;  /* 0x000000ffff057224 */ /* 0x004fca00078e0002 */
[----:B---3--:R2:W-:Y:S01]  /*cae0*/  @!P0 STS.128 [R0+0x2e8d0], R4 ;  /* 0x02e8d00400008388 */ /* 0x0085e20000000c00 */
[----:B------:R-:W-:Y:S06]  /*caf0*/  BAR.ARV 0x5, 0x180 ;  /* 0x0146000000007b1d */ /* 0x000fec0000002000 */
.L_x_165:
[----:B--2---:R-:W-:Y:S01]  /*cb00*/  IMAD.MOV.U32 R0, RZ, RZ, 0x1 ;  /* 0x00000001ff007424 */ /* 0x004fe200078e00ff */
[----:B------:R-:W-:Y:S01]  /*cb10*/  ULDC UR4, c[0x0][0xc14] ;  /* 0x0003050000047ab9 */ /* 0x000fe20000000800 */
[----:B------:R2:W-:Y:S01]  /*cb20*/  STL [R1+0x34], RZ ;  /* 0x000034ff01007387 */ /* 0x0005e20000100800 */
[----:B------:R-:W-:-:S03]  /*cb30*/  UISETP.GE.AND UP0, UPT, UR52, UR4, UPT ;  /* 0x000000043400728c */ /* 0x000fc6000bf06270 */
[----:B------:R2:W-:Y:S03]  /*cb40*/  STL [R1+0x8], R0 ;  /* 0x0000080001007387 */ /* 0x0005e60000100800 */
[----:B------:R-:W-:Y:S01]  /*cb50*/  PLOP3.LUT P0, PT, PT, PT, UP0, 0x80, 0x0 ;  /* 0x000000000000781c */ /* 0x000fe20003f0f008 */
[----:B------:R2:W-:-:S12]  /*cb60*/  STL [R1+0x4], RZ ;  /* 0x000004ff01007387 */ /* 0x0005d80000100800 */
[----:B--2---:R-:W-:Y:S05]  /*cb70*/  @P0 BRA `(.L_x_173) ;  /* 0x0000003800b80947 */ /* 0x004fea0003800000 */
[----:B------:R-:W0:Y:S01]  /*cb80*/  S2R R0, SR_TID.X ;  /* 0x0000000000007919 */ /* 0x000e220000002100 */
[----:B------:R-:W-:Y:S01]  /*cb90*/  ULDC UR50, c[0x0][0xc] ;  /* 0x0000030000327ab9 */ /* 0x000fe20000000800 */
[----:B------:R-:W-:Y:S01]  /*cba0*/  ULOP3.LUT UR42, UR40, 0x1, URZ, 0xfc, !UPT ;  /* 0x00000001282a7892 */ /* 0x000fe2000f8efc3f */
[----:B------:R-:W2:Y:S01]  /*cbb0*/  S2R R7, SR_TID.X ;  /* 0x0000000000077919 */ /* 0x000ea20000002100 */
[----:B------:R-:W-:Y:S01]  /*cbc0*/  ULOP3.LUT UR51, UR40, 0x2, URZ, 0xfc, !UPT ;  /* 0x0000000228337892 */ /* 0x000fe2000f8efc3f */
[----:B------:R-:W-:Y:S01]  /*cbd0*/  ULDC.64 UR54, c[0x0][0x198] ;  /* 0x0000660000367ab9 */ /* 0x000fe20000000a00 */
[----:B0-----:R-:W-:Y:S01]  /*cbe0*/  LOP3.LUT R2, R0, 0x7f, RZ, 0xc0, !PT ;  /* 0x0000007f00027812 */ /* 0x001fe200078ec0ff */
[----:B--2---:R-:W-:-:S03]  /*cbf0*/  IMAD.SHL.U32 R0, R7, 0x80, RZ ;  /* 0x0000008007007824 */ /* 0x004fc600078e00ff */
[----:B------:R-:W-:Y:S01]  /*cc00*/  SHF.R.U32.HI R3, RZ, 0x5, R2 ;  /* 0x00000005ff037819 */ /* 0x000fe20000011602 */
[C---:B-1----:R-:W-:Y:S01]  /*cc10*/  IMAD.SHL.U32 R4, R7.reuse, 0x20, RZ ;  /* 0x0000002007047824 */ /* 0x042fe200078e00ff */
[C---:B------:R-:W-:Y:S01]  /*cc20*/  LOP3.LUT P0, RZ, R7.reuse, 0x4, RZ, 0xc0, !PT ;  /* 0x0000000407ff7812 */ /* 0x040fe2000780c0ff */
[----:B------:R-:W-:Y:S01]  /*cc30*/  IMAD.SHL.U32 R5, R7, 0x4, RZ ;  /* 0x0000000407057824 */ /* 0x000fe200078e00ff */
[----:B------:R-:W-:Y:S02]  /*cc40*/  LOP3.LUT R2, R0, 0x380, RZ, 0xc0, !PT ;  /* 0x0000038000027812 */ /* 0x000fe400078ec0ff */
        /* <DEDUP_REMOVED lines=12> */
[----:B------:R0:W-:Y:S02]  /*cd10*/  STL [R1+0x28], R0 ;  /* 0x0000280001007387 */ /* 0x0001e40000100800 */
[----:B0-----:R-:W-:-:S05]  /*cd20*/  IMAD.MOV.U32 R0, RZ, RZ, 0x40 ;  /* 0x00000040ff007424 */ /* 0x001fca00078e00ff */
[----:B------:R-:W-:Y:S01]  /*cd30*/  SEL R2, R0, 0xffffffc0, !P0 ;  /* 0xffffffc000027807 */ /* 0x000fe20004000000 */
[----:B------:R-:W-:-:S04]  /*cd40*/  IMAD.MOV.U32 R0, RZ, RZ, 0x1 ;  /* 0x00000001ff007424 */ /* 0x000fc800078e00ff */
[----:B------:R0:W-:Y:S04]  /*cd50*/  STL [R1+0x2c], R2 ;  /* 0x00002c0201007387 */ /* 0x0001e80000100800 */
[----:B------:R0:W-:Y:S04]  /*cd60*/  STL [R1+0x4], RZ ;  /* 0x000004ff01007387 */ /* 0x0001e80000100800 */
[----:B------:R0:W-:Y:S04]  /*cd70*/  STL [R1+0x8], R0 ;  /* 0x0000080001007387 */ /* 0x0001e80000100800 */
[----:B------:R0:W-:Y:S02]  /*cd80*/  STL [R1+0x34], RZ ;  /* 0x000034ff01007387 */ /* 0x0001e40000100800 */
.L_x_231:
[----:B------:R-:W-:Y:S01]  /*cd90*/  ULDC.64 UR4, c[0x0][0xc60] ;  /* 0x0003180000047ab9 */ /* 0x000fe20000000a00 */
[----:B------:R-:W-:Y:S01]  /*cda0*/  ULDC.64 UR6, c[0x0][0xa28] ;  /* 0x00028a0000067ab9 */ /* 0x000fe20000000a00 */
[----:B------:R-:W-:Y:S01]  /*cdb0*/  UIMAD.WIDE UR4, UR52, 0x4, UR4 ;  /* 0x00000004340478a5 */ /* 0x000fe2000f8e0204 */
[----:B------:R-:W-:Y:S01]  /*cdc0*/  ULDC.64 UR10, c[0x0][0xa20] ;  /* 0x00028800000a7ab9 */ /* 0x000fe20000000a00 */
[----:B------:R-:W-:Y:S01]  /*cdd0*/  IMAD.MOV.U32 R17, RZ, RZ, RZ ;  /* 0x000000ffff117224 */ /* 0x000fe200078e00ff */
[----:B------:R-:W-:-:S03]  /*cde0*/  ULDC UR44, c[0x0][0x2e0] ;  /* 0x0000b800002c7ab9 */ /* 0x000fc60000000800 */
[----:B0-----:R-:W-:Y:S02]  /*cdf0*/  IMAD.U32 R2, RZ, RZ, UR4 ;  /* 0x00000004ff027e24 */ /* 0x001fe4000f8e00ff */
[----:B------:R-:W-:Y:S01]  /*ce00*/  IMAD.U32 R3, RZ, RZ, UR5 ;  /* 0x00000005ff037e24 */ /* 0x000fe2000f8e00ff */
[----:B------:R-:W-:-:S04]  /*ce10*/  ULDC.64 UR4, c[0x0][0xa00] ;  /* 0x0002800000047ab9 */ /* 0x000fc80000000a00 */
[----:B--2---:R-:W2:Y:S01]  /*ce20*/  LDG.E R2, desc[UR46][R2.64] ;  /* 0x0000002e02027981 */ /* 0x004ea2000c1e1900 */
[----:B------:R-:W-:Y:S02]  /*ce30*/  UISETP.NE.U32.AND UP0, UPT, UR4, URZ, UPT ;  /* 0x0000003f0400728c */ /* 0x000fe4000bf05070 */
[----:B------:R-:W-:Y:S02]  /*ce40*/  UISETP.NE.U32.AND UP1, UPT, UR6, URZ, UPT ;  /* 0x0000003f0600728c */ /* 0x000fe4000bf25070 */
[----:B------:R-:W-:Y:S02]  /*ce50*/  UISETP.NE.AND.EX UP0, UPT, UR5, URZ, UPT, UP0 ;  /* 0x0000003f0500728c */ /* 0x000fe4000bf05300 */
[----:B------:R-:W-:-:S04]  /*ce60*/  UISETP.NE.AND.EX UP1, UPT, UR7, URZ, UPT, UP1 ;  /* 0x0000003f0700728c */ /* 0x000fc8000bf25310 */
[----:B------:R-:W-:Y:S02]  /*ce70*/  PLOP3.LUT P0, PT, PT, PT, UP0, 0x80, 0x0 ;  /* 0x000000000000781c */ /* 0x000fe40003f0f008 */
[----:B------:R-:W-:Y:S01]  /*ce80*/  PLOP3.LUT P1, PT, PT, PT, UP1, 0x80, 0x0 ;  /* 0x000000000000781c */ /* 0x000fe20003f2f018 */
[----:B-1----:R-:W-:Y:S01]  /*ce90*/  IMAD.MOV.U32 R4, RZ, RZ, RZ ;  /* 0x000000ffff047224 */ /* 0x002fe200078e00ff */
[----:B--2---:R-:W-:-:S13]  /*cea0*/  R2UR UR49, R2 ;  /* 0x00000000023172ca */ /* 0x004fda00000e0000 */
[----:B------:R-:W-:Y:S02]  /*ceb0*/  USHF.R.S32.HI UR8, URZ, 0x1f, UR49 ;  /* 0x0000001f3f087899 */ /* 0x000fe40008011431 */
[----:B------:R-:W-:-:S04]  /*cec0*/  @UP0 ULEA UR4, UP2, UR49, UR4, 0x2 ;  /* 0x0000000431040291 */ /* 0x000fc8000f84103f */
[----:B------:R-:W-:Y:S02]  /*ced0*/  @UP0 ULEA.HI.X UR5, UR49, UR5, UR8, 0x2, UP2 ;  /* 0x0000000531050291 */ /* 0x000fe400090f1408 */
[----:B------:R-:W-:Y:S01]  /*cee0*/  UISETP.NE.U32.AND UP0, UPT, UR10, URZ, UPT ;  /* 0x0000003f0a00728c */ /* 0x000fe2000bf05070 */
[----:B------:R-:W-:-:S03]  /*cef0*/  IMAD.U32 R2, RZ, RZ, UR4 ;  /* 0x00000004ff027e24 */ /* 0x000fc6000f8e00ff */
[----:B------:R-:W-:Y:S01]  /*cf00*/  UISETP.NE.AND.EX UP0, UPT, UR11, URZ, UPT, UP0 ;  /* 0x0000003f0b00728c */ /* 0x000fe2000bf05300 */
[----:B------:R-:W-:Y:S01]  /*cf10*/  IMAD.U32 R3, RZ, RZ, UR5 ;  /* 0x00000005ff037e24 */ /* 0x000fe2000f8e00ff */
[----:B------:R-:W-:Y:S02]  /*cf20*/  @UP1 ULEA UR4, UP2, UR49, UR6, 0x2 ;  /* 0x0000000631041291 */ /* 0x000fe4000f84103f */
[----:B------:R-:W-:Y:S02]  /*cf30*/  USHF.L.U32 UR45, UR49, 0x2, URZ ;  /* 0x00000002312d7899 */ /* 0x000fe4000800063f */
[----:B------:R-:W-:Y:S02]  /*cf40*/  @UP1 ULEA.HI.X UR5, UR49, UR7, UR8, 0x2, UP2 ;  /* 0x0000000731051291 */ /* 0x000fe400090f1408 */
[----:B------:R-:W-:Y:S01]  /*cf50*/  USHF.L.U64.HI UR48, UR49, 0x2, UR8 ;  /* 0x0000000231307899 */ /* 0x000fe20008010208 */
[----:B------:R-:W-:Y:S01]  /*cf60*/  PLOP3.LUT P2, PT, PT, PT, UP0, 0x80, 0x0 ;  /* 0x000000000000781c */ /* 0x000fe20003f4f008 */
[----:B------:R0:W5:Y:S01]  /*cf70*/  @P0 LDG.E R17, desc[UR46][R2.64] ;  /* 0x0000002e02110981 */ /* 0x000162000c1e1900 */
[----:B------:R-:W-:Y:S01]  /*cf80*/  @UP0 UIADD3 UR6, UP3, UR45, UR10, URZ ;  /* 0x0000000a2d060290 */ /* 0x000fe2000ff7e03f */
[----:B------:R-:W-:-:S03]  /*cf90*/  ULDC.64 UR8, c[0x0][0xa08] ;  /* 0x0002820000087ab9 */ /* 0x000fc60000000a00 */
[----:B------:R-:W-:Y:S01]  /*cfa0*/  @UP0 UIADD3.X UR7, UR48, UR11, URZ, UP3, !UPT ;  /* 0x0000000b30070290 */ /* 0x000fe20009ffe43f */
[----:B------:R-:W-:Y:S01]  /*cfb0*/  ISETP.NE.U32.AND P0, PT, RZ, UR8, PT ;  /* 0x00000008ff007c0c */ /* 0x000fe2000bf05070 */
[----:B------:R-:W-:Y:S01]  /*cfc0*/  UIADD3 UR8, UP0, UR45, UR8, URZ ;  /* 0x000000082d087290 */ /* 0x000fe2000ff1e03f */
[----:B0-----:R-:W-:Y:S02]  /*cfd0*/  IMAD.U32 R2, RZ, RZ, UR4 ;  /* 0x00000004ff027e24 */ /* 0x001fe4000f8e00ff */
[----:B------:R-:W-:Y:S01]  /*cfe0*/  IMAD.U32 R3, RZ, RZ, UR5 ;  /* 0x00000005ff037e24 */ /* 0x000fe2000f8e00ff */
[----:B------:R-:W-:Y:S01]  /*cff0*/  ISETP.NE.AND.EX P0, PT, RZ, UR9, PT, P0 ;  /* 0x00000009ff007c0c */ /* 0x000fe2000bf05300 */
[----:B------:R-:W-:-:S03]  /*d000*/  UIADD3.X UR4, UR48, UR9, URZ, UP0, !UPT ;  /* 0x0000000930047290 */ /* 0x000fc600087fe43f */
[----:B------:R0:W2:Y:S02]  /*d010*/  @P1 LDG.E R0, desc[UR46][R2.64] ;  /* 0x0000002e02001981 */ /* 0x0000a4000c1e1900 */
[----:B0-----:R-:W-:Y:S02]  /*d020*/  IMAD.U32 R2, RZ, RZ, UR6 ;  /* 0x00000006ff027e24 */ /* 0x001fe4000f8e00ff */
[----:B------:R-:W-:-:S05]  /*d030*/  IMAD.U32 R3, RZ, RZ, UR7 ;  /* 0x00000007ff037e24 */ /* 0x000fca000f8e00ff */
[----:B------:R0:W3:Y:S02]  /*d040*/  @P2 LDG.E R5, desc[UR46][R2.64] ;  /* 0x0000002e02052981 */ /* 0x0000e4000c1e1900 */
[----:B0-----:R-:W-:Y:S02]  /*d050*/  IMAD.U32 R2, RZ, RZ, UR8 ;  /* 0x00000008ff027e24 */ /* 0x001fe4000f8e00ff */
[----:B------:R-:W-:Y:S01]  /*d060*/  IMAD.U32 R3, RZ, RZ, UR4 ;  /* 0x00000004ff037e24 */ /* 0x000fe2000f8e00ff */
[----:B------:R-:W-:-:S04]  /*d070*/  ULDC.64 UR4, c[0x0][0x3f8] ;  /* 0x0000fe0000047ab9 */ /* 0x000fc80000000a00 */
[----:B------:R0:W5:Y:S01]  /*d080*/  @P0 LDG.E R4, desc[UR46][R2.64] ;  /* 0x0000002e02040981 */ /* 0x000162000c1e1900 */
[----:B------:R-:W-:-:S03]  /*d090*/  UISETP.NE.U32.AND UP0, UPT, UR4, URZ, UPT ;  /* 0x0000003f0400728c */ /* 0x000fc6000bf05070 */
[----:B------:R-:W-:Y:S01]  /*d0a0*/  UMOV UR4, URZ ;  /* 0x0000003f00047c82 */ /* 0x000fe20008000000 */
[----:B------:R-:W-:-:S03]  /*d0b0*/  UISETP.NE.AND.EX UP0, UPT, UR5, URZ, UPT, UP0 ;  /* 0x0000003f0500728c */ /* 0x000fc6000bf05300 */
[----:B------:R-:W-:Y:S02]  /*d0c0*/  ULDC UR5, c[0x0][0x404] ;  /* 0x0001010000057ab9 */ /* 0x000fe40000000800 */
[----:B------:R-:W-:-:S04]  /*d0d0*/  USEL UR5, UR5, 0x1, UP0 ;  /* 0x0000000105057887 */ /* 0x000fc80008000000 */
[----:B------:R-:W-:Y:S01]  /*d0e0*/  UIMAD UR44, UR5, UR44, URZ ;  /* 0x0000002c052c72a4 */ /* 0x000fe2000f8e023f */
[----:B--2---:R-:W-:-:S06]  /*d0f0*/  @P1 R2UR UR4, R0 ;  /* 0x00000000000412ca */ /* 0x004fcc00000e0000 */
[----:B---3--:R-:W-:Y:S01]  /*d100*/  @P2 R2UR UR44, R5 ;  /* 0x00000000052c22ca */ /* 0x008fe200000e0000 */
[----:B0-----:R-:W-:-:S14]  /*d110*/  @P2 BRA `(.L_x_174) ;  /* 0x0000000000182947 */ /* 0x001fdc0003800000 */
[----:B------:R-:W-:Y:S05]  /*d120*/  @!P0 BRA `(.L_x_174) ;  /* 0x0000000000148947 */ /* 0x000fea0003800000 */
[----:B------:R-:W2:Y:S04]  /*d130*/  LDG.E R5, desc[UR46][R2.64] ;  /* 0x0000002e02057981 */ /* 0x000ea8000c1e1900 */
[----:B------:R-:W3:Y:S01]  /*d140*/  LDG.E R0, desc[UR46][R2.64+0x4] ;  /* 0x0000042e02007981 */ /* 0x000ee2000c1e1900 */
[----:B--2---:R-:W-:Y:S02]  /*d150*/  R2UR UR5, R5 ;  /* 0x00000000050572ca */ /* 0x004fe400000e0000 */
[----:B---3--:R-:W-:-:S13]  /*d160*/  R2UR UR44, R0 ;  /* 0x00000000002c72ca */ /* 0x008fda00000e0000 */
[----:B------:R-:W-:-:S12]  /*d170*/  UIADD3 UR44, -UR5, UR44, URZ ;  /* 0x0000002c052c7290 */ /* 0x000fd8000fffe13f */
.L_x_174:
[----:B-----5:R-:W-:Y:S01]  /*d180*/  VIADD R0, R4, UR4 ;  /* 0x0000000404007c36 */ /* 0x020fe20008000000 */
[----:B------:R-:W-:Y:S01]  /*d190*/  UIADD3 UR44, -UR4, UR44, URZ ;  /* 0x0000002c042c7290 */ /* 0x000fe2000fffe13f */
[----:B------:R-:W-:Y:S01]  /*d1a0*/  BSSY B6, `(.L_x_175) ;  /* 0x00002a9000067945 */ /* 0x000fe20003800000 */
[----:B------:R-:W-:Y:S02]  /*d1b0*/  UMOV UR6, URZ ;  /* 0x0000003f00067c82 */ /* 0x000fe40008000000 */
[----:B------:R0:W-:Y:S01]  /*d1c0*/  STL [R1+0x18], R0 ;  /* 0x0000180001007387 */ /* 0x0001e20000100800 */
[----:B------:R-:W-:Y:S02]  /*d1d0*/  UIADD3 UR7, UR44, 0xdf, URZ ;  /* 0x000000df2c077890 */ /* 0x000fe4000fffe03f */
[----:B------:R-:W-:Y:S02]  /*d1e0*/  ISETP.LT.AND P0, PT, RZ, UR44, PT ;  /* 0x0000002cff007c0c */ /* 0x000fe4000bf01270 */
[----:B------:R-:W-:-:S04]  /*d1f0*/  UIMAD.WIDE UR6, UR7, -0x6db6db6d, UR6 ;  /* 0x92492493070678a5 */ /* 0x000fc8000f8e0206 */
[----:B------:R-:W-:-:S04]  /*d200*/  USHF.R.U32.HI UR43, URZ, 0x1f, UR7 ;  /* 0x0000001f3f2b7899 */ /* 0x000fc80008011607 */
[----:B------:R-:W-:-:S03]  /*d210*/  ULEA.HI.SX32 UR43, UR7, UR43, 0x19 ;  /* 0x0000002b072b7291 */ /* 0x000fc6000f8fca3f */
[----:B0-----:R-:W-:Y:S09]  /*d220*/  @P0 BRA `(.L_x_176) ;  /* 0x0000000000480947 */ /* 0x001ff20003800000 */
[----:B------:R-:W0:Y:S02]  /*d230*/  S2R R0, SR_TID.X ;  /* 0x0000000000007919 */ /* 0x000e240000002100 */
[----:B0-----:R-:W-:-:S04]  /*d240*/  LOP3.LUT R0, R0, 0x7f, RZ, 0xc0, !PT ;  /* 0x0000007f00007812 */ /* 0x001fc800078ec0ff */
[----:B------:R-:W-:-:S13]  /*d250*/  ISETP.NE.AND P0, PT, R0, RZ, PT ;  /* 0x000000ff0000720c */ /* 0x000fda0003f05270 */
[----:B------:R-:W-:Y:S05]  /*d260*/  @P0 BRA `(.L_x_177) ;  /* 0x0000002800700947 */ /* 0x000fea0003800000 */
[----:B------:R-:W0:Y:S01]  /*d270*/  S2R R5, SR_LANEID ;  /* 0x0000000000057919 */ /* 0x000e220000000000 */
[----:B------:R-:W-:Y:S01]  /*d280*/  VOTEU.ANY UR4, UPT, PT ;  /* 0x0000000000047886 */ /* 0x000fe200038e0100 */
[----:B------:R-:W1:Y:S01]  /*d290*/  LDC.64 R2, c[0x0][0xc38] ;  /* 0x00030e00ff027b82 */ /* 0x000e620000000a00 */
[----:B------:R-:W0:Y:S02]  /*d2a0*/  FLO.U32 R0, UR4 ;  /* 0x0000000400007d00 */ /* 0x000e2400080e0000 */
[----:B0-----:R-:W-:-:S06]  /*d2b0*/  ISETP.EQ.U32.AND P0, PT, R0, R5, PT ;  /* 0x000000050000720c */ /* 0x001fcc0003f02070 */
[----:B------:R-:W1:Y:S07]  /*d2c0*/  POPC R5, UR4 ;  /* 0x0000000400057d09 */ /* 0x000e6e0008000000 */
[----:B-1----:R-:W2:Y:S01]  /*d2d0*/  @P0 ATOMG.E.ADD.STRONG.GPU PT, R3, desc[UR46][R2.64], R5 ;  /* 0x00000005020309a8 */ /* 0x002ea200081ee1ee */
[----:B------:R-:W0:Y:S02]  /*d2e0*/  S2R R4, SR_LTMASK ;  /* 0x0000000000047919 */ /* 0x000e240000003900 */
[----:B0-----:R-:W-:-:S04]  /*d2f0*/  LOP3.LUT R4, R4, UR4, RZ, 0xc0, !PT ;  /* 0x0000000404047c12 */ /* 0x001fc8000f8ec0ff */
[----:B------:R-:W0:Y:S01]  /*d300*/  POPC R7, R4 ;  /* 0x0000000400077309 */ /* 0x000e220000000000 */
[----:B--2---:R-:W0:Y:S02]  /*d310*/  SHFL.IDX PT, R0, R3, R0, 0x1f ;  /* 0x00001f0003007589 */ /* 0x004e2400000e0000 */
[----:B0-----:R-:W-:-:S05]  /*d320*/  IADD3 R0, R0, UR50, R7 ;  /* 0x0000003200007c10 */ /* 0x001fca000fffe007 */
[----:B------:R2:W-:Y:S01]  /*d330*/  STL [R1+0x20], R0 ;  /* 0x0000200001007387 */ /* 0x0005e20000100800 */
[----:B------:R-:W-:Y:S05]  /*d340*/  BRA `(.L_x_177) ;  /* 0x0000002800387947 */ /* 0x000fea0003800000 */
.L_x_176:
[----:B------:R-:W0:Y:S01]  /*d350*/  S2UR UR4, SR_CgaCtaId ;  /* 0x00000000000479c3 */ /* 0x000e220000008800 */
[----:B------:R-:W-:Y:S02]  /*d360*/  UMOV UR41, 0x400 ;  /* 0x0000040000297882 */ /* 0x000fe40000000000 */
[----:B0-----:R-:W-:-:S04]  /*d370*/  ULEA UR41, UR4, UR41, 0x18 ;  /* 0x0000002904297291 */ /* 0x001fc8000f8ec03f */
        /* <DEDUP_REMOVED lines=9> */
[----:B------:R-:W0:Y:S01]  /*d410*/  LDC.64 R2, c[0x4][R2] ;  /* 0x0100000002027b82 */ /* 0x000e220000000a00 */
        /* <DEDUP_REMOVED lines=9> */
[----:B0-----:R-:W-:Y:S05]  /*d4b0*/  CALL.ABS.NOINC R2 ;  /* 0x0000000002007343 */ /* 0x001fea0003c00000 */
.L_x_178:
[----:B------:R-:W2:Y:S01]  /*d4c0*/  LDL.LU R2, [R1+0x30] ;  /* 0x0000300001027983 */ /* 0x000ea20000300800 */
[----:B------:R-:W-:-:S06]  /*d4d0*/  UIADD3 UR4, UR41, 0xe400, URZ ;  /* 0x0000e40029047890 */ /* 0x000fcc000fffe03f */
[----:B------:R-:W-:-:S05]  /*d4e0*/  IMAD.U32 R16, RZ, RZ, UR4 ;  /* 0x00000004ff107e24 */ /* 0x000fca000f8e00ff */
[----:B------:R-:W-:Y:S02]  /*d4f0*/  LOP3.LUT P0, RZ, R16, 0x3ff, RZ, 0xc0, !PT ;  /* 0x000003ff10ff7812 */ /* 0x000fe4000780c0ff */
[----:B--2---:R-:W-:-:S11]  /*d500*/  LOP3.LUT R2, R2, 0xfffffffe, RZ, 0xc0, !PT ;  /* 0xfffffffe02027812 */ /* 0x004fd600078ec0ff */
[----:B------:R-:W-:-:S05]  /*d510*/  @P0 LOP3.LUT R2, R2, 0x1, RZ, 0xfc, !PT ;  /* 0x0000000102020812 */ /* 0x000fca00078efcff */
[----:B------:R0:W-:Y:S01]  /*d520*/  STL [R1+0x30], R2 ;  /* 0x0000300201007387 */ /* 0x0001e20000100800 */
[----:B------:R-:W-:Y:S05]  /*d530*/  @!P0 BRA `(.L_x_179) ;  /* 0x0000000000408947 */ /* 0x000fea0003800000 */
[----:B0-----:R-:W-:Y:S01]  /*d540*/  MOV R2, 0x0 ;  /* 0x0000000000027802 */ /* 0x001fe20000000f00 */
        /* <DEDUP_REMOVED lines=15> */
.L_x_179:
[----:B------:R-:W-:-:S04]  /*d640*/  UIADD3 UR4, UR41, 0x400, URZ ;  /* 0x0000040029047890 */ /* 0x000fc8000fffe03f */
[----:B------:R-:W-:-:S06]  /*d650*/  ULOP3.LUT UP0, URZ, UR4, 0x9f, URZ, 0xc0, !UPT ;  /* 0x0000009f043f7892 */ /* 0x000fcc000f80c03f */
[----:B------:R-:W-:-:S13]  /*d660*/  PLOP3.LUT P0, PT, PT, PT, UP0, 0x80, 0x0 ;  /* 0x000000000000781c */ /* 0x000fda0003f0f008 */
        /* <DEDUP_REMOVED lines=17> */
.L_x_180:
[----:B------:R-:W-:-:S13]  /*d780*/  LOP3.LUT P6, RZ, R16, 0x3ff, RZ, 0xc0, !PT ;  /* 0x000003ff10ff7812 */ /* 0x000fda00078cc0ff */
        /* <DEDUP_REMOVED lines=17> */
.L_x_181:
[----:B------:R-:W1:Y:S01]  /*d8a0*/  LDC R0, c[0x0][0x428] ;  /* 0x00010a00ff007b82 */ /* 0x000e620000000800 */
[----:B------:R-:W-:Y:S01]  /*d8b0*/  ULDC.64 UR4, c[0x0][0x9f8] ;  /* 0x00027e0000047ab9 */ /* 0x000fe20000000a00 */
[----:B0-----:R-:W-:Y:S01]  /*d8c0*/  IMAD.U32 R2, RZ, RZ, UR38 ;  /* 0x00000026ff027e24 */ /* 0x001fe2000f8e00ff */
[----:B------:R-:W2:Y:S01]  /*d8d0*/  LDL.LU R18, [R1+0x24] ;  /* 0x0000240001127983 */ /* 0x000ea20000300800 */
[----:B------:R-:W-:Y:S01]  /*d8e0*/  UISETP.NE.U32.AND UP0, UPT, UR4, URZ, UPT ;  /* 0x0000003f0400728c */ /* 0x000fe2000bf05070 */
[----:B------:R-:W-:Y:S01]  /*d8f0*/  IMAD.U32 R10, RZ, RZ, UR49 ;  /* 0x00000031ff0a7e24 */ /* 0x000fe2000f8e00ff */
[----:B------:R-:W-:Y:S01]  /*d900*/  ULDC.64 UR6, c[0x0][0xa08] ;  /* 0x0002820000067ab9 */ /* 0x000fe20000000a00 */
[----:B------:R-:W0:Y:S01]  /*d910*/  S2R R19, SR_TID.X ;  /* 0x0000000000137919 */ /* 0x000e220000002100 */
[----:B------:R-:W-:-:S06]  /*d920*/  UISETP.NE.AND.EX UP0, UPT, UR5, URZ, UPT, UP0 ;  /* 0x0000003f0500728c */ /* 0x000fcc000bf05300 */
[----:B------:R-:W-:-:S05]  /*d930*/  PLOP3.LUT P1, PT, PT, PT, UP0, 0x80, 0x0 ;  /* 0x000000000000781c */ /* 0x000fca0003f2f008 */
[----:B------:R-:W-:-:S04]  /*d940*/  @UP0 UIADD3 UR4, UP1, UR45, UR4, URZ ;  /* 0x000000042d040290 */ /* 0x000fc8000ff3e03f */
[----:B------:R-:W-:Y:S01]  /*d950*/  @UP0 UIADD3.X UR5, UR48, UR5, URZ, UP1, !UPT ;  /* 0x0000000530050290 */ /* 0x000fe20008ffe43f */
[----:B-1----:R-:W-:-:S13]  /*d960*/  ISETP.NE.AND P0, PT, R0, 0x1, PT ;  /* 0x000000010000780c */ /* 0x002fda0003f05270 */
[----:B------:R-:W1:Y:S01]  /*d970*/  @P0 LDC R0, c[0x0][0x42c] ;  /* 0x00010b00ff000b82 */ /* 0x000e620000000800 */
[----:B0-----:R-:W-:-:S07]  /*d980*/  LOP3.LUT R16, R19, 0x7f, RZ, 0xc0, !PT ;  /* 0x0000007f13107812 */ /* 0x001fce00078ec0ff */
[----:B------:R-:W0:Y:S01]  /*d990*/  @P0 LDC R3, c[0x0][0x430] ;  /* 0x00010c00ff030b82 */ /* 0x000e220000000800 */
[----:B-1----:R-:W-:-:S05]  /*d9a0*/  @P0 IMAD.HI.U32 R0, R0, UR38, RZ ;  /* 0x0000002600000c27 */ /* 0x002fca000f8e00ff */
[----:B0-----:R-:W-:Y:S01]  /*d9b0*/  @P0 SHF.R.U32.HI R2, RZ, R3, R0 ;  /* 0x00000003ff020219 */ /* 0x001fe20000011600 */
[----:B------:R-:W-:-:S04]  /*d9c0*/  IMAD.U32 R3, RZ, RZ, UR5 ;  /* 0x00000005ff037e24 */ /* 0x000fc8000f8e00ff */
[----:B------:R0:W-:Y:S02]  /*d9d0*/  STL [R1+0x10], R2 ;  /* 0x0000100201007387 */ /* 0x0001e40000100800 */
[----:B0-----:R-:W-:Y:S01]  /*d9e0*/  IMAD.U32 R2, RZ, RZ, UR4 ;  /* 0x00000004ff027e24 */ /* 0x001fe2000f8e00ff */
[----:B------:R-:W-:-:S04]  /*d9f0*/  ULDC.64 UR4, c[0x0][0xa00] ;  /* 0x0002800000047ab9 */ /* 0x000fc80000000a00 */
[----:B------:R0:W3:Y:S01]  /*da00*/  @P1 LDG.E R10, desc[UR46][R2.64] ;  /* 0x0000002e020a1981 */ /* 0x0000e2000c1e1900 */
[----:B------:R-:W-:Y:S01]  /*da10*/  ISETP.NE.AND P1, PT, R16, RZ, PT ;  /* 0x000000ff1000720c */ /* 0x000fe20003f25270 */
[----:B------:R-:W-:Y:S01]  /*da20*/  UMOV UR36, URZ ;  /* 0x0000003f00247c82 */ /* 0x000fe20008000000 */
[----:B------:R-:W-:Y:S02]  /*da30*/  ISETP.NE.U32.AND P0, PT, RZ, UR4, PT ;  /* 0x00000004ff007c0c */ /* 0x000fe4000bf05070 */
[----:B------:R-:W-:Y:S02]  /*da40*/  SHF.R.U32.HI R4, RZ, 0x5, R19 ;  /* 0x00000005ff047819 */ /* 0x000fe40000011613 */
[----:B------:R-:W-:Y:S02]  /*da50*/  ISETP.NE.AND.EX P0, PT, RZ, UR5, PT, P0 ;  /* 0x00000005ff007c0c */ /* 0x000fe4000bf05300 */
[----:B------:R-:W-:Y:S01]  /*da60*/  LOP3.LUT R4, R4, 0x3, RZ, 0xc0, !PT ;  /* 0x0000000304047812 */ /* 0x000fe200078ec0ff */
[----:B0-----:R-:W0:Y:S01]  /*da70*/  LDC.64 R2, c[0x0][0x3f8] ;  /* 0x0000fe00ff027b82 */ /* 0x001e220000000a00 */
[----:B------:R-:W-:-:S03]  /*da80*/  SEL R8, RZ, UR49, P0 ;  /* 0x00000031ff087c07 */ /* 0x000fc60008000000 */
[----:B------:R-:W-:Y:S01]  /*da90*/  VOTEU.ALL UP1, P1 ;  /* 0x00000000003f7886 */ /* 0x000fe20000820000 */
[----:B------:R-:W-:-:S04]  /*daa0*/  R2UR UR39, R8 ;  /* 0x00000000082772ca */ /* 0x000fc800000e0000 */
[----:B------:R-:W-:-:S04]  /*dab0*/  @!UP1 UIADD3 UR4, UP0, UR54, 0x270, URZ ;  /* 0x0000027036049890 */ /* 0x000fc8000ff1e03f */
[----:B------:R-:W-:Y:S01]  /*dac0*/  @!UP1 UIADD3.X UR5, URZ, UR55, URZ, UP0, !UPT ;  /* 0x000000373f059290 */ /* 0x000fe200087fe43f */
[----:B0-----:R-:W-:Y:S01]  /*dad0*/  LOP3.LUT P0, RZ, R2, UR6, RZ, 0xfc, !PT ;  /* 0x0000000602ff7c12 */ /* 0x001fe2000f80fcff */
[----:B------:R-:W-:-:S03]  /*dae0*/  UMOV UR6, 0xffffffff ;  /* 0xffffffff00067882 */ /* 0x000fc60000000000 */
[----:B------:R-:W-:Y:S01]  /*daf0*/  LOP3.LUT P0, RZ, R3, UR7, RZ, 0xfc, P0 ;  /* 0x0000000703ff7c12 */ /* 0x000fe2000800fcff */
[----:B--2---:R-:W-:-:S05]  /*db00*/  IMAD R7, R18, 0x80, R17 ;  /* 0x0000008012077824 */ /* 0x004fca00078e0211 */
[----:B------:R-:W-:-:S13]  /*db10*/  R2UR UR37, R7 ;  /* 0x00000000072572ca */ /* 0x000fda00000e0000 */
[----:B------:R0:W-:Y:S01]  /*db20*/  @!UP1 UTMAPF.L2.4D [UR36], [UR4] ;  /* 0x00000024040095b8 */ /* 0x0001e20008018000 */
[----:B---3--:R-:W-:Y:S01]  /*db30*/  SHF.R.S32.HI R18, RZ, 0x1f, R10 ;  /* 0x0000001fff127819 */ /* 0x008fe2000001140a */
[----:B------:R0:W-:Y:S01]  /*db40*/  STL [R1+0xc], R10 ;  /* 0x00000c0a01007387 */ /* 0x0001e20000100800 */
[----:B------:R-:W-:-:S03]  /*db50*/  SEL R0, R10, RZ, !P0 ;  /* 0x000000ff0a007207 */ /* 0x000fc60004000000 */
[----:B------:R0:W-:Y:S01]  /*db60*/  STL [R1+0x14], R18 ;  /* 0x0000141201007387 */ /* 0x0001e20000100800 */
[----:B------:R-:W-:Y:S05]  /*db70*/  BRA.DIV UR6, `(.L_x_182) ;  /* 0x0000003206347947 */ /* 0x000fea000b800000 */
[----:B------:R1:W2:Y:S02]  /*db80*/  SHFL.IDX PT, R14, R4, RZ, 0x1f ;  /* 0x00001fff040e7589 */ /* 0x0002a400000e0000 */
.L_x_250:
[----:B--2---:R-:W-:Y:S02]  /*db90*/  ISETP.NE.AND P0, PT, R14, RZ, PT ;  /* 0x000000ff0e00720c */ /* 0x004fe40003f05270 */
[----:B------:R-:W-:-:S11]  /*dba0*/  PLOP3.LUT P6, PT, PT, PT, PT, 0x8, 0x0 ;  /* 0x000000000000781c */ /* 0x000fd60003fce170 */
[----:B------:R-:W-:Y:S05]  /*dbb0*/  @P0 BRA `(.L_x_183) ;  /* 0x0000000400980947 */ /* 0x000fea0003800000 */
[----:B0-----:R-:W-:-:S06]  /*dbc0*/  UIADD3 UR4, UR43, -0x1, URZ ;  /* 0xffffffff2b047890 */ /* 0x001fcc000fffe03f */
[----:B------:R-:W-:Y:S01]  /*dbd0*/  IMAD.U32 R6, RZ, RZ, UR4 ;  /* 0x00000004ff067e24 */ /* 0x000fe2000f8e00ff */
[----:B------:R-:W-:-:S03]  /*dbe0*/  UMOV UR4, 0xffffffff ;  /* 0xffffffff00047882 */ /* 0x000fc60000000000 */
[----:B------:R-:W-:Y:S05]  /*dbf0*/  BRA.DIV UR4, `(.L_x_184) ;  /* 0x0000003204347947 */ /* 0x000fea000b800000 */
[----:B------:R-:W-:-:S13]  /*dc00*/  ELECT P6, URZ, PT ;  /* 0x00000000003f782f */ /* 0x000fda00038c0000 */
.L_x_253:
[----:B------:R-:W-:Y:S05]  /*dc10*/  @!P6 BRA `(.L_x_185) ;  /* 0x00000004003ce947 */ /* 0x000fea0003800000 */
[----:B------:R-:W-:-:S04]  /*dc20*/  ISETP.NE.U32.AND P0, PT, R2, RZ, PT ;  /* 0x000000ff0200720c */ /* 0x000fc80003f05070 */
[----:B------:R-:W-:-:S13]  /*dc30*/  ISETP.NE.AND.EX P0, PT, R3, RZ, PT, P0 ;  /* 0x000000ff0300720c */ /* 0x000fda0003f05300 */
[----:B------:R-:W-:Y:S05]  /*dc40*/  @!P0 BRA `(.L_x_186) ;  /* 0x0000000000448947 */ /* 0x000fea0003800000 */
[----:B------:R-:W0:Y:S01]  /*dc50*/  LDC R9, c[0x0][0x41c] ;  /* 0x00010700ff097b82 */ /* 0x000e220000000800 */
[----:B------:R-:W-:Y:S01]  /*dc60*/  ULDC.64 UR4, c[0x0][0x408] ;  /* 0x0001020000047ab9 */ /* 0x000fe20000000a00 */
[----:B0-----:R-:W-:-:S13]  /*dc70*/  ISETP.NE.AND P0, PT, R9, 0x1, PT ;  /* 0x000000010900780c */ /* 0x001fda0003f05270 */
[----:B-1----:R-:W0:Y:S02]  /*dc80*/  @P0 LDC.64 R4, c[0x0][0x420] ;  /* 0x00010800ff040b82 */ /* 0x002e240000000a00 */
[----:B0-----:R-:W-:-:S04]  /*dc90*/  @P0 IMAD.HI.U32 R0, R6, R4, RZ ;  /* 0x0000000406000227 */ /* 0x001fc800078e00ff */
        /* <DEDUP_REMOVED lines=12> */
.L_x_186:
[----:B0-----:R-:W1:Y:S04]  /*dd60*/  LDL R3, [R1+0x4] ;  /* 0x0000040001037983 */ /* 0x001e680000100800 */
[----:B------:R-:W2:Y:S01]  /*dd70*/  LDL R2, [R1+0x8] ;  /* 0x0000080001027983 */ /* 0x000ea20000100800 */
[----:B------:R-:W-:Y:S02]  /*dd80*/  ISETP.NE.AND P0, PT, R16, RZ, PT ;  /* 0x000000ff1000720c */ /* 0x000fe40003f05270 */
[----:B-1----:R-:W-:Y:S02]  /*dd90*/  LEA R4, R3, UR41, 0x3 ;  /* 0x0000002903047c11 */ /* 0x002fe4000f8e18ff */
[----:B--2---:R-:W-:-:S04]  /*dda0*/  SHF.L.U32 R3, R2, 0x1f, RZ ;  /* 0x0000001f02037819 */ /* 0x004fc800000006ff */
[----:B------:R-:W0:Y:S02]  /*ddb0*/  SYNCS.PHASECHK.TRANS64.TRYWAIT P2, [R4+URZ+0x2e880], R3 ;  /* 0x02e88003040075a7 */ /* 0x000e24000804017f */
[----:B0-----:R-:W-:Y:S05]  /*ddc0*/  @!P2 BRA `(.L_x_187) ;  /* 0x0000002c00e0a947 */ /* 0x001fea0003800000 */
.L_x_254:
[----:B------:R-:W-:Y:S05]  /*ddd0*/  @P0 BRA `(.L_x_188) ;  /* 0x00000000001c0947 */ /* 0x000fea0003800000 */
[----:B------:R-:W1:Y:S01]  /*dde0*/  S2R R2, SR_TID.X ;  /* 0x0000000000027919 */ /* 0x000e620000002100 */
[----:B------:R-:W-:-:S04]  /*ddf0*/  IMAD.MOV.U32 R5, RZ, RZ, 0x7000 ;  /* 0x00007000ff057424 */ /* 0x000fc800078e00ff */
[----:B------:R2:W-:Y:S01]  /*de00*/  SYNCS.ARRIVE.TRANS64 RZ, [R4+URZ+0x2e870], R5 ;  /* 0x02e8700504ff79a7 */ /* 0x0005e2000800003f */
[----:B-1----:R-:W-:-:S04]  /*de10*/  LOP3.LUT R2, R2, 0x1f, RZ, 0xc0, !PT ;  /* 0x0000001f02027812 */ /* 0x002fc800078ec0ff */
[----:B------:R-:W-:-:S13]  /*de20*/  ISETP.NE.AND P2, PT, R2, RZ, PT ;  /* 0x000000ff0200720c */ /* 0x000fda0003f45270 */
[----:B--2---:R-:W-:Y:S05]  /*de30*/  @!P2 BRA `(.L_x_188) ;  /* 0x000000000004a947 */ /* 0x004fea0003800000 */
[----:B------:R-:W-:Y:S01]  /*de40*/  BPT.TRAP 0x1 ;  /* 0x000000040000795c */ /* 0x000fe20000300000 */
.L_x_188:
[----:B------:R-:W2:Y:S04]  /*de50*/  LDL R10, [R1+0x4] ;  /* 0x00000400010a7983 */ /* 0x000ea80000100800 */
[----:B------:R-:W3:Y:S04]  /*de60*/  LDL R9, [R1+0x18] ;  /* 0x0000180001097983 */ /* 0x000ee80000100800 */
[----:B------:R-:W4:Y:S01]  /*de70*/  LDL R5, [R1+0x10] ;  /* 0x0000100001057983 */ /* 0x000f220000100800 */
[----:B------:R-:W-:Y:S01]  /*de80*/  IMAD.U32 R2, RZ, RZ, UR41 ;  /* 0x00000029ff027e24 */ /* 0x000fe2000f8e00ff */
[----:B------:R-:W-:Y:S01]  /*de90*/  R2UR UR9, R4 ;  /* 0x00000000040972ca */ /* 0x000fe200000e0000 */
[----:B------:R-:W-:Y:S01]  /*dea0*/  UIADD3 UR4, UP0, UR54, 0x470, URZ ;  /* 0x0000047036047890 */ /* 0x000fe2000ff1e03f */
[----:B-----5:R-:W-:Y:S01]  /*deb0*/  R2UR UR13, R0 ;  /* 0x00000000000d72ca */ /* 0x020fe200000e0000 */
[----:B------:R-:W-:Y:S01]  /*dec0*/  UMOV UR6, 0x0 ;  /* 0x0000000000067882 */ /* 0x000fe20000000000 */
[----:B------:R-:W-:Y:S01]  /*ded0*/  UMOV UR7, 0x14f00000 ;  /* 0x14f0000000077882 */ /* 0x000fe20000000000 */
[----:B------:R-:W-:Y:S01]  /*dee0*/  UIADD3.X UR5, URZ, UR55, URZ, UP0, !UPT ;  /* 0x000000373f057290 */ /* 0x000fe200087fe43f */
[----:B------:R-:W-:-:S07]  /*def0*/  UMOV UR10, URZ ;  /* 0x0000003f000a7c82 */ /* 0x000fce0008000000 */
[----:B------:R-:W-:Y:S01]  /*df00*/  UIADD3 UR9, UR9, 0x2e870, URZ ;  /* 0x0002e87009097890 */ /* 0x000fe2000fffe03f */
[----:B--2---:R-:W-:Y:S02]  /*df10*/  IMAD R2, R10, 0x7000, R2 ;  /* 0x000070000a027824 */ /* 0x004fe400078e0202 */
[----:B---3--:R-:W-:-:S03]  /*df20*/  IMAD R6, R6, 0xe0, R9 ;  /* 0x000000e006067824 */ /* 0x008fc600078e0209 */
[----:B------:R-:W-:Y:S02]  /*df30*/  R2UR UR8, R2 ;  /* 0x00000000020872ca */ /* 0x000fe400000e0000 */
[----:B----4-:R-:W-:Y:S02]  /*df40*/  R2UR UR12, R5 ;  /* 0x00000000050c72ca */ /* 0x010fe400000e0000 */
[----:B------:R-:W-:-:S09]  /*df50*/  R2UR UR11, R6 ;  /* 0x00000000060b72ca */ /* 0x000fd200000e0000 */
[----:B------:R-:W-:-:S09]  /*df60*/  UIADD3 UR8, UR8, 0xe400, URZ ;  /* 0x0000e40008087890 */ /* 0x000fd2000fffe03f */
[----:B------:R1:W-:Y:S01]  /*df70*/  UTMALDG.4D [UR8], [UR4], desc[UR6] ;  /* 0x00000608040075b4 */ /* 0x0003e20008019000 */
[----:B------:R-:W2:Y:S02]  /*df80*/  SYNCS.PHASECHK.TRANS64.TRYWAIT P2, [R4+URZ+0x2e840], R3 ;  /* 0x02e84003040075a7 */ /* 0x000ea4000804017f */
[----:B-12---:R-:W-:Y:S05]  /*df90*/  @!P2 BRA `(.L_x_189) ;  /* 0x0000002c0080a947 */ /* 0x006fea0003800000 */
.L_x_255:
[----:B------:R-:W-:Y:S05]  /*dfa0*/  @P0 BRA `(.L_x_190) ;  /* 0x00000000001c0947 */ /* 0x000fea0003800000 */
[----:B------:R-:W2:Y:S01]  /*dfb0*/  S2R R5, SR_TID.X ;  /* 0x0000000000057919 */ /* 0x000ea20000002100 */
[----:B01----:R-:W-:-:S04]  /*dfc0*/  IMAD.MOV.U32 R3, RZ, RZ, 0x7000 ;  /* 0x00007000ff037424 */ /* 0x003fc800078e00ff */
[----:B------:R3:W-:Y:S01]  /*dfd0*/  SYNCS.ARRIVE.TRANS64 RZ, [R4+URZ+0x2e830], R3 ;  /* 0x02e8300304ff79a7 */ /* 0x0007e2000800003f */
[----:B--2---:R-:W-:-:S04]  /*dfe0*/  LOP3.LUT R5, R5, 0x1f, RZ, 0xc0, !PT ;  /* 0x0000001f05057812 */ /* 0x004fc800078ec0ff */
[----:B------:R-:W-:-:S13]  /*dff0*/  ISETP.NE.AND P0, PT, R5, RZ, PT ;  /* 0x000000ff0500720c */ /* 0x000fda0003f05270 */
[----:B---3--:R-:W-:Y:S05]  /*e000*/  @!P0 BRA `(.L_x_190) ;  /* 0x0000000000048947 */ /* 0x008fea0003800000 */
[----:B------:R-:W-:Y:S01]  /*e010*/  BPT.TRAP 0x1 ;  /* 0x000000040000795c */ /* 0x000fe20000300000 */
.L_x_190:
[----:B01----:R-:W2:Y:S01]  /*e020*/  LDL R3, [R1+0x10] ;  /* 0x0000100001037983 */ /* 0x003ea20000100800 */
        /* <DEDUP_REMOVED lines=11> */
[----:B--2---:R-:W-:-:S13]  /*e0e0*/  R2UR UR12, R3 ;  /* 0x00000000030c72ca */ /* 0x004fda00000e0000 */
[----:B------:R0:W-:Y:S02]  /*e0f0*/  UTMALDG.4D [UR8], [UR4], desc[UR6] ;  /* 0x00000608040075b4 */ /* 0x0001e40008019000 */
[----:B0-----:R-:W-:Y:S01]  /*e100*/  NOP ;  /* 0x0000000000007918 */ /* 0x001fe20000000000 */
.L_x_185:
        /* <DEDUP_REMOVED lines=12> */
[----:B------:R-:W-:Y:S01]  /*e1d0*/  @P0 R2UR UR13, R8 ;  /* 0x00000000080d02ca */ /* 0x000fe200000e0000 */
[----:B------:R-:W-:Y:S02]  /*e1e0*/  UMOV UR12, UR38 ;  /* 0x00000026000c7c82 */ /* 0x000fe40008000000 */
[----:B------:R2:W-:Y:S10]  /*e1f0*/  @P0 SYNCS.ARRIVE.TRANS64 RZ, [UR41+0x2e800], R2 ;  /* 0x02e80002ffff09a7 */ /* 0x0005f40008000029 */
[----:B------:R2:W-:Y:S02]  /*e200*/  UTMALDG.4D [UR8], [UR4], desc[UR6] ;  /* 0x00000608040075b4 */ /* 0x0005e40008019000 */
[----:B--2---:R-:W-:Y:S01]  /*e210*/  NOP ;  /* 0x0000000000007918 */ /* 0x004fe20000000000 */
.L_x_183:
[----:B------:R-:W2:Y:S01]  /*e220*/  LDL.LU R3, [R1+0x34] ;  /* 0x0000340001037983 */ /* 0x000ea20000300800 */
[----:B------:R-:W-:Y:S01]  /*e230*/  BSSY B0, `(.L_x_191) ;  /* 0x0000009000007945 */ /* 0x000fe20003800000 */
[----:B--2---:R-:W-:-:S05]  /*e240*/  VIADD R3, R3, 0x1 ;  /* 0x0000000103037836 */ /* 0x004fca0000000000 */
[----:B------:R-:W-:Y:S01]  /*e250*/  LEA.HI R2, R3, R3, RZ, 0x1 ;  /* 0x0000000303027211 */ /* 0x000fe200078f08ff */
[----:B------:R2:W-:Y:S03]  /*e260*/  STL [R1+0x34], R3 ;  /* 0x0000340301007387 */ /* 0x0005e60000100800 */
[----:B------:R-:W-:-:S05]  /*e270*/  LOP3.LUT R2, R2, 0xfffffffe, RZ, 0xc0, !PT ;  /* 0xfffffffe02027812 */ /* 0x000fca00078ec0ff */
[----:B------:R-:W-:-:S05]  /*e280*/  IMAD.IADD R2, R3, 0x1, -R2 ;  /* 0x0000000103027824 */ /* 0x000fca00078e0a02 */
[----:B------:R-:W-:-:S04]  /*e290*/  SHF.L.U32 R2, R2, 0x1f, RZ ;  /* 0x0000001f02027819 */ /* 0x000fc800000006ff */
[----:B------:R-:W3:Y:S02]  /*e2a0*/  SYNCS.PHASECHK.TRANS64.TRYWAIT P0, [UR41+0x2e820], R2 ;  /* 0x02e82002ff0075a7 */ /* 0x000ee40008000169 */
[----:B--23--:R-:W-:Y:S05]  /*e2b0*/  @!P0 BRA `(.L_x_192) ;  /* 0x0000002800cc8947 */ /* 0x00cfea0003800000 */
.L_x_256:
[----:B0-----:R-:W-:Y:S05]  /*e2c0*/  BSYNC B0 ;  /* 0x0000000000007941 */ /* 0x001fea0003800000 */
.L_x_191:
[----:B------:R-:W-:-:S06]  /*e2d0*/  UISETP.GE.AND UP0, UPT, UR44, 0xe1, UPT ;  /* 0x000000e12c00788c */ /* 0x000fcc000bf06270 */
[----:B------:R-:W-:-:S13]  /*e2e0*/  PLOP3.LUT P0, PT, PT, PT, UP0, 0x80, 0x0 ;  /* 0x000000000000781c */ /* 0x000fda0003f0f008 */
[----:B------:R-:W-:Y:S05]  /*e2f0*/  @!P0 BRA `(.L_x_193) ;  /* 0x0000000c00e88947 */ /* 0x000fea0003800000 */
[----:B------:R0:W5:Y:S01]  /*e300*/  LDL.LU R6, [R1+0x8] ;  /* 0x0000080001067983 */ /* 0x0001620000300800 */
[----:B------:R-:W-:-:S03]  /*e310*/  UIADD3 UR4, UR43, -0x2, URZ ;  /* 0xfffffffe2b047890 */ /* 0x000fc6000fffe03f */
[----:B------:R0:W5:Y:S03]  /*e320*/  LDL.LU R7, [R1+0x4] ;  /* 0x0000040001077983 */ /* 0x0001660000300800 */
[----:B------:R-:W-:-:S07]  /*e330*/  IMAD.U32 R21, RZ, RZ, UR4 ;  /* 0x00000004ff157e24 */ /* 0x000fce000f8e00ff */
.L_x_213:
[----:B--23-5:R-:W-:Y:S01]  /*e340*/  VIADD R2, R7, 0x1 ;  /* 0x0000000107027836 */ /* 0x02cfe20000000000 */
[----:B------:R-:W-:Y:S05]  /*e350*/  YIELD ;  /* 0x0000000000007946 */ /* 0x000fea0003800000 */
[----:B------:R-:W-:Y:S01]  /*e360*/  ISETP.NE.AND P0, PT, R2, 0x2, PT ;  /* 0x000000020200780c */ /* 0x000fe20003f05270 */
[----:B------:R-:W-:Y:S03]  /*e370*/  BSSY B0, `(.L_x_194) ;  /* 0x000006e000007945 */ /* 0x000fe60003800000 */
[----:B------:R-:W-:-:S02]  /*e380*/  SEL R3, RZ, 0x1, P0 ;  /* 0x00000001ff037807 */ /* 0x000fc40000000000 */
[----:B------:R-:W-:Y:S02]  /*e390*/  SEL R10, R2, RZ, P0 ;  /* 0x000000ff020a7207 */ /* 0x000fe40000000000 */
[----:B------:R-:W-:-:S05]  /*e3a0*/  LOP3.LUT R9, R6, R3, RZ, 0x3c, !PT ;  /* 0x0000000306097212 */ /* 0x000fca00078e3cff */
[----:B------:R2:W-:Y:S04]  /*e3b0*/  STL [R1+0x8], R9 ;  /* 0x0000080901007387 */ /* 0x0005e80000100800 */
[----:B------:R2:W-:Y:S01]  /*e3c0*/  STL [R1+0x4], R10 ;  /* 0x0000040a01007387 */ /* 0x0005e20000100800 */
[----:B------:R-:W-:Y:S05]  /*e3d0*/  @!P6 BRA `(.L_x_195) ;  /* 0x00000004009ce947 */ /* 0x000fea0003800000 */
[----:B------:R-:W-:Y:S01]  /*e3e0*/  ULDC.64 UR4, c[0x0][0x3f8] ;  /* 0x0000fe0000047ab9 */ /* 0x000fe20000000a00 */
[----:B------:R-:W-:Y:S01]  /*e3f0*/  IMAD.MOV.U32 R8, RZ, RZ, R21 ;  /* 0x000000ffff087224 */ /* 0x000fe200078e0015 */
[----:B------:R-:W-:-:S04]  /*e400*/  ISETP.NE.U32.AND P0, PT, RZ, UR4, PT ;  /* 0x00000004ff007c0c */ /* 0x000fc8000bf05070 */
[----:B------:R-:W-:-:S13]  /*e410*/  ISETP.NE.AND.EX P0, PT, RZ, UR5, PT, P0 ;  /* 0x00000005ff007c0c */ /* 0x000fda000bf05300 */
[----:B------:R-:W-:Y:S05]  /*e420*/  @!P0 BRA `(.L_x_196) ;  /* 0x00000000004c8947 */ /* 0x000fea0003800000 */
[----:B------:R-:W3:Y:S01]  /*e430*/  LDL R5, [R1+0x14] ;  /* 0x0000140001057983 */ /* 0x000ee20000100800 */
[----:B------:R-:W4:Y:S01]  /*e440*/  LDC R8, c[0x0][0x41c] ;  /* 0x00010700ff087b82 */ /* 0x000f220000000800 */
[----:B------:R-:W-:Y:S02]  /*e450*/  ULDC.64 UR6, c[0x0][0x408] ;  /* 0x0001020000067ab9 */ /* 0x000fe40000000a00 */
[----:B-1----:R-:W2:Y:S01]  /*e460*/  LDL R4, [R1+0xc] ;  /* 0x00000c0001047983 */ /* 0x002ea20000100800 */
[----:B----4-:R-:W-:-:S13]  /*e470*/  ISETP.NE.AND P0, PT, R8, 0x1, PT ;  /* 0x000000010800780c */ /* 0x010fda0003f05270 */
[----:B------:R-:W1:Y:S02]  /*e480*/  @P0 LDC.64 R2, c[0x0][0x420] ;  /* 0x00010800ff020b82 */ /* 0x000e640000000a00 */
[----:B-1----:R-:W-:-:S04]  /*e490*/  @P0 IMAD.HI.U32 R0, R21, R2, RZ ;  /* 0x0000000215000227 */ /* 0x002fc800078e00ff */
[----:B------:R-:W-:Y:S01]  /*e4a0*/  IMAD.MOV.U32 R2, RZ, RZ, R21 ;  /* 0x000000ffff027224 */ /* 0x000fe200078e0015 */
[----:B------:R-:W-:-:S04]  /*e4b0*/  @P0 SHF.R.U32.HI R2, RZ, R3, R0 ;  /* 0x00000003ff020219 */ /* 0x000fc80000011600 */
[--C-:B------:R-:W-:Y:S01]  /*e4c0*/  SHF.R.S32.HI R3, RZ, 0x1f, R2.reuse ;  /* 0x0000001fff037819 */ /* 0x100fe20000011402 */
[----:B------:R-:W-:-:S04]  /*e4d0*/  IMAD.MOV R0, RZ, RZ, -R2 ;  /* 0x000000ffff007224 */ /* 0x000fc800078e0a02 */
[----:B------:R-:W-:Y:S02]  /*e4e0*/  IMAD R8, R8, R0, R21 ;  /* 0x0000000008087224 */ /* 0x000fe400078e0215 */
[----:B---3--:R-:W-:-:S04]  /*e4f0*/  IMAD R0, R5, UR6, RZ ;  /* 0x0000000605007c24 */ /* 0x008fc8000f8e02ff */
[C---:B--2---:R-:W-:Y:S02]  /*e500*/  IMAD R0, R4.reuse, UR7, R0 ;  /* 0x0000000704007c24 */ /* 0x044fe4000f8e0200 */
[----:B------:R-:W-:-:S04]  /*e510*/  IMAD.WIDE.U32 R2, R4, UR6, R2 ;  /* 0x0000000604027c25 */ /* 0x000fc8000f8e0002 */
[----:B------:R-:W-:Y:S01]  /*e520*/  IMAD.IADD R0, R0, 0x1, R3 ;  /* 0x0000000100007824 */ /* 0x000fe200078e0203 */
[----:B------:R-:W-:-:S04]  /*e530*/  LEA R4, P0, R2, UR4, 0x2 ;  /* 0x0000000402047c11 */ /* 0x000fc8000f8010ff */
[----:B------:R-:W-:-:S05]  /*e540*/  LEA.HI.X R5, R2, UR5, R0, 0x2, P0 ;  /* 0x0000000502057c11 */ /* 0x000fca00080f1400 */
[----:B------:R3:W5:Y:S04]  /*e550*/  LDG.E R0, desc[UR46][R4.64] ;  /* 0x0000002e04007981 */ /* 0x000768000c1e1900 */
.L_x_196:
[----:B-1-3--:R-:W-:Y:S01]  /*e560*/  LEA R4, R10, UR41, 0x3 ;  /* 0x000000290a047c11 */ /* 0x00afe2000f8e18ff */
[----:B------:R-:W1:Y:S01]  /*e570*/  S2R R2, SR_TID.X ;  /* 0x0000000000027919 */ /* 0x000e620000002100 */
[----:B------:R-:W-:Y:S01]  /*e580*/  SHF.L.U32 R3, R9, 0x1f, RZ ;  /* 0x0000001f09037819 */ /* 0x000fe200000006ff */
[----:B------:R-:W-:Y:S03]  /*e590*/  BSSY B1, `(.L_x_197) ;  /* 0x0000005000017945 */ /* 0x000fe60003800000 */
[----:B------:R-:W3:Y:S01]  /*e5a0*/  SYNCS.PHASECHK.TRANS64.TRYWAIT P0, [R4+URZ+0x2e880], R3 ;  /* 0x02e88003040075a7 */ /* 0x000ee2000800017f */
[----:B-1----:R-:W-:-:S04]  /*e5b0*/  LOP3.LUT R2, R2, 0x7f, RZ, 0xc0, !PT ;  /* 0x0000007f02027812 */ /* 0x002fc800078ec0ff */
[----:B------:R-:W-:Y:S01]  /*e5c0*/  ISETP.NE.AND P2, PT, R2, RZ, PT ;  /* 0x000000ff0200720c */ /* 0x000fe20003f45270 */
[----:B---3--:R-:W-:-:S12]  /*e5d0*/  @!P0 BRA `(.L_x_198) ;  /* 0x00000028001c8947 */ /* 0x008fd80003800000 */
.L_x_257:
[----:B------:R-:W-:Y:S05]  /*e5e0*/  BSYNC B1 ;  /* 0x0000000000017941 */ /* 0x000fea0003800000 */
.L_x_197:
[----:B------:R-:W-:Y:S04]  /*e5f0*/  BSSY B1, `(.L_x_199) ;  /* 0x0000009000017945 */ /* 0x000fe80003800000 */
        /* <DEDUP_REMOVED lines=8> */
.L_x_200:
[----:B------:R-:W-:Y:S05]  /*e680*/  BSYNC B1 ;  /* 0x0000000000017941 */ /* 0x000fea0003800000 */
.L_x_199:
[----:B------:R-:W3:Y:S04]  /*e690*/  LDL R2, [R1+0x10] ;  /* 0x0000100001027983 */ /* 0x000ee80000100800 */
[----:B--2---:R-:W2:Y:S04]  /*e6a0*/  LDL R9, [R1+0x4] ;  /* 0x0000040001097983 */ /* 0x004ea80000100800 */
[----:B------:R-:W4:Y:S01]  /*e6b0*/  LDL R5, [R1+0x18] ;  /* 0x0000180001057983 */ /* 0x000f220000100800 */
[----:B------:R-:W-:Y:S01]  /*e6c0*/  IMAD.MOV.U32 R10, RZ, RZ, RZ ;  /* 0x000000ffff0a7224 */ /* 0x000fe200078e00ff */
[----:B------:R-:W-:Y:S01]  /*e6d0*/  UIADD3 UR4, UP0, UR54, 0x470, URZ ;  /* 0x0000047036047890 */ /* 0x000fe2000ff1e03f */
[----:B------:R-:W-:Y:S01]  /*e6e0*/  PLOP3.LUT P0, PT, PT, PT, PT, 0x80, 0x0 ;  /* 0x000000000000781c */ /* 0x000fe20003f0f070 */
[----:B------:R-:W-:Y:S01]  /*e6f0*/  UMOV UR6, 0x0 ;  /* 0x0000000000067882 */ /* 0x000fe20000000000 */
[----:B------:R-:W-:Y:S01]  /*e700*/  UMOV UR7, 0x14f00000 ;  /* 0x14f0000000077882 */ /* 0x000fe20000000000 */
[----:B------:R-:W-:Y:S01]  /*e710*/  R2UR UR10, R10 ;  /* 0x000000000a0a72ca */ /* 0x000fe200000e0000 */
[----:B------:R-:W-:Y:S01]  /*e720*/  UIADD3.X UR5, URZ, UR55, URZ, UP0, !UPT ;  /* 0x000000373f057290 */ /* 0x000fe200087fe43f */
[----:B---3--:R-:W-:Y:S01]  /*e730*/  R2UR UR12, R2 ;  /* 0x00000000020c72ca */ /* 0x008fe200000e0000 */
[----:B------:R-:W-:-:S04]  /*e740*/  IMAD.U32 R2, RZ, RZ, UR41 ;  /* 0x00000029ff027e24 */ /* 0x000fc8000f8e00ff */
[----:B--2---:R-:W-:Y:S02]  /*e750*/  IMAD R2, R9, 0x7000, R2 ;  /* 0x0000700009027824 */ /* 0x004fe400078e0202 */
[----:B----4-:R-:W-:Y:S02]  /*e760*/  IMAD R5, R8, 0xe0, R5 ;  /* 0x000000e008057824 */ /* 0x010fe400078e0205 */
[----:B------:R-:W-:Y:S02]  /*e770*/  VIADD R8, R4, 0x2e870 ;  /* 0x0002e87004087836 */ /* 0x000fe40000000000 */
[----:B------:R-:W-:-:S07]  /*e780*/  VIADD R9, R2, 0xe400 ;  /* 0x0000e40002097836 */ /* 0x000fce0000000000 */
.L_x_201:
        /* <DEDUP_REMOVED lines=12> */
.L_x_258:
[----:B------:R-:W-:Y:S05]  /*e850*/  BSYNC B1 ;  /* 0x0000000000017941 */ /* 0x000fea0003800000 */
.L_x_202:
[----:B------:R-:W-:Y:S01]  /*e860*/  BSSY B1, `(.L_x_204) ;  /* 0x000000b000017945 */ /* 0x000fe20003800000 */
[----:B------:R-:W-:Y:S02]  /*e870*/  IMAD.MOV.U32 R8, RZ, RZ, 0x0 ;  /* 0x00000000ff087424 */ /* 0x000fe400078e00ff */
[----:B------:R-:W-:Y:S01]  /*e880*/  IMAD.MOV.U32 R9, RZ, RZ, 0x14f00000 ;  /* 0x14f00000ff097424 */ /* 0x000fe200078e00ff */
[----:B------:R-:W-:Y:S06]  /*e890*/  @P2 BRA `(.L_x_205) ;  /* 0x00000000001c2947 */ /* 0x000fec0003800000 */
[----:B------:R-:W3:Y:S01]  /*e8a0*/  S2R R11, SR_TID.X ;  /* 0x00000000000b7919 */ /* 0x000ee20000002100 */
[----:B-12---:R-:W-:-:S04]  /*e8b0*/  IMAD.MOV.U32 R3, RZ, RZ, 0x7000 ;  /* 0x00007000ff037424 */ /* 0x006fc800078e00ff */
[----:B------:R4:W-:Y:S01]  /*e8c0*/  SYNCS.ARRIVE.TRANS64 RZ, [R4+URZ+0x2e830], R3 ;  /* 0x02e8300304ff79a7 */ /* 0x0009e2000800003f */
[----:B---3--:R-:W-:-:S04]  /*e8d0*/  LOP3.LUT R11, R11, 0x1f, RZ, 0xc0, !PT ;  /* 0x0000001f0b0b7812 */ /* 0x008fc800078ec0ff */
[----:B------:R-:W-:-:S13]  /*e8e0*/  ISETP.NE.AND P0, PT, R11, RZ, PT ;  /* 0x000000ff0b00720c */ /* 0x000fda0003f05270 */
[----:B----4-:R-:W-:Y:S05]  /*e8f0*/  @!P0 BRA `(.L_x_205) ;  /* 0x0000000000048947 */ /* 0x010fea0003800000 */
[----:B------:R-:W-:Y:S01]  /*e900*/  BPT.TRAP 0x1 ;  /* 0x000000040000795c */ /* 0x000fe20000300000 */
.L_x_205:
[----:B------:R-:W-:Y:S05]  /*e910*/  BSYNC B1 ;  /* 0x0000000000017941 */ /* 0x000fea0003800000 */
.L_x_204:
[----:B-12---:R-:W2:Y:S01]  /*e920*/  LDL R3, [R1+0x10] ;  /* 0x0000100001037983 */ /* 0x006ea20000100800 */
        /* <DEDUP_REMOVED lines=9> */
.L_x_206:
        /* <DEDUP_REMOVED lines=8> */
[----:B---3--:R-:W-:Y:S05]  /*ea40*/  @P0 BRA.U.ANY `(.L_x_206) ;  /* 0xfffffffd00dc0947 */ /* 0x008fea000393ffff */
.L_x_195:
[----:B------:R-:W-:Y:S05]  /*ea50*/  BSYNC B0 ;  /* 0x0000000000007941 */ /* 0x000fea0003800000 */
.L_x_194:
[----:B------:R-:W-:-:S06]  /*ea60*/  UISETP.NE.AND UP0, UPT, UR42, 0x3, UPT ;  /* 0x000000032a00788c */ /* 0x000fcc000bf05270 */
[----:B------:R-:W-:-:S13]  /*ea70*/  PLOP3.LUT P0, PT, PT, PT, UP0, 0x80, 0x0 ;  /* 0x000000000000781c */ /* 0x000fda0003f0f008 */
[----:B------:R-:W-:Y:S05]  /*ea80*/  @!P0 BRA `(.L_x_207) ;  /* 0x0000000000048947 */ /* 0x000fea0003800000 */
[----:B------:R-:W-:Y:S01]  /*ea90*/  BPT.TRAP 0x1 ;  /* 0x000000040000795c */ /* 0x000fe20000300000 */
.L_x_207:
[----:B------:R-:W-:Y:S01]  /*eaa0*/  IMAD.U32 R2, RZ, RZ, UR51 ;  /* 0x00000033ff027e24 */ /* 0x000fe2000f8e00ff */
[----:B------:R-:W-:Y:S01]  /*eab0*/  LEA R3, R7, UR41, 0x3 ;  /* 0x0000002907037c11 */ /* 0x000fe2000f8e18ff */
[----:B------:R-:W-:Y:S03]  /*eac0*/  BSSY B0, `(.L_x_208) ;  /* 0x0000007000007945 */ /* 0x000fe60003800000 */
[----:B------:R-:W-:Y:S01]  /*ead0*/  ISETP.NE.AND P0, PT, R2, 0x3, PT ;  /* 0x000000030200780c */ /* 0x000fe20003f05270 */
[----:B------:R3:W-:Y:S01]  /*eae0*/  STL [R1], R3 ;  /* 0x0000000301007387 */ /* 0x0007e20000100800 */
[----:B------:R-:W-:-:S04]  /*eaf0*/  LOP3.LUT R2, R6, 0x1, RZ, 0x3c, !PT ;  /* 0x0000000106027812 */ /* 0x000fc800078e3cff */
[----:B------:R-:W-:-:S04]  /*eb00*/  SHF.L.U32 R2, R2, 0x1f, RZ ;  /* 0x0000001f02027819 */ /* 0x000fc800000006ff */
[----:B------:R-:W4:Y:S02]  /*eb10*/  SYNCS.PHASECHK.TRANS64.TRYWAIT P2, [R3+URZ+0x2e870], R2 ;  /* 0x02e87002030075a7 */ /* 0x000f24000804017f */
[----:B---34-:R-:W-:Y:S05]  /*eb20*/  @!P2 BRA `(.L_x_209) ;  /* 0x0000002000f0a947 */ /* 0x018fea0003800000 */
.L_x_259:
[----:B------:R-:W-:Y:S05]  /*eb30*/  BSYNC B0 ;  /* 0x0000000000007941 */ /* 0x000fea0003800000 */
.L_x_208:
[----:B------:R-:W-:Y:S05]  /*eb40*/  @!P0 BRA `(.L_x_210) ;  /* 0x0000000000048947 */ /* 0x000fea0003800000 */
[----:B------:R-:W-:Y:S01]  /*eb50*/  BPT.TRAP 0x1 ;  /* 0x000000040000795c */ /* 0x000fe20000300000 */
.L_x_210:
[----:B---3--:R-:W3:Y:S01]  /*eb60*/  LDL R2, [R1] ;  /* 0x0000000001027983 */ /* 0x008ee20000100800 */
[----:B------:R-:W-:-:S04]  /*eb70*/  SHF.L.U32 R3, R6, 0x1f, RZ ;  /* 0x0000001f06037819 */ /* 0x000fc800000006ff */
[----:B---3--:R3:W4:Y:S02]  /*eb80*/  SYNCS.PHASECHK.TRANS64.TRYWAIT P2, [R2+URZ+0x2e860], R3 ;  /* 0x02e86003020075a7 */ /* 0x008724000804017f */
[----:B---3--:R-:W-:Y:S01]  /*eb90*/  IMAD R2, R7, 0x7000, RZ ;  /* 0x0000700007027824 */ /* 0x008fe200078e02ff */
[----:B----4-:R-:W-:Y:S06]  /*eba0*/  @!P2 BRA `(.L_x_211) ;  /* 0x0000002000e8a947 */ /* 0x010fec0003800000 */
.L_x_260:
[----:B-1----:R-:W3:Y:S04]  /*ebb0*/  LDL R4, [R1+0x28] ;  /* 0x0000280001047983 */ /* 0x002ee80000100800 */
[----:B--2---:R-:W2:Y:S04]  /*ebc0*/  LDL R10, [R1+0x2c] ;  /* 0x00002c00010a7983 */ /* 0x004ea80000100800 */
[----:B------:R-:W4:Y:S01]  /*ebd0*/  LDL R12, [R1+0x1c] ;  /* 0x00001c00010c7983 */ /* 0x000f220000100800 */
[----:B------:R-:W-:Y:S05]  /*ebe0*/  WARPSYNC.ALL ;  /* 0x0000000000007948 */ /* 0x000fea0003800000 */
[----:B---3--:R-:W-:-:S05]  /*ebf0*/  LOP3.LUT R3, R2, R4, RZ, 0xfc, !PT ;  /* 0x0000000402037212 */ /* 0x008fca00078efcff */
[----:B------:R-:W1:Y:S01]  /*ec00*/  LDSM.16.MT88.4 R4, [R3+UR41+0xe400] ;  /* 0x00e400290304783b */ /* 0x000e620008004200 */
[----:B------:R-:W-:Y:S01]  /*ec10*/  VIADD R20, R3, UR41 ;  /* 0x0000002903147c36 */ /* 0x000fe20008000000 */
[----:B----4-:R-:W-:-:S03]  /*ec20*/  IADD3 R2, R2, UR41, R12 ;  /* 0x0000002902027c10 */ /* 0x010fc6000fffe00c */
[----:B--2---:R-:W-:Y:S01]  /*ec30*/  IMAD.IADD R20, R10, 0x1, R20 ;  /* 0x000000010a147824 */ /* 0x004fe200078e0214 */
[C-C-:B-1----:R-:W-:Y:S02]  /*ec40*/  PRMT R8, R4.reuse, 0x6420, R5.reuse ;  /* 0x0000642004087816 */ /* 0x142fe40000000005 */
[----:B------:R-:W-:Y:S02]  /*ec50*/  PRMT R9, R4, 0x7531, R5 ;  /* 0x0000753104097816 */ /* 0x000fe40000000005 */
[C-C-:B------:R-:W-:Y:S02]  /*ec60*/  PRMT R10, R6.reuse, 0x6420, R7.reuse ;  /* 0x00006420060a7816 */ /* 0x140fe40000000007 */
[----:B------:R-:W-:Y:S02]  /*ec70*/  PRMT R11, R6, 0x7531, R7 ;  /* 0x00007531060b7816 */ /* 0x000fe40000000007 */
[----:B------:R-:W1:Y:S04]  /*ec80*/  LDSM.16.MT88.4 R4, [R20+0xe400] ;  /* 0x00e400001404783b */ /* 0x000e680000004200 */
[----:B------:R-:W-:Y:S01]  /*ec90*/  STSM.16.M88.4 [R2+0x400], R8 ;  /* 0x0004000802007844 */ /* 0x000fe20000000200 */
        /* <DEDUP_REMOVED lines=71> */
[----:B------:R1:W-:Y:S02]  /*f110*/  STSM.16.M88.4 [R2+0x6400], R4 ;  /* 0x0064000402007844 */ /* 0x0003e40000000200 */
[C-C-:B-1----:R-:W-:Y:S02]  /*f120*/  PRMT R4, R8.reuse, 0x6420, R9.reuse ;  /* 0x0000642008047816 */ /* 0x142fe40000000009 */
[----:B------:R-:W-:-:S02]  /*f130*/  PRMT R5, R8, 0x7531, R9 ;  /* 0x0000753108057816 */ /* 0x000fc40000000009 */
[C-C-:B------:R-:W-:Y:S02]  /*f140*/  PRMT R6, R10.reuse, 0x6420, R11.reuse ;  /* 0x000064200a067816 */ /* 0x140fe4000000000b */
[----:B------:R-:W-:-:S05]  /*f150*/  PRMT R7, R10, 0x7531, R11 ;  /* 0x000075310a077816 */ /* 0x000fca000000000b */
[----:B------:R1:W-:Y:S01]  /*f160*/  STSM.16.M88.4 [R2+0x6c00], R4 ;  /* 0x006c000402007844 */ /* 0x0003e20000000200 */
[----:B------:R-:W-:Y:S01]  /*f170*/  @!PT LDS RZ, [RZ] ;  /* 0x00000000fffff984 */ /* 0x000fe20000000800 */
[----:B------:R-:W-:Y:S01]  /*f180*/  @!PT LDS RZ, [RZ] ;  /* 0x00000000fffff984 */ /* 0x000fe20000000800 */
[----:B------:R-:W-:Y:S01]  /*f190*/  @!PT LDS RZ, [RZ] ;  /* 0x00000000fffff984 */ /* 0x000fe20000000800 */
[----:B------:R-:W-:Y:S01]  /*f1a0*/  @!PT LDS RZ, [RZ] ;  /* 0x00000000fffff984 */ /* 0x000fe20000000800 */
[----:B------:R2:W-:Y:S06]  /*f1b0*/  MEMBAR.ALL.CTA ;  /* 0x0000000000007992 */ /* 0x0005ec0000008000 */
[----:B--2---:R-:W2:Y:S01]  /*f1c0*/  FENCE.VIEW.ASYNC.S ;  /* 0x00000000000073c6 */ /* 0x004ea20000000000 */
[----:B------:R-:W-:Y:S05]  /*f1d0*/  @!P0 BRA `(.L_x_212) ;  /* 0x0000000000048947 */ /* 0x000fea0003800000 */
[----:B------:R-:W-:Y:S01]  /*f1e0*/  BPT.TRAP 0x1 ;  /* 0x000000040000795c */ /* 0x000fe20000300000 */
.L_x_212:
[----:B------:R-:W2:Y:S01]  /*f1f0*/  LDL.LU R3, [R1] ;  /* 0x0000000001037983 */ /* 0x000ea20000300800 */
[C---:B------:R-:W-:Y:S01]  /*f200*/  ISETP.GT.AND P0, PT, R21.reuse, RZ, PT ;  /* 0x000000ff1500720c */ /* 0x040fe20003f04270 */
[----:B------:R-:W-:Y:S02]  /*f210*/  VIADD R21, R21, 0xffffffff ;  /* 0xffffffff15157836 */ /* 0x000fe40000000000 */
[----:B-1----:R3:W5:Y:S04]  /*f220*/  LDL R6, [R1+0x8] ;  /* 0x0000080001067983 */ /* 0x0027680000100800 */
[----:B------:R3:W5:Y:S01]  /*f230*/  LDL R7, [R1+0x4] ;  /* 0x0000040001077983 */ /* 0x0007620000100800 */
[----:B--2---:R3:W-:Y:S01]  /*f240*/  SYNCS.ARRIVE.TRANS64.A1T0 RZ, [R3+URZ+0x2e850], RZ ;  /* 0x02e850ff03ff79a7 */ /* 0x0047e2000810003f */
[----:B------:R-:W-:-:S05]  /*f250*/  @!P1 VIADD R2, R3, 0x2e880 ;  /* 0x0002e88003029836 */ /* 0x000fca0000000000 */
[----:B------:R-:W-:Y:S01]  /*f260*/  @!P1 PRMT R2, RZ, 0x654, R2 ;  /* 0x00000654ff029816 */ /* 0x000fe20000000002 */
[----:B------:R-:W-:Y:S06]  /*f270*/  BAR.SYNC.DEFER_BLOCKING 0x2, 0x80 ;  /* 0x0082000000007b1d */ /* 0x000fec0000010000 */
[----:B------:R3:W-:Y:S01]  /*f280*/  @!P1 SYNCS.ARRIVE.TRANS64.RED.A1T0 RZ, [R2+URZ], RZ ;  /* 0x000000ff02ff99a7 */ /* 0x0007e2000810043f */
[----:B------:R-:W-:Y:S05]  /*f290*/  @P0 BRA `(.L_x_213) ;  /* 0xfffffff000280947 */ /* 0x000fea000383ffff */
.L_x_193:
[----:B------:R-:W-:Y:S04]  /*f2a0*/  BSSY B0, `(.L_x_214) ;  /* 0x000000f000007945 */ /* 0x000fe80003800000 */
[----:B------:R-:W-:Y:S05]  /*f2b0*/  @P1 BRA `(.L_x_215) ;  /* 0x0000000000341947 */ /* 0x000fea0003800000 */
[----:B------:R-:W4:Y:S01]  /*f2c0*/  S2R R5, SR_LANEID ;  /* 0x0000000000057919 */ /* 0x000f220000000000 */
[----:B------:R-:W-:Y:S01]  /*f2d0*/  VOTEU.ANY UR4, UPT, PT ;  /* 0x0000000000047886 */ /* 0x000fe200038e0100 */
[----:B--23--:R-:W2:Y:S01]  /*f2e0*/  LDC.64 R2, c[0x0][0xc38] ;  /* 0x00030e00ff027b82 */ /* 0x00cea20000000a00 */
[----:B------:R-:W4:Y:S02]  /*f2f0*/  FLO.U32 R0, UR4 ;  /* 0x0000000400007d00 */ /* 0x000f2400080e0000 */
[----:B----4-:R-:W-:-:S06]  /*f300*/  ISETP.EQ.U32.AND P0, PT, R0, R5, PT ;  /* 0x000000050000720c */ /* 0x010fcc0003f02070 */
[----:B------:R-:W2:Y:S07]  /*f310*/  POPC R5, UR4 ;  /* 0x0000000400057d09 */ /* 0x000eae0008000000 */
[----:B--2---:R-:W2:Y:S01]  /*f320*/  @P0 ATOMG.E.ADD.STRONG.GPU PT, R3, desc[UR46][R2.64], R5 ;  /* 0x00000005020309a8 */ /* 0x004ea200081ee1ee */
[----:B-1----:R-:W1:Y:S02]  /*f330*/  S2R R4, SR_LTMASK ;  /* 0x0000000000047919 */ /* 0x002e640000003900 */
[----:B-1----:R-:W-:-:S04]  /*f340*/  LOP3.LUT R4, R4, UR4, RZ, 0xc0, !PT ;  /* 0x0000000404047c12 */ /* 0x002fc8000f8ec0ff */
[----:B-----5:R-:W1:Y:S01]  /*f350*/  POPC R7, R4 ;  /* 0x0000000400077309 */ /* 0x020e620000000000 */
[----:B--2---:R-:W1:Y:S02]  /*f360*/  SHFL.IDX PT, R0, R3, R0, 0x1f ;  /* 0x00001f0003007589 */ /* 0x004e6400000e0000 */
[----:B-1----:R-:W-:-:S05]  /*f370*/  IADD3 R0, R0, UR50, R7 ;  /* 0x0000003200007c10 */ /* 0x002fca000fffe007 */
[----:B------:R4:W-:Y:S02]  /*f380*/  STL [R1+0x20], R0 ;  /* 0x0000200001007387 */ /* 0x0009e40000100800 */
.L_x_215:
[----:B------:R-:W-:Y:S05]  /*f390*/  BSYNC B0 ;  /* 0x0000000000007941 */ /* 0x000fea0003800000 */
.L_x_214:
[----:B------:R-:W-:-:S06]  /*f3a0*/  UISETP.NE.AND UP0, UPT, UR42, 0x3, UPT ;  /* 0x000000032a00788c */ /* 0x000fcc000bf05270 */
[----:B------:R-:W-:-:S13]  /*f3b0*/  PLOP3.LUT P0, PT, PT, PT, UP0, 0x80, 0x0 ;  /* 0x000000000000781c */ /* 0x000fda0003f0f008 */
[----:B------:R-:W-:Y:S05]  /*f3c0*/  @!P0 BRA `(.L_x_216) ;  /* 0x0000000000048947 */ /* 0x000fea0003800000 */
[----:B------:R-:W-:Y:S01]  /*f3d0*/  BPT.TRAP 0x1 ;  /* 0x000000040000795c */ /* 0x000fe20000300000 */
.L_x_216:
[----:B--23--:R-:W2:Y:S04]  /*f3e0*/  LDL R2, [R1+0x8] ;  /* 0x0000080001027983 */ /* 0x00cea80000100800 */
[----:B----4-:R-:W3:Y:S01]  /*f3f0*/  LDL R0, [R1+0x4] ;  /* 0x0000040001007983 */ /* 0x010ee20000100800 */
[----:B------:R-:W-:Y:S01]  /*f400*/  BSSY B0, `(.L_x_217) ;  /* 0x0000008000007945 */ /* 0x000fe20003800000 */
[----:B--2---:R-:W-:-:S04]  /*f410*/  LOP3.LUT R3, R2, 0x1, RZ, 0x3c, !PT ;  /* 0x0000000102037812 */ /* 0x004fc800078e3cff */
[----:B------:R-:W-:Y:S02]  /*f420*/  SHF.L.U32 R3, R3, 0x1f, RZ ;  /* 0x0000001f03037819 */ /* 0x000fe400000006ff */
[----:B---3--:R-:W-:-:S04]  /*f430*/  LEA R20, R0, UR41, 0x3 ;  /* 0x0000002900147c11 */ /* 0x008fc8000f8e18ff */
[----:B------:R-:W2:Y:S01]  /*f440*/  SYNCS.PHASECHK.TRANS64.TRYWAIT P0, [R20+URZ+0x2e870], R3 ;  /* 0x02e87003140075a7 */ /* 0x000ea2000800017f */
[----:B------:R-:W-:-:S05]  /*f450*/  IMAD.U32 R0, RZ, RZ, UR51 ;  /* 0x00000033ff007e24 */ /* 0x000fca000f8e00ff */
[----:B------:R-:W-:Y:S01]  /*f460*/  ISETP.NE.AND P2, PT, R0, 0x3, PT ;  /* 0x000000030000780c */ /* 0x000fe20003f45270 */
[----:B--2---:R-:W-:-:S12]  /*f470*/  @!P0 BRA `(.L_x_218) ;  /* 0x0000001800cc8947 */ /* 0x004fd80003800000 */
.L_x_261:
[----:B------:R-:W-:Y:S05]  /*f480*/  BSYNC B0 ;  /* 0x0000000000007941 */ /* 0x000fea0003800000 */
.L_x_217:
[----:B------:R-:W-:Y:S05]  /*f490*/  @!P2 BRA `(.L_x_219) ;  /* 0x000000000004a947 */ /* 0x000fea0003800000 */
[----:B------:R-:W-:Y:S01]  /*f4a0*/  BPT.TRAP 0x1 ;  /* 0x000000040000795c */ /* 0x000fe20000300000 */
.L_x_219:
[----:B------:R-:W2:Y:S02]  /*f4b0*/  LDL R0, [R1+0x8] ;  /* 0x0000080001007983 */ /* 0x000ea40000100800 */
[----:B--2---:R-:W-:-:S04]  /*f4c0*/  SHF.L.U32 R3, R0, 0x1f, RZ ;  /* 0x0000001f00037819 */ /* 0x004fc800000006ff */
[----:B------:R-:W2:Y:S02]  /*f4d0*/  SYNCS.PHASECHK.TRANS64.TRYWAIT P0, [R20+URZ+0x2e860], R3 ;  /* 0x02e86003140075a7 */ /* 0x000ea4000800017f */
[----:B--2---:R-:W-:Y:S05]  /*f4e0*/  @!P0 BRA `(.L_x_220) ;  /* 0x0000001800c48947 */ /* 0x004fea0003800000 */
.L_x_262:
[----:B------:R-:W3:Y:S04]  /*f4f0*/  LDL R0, [R1+0x4] ;  /* 0x0000040001007983 */ /* 0x000ee80000100800 */
[----:B------:R-:W4:Y:S04]  /*f500*/  LDL R2, [R1+0x28] ;  /* 0x0000280001027983 */ /* 0x000f280000100800 */
[----:B------:R-:W2:Y:S04]  /*f510*/  LDL R10, [R1+0x2c] ;  /* 0x00002c00010a7983 */ /* 0x000ea80000100800 */
[----:B------:R-:W2:Y:S01]  /*f520*/  LDL R12, [R1+0x1c] ;  /* 0x00001c00010c7983 */ /* 0x000ea20000100800 */
[----:B------:R-:W-:Y:S05]  /*f530*/  WARPSYNC.ALL ;  /* 0x0000000000007948 */ /* 0x000fea0003800000 */
[----:B---3--:R-:W-:-:S05]  /*f540*/  IMAD R0, R0, 0x7000, RZ ;  /* 0x0000700000007824 */ /* 0x008fca00078e02ff */
[----:B----4-:R-:W-:-:S05]  /*f550*/  LOP3.LUT R2, R0, R2, RZ, 0xfc, !PT ;  /* 0x0000000200027212 */ /* 0x010fca00078efcff */
[----:B-1---5:R-:W1:Y:S01]  /*f560*/  LDSM.16.MT88.4 R4, [R2+UR41+0xe400] ;  /* 0x00e400290204783b */ /* 0x022e620008004200 */
[----:B--2---:R-:W-:Y:S01]  /*f570*/  VIADD R3, R2, UR41 ;  /* 0x0000002902037c36 */ /* 0x004fe20008000000 */
[----:B------:R-:W-:-:S03]  /*f580*/  IADD3 R0, R0, UR41, R12 ;  /* 0x0000002900007c10 */ /* 0x000fc6000fffe00c */
[----:B------:R-:W-:Y:S01]  /*f590*/  IMAD.IADD R3, R10, 0x1, R3 ;  /* 0x000000010a037824 */ /* 0x000fe200078e0203 */
        /* <DEDUP_REMOVED lines=91> */
.L_x_221:
[----:B------:R-:W3:Y:S01]  /*fb50*/  LDL.LU R2, [R1+0x4] ;  /* 0x0000040001027983 */ /* 0x000ee20000300800 */
[----:B-1----:R-:W-:Y:S03]  /*fb60*/  SYNCS.ARRIVE.TRANS64.A1T0 RZ, [R20+URZ+0x2e850], RZ ;  /* 0x02e850ff14ff79a7 */ /* 0x002fe6000810003f */
[----:B------:R-:W4:Y:S01]  /*fb70*/  LDL.LU R3, [R1+0x8] ;  /* 0x0000080001037983 */ /* 0x000f220000300800 */
[----:B--2---:R-:W-:-:S05]  /*fb80*/  @!P1 VIADD R0, R20, 0x2e880 ;  /* 0x0002e88014009836 */ /* 0x004fca0000000000 */
[----:B------:R-:W-:Y:S01]  /*fb90*/  @!P1 PRMT R0, RZ, 0x654, R0 ;  /* 0x00000654ff009816 */ /* 0x000fe20000000000 */
[----:B------:R-:W-:Y:S06]  /*fba0*/  BAR.SYNC.DEFER_BLOCKING 0x2, 0x80 ;  /* 0x0082000000007b1d */ /* 0x000fec0000010000 */
[----:B------:R3:W-:Y:S02]  /*fbb0*/  @!P1 SYNCS.ARRIVE.TRANS64.RED.A1T0 RZ, [R0+URZ], RZ ;  /* 0x000000ff00ff99a7 */ /* 0x0007e4000810043f */
[----:B---3--:R-:W-:-:S05]  /*fbc0*/  VIADD R0, R2, 0x1 ;  /* 0x0000000102007836 */ /* 0x008fca0000000000 */
[----:B------:R-:W-:-:S04]  /*fbd0*/  ISETP.NE.AND P0, PT, R0, 0x2, PT ;  /* 0x000000020000780c */ /* 0x000fc80003f05270 */
[----:B------:R-:W-:Y:S02]  /*fbe0*/  SEL R2, RZ, 0x1, P0 ;  /* 0x00000001ff027807 */ /* 0x000fe40000000000 */
[----:B------:R-:W-:Y:S02]  /*fbf0*/  SEL R0, R0, RZ, P0 ;  /* 0x000000ff00007207 */ /* 0x000fe40000000000 */
[----:B----4-:R-:W-:-:S03]  /*fc00*/  LOP3.LUT R3, R3, R2, RZ, 0x3c, !PT ;  /* 0x0000000203037212 */ /* 0x010fc600078e3cff */
[----:B------:R1:W-:Y:S04]  /*fc10*/  STL [R1+0x4], R0 ;  /* 0x0000040001007387 */ /* 0x0003e80000100800 */
[----:B------:R1:W-:Y:S02]  /*fc20*/  STL [R1+0x8], R3 ;  /* 0x0000080301007387 */ /* 0x0003e40000100800 */
.L_x_177:
[----:B------:R-:W-:Y:S05]  /*fc30*/  BSYNC B6 ;  /* 0x0000000000067941 */ /* 0x000fea0003800000 */
.L_x_175:
[----:B-12---:R-:W2:Y:S02]  /*fc40*/  LDL R0, [R1+0x30] ;  /* 0x0000300001007983 */ /* 0x006ea40000100800 */
[----:B--2---:R-:W-:-:S13]  /*fc50*/  LOP3.LUT P0, RZ, R0, 0x2, RZ, 0xc0, !PT ;  /* 0x0000000200ff7812 */ /* 0x004fda000780c0ff */
[----:B------:R-:W-:Y:S05]  /*fc60*/  @!P0 BRA `(.L_x_222) ;  /* 0x0000000000308947 */ /* 0x000fea0003800000 */
[----:B------:R-:W1:Y:S08]  /*fc70*/  S2UR UR5, SR_CgaCtaId ;  /* 0x00000000000579c3 */ /* 0x000e700000008800 */
[----:B------:R-:W-:Y:S06]  /*fc80*/  BAR.SYNC.DEFER_BLOCKING 0x5, 0x180 ;  /* 0x0146000000007b1d */ /* 0x000fec0000010000 */
[----:B------:R-:W-:-:S02]  /*fc90*/  UMOV UR4, 0x400 ;  /* 0x0000040000047882 */ /* 0x000fc40000000000 */
[----:B-1----:R-:W-:-:S09]  /*fca0*/  ULEA UR4, UR5, UR4, 0x18 ;  /* 0x0000000405047291 */ /* 0x002fd2000f8ec03f */
[----:B------:R-:W1:Y:S04]  /*fcb0*/  LDS.128 R4, [UR4+0x2e8d0] ;  /* 0x02e8d004ff047984 */ /* 0x000e680008000c00 */
[----:B-1----:R1:W-:Y:S01]  /*fcc0*/  STL.64 [R1+0x20], R4 ;  /* 0x0000200401007387 */ /* 0x0023e20000100a00 */
[----:B------:R-:W-:Y:S02]  /*fcd0*/  IMAD.MOV.U32 R2, RZ, RZ, R7 ;  /* 0x000000ffff027224 */ /* 0x000fe400078e0007 */
[----:B------:R-:W-:-:S03]  /*fce0*/  IMAD.MOV.U32 R0, RZ, RZ, R6 ;  /* 0x000000ffff007224 */ /* 0x000fc600078e0006 */
[----:B------:R-:W-:Y:S02]  /*fcf0*/  R2UR UR52, R2 ;  /* 0x00000000023472ca */ /* 0x000fe400000e0000 */
[----:B------:R-:W-:Y:S01]  /*fd00*/  R2UR UR38, R0 ;  /* 0x00000000002672ca */ /* 0x000fe200000e0000 */
[----:B------:R-:W-:Y:S06]  /*fd10*/  BAR.ARV 0x4, 0x180 ;  /* 0x0106000000007b1d */ /* 0x000fec0000002000 */
[----:B------:R-:W-:Y:S08]  /*fd20*/  BRA `(.L_x_223) ;  /* 0x00000008003c7947 */ /* 0x000ff00003800000 */
.L_x_222:
[----:B------:R-:W1:Y:S01]  /*fd30*/  S2R R2, SR_TID.X ;  /* 0x0000000000027919 */ /* 0x000e620000002100 */
[----:B------:R-:W-:Y:S01]  /*fd40*/  ULDC UR4, c[0x0][0xc14] ;  /* 0x0003050000047ab9 */ /* 0x000fe20000000800 */
[----:B------:R-:W2:Y:S01]  /*fd50*/  LDL.LU R0, [R1+0x20] ;  /* 0x0000200001007983 */ /* 0x000ea20000300800 */
[----:B------:R-:W-:Y:S01]  /*fd60*/  IMAD.MOV.U32 R4, RZ, RZ, RZ ;  /* 0x000000ffff047224 */ /* 0x000fe200078e00ff */
[----:B-1----:R-:W-:-:S04]  /*fd70*/  LOP3.LUT R9, R2, 0x1f, RZ, 0xc0, !PT ;  /* 0x0000001f02097812 */ /* 0x002fc800078ec0ff */
[C---:B------:R-:W-:Y:S01]  /*fd80*/  ISETP.NE.AND P0, PT, R9.reuse, 0x1f, PT ;  /* 0x0000001f0900780c */ /* 0x040fe20003f05270 */
[----:B------:R-:W-:-:S05]  /*fd90*/  VIADD R5, R9, UR52 ;  /* 0x0000003409057c36 */ /* 0x000fca0008000000 */
[----:B------:R-:W-:Y:S01]  /*fda0*/  ISETP.GE.OR P1, PT, R5, UR4, !P0 ;  /* 0x0000000405007c0c */ /* 0x000fe2000c726670 */
[----:B------:R-:W-:-:S12]  /*fdb0*/  ULDC UR4, c[0x0][0xc14] ;  /* 0x0003050000047ab9 */ /* 0x000fd80000000800 */
[----:B------:R-:W1:Y:S02]  /*fdc0*/  @!P1 LDC.64 R2, c[0x0][0xc58] ;  /* 0x00031600ff029b82 */ /* 0x000e640000000a00 */
[----:B-1----:R-:W-:-:S05]  /*fdd0*/  @!P1 IMAD.WIDE R2, R5, 0x4, R2 ;  /* 0x0000000405029825 */ /* 0x002fca00078e0202 */
[----:B------:R-:W3:Y:S01]  /*fde0*/  @!P1 LDG.E R4, desc[UR46][R2.64] ;  /* 0x0000002e02049981 */ /* 0x000ee2000c1e1900 */
[C---:B------:R-:W-:Y:S02]  /*fdf0*/  ISETP.NE.AND P1, PT, R9.reuse, RZ, PT ;  /* 0x000000ff0900720c */ /* 0x040fe40003f25270 */
[C---:B------:R-:W-:Y:S02]  /*fe00*/  ISETP.GE.U32.AND P2, PT, R9.reuse, 0x2, PT ;  /* 0x000000020900780c */ /* 0x040fe40003f46070 */
[C---:B------:R-:W-:Y:S02]  /*fe10*/  ISETP.GE.U32.AND P3, PT, R9.reuse, 0x4, PT ;  /* 0x000000040900780c */ /* 0x040fe40003f66070 */
[C---:B------:R-:W-:Y:S02]  /*fe20*/  ISETP.GE.U32.AND P4, PT, R9.reuse, 0x8, PT ;  /* 0x000000080900780c */ /* 0x040fe40003f86070 */
[----:B------:R-:W-:Y:S01]  /*fe30*/  ISETP.GE.U32.AND P5, PT, R9, 0x10, PT ;  /* 0x000000100900780c */ /* 0x000fe20003fa6070 */
[----:B--2---:R-:W-:-:S02]  /*fe40*/  IMAD.MOV.U32 R8, RZ, RZ, R0 ;  /* 0x000000ffff087224 */ /* 0x004fc400078e0000 */
[----:B---3--:R-:W1:Y:S02]  /*fe50*/  SHFL.UP PT, R0, R4, 0x1, RZ ;  /* 0x0420000004007989 */ /* 0x008e6400000e00ff */
[----:B-1----:R-:W-:-:S05]  /*fe60*/  SEL R5, R0, RZ, P1 ;  /* 0x000000ff00057207 */ /* 0x002fca0000800000 */
[----:B------:R-:W-:-:S05]  /*fe70*/  IMAD.IADD R5, R4, 0x1, R5 ;  /* 0x0000000104057824 */ /* 0x000fca00078e0205 */
[----:B------:R-:W1:Y:S02]  /*fe80*/  SHFL.UP PT, R0, R5, 0x2, RZ ;  /* 0x0440000005007989 */ /* 0x000e6400000e00ff */
        /* <DEDUP_REMOVED lines=8> */
[----:B------:R-:W1:Y:S04]  /*ff10*/  SHFL.UP PT, R2, R7, 0x10, RZ ;  /* 0x0600000007027989 */ /* 0x000e6800000e00ff */
[----:B------:R-:W-:Y:S01]  /*ff20*/  SHFL.IDX PT, R9, R8, 0x1, 0x1f ;  /* 0x00201f0008097f89 */ /* 0x000fe200000e0000 */
[----:B-1----:R-:W-:-:S05]  /*ff30*/  SEL R2, R2, RZ, P5 ;  /* 0x000000ff02027207 */ /* 0x002fca0002800000 */
[----:B------:R-:W-:Y:S02]  /*ff40*/  IMAD.IADD R3, R7, 0x1, R2 ;  /* 0x0000000107037824 */ /* 0x000fe400078e0202 */
[----:B------:R-:W1:Y:S03]  /*ff50*/  LDC R2, c[0x0][0xc10] ;  /* 0x00030400ff027b82 */ /* 0x000e660000000800 */
[----:B------:R-:W1:Y:S04]  /*ff60*/  SHFL.IDX PT, R5, R3, 0x1f, 0x1f ;  /* 0x03e01f0003057f89 */ /* 0x000e6800000e0000 */
[----:B------:R-:W2:Y:S01]  /*ff70*/  SHFL.IDX PT, R0, R8, RZ, 0x1f ;  /* 0x00001fff08007589 */ /* 0x000ea200000e0000 */
[----:B-1----:R-:W-:-:S04]  /*ff80*/  IMAD R6, R5, R2, RZ ;  /* 0x0000000205067224 */ /* 0x002fc800078e02ff */
[----:B------:R-:W-:-:S05]  /*ff90*/  IMAD.IADD R5, R9, 0x1, R6 ;  /* 0x0000000109057824 */ /* 0x000fca00078e0206 */
[----:B--2---:R-:W-:-:S13]  /*ffa0*/  ISETP.GT.AND P6, PT, R5, R0, PT ;  /* 0x000000000500720c */ /* 0x004fda0003fc4270 */
[----:B------:R-:W-:Y:S05]  /*ffb0*/  @P6 BRA `(.L_x_224) ;  /* 0x0000000000906947 */ /* 0x000fea0003800000 */
.L_x_228:
[----:B------:R-:W-:-:S04]  /*ffc0*/  UIADD3 UR52, UR52, 0x1f, URZ ;  /* 0x0000001f34347890 */ /* 0x000fc8000fffe03f */
[----:B------:R-:W-:-:S06]  /*ffd0*/  UISETP.GE.AND UP0, UPT, UR52, UR4, UPT ;  /* 0x000000043400728c */ /* 0x000fcc000bf06270 */
[----:B------:R-:W-:-:S13]  /*ffe0*/  PLOP3.LUT P6, PT, PT, PT, UP0, 0x40, 0x0 ;  /* 0x000000000000781c */ /* 0x000fda0003fce808 */
[----:B------:R-:W-:Y:S05]  /*fff0*/  @!P6 BRA `(.L_x_225) ;  /* 0x00000004003ce947 */ /* 0x000fea0003800000 */
[----:B------:R-:W1:Y:S01]  /*10000*/  S2R R2, SR_TID.X ;  /* 0x0000000000027919 */ /* 0x000e620000002100 */
[----:B------:R-:W-:Y:S01]  /*10010*/  BSSY B0, `(.L_x_226) ;  /* 0x0000009000007945 */ /* 0x000fe20003800000 */
[----:B------:R-:W-:Y:S01]  /*10020*/  IMAD.MOV.U32 R4, RZ, RZ, RZ ;  /* 0x000000ffff047224 */ /* 0x000fe200078e00ff */
[----:B-1----:R-:W-:-:S05]  /*10030*/  LOP3.LUT R2, R2, 0x1f, RZ, 0xc0, !PT ;  /* 0x0000001f02027812 */ /* 0x002fca00078ec0ff */
[----:B------:R-:W-:-:S05]  /*10040*/  VIADD R7, R2, UR52 ;  /* 0x0000003402077c36 */ /* 0x000fca0008000000 */
[----:B------:R-:W-:-:S13]  /*10050*/  ISETP.GE.OR P6, PT, R7, UR4, !P0 ;  /* 0x0000000407007c0c */ /* 0x000fda000c7c6670 */
[----:B------:R-:W-:Y:S05]  /*10060*/  @P6 BRA `(.L_x_227) ;  /* 0x00000000000c6947 */ /* 0x000fea0003800000 */
[----:B------:R-:W1:Y:S02]  /*10070*/  LDC.64 R2, c[0x0][0xc58] ;  /* 0x00031600ff027b82 */ /* 0x000e640000000a00 */
[----:B-1----:R-:W-:-:S05]  /*10080*/  IMAD.WIDE R2, R7, 0x4, R2 ;  /* 0x0000000407027825 */ /* 0x002fca00078e0202 */
[----:B------:R1:W5:Y:S02]  /*10090*/  LDG.E R4, desc[UR46][R2.64] ;  /* 0x0000002e02047981 */ /* 0x000364000c1e1900 */
.L_x_227:
[----:B------:R-:W-:Y:S05]  /*100a0*/  BSYNC B0 ;  /* 0x0000000000007941 */ /* 0x000fea0003800000 */
.L_x_226:
[----:B-1---5:R-:W1:Y:S02]  /*100b0*/  SHFL.UP PT, R2, R4, 0x1, RZ ;  /* 0x0420000004027989 */ /* 0x022e6400000e00ff */
        /* <DEDUP_REMOVED lines=12> */
[----:B-1----:R-:W-:Y:S02]  /*10180*/  SEL R9, R2, RZ, P5 ;  /* 0x000000ff02097207 */ /* 0x002fe40002800000 */
[----:B------:R-:W1:Y:S03]  /*10190*/  LDC R2, c[0x0][0xc10] ;  /* 0x00030400ff027b82 */ /* 0x000e660000000800 */
[----:B------:R-:W-:-:S05]  /*101a0*/  IMAD.IADD R3, R8, 0x1, R9 ;  /* 0x0000000108037824 */ /* 0x000fca00078e0209 */
[----:B------:R-:W1:Y:S02]  /*101b0*/  SHFL.IDX PT, R9, R3, 0x1f, 0x1f ;  /* 0x03e01f0003097f89 */ /* 0x000e6400000e0000 */
[----:B-1----:R-:W-:-:S04]  /*101c0*/  IMAD R6, R9, R2, RZ ;  /* 0x0000000209067224 */ /* 0x002fc800078e02ff */
[----:B------:R-:W-:-:S05]  /*101d0*/  IMAD.IADD R5, R6, 0x1, R5 ;  /* 0x0000000106057824 */ /* 0x000fca00078e0205 */
[----:B------:R-:W-:-:S13]  /*101e0*/  ISETP.GT.AND P6, PT, R5, R0, PT ;  /* 0x000000000500720c */ /* 0x000fda0003fc4270 */
[----:B------:R-:W-:Y:S05]  /*101f0*/  @!P6 BRA `(.L_x_228) ;  /* 0xfffffffc0070e947 */ /* 0x000fea000383ffff */
.L_x_224:
[----:B------:R-:W-:Y:S02]  /*10200*/  IMAD.IADD R7, R5, 0x1, -R6 ;  /* 0x0000000105077824 */ /* 0x000fe400078e0a06 */
[----:B------:R-:W-:Y:S02]  /*10210*/  IMAD.MOV.U32 R6, RZ, RZ, RZ ;  /* 0x000000ffff067224 */ /* 0x000fe400078e00ff */
[----:B------:R-:W-:-:S05]  /*10220*/  IMAD R5, R3, R2, R7 ;  /* 0x0000000203057224 */ /* 0x000fca00078e0207 */
[----:B------:R-:W-:-:S13]  /*10230*/  ISETP.GT.AND P0, PT, R5, R0, PT ;  /* 0x000000000500720c */ /* 0x000fda0003f04270 */
[----:B------:R-:W-:Y:S02]  /*10240*/  VOTEU.ANY UR5, UPT, !P0 ;  /* 0x0000000000057886 */ /* 0x000fe400040e0100 */
[----:B------:R-:W-:Y:S02]  /*10250*/  UPOPC UR4, UR5 ;  /* 0x00000005000472bf */ /* 0x000fe40008000000 */
[----:B------:R-:W-:-:S04]  /*10260*/  ISETP.NE.AND P0, PT, RZ, UR5, PT ;  /* 0x00000005ff007c0c */ /* 0x000fc8000bf05270 */
[----:B------:R-:W-:-:S05]  /*10270*/  IMAD.U32 R11, RZ, RZ, UR4 ;  /* 0x00000004ff0b7e24 */ /* 0x000fca000f8e00ff */
[----:B------:R-:W1:Y:S02]  /*10280*/  SHFL.IDX PT, R4, R4, R11, 0x1f ;  /* 0x00001f0b04047589 */ /* 0x000e6400000e0000 */
[----:B-1----:R-:W-:-:S04]  /*10290*/  IABS R5, R4 ;  /* 0x0000000400057213 */ /* 0x002fc80000000000 */
[----:B------:R-:W1:Y:S08]  /*102a0*/  I2F.RP R8, R5 ;  /* 0x0000000500087306 */ /* 0x000e700000209400 */
[----:B-1----:R-:W1:Y:S02]  /*102b0*/  MUFU.RCP R8, R8 ;  /* 0x0000000800087308 */ /* 0x002e640000001000 */
[----:B-1----:R-:W-:-:S06]  /*102c0*/  VIADD R9, R8, 0xffffffe ;  /* 0x0ffffffe08097836 */ /* 0x002fcc0000000000 */
[----:B------:R-:W1:Y:S01]  /*102d0*/  F2I.FTZ.U32.TRUNC.NTZ R9, R9 ;  /* 0x0000000900097305 */ /* 0x000e62000021f000 */
[----:B------:R-:W-:Y:S05]  /*102e0*/  @!P0 BRA `(.L_x_229) ;  /* 0x00000000000c8947 */ /* 0x000fea0003800000 */
[----:B------:R-:W-:-:S06]  /*102f0*/  UIADD3 UR5, UR4, -0x1, URZ ;  /* 0xffffffff04057890 */ /* 0x000fcc000fffe03f */
[----:B------:R-:W-:-:S06]  /*10300*/  IMAD.U32 R6, RZ, RZ, UR5 ;  /* 0x00000005ff067e24 */ /* 0x000fcc000f8e00ff */
[----:B------:R2:W3:Y:S02]  /*10310*/  SHFL.IDX PT, R6, R3, R6, 0x1f ;  /* 0x00001f0603067589 */ /* 0x0004e400000e0000 */
.L_x_229:
[----:B---3--:R-:W-:Y:S01]  /*10320*/  IMAD R7, R6, R2, R7 ;  /* 0x0000000206077224 */ /* 0x008fe200078e0207 */
[----:B------:R-:W-:Y:S01]  /*10330*/  UIADD3 UR52, UR4, UR52, URZ ;  /* 0x0000003404347290 */ /* 0x000fe2000fffe03f */
[--C-:B-1----:R-:W-:Y:S02]  /*10340*/  IMAD.MOV R6, RZ, RZ, -R9.reuse ;  /* 0x000000ffff067224 */ /* 0x102fe400078e0a09 */
[----:B------:R-:W-:Y:S01]  /*10350*/  IMAD.MOV.U32 R2, RZ, RZ, RZ ;  /* 0x000000ffff027224 */ /* 0x000fe200078e00ff */
[----:B------:R1:W-:Y:S01]  /*10360*/  STL [R1+0x20], R7 ;  /* 0x0000200701007387 */ /* 0x0003e20000100800 */
[----:B------:R-:W-:Y:S02]  /*10370*/  IMAD R6, R6, R5, RZ ;  /* 0x0000000506067224 */ /* 0x000fe400078e02ff */
[----:B--2---:R-:W-:Y:S02]  /*10380*/  IMAD.MOV.U32 R3, RZ, RZ, R9 ;  /* 0x000000ffff037224 */ /* 0x004fe400078e0009 */
[----:B------:R-:W-:Y:S01]  /*10390*/  IMAD.HI.U32 R9, R9, R6, R2 ;  /* 0x0000000609097227 */ /* 0x000fe200078e0002 */
[----:B------:R-:W-:-:S03]  /*103a0*/  IABS R2, R4 ;  /* 0x0000000400027213 */ /* 0x000fc60000000000 */
[----:B------:R-:W-:Y:S02]  /*103b0*/  IMAD.IADD R3, R0, 0x1, -R7 ;  /* 0x0000000100037824 */ /* 0x000fe400078e0a07 */
[----:B------:R-:W-:-:S03]  /*103c0*/  IMAD.MOV R2, RZ, RZ, -R2 ;  /* 0x000000ffff027224 */ /* 0x000fc600078e0a02 */
[----:B------:R-:W-:-:S05]  /*103d0*/  IABS R0, R3 ;  /* 0x0000000300007213 */ /* 0x000fca0000000000 */
[----:B------:R-:W-:-:S04]  /*103e0*/  IMAD.HI.U32 R9, R9, R0, RZ ;  /* 0x0000000009097227 */ /* 0x000fc800078e00ff */
[----:B------:R-:W-:-:S05]  /*103f0*/  IMAD R0, R9, R2, R0 ;  /* 0x0000000209007224 */ /* 0x000fca00078e0200 */
[----:B------:R-:W-:-:S13]  /*10400*/  ISETP.GT.U32.AND P1, PT, R5, R0, PT ;  /* 0x000000000500720c */ /* 0x000fda0003f24070 */
[----:B------:R-:W-:Y:S02]  /*10410*/  @!P1 IMAD.IADD R0, R0, 0x1, -R5 ;  /* 0x0000000100009824 */ /* 0x000fe400078e0a05 */
[----:B------:R-:W-:Y:S01]  /*10420*/  @!P1 VIADD R9, R9, 0x1 ;  /* 0x0000000109099836 */ /* 0x000fe20000000000 */
[----:B------:R-:W-:Y:S02]  /*10430*/  ISETP.NE.AND P1, PT, R4, RZ, PT ;  /* 0x000000ff0400720c */ /* 0x000fe40003f25270 */
[----:B------:R-:W-:Y:S02]  /*10440*/  ISETP.GE.U32.AND P0, PT, R0, R5, PT ;  /* 0x000000050000720c */ /* 0x000fe40003f06070 */
[----:B------:R-:W-:-:S04]  /*10450*/  LOP3.LUT R0, R3, R4, RZ, 0x3c, !PT ;  /* 0x0000000403007212 */ /* 0x000fc800078e3cff */
[----:B------:R-:W-:-:S07]  /*10460*/  ISETP.GE.AND P2, PT, R0, RZ, PT ;  /* 0x000000ff0000720c */ /* 0x000fce0003f46270 */
[----:B------:R-:W-:-:S06]  /*10470*/  @P0 VIADD R9, R9, 0x1 ;  /* 0x0000000109090836 */ /* 0x000fcc0000000000 */
[----:B------:R-:W-:Y:S01]  /*10480*/  @!P2 IMAD.MOV R9, RZ, RZ, -R9 ;  /* 0x000000ffff09a224 */ /* 0x000fe200078e0a09 */
[----:B------:R-:W-:-:S04]  /*10490*/  @!P1 LOP3.LUT R9, RZ, R4, RZ, 0x33, !PT ;  /* 0x00000004ff099212 */ /* 0x000fc800078e33ff */
[----:B------:R-:W-:Y:S01]  /*104a0*/  R2UR UR38, R9 ;  /* 0x00000000092672ca */ /* 0x000fe200000e0000 */
[----:B------:R-:W-:-:S04]  /*104b0*/  IMAD.MOV R9, RZ, RZ, -R9 ;  /* 0x000000ffff097224 */ /* 0x000fc800078e0a09 */
[----:B------:R-:W-:-:S05]  /*104c0*/  IMAD R0, R4, R9, R3 ;  /* 0x0000000904007224 */ /* 0x000fca00078e0203 */
[----:B------:R1:W-:Y:S01]  /*104d0*/  STL [R1+0x24], R0 ;  /* 0x0000240001007387 */ /* 0x0003e20000100800 */
[----:B------:R-:W-:Y:S05]  /*104e0*/  BRA `(.L_x_230) ;  /* 0x0000000000107947 */ /* 0x000fea0003800000 */
.L_x_225:
[----:B------:R2:W-:Y:S01]  /*104f0*/  STL [R1+0x20], R0 ;  /* 0x0000200001007387 */ /* 0x0005e20000100800 */
[----:B------:R-:W-:Y:S01]  /*10500*/  ULDC UR52, c[0x0][0xc14] ;  /* 0x0003050000347ab9 */ /* 0x000fe20000000800 */
[----:B------:R-:W-:Y:S02]  /*10510*/  UMOV UR38, URZ ;  /* 0x0000003f00267c82 */ /* 0x000fe40008000000 */
[----:B------:R2:W-:Y:S03]  /*10520*/  STL [R1+0x24], RZ ;  /* 0x000024ff01007387 */ /* 0x0005e60000100800 */
.L_x_230:
[----:B------:R-:W3:Y:S04]  /*10530*/  LDL R3, [R1+0x20] ;  /* 0x0000200001037983 */ /* 0x000ee80000100800 */
[----:B------:R-:W4:Y:S01]  /*10540*/  LDL R2, [R1+0x24] ;  /* 0x0000240001027983 */ /* 0x000f220000100800 */
[----:B------:R-:W-:Y:S02]  /*10550*/  IMAD.U32 R6, RZ, RZ, UR38 ;  /* 0x00000026ff067e24 */ /* 0x000fe4000f8e00ff */
[----:B-1----:R-:W-:Y:S01]  /*10560*/  IMAD.U32 R7, RZ, RZ, UR52 ;  /* 0x00000034ff077e24 */ /* 0x002fe2000f8e00ff */
[----:B--2---:R-:W1:Y:S02]  /*10570*/  S2R R0, SR_TID.X ;  /* 0x0000000000007919 */ /* 0x004e640000002100 */
[----:B-1----:R-:W-:Y:S01]  /*10580*/  LOP3.LUT R0, R0, 0x1f, RZ, 0xc0, !PT ;  /* 0x0000001f00007812 */ /* 0x002fe200078ec0ff */
[----:B------:R-:W-:Y:S03]  /*10590*/  BAR.SYNC.DEFER_BLOCKING 0x4, 0x180 ;  /* 0x0106000000007b1d */ /* 0x000fe60000010000 */
[----:B------:R-:W-:-:S13]  /*105a0*/  ISETP.NE.AND P0, PT, R0, RZ, PT ;  /* 0x000000ff0000720c */ /* 0x000fda0003f05270 */
[----:B------:R-:W-:Y:S01]  /*105b0*/  @!P0 MOV R0, 0x400 ;  /* 0x0000040000008802 */ /* 0x000fe20000000f00 */
[----:B---3--:R-:W-:Y:S02]  /*105c0*/  IMAD.MOV.U32 R4, RZ, RZ, R3 ;  /* 0x000000ffff047224 */ /* 0x008fe400078e0003 */
[----:B------:R-:W1:Y:S01]  /*105d0*/  @!P0 S2R R3, SR_CgaCtaId ;  /* 0x0000000000038919 */ /* 0x000e620000008800 */
[----:B----4-:R-:W-:Y:S01]  /*105e0*/  IMAD.MOV.U32 R5, RZ, RZ, R2 ;  /* 0x000000ffff057224 */ /* 0x010fe200078e0002 */
[----:B-1----:R-:W-:-:S05]  /*105f0*/  @!P0 LEA R0, R3, R0, 0x18 ;  /* 0x0000000003008211 */ /* 0x002fca00078ec0ff */
[----:B------:R2:W-:Y:S01]  /*10600*/  @!P0 STS.128 [R0+0x2e8d0], R4 ;  /* 0x02e8d00400008388 */ /* 0x0005e20000000c00 */
[----:B------:R-:W-:Y:S06]  /*10610*/  BAR.ARV 0x5, 0x180 ;  /* 0x0146000000007b1d */ /* 0x000fec0000002000 */
.L_x_223:
[----:B------:R-:W-:Y:S02]  /*10620*/  ULDC UR4, c[0x0][0xc14] ;  /* 0x0003050000047ab9 */ /* 0x000fe40000000800 */
[----:B------:R-:W-:-:S06]  /*10630*/  UISETP.GE.AND UP0, UPT, UR52, UR4, UPT ;  /* 0x000000043400728c */ /* 0x000fcc000bf06270 */
[----:B------:R-:W-:-:S13]  /*10640*/  PLOP3.LUT P0, PT, PT, PT, UP0, 0x80, 0x0 ;  /* 0x000000000000781c */ /* 0x000fda0003f0f008 */
[----:B------:R-:W-:Y:S05]  /*10650*/  @!P0 BRA `(.L_x_231) ;  /* 0xffffffc400cc8947 */ /* 0x000fea000383ffff */
.L_x_173:
[----:B--2---:R-:W2:Y:S01]  /*10660*/  LDL.LU R0, [R1+0x34] ;  /* 0x0000340001007983 */ /* 0x004ea20000300800 */
[----:B------:R-:W-:Y:S01]  /*10670*/  BSSY B0, `(.L_x_232) ;  /* 0x000000b000007945 */ /* 0x000fe20003800000 */
[----:B-1----:R-:W1:Y:S01]  /*10680*/  S2R R5, SR_CgaCtaId ;  /* 0x0000000000057919 */ /* 0x002e620000008800 */
[----:B--2---:R-:W-:-:S05]  /*10690*/  VIADD R0, R0, 0x1 ;  /* 0x0000000100007836 */ /* 0x004fca0000000000 */
[----:B0-----:R-:W-:-:S04]  /*106a0*/  LEA.HI R2, R0, R0, RZ, 0x1 ;  /* 0x0000000000027211 */ /* 0x001fc800078f08ff */
[----:B------:R-:W-:-:S05]  /*106b0*/  LOP3.LUT R3, R2, 0xfffffffe, RZ, 0xc0, !PT ;  /* 0xfffffffe02037812 */ /* 0x000fca00078ec0ff */
[----:B------:R-:W-:Y:S01]  /*106c0*/  IMAD.IADD R3, R0, 0x1, -R3 ;  /* 0x0000000100037824 */ /* 0x000fe200078e0a03 */
[----:B------:R-:W-:-:S04]  /*106d0*/  MOV R0, 0x400 ;  /* 0x0000040000007802 */ /* 0x000fc80000000f00 */
[----:B-1----:R-:W-:Y:S02]  /*106e0*/  LEA R0, R5, R0, 0x18 ;  /* 0x0000000005007211 */ /* 0x002fe400078ec0ff */
[----:B------:R-:W-:-:S04]  /*106f0*/  SHF.L.U32 R3, R3, 0x1f, RZ ;  /* 0x0000001f03037819 */ /* 0x000fc800000006ff */
[----:B------:R-:W0:Y:S02]  /*10700*/  SYNCS.PHASECHK.TRANS64.TRYWAIT P0, [R0+URZ+0x2e820], R3 ;  /* 0x02e82003000075a7 */ /* 0x000e24000800017f */
[----:B0-----:R-:W-:Y:S05]  /*10710*/  @!P0 BRA `(.L_x_233) ;  /* 0x00000008004c8947 */ /* 0x001fea0003800000 */
.L_x_263:
[----:B------:R-:W-:Y:S05]  /*10720*/  BSYNC B0 ;  /* 0x0000000000007941 */ /* 0x000fea0003800000 */
.L_x_232:
[----:B------:R-:W-:-:S03]  /*10730*/  UMOV UR4, 0xffffffff ;  /* 0xffffffff00047882 */ /* 0x000fc60000000000 */
[----:B------:R-:W-:Y:S05]  /*10740*/  BRA.DIV UR4, `(.L_x_234) ;  /* 0x0000000a04547947 */ /* 0x000fea000b800000 */
[----:B------:R-:W1:Y:S02]  /*10750*/  S2R R2, SR_TID.X ;  /* 0x0000000000027919 */ /* 0x000e640000002100 */
[----:B-1----:R-:W-:-:S04]  /*10760*/  SHF.R.U32.HI R2, RZ, 0x5, R2 ;  /* 0x00000005ff027819 */ /* 0x002fc80000011602 */
[----:B------:R-:W-:-:S05]  /*10770*/  LOP3.LUT R2, R2, 0x3, RZ, 0xc0, !PT ;  /* 0x0000000302027812 */ /* 0x000fca00078ec0ff */
[----:B------:R1:W2:Y:S02]  /*10780*/  SHFL.IDX PT, R14, R2, RZ, 0x1f ;  /* 0x00001fff020e7589 */ /* 0x0002a400000e0000 */
.L_x_266:
[----:B--2---:R-:W-:Y:S01]  /*10790*/  ISETP.NE.AND P0, PT, R14, RZ, PT ;  /* 0x000000ff0e00720c */ /* 0x004fe20003f05270 */
[----:B------:R-:W-:-:S12]  /*107a0*/  BSSY B0, `(.L_x_235) ;  /* 0x000002e000007945 */ /* 0x000fd80003800000 */
[----:B------:R-:W-:Y:S05]  /*107b0*/  @P0 BRA `(.L_x_236) ;  /* 0x0000000000b00947 */ /* 0x000fea0003800000 */
[----:B------:R-:W-:-:S03]  /*107c0*/  UMOV UR4, 0xffffffff ;  /* 0xffffffff00047882 */ /* 0x000fc60000000000 */
[----:B------:R-:W-:Y:S05]  /*107d0*/  BRA.DIV UR4, `(.L_x_237) ;  /* 0x0000000a04647947 */ /* 0x000fea000b800000 */
[----:B------:R-:W-:-:S13]  /*107e0*/  ELECT P6, URZ, PT ;  /* 0x00000000003f782f */ /* 0x000fda00038c0000 */
.L_x_269:
[----:B------:R-:W-:Y:S05]  /*107f0*/  @!P6 BRA `(.L_x_236) ;  /* 0x0000000000a0e947 */ /* 0x000fea0003800000 */
[----:B------:R-:W-:-:S06]  /*10800*/  ULOP3.LUT UR4, UR40, 0x2, URZ, 0xfc, !UPT ;  /* 0x0000000228047892 */ /* 0x000fcc000f8efc3f */
[----:B-1----:R-:W-:-:S05]  /*10810*/  IMAD.U32 R2, RZ, RZ, UR4 ;  /* 0x00000004ff027e24 */ /* 0x002fca000f8e00ff */
[----:B------:R-:W-:-:S13]  /*10820*/  ISETP.NE.AND P0, PT, R2, 0x3, PT ;  /* 0x000000030200780c */ /* 0x000fda0003f05270 */
[----:B------:R-:W-:Y:S05]  /*10830*/  @!P0 BRA `(.L_x_238) ;  /* 0x0000000000048947 */ /* 0x000fea0003800000 */
[----:B------:R-:W-:Y:S01]  /*10840*/  BPT.TRAP 0x1 ;  /* 0x000000040000795c */ /* 0x000fe20000300000 */
.L_x_238:
[----:B0-----:R-:W2:Y:S04]  /*10850*/  LDL R3, [R1+0x4] ;  /* 0x0000040001037983 */ /* 0x001ea80000100800 */
[----:B------:R-:W3:Y:S01]  /*10860*/  LDL.LU R7, [R1+0x8] ;  /* 0x0000080001077983 */ /* 0x000ee20000300800 */
[----:B------:R-:W-:-:S04]  /*10870*/  VIADD R2, R0, 0x2e840 ;  /* 0x0002e84000027836 */ /* 0x000fc80000000000 */
[C---:B--2---:R-:W-:Y:S02]  /*10880*/  IMAD R6, R3.reuse, 0x8, R2 ;  /* 0x0000000803067824 */ /* 0x044fe400078e0202 */
[----:B------:R-:W-:Y:S01]  /*10890*/  VIADD R3, R3, 0x1 ;  /* 0x0000000103037836 */ /* 0x000fe20000000000 */
[----:B---3--:R-:W-:-:S04]  /*108a0*/  SHF.L.U32 R5, R7, 0x1f, RZ ;  /* 0x0000001f07057819 */ /* 0x008fc800000006ff */
[C---:B------:R-:W-:Y:S01]  /*108b0*/  ISETP.NE.AND P2, PT, R3.reuse, 0x2, PT ;  /* 0x000000020300780c */ /* 0x040fe20003f45270 */
[----:B------:R-:W0:Y:S03]  /*108c0*/  SYNCS.PHASECHK.TRANS64.TRYWAIT P1, [R6+URZ], R5 ;  /* 0x00000005060075a7 */ /* 0x000e26000802017f */
[----:B------:R-:W-:Y:S02]  /*108d0*/  SEL R4, RZ, 0x1, P2 ;  /* 0x00000001ff047807 */ /* 0x000fe40001000000 */
[----:B------:R-:W-:Y:S02]  /*108e0*/  SEL R3, R3, RZ, P2 ;  /* 0x000000ff03037207 */ /* 0x000fe40001000000 */
[----:B------:R-:W-:-:S03]  /*108f0*/  LOP3.LUT R4, R7, R4, RZ, 0x3c, !PT ;  /* 0x0000000407047212 */ /* 0x000fc600078e3cff */
[----:B------:R-:W-:Y:S01]  /*10900*/  IMAD R7, R3, 0x8, R2 ;  /* 0x0000000803077824 */ /* 0x000fe200078e0202 */
[----:B------:R-:W-:Y:S01]  /*10910*/  SHF.L.U32 R2, R4, 0x1f, RZ ;  /* 0x0000001f04027819 */ /* 0x000fe200000006ff */
[----:B0-----:R-:W-:Y:S06]  /*10920*/  @!P1 BRA `(.L_x_239) ;  /* 0x0000000800309947 */ /* 0x001fec0003800000 */
.L_x_270:
[----:B------:R-:W1:Y:S02]  /*10930*/  SYNCS.PHASECHK.TRANS64.TRYWAIT P1, [R7+URZ], R2 ;  /* 0x00000002070075a7 */ /* 0x000e64000802017f */
[----:B-1----:R-:W-:Y:S05]  /*10940*/  @!P1 BRA `(.L_x_240) ;  /* 0x00000008003c9947 */ /* 0x002fea0003800000 */
.L_x_271:
[----:B------:R-:W-:Y:S05]  /*10950*/  @!P0 BRA `(.L_x_241) ;  /* 0x0000000000048947 */ /* 0x000fea0003800000 */
[----:B------:R-:W-:Y:S01]  /*10960*/  BPT.TRAP 0x1 ;  /* 0x000000040000795c */ /* 0x000fe20000300000 */
.L_x_241:
[----:B------:R-:W2:Y:S02]  /*10970*/  LDL.LU R4, [R1+0x4] ;  /* 0x0000040001047983 */ /* 0x000ea40000300800 */
[----:B--2---:R-:W-:-:S04]  /*10980*/  IMAD R4, R4, 0x8, R0 ;  /* 0x0000000804047824 */ /* 0x004fc800078e0200 */
[----:B------:R-:W2:Y:S02]  /*10990*/  SYNCS.PHASECHK.TRANS64.TRYWAIT P1, [R4+URZ+0x2e860], R5 ;  /* 0x02e86005040075a7 */ /* 0x000ea4000802017f */
[----:B--2---:R-:W-:Y:S05]  /*109a0*/  @!P1 BRA `(.L_x_242) ;  /* 0x0000000800389947 */ /* 0x004fea0003800000 */
.L_x_272:
[----:B------:R-:W-:Y:S05]  /*109b0*/  @!P0 BRA `(.L_x_243) ;  /* 0x0000000000048947 */ /* 0x000fea0003800000 */
[----:B------:R-:W-:Y:S01]  /*109c0*/  BPT.TRAP 0x1 ;  /* 0x000000040000795c */ /* 0x000fe20000300000 */
.L_x_243:
[----:B------:R-:W-:-:S04]  /*109d0*/  IMAD R3, R3, 0x8, R0 ;  /* 0x0000000803037824 */ /* 0x000fc800078e0200 */
[----:B------:R-:W3:Y:S02]  /*109e0*/  SYNCS.PHASECHK.TRANS64.TRYWAIT P1, [R3+URZ+0x2e860], R2 ;  /* 0x02e86002030075a7 */ /* 0x000ee4000802017f */
[----:B---3--:R-:W-:Y:S05]  /*109f0*/  @!P1 BRA `(.L_x_244) ;  /* 0x0000000800389947 */ /* 0x008fea0003800000 */
.L_x_273:
[----:B------:R-:W-:Y:S05]  /*10a00*/  @!P0 BRA `(.L_x_245) ;  /* 0x0000000000048947 */ /* 0x000fea0003800000 */
[----:B------:R-:W-:Y:S01]  /*10a10*/  BPT.TRAP 0x1 ;  /* 0x000000040000795c */ /* 0x000fe20000300000 */
.L_x_245:
[----:B------:R-:W4:Y:S02]  /*10a20*/  SYNCS.PHASECHK.TRANS64.TRYWAIT P0, [R4+URZ+0x2e880], R5 ;  /* 0x02e88005040075a7 */ /* 0x000f24000800017f */
[----:B----4-:R-:W-:Y:S05]  /*10a30*/  @!P0 BRA `(.L_x_246) ;  /* 0x00000008003c8947 */ /* 0x010fea0003800000 */
.L_x_247:
[----:B------:R0:W0:Y:S02]  /*10a40*/  SYNCS.PHASECHK.TRANS64.TRYWAIT P0, [R3+URZ+0x2e880], R2 ;  /* 0x02e88002030075a7 */ /* 0x000024000800017f */
[----:B0-----:R-:W-:Y:S05]  /*10a50*/  @!P0 NANOSLEEP.SYNCS 0x989680 ;  /* 0x009896800000895d */ /* 0x001fea0003900000 */
[----:B------:R-:W0:Y:S02]  /*10a60*/  @!P0 SYNCS.PHASECHK.TRANS64 P0, [R3+URZ+0x2e880], R2 ;  /* 0x02e88002030085a7 */ /* 0x000e24000800007f */
[----:B0-----:R-:W-:Y:S05]  /*10a70*/  @!P0 BRA `(.L_x_247) ;  /* 0xfffffffc00f08947 */ /* 0x001fea000383ffff */
.L_x_236:
[----:B------:R-:W-:Y:S05]  /*10a80*/  BSYNC B0 ;  /* 0x0000000000007941 */ /* 0x000fea0003800000 */
.L_x_235:
[----:B------:R-:W-:Y:S05]  /*10a90*/  EXIT ;  /* 0x000000000000794d */ /* 0x000fea0003800000 */
.L_x_123:
[----:B0-----:R0:W1:Y:S02]  /*10aa0*/  SYNCS.PHASECHK.TRANS64.TRYWAIT P1, [R0+URZ+0x2e800], R3 ;  /* 0x02e80003000075a7 */ /* 0x001064000802017f */
[----:B-1----:R-:W-:Y:S05]  /*10ab0*/  @!P1 NANOSLEEP.SYNCS 0x989680 ;  /* 0x009896800000995d */ /* 0x002fea0003900000 */
[----:B------:R-:W1:Y:S02]  /*10ac0*/  @!P1 SYNCS.PHASECHK.TRANS64 P1, [R0+URZ+0x2e800], R3 ;  /* 0x02e80003000095a7 */ /* 0x000e64000802007f */
[----:B-1----:R-:W-:Y:S05]  /*10ad0*/  @!P1 BRA `(.L_x_123) ;  /* 0xfffffffc00f09947 */ /* 0x002fea000383ffff */
[----:B------:R-:W-:Y:S05]  /*10ae0*/  BRA `(.L_x_248) ;  /* 0xffffff0c00bc7947 */ /* 0x000fea000383ffff */
.L_x_127:
[----:B0-----:R0:W2:Y:S02]  /*10af0*/  SYNCS.PHASECHK.TRANS64.TRYWAIT P1, [R5+URZ+0x2e830], R4 ;  /* 0x02e83004050075a7 */ /* 0x0010a4000802017f */
[----:B--2---:R-:W-:Y:S05]  /*10b00*/  @!P1 NANOSLEEP.SYNCS 0x989680 ;  /* 0x009896800000995d */ /* 0x004fea0003900000 */
[----:B------:R-:W2:Y:S02]  /*10b10*/  @!P1 SYNCS.PHASECHK.TRANS64 P1, [R5+URZ+0x2e830], R4 ;  /* 0x02e83004050095a7 */ /* 0x000ea4000802007f */
[----:B--2---:R-:W-:Y:S05]  /*10b20*/  @!P1 BRA `(.L_x_127) ;  /* 0xfffffffc00f09947 */ /* 0x004fea000383ffff */
[----:B------:R-:W-:Y:S05]  /*10b30*/  BRA `(.L_x_126) ;  /* 0xffffff0c00ec7947 */ /* 0x000fea000383ffff */
.L_x_132:
[----:B-1----:R-:W-:-:S04]  /*10b40*/  IMAD.U32 R7, RZ, RZ, UR6 ;  /* 0x00000006ff077e24 */ /* 0x002fc8000f8e00ff */
[----:B------:R1:W2:Y:S03]  /*10b50*/  SYNCS.PHASECHK.TRANS64.TRYWAIT P1, [R7+URZ+0x2e830], R0 ;  /* 0x02e83000070075a7 */ /* 0x0002a6000802017f */
[----:B--2---:R-:W-:Y:S05]  /*10b60*/  @!P1 NANOSLEEP.SYNCS 0x989680 ;  /* 0x009896800000995d */ /* 0x004fea0003900000 */
[----:B------:R-:W2:Y:S02]  /*10b70*/  @!P1 SYNCS.PHASECHK.TRANS64 P1, [R7+URZ+0x2e830], R0 ;  /* 0x02e83000070095a7 */ /* 0x000ea4000802007f */
[----:B--2---:R-:W-:Y:S05]  /*10b80*/  @!P1 BRA `(.L_x_132) ;  /* 0xfffffffc00ec9947 */ /* 0x004fea000383ffff */
[----:B------:R-:W-:Y:S05]  /*10b90*/  BRA `(.L_x_129) ;  /* 0xffffff4c007c7947 */ /* 0x000fea000383ffff */
.L_x_136:
[----:B-1----:R-:W-:-:S04]  /*10ba0*/  IMAD.U32 R7, RZ, RZ, UR6 ;  /* 0x00000006ff077e24 */ /* 0x002fc8000f8e00ff */
[----:B------:R1:W2:Y:S03]  /*10bb0*/  SYNCS.PHASECHK.TRANS64.TRYWAIT P1, [R7+URZ+0x2e850], R0 ;  /* 0x02e85000070075a7 */ /* 0x0002a6000802017f */
[----:B--2---:R-:W-:Y:S05]  /*10bc0*/  @!P1 NANOSLEEP.SYNCS 0x989680 ;  /* 0x009896800000995d */ /* 0x004fea0003900000 */
[----:B------:R-:W2:Y:S02]  /*10bd0*/  @!P1 SYNCS.PHASECHK.TRANS64 P1, [R7+URZ+0x2e850], R0 ;  /* 0x02e85000070095a7 */ /* 0x000ea4000802007f */
[----:B--2---:R-:W-:Y:S05]  /*10be0*/  @!P1 BRA `(.L_x_136) ;  /* 0xfffffffc00ec9947 */ /* 0x004fea000383ffff */
[----:B------:R-:W-:Y:S05]  /*10bf0*/  BRA `(.L_x_133) ;  /* 0xffffff58007c7947 */ /* 0x000fea000383ffff */
.L_x_142:
[----:B-1----:R1:W2:Y:S02]  /*10c00*/  SYNCS.PHASECHK.TRANS64.TRYWAIT P1, [R20+URZ+0x2e850], R3 ;  /* 0x02e85003140075a7 */ /* 0x0022a4000802017f */
[----:B--2---:R-:W-:Y:S05]  /*10c10*/  @!P1 NANOSLEEP.SYNCS 0x989680 ;  /* 0x009896800000995d */ /* 0x004fea0003900000 */
[----:B------:R-:W2:Y:S02]  /*10c20*/  @!P1 SYNCS.PHASECHK.TRANS64 P1, [R20+URZ+0x2e850], R3 ;  /* 0x02e85003140095a7 */ /* 0x000ea4000802007f */
[----:B--2---:R-:W-:Y:S05]  /*10c30*/  @!P1 BRA `(.L_x_142) ;  /* 0xfffffffc00f09947 */ /* 0x004fea000383ffff */
[----:B------:R-:W-:Y:S05]  /*10c40*/  BRA `(.L_x_141) ;  /* 0xffffff8000ec7947 */ /* 0x000fea000383ffff */
.L_x_182:
[----:B------:R-:W-:Y:S02]  /*10c50*/  IMAD.MOV.U32 R13, RZ, RZ, R4 ;  /* 0x000000ffff0d7224 */ /* 0x000fe400078e0004 */
[----:B------:R-:W-:Y:S02]  /*10c60*/  IMAD.MOV.U32 R12, RZ, RZ, RZ ;  /* 0x000000ffff0c7224 */ /* 0x000fe400078e00ff */
[----:B------:R-:W-:Y:S02]  /*10c70*/  IMAD.MOV.U32 R11, RZ, RZ, 0x1f ;  /* 0x0000001fff0b7424 */ /* 0x000fe400078e00ff */
[----:B------:R-:W-:-:S07]  /*10c80*/  IMAD.MOV.U32 R15, RZ, RZ, -0x1 ;  /* 0xffffffffff0f7424 */ /* 0x000fce00078e00ff */
[----:B0-----:R-:W-:Y:S05]  /*10c90*/  WARPSYNC.COLLECTIVE R15, `(.L_x_249) ;  /* 0x000000000f087348 */ /* 0x001fea0003c00000 */
[----:B------:R1:W2:Y:S02]  /*10ca0*/  SHFL.IDX P6, R14, R13, R12, R11 ;  /* 0x0000000c0d0e7389 */ /* 0x0002a400000c000b */
[----:B012---:R-:W-:Y:S01]  /*10cb0*/  ENDCOLLECTIVE ;  /* 0x000000000000791b */ /* 0x007fe20003800000 */
.L_x_249:
[----:B------:R-:W-:Y:S05]  /*10cc0*/  BRA `(.L_x_250) ;  /* 0xffffffcc00b07947 */ /* 0x000fea000383ffff */
.L_x_184:
[----:B------:R-:W-:Y:S01]  /*10cd0*/  BSSY B0, `(.L_x_251) ;  /* 0x0000006000007945 */ /* 0x000fe20003800000 */
[----:B------:R-:W-:-:S07]  /*10ce0*/  IMAD.MOV.U32 R15, RZ, RZ, -0x1 ;  /* 0xffffffffff0f7424 */ /* 0x000fce00078e00ff */
[----:B-1----:R-:W-:Y:S05]  /*10cf0*/  WARPSYNC.COLLECTIVE R15, `(.L_x_252) ;  /* 0x000000000f0c7348 */ /* 0x002fea0003c00000 */
[----:B------:R-:W-:Y:S02]  /*10d00*/  ELECT P6, UR62, PT ;  /* 0x00000000003e782f */ /* 0x000fe400038c0000 */
[----:B------:R-:W-:Y:S01]  /*10d10*/  MOV R14, UR62 ;  /* 0x0000003e000e7c02 */ /* 0x000fe20008000f00 */
[----:B-1----:R-:W-:Y:S10]  /*10d20*/  ENDCOLLECTIVE ;  /* 0x000000000000791b */ /* 0x002ff40003800000 */
.L_x_252:
[----:B------:R-:W-:Y:S05]  /*10d30*/  BSYNC B0 ;  /* 0x0000000000007941 */ /* 0x000fea0003800000 */
.L_x_251:
[----:B------:R-:W-:Y:S05]  /*10d40*/  BRA `(.L_x_253) ;  /* 0xffffffcc00b07947 */ /* 0x000fea000383ffff */
.L_x_187:
[----:B0-----:R0:W1:Y:S02]  /*10d50*/  SYNCS.PHASECHK.TRANS64.TRYWAIT P2, [R4+URZ+0x2e880], R3 ;  /* 0x02e88003040075a7 */ /* 0x001064000804017f */
[----:B-1----:R-:W-:Y:S05]  /*10d60*/  @!P2 NANOSLEEP.SYNCS 0x989680 ;  /* 0x009896800000a95d */ /* 0x002fea0003900000 */
[----:B------:R-:W1:Y:S02]  /*10d70*/  @!P2 SYNCS.PHASECHK.TRANS64 P2, [R4+URZ+0x2e880], R3 ;  /* 0x02e880030400a5a7 */ /* 0x000e64000804007f */
[----:B-1----:R-:W-:Y:S05]  /*10d80*/  @!P2 BRA `(.L_x_187) ;  /* 0xfffffffc00f0a947 */ /* 0x002fea000383ffff */
[----:B------:R-:W-:Y:S05]  /*10d90*/  BRA `(.L_x_254) ;  /* 0xffffffd0000c7947 */ /* 0x000fea000383ffff */
.L_x_189:
[----:B-1----:R1:W2:Y:S02]  /*10da0*/  SYNCS.PHASECHK.TRANS64.TRYWAIT P2, [R4+URZ+0x2e840], R3 ;  /* 0x02e84003040075a7 */ /* 0x0022a4000804017f */
[----:B--2---:R-:W-:Y:S05]  /*10db0*/  @!P2 NANOSLEEP.SYNCS 0x989680 ;  /* 0x009896800000a95d */ /* 0x004fea0003900000 */
[----:B------:R-:W2:Y:S02]  /*10dc0*/  @!P2 SYNCS.PHASECHK.TRANS64 P2, [R4+URZ+0x2e840], R3 ;  /* 0x02e840030400a5a7 */ /* 0x000ea4000804007f */
[----:B--2---:R-:W-:Y:S05]  /*10dd0*/  @!P2 BRA `(.L_x_189) ;  /* 0xfffffffc00f0a947 */ /* 0x004fea000383ffff */
[----:B------:R-:W-:Y:S05]  /*10de0*/  BRA `(.L_x_255) ;  /* 0xffffffd0006c7947 */ /* 0x000fea000383ffff */
.L_x_192:
[----:B--2---:R-:W-:-:S04]  /*10df0*/  IMAD.U32 R3, RZ, RZ, UR41 ;  /* 0x00000029ff037e24 */ /* 0x004fc8000f8e00ff */
[----:B------:R2:W3:Y:S03]  /*10e00*/  SYNCS.PHASECHK.TRANS64.TRYWAIT P0, [R3+URZ+0x2e820], R2 ;  /* 0x02e82002030075a7 */ /* 0x0004e6000800017f */
[----:B---3--:R-:W-:Y:S05]  /*10e10*/  @!P0 NANOSLEEP.SYNCS 0x989680 ;  /* 0x009896800000895d */ /* 0x008fea0003900000 */
[----:B------:R-:W3:Y:S02]  /*10e20*/  @!P0 SYNCS.PHASECHK.TRANS64 P0, [R3+URZ+0x2e820], R2 ;  /* 0x02e82002030085a7 */ /* 0x000ee4000800007f */
[----:B---3--:R-:W-:Y:S05]  /*10e30*/  @!P0 BRA `(.L_x_192) ;  /* 0xfffffffc00ec8947 */ /* 0x008fea000383ffff */
[----:B------:R-:W-:Y:S05]  /*10e40*/  BRA `(.L_x_256) ;  /* 0xffffffd4001c7947 */ /* 0x000fea000383ffff */
.L_x_198:
[----:B-1----:R1:W3:Y:S02]  /*10e50*/  SYNCS.PHASECHK.TRANS64.TRYWAIT P0, [R4+URZ+0x2e880], R3 ;  /* 0x02e88003040075a7 */ /* 0x0022e4000800017f */
[----:B---3--:R-:W-:Y:S05]  /*10e60*/  @!P0 NANOSLEEP.SYNCS 0x989680 ;  /* 0x009896800000895d */ /* 0x008fea0003900000 */
[----:B------:R-:W3:Y:S02]  /*10e70*/  @!P0 SYNCS.PHASECHK.TRANS64 P0, [R4+URZ+0x2e880], R3 ;  /* 0x02e88003040085a7 */ /* 0x000ee4000800007f */
[----:B---3--:R-:W-:Y:S05]  /*10e80*/  @!P0 BRA `(.L_x_198) ;  /* 0xfffffffc00f08947 */ /* 0x008fea000383ffff */
[----:B------:R-:W-:Y:S05]  /*10e90*/  BRA `(.L_x_257) ;  /* 0xffffffd400d07947 */ /* 0x000fea000383ffff */
.L_x_203:
[----:B--2---:R2:W3:Y:S02]  /*10ea0*/  SYNCS.PHASECHK.TRANS64.TRYWAIT P0, [R4+URZ+0x2e840], R3 ;  /* 0x02e84003040075a7 */ /* 0x0044e4000800017f */
[----:B---3--:R-:W-:Y:S05]  /*10eb0*/  @!P0 NANOSLEEP.SYNCS 0x989680 ;  /* 0x009896800000895d */ /* 0x008fea0003900000 */
[----:B------:R-:W3:Y:S02]  /*10ec0*/  @!P0 SYNCS.PHASECHK.TRANS64 P0, [R4+URZ+0x2e840], R3 ;  /* 0x02e84003040085a7 */ /* 0x000ee4000800007f */
[----:B---3--:R-:W-:Y:S05]  /*10ed0*/  @!P0 BRA `(.L_x_203) ;  /* 0xfffffffc00f08947 */ /* 0x008fea000383ffff */
[----:B------:R-:W-:Y:S05]  /*10ee0*/  BRA `(.L_x_258) ;  /* 0xffffffd800587947 */ /* 0x000fea000383ffff */
.L_x_209:
[----:B---3--:R-:W3:Y:S02]  /*10ef0*/  LDL R3, [R1] ;  /* 0x0000000001037983 */ /* 0x008ee40000100800 */
[----:B---3--:R3:W4:Y:S02]  /*10f00*/  SYNCS.PHASECHK.TRANS64.TRYWAIT P2, [R3+URZ+0x2e870], R2 ;  /* 0x02e87002030075a7 */ /* 0x008724000804017f */
[----:B----4-:R-:W-:Y:S05]  /*10f10*/  @!P2 NANOSLEEP.SYNCS 0x989680 ;  /* 0x009896800000a95d */ /* 0x010fea0003900000 */
[----:B------:R-:W4:Y:S02]  /*10f20*/  @!P2 SYNCS.PHASECHK.TRANS64 P2, [R3+URZ+0x2e870], R2 ;  /* 0x02e870020300a5a7 */ /* 0x000f24000804007f */
[----:B----4-:R-:W-:Y:S05]  /*10f30*/  @!P2 BRA `(.L_x_209) ;  /* 0xfffffffc00eca947 */ /* 0x010fea000383ffff */
[----:B------:R-:W-:Y:S05]  /*10f40*/  BRA `(.L_x_259) ;  /* 0xffffffd800f87947 */ /* 0x000fea000383ffff */
.L_x_211:
[----:B-1----:R-:W3:Y:S02]  /*10f50*/  LDL R4, [R1] ;  /* 0x0000000001047983 */ /* 0x002ee40000100800 */
[----:B---3--:R1:W3:Y:S02]  /*10f60*/  SYNCS.PHASECHK.TRANS64.TRYWAIT P2, [R4+URZ+0x2e860], R3 ;  /* 0x02e86003040075a7 */ /* 0x0082e4000804017f */
[----:B---3--:R-:W-:Y:S05]  /*10f70*/  @!P2 NANOSLEEP.SYNCS 0x989680 ;  /* 0x009896800000a95d */ /* 0x008fea0003900000 */
[----:B------:R-:W3:Y:S02]  /*10f80*/  @!P2 SYNCS.PHASECHK.TRANS64 P2, [R4+URZ+0x2e860], R3 ;  /* 0x02e860030400a5a7 */ /* 0x000ee4000804007f */
[----:B---3--:R-:W-:Y:S05]  /*10f90*/  @!P2 BRA `(.L_x_211) ;  /* 0xfffffffc00eca947 */ /* 0x008fea000383ffff */
[----:B------:R-:W-:Y:S05]  /*10fa0*/  BRA `(.L_x_260) ;  /* 0xffffffdc00007947 */ /* 0x000fea000383ffff */
.L_x_218:
[----:B--2---:R2:W3:Y:S02]  /*10fb0*/  SYNCS.PHASECHK.TRANS64.TRYWAIT P0, [R20+URZ+0x2e870], R3 ;  /* 0x02e87003140075a7 */ /* 0x0044e4000800017f */
[----:B---3--:R-:W-:Y:S05]  /*10fc0*/  @!P0 NANOSLEEP.SYNCS 0x989680 ;  /* 0x009896800000895d */ /* 0x008fea0003900000 */
[----:B------:R-:W3:Y:S02]  /*10fd0*/  @!P0 SYNCS.PHASECHK.TRANS64 P0, [R20+URZ+0x2e870], R3 ;  /* 0x02e87003140085a7 */ /* 0x000ee4000800007f */
[----:B---3--:R-:W-:Y:S05]  /*10fe0*/  @!P0 BRA `(.L_x_218) ;  /* 0xfffffffc00f08947 */ /* 0x008fea000383ffff */
[----:B------:R-:W-:Y:S05]  /*10ff0*/  BRA `(.L_x_261) ;  /* 0xffffffe400207947 */ /* 0x000fea000383ffff */
.L_x_220:
[----:B--2---:R2:W3:Y:S02]  /*11000*/  SYNCS.PHASECHK.TRANS64.TRYWAIT P0, [R20+URZ+0x2e860], R3 ;  /* 0x02e86003140075a7 */ /* 0x0044e4000800017f */
[----:B---3--:R-:W-:Y:S05]  /*11010*/  @!P0 NANOSLEEP.SYNCS 0x989680 ;  /* 0x009896800000895d */ /* 0x008fea0003900000 */
[----:B------:R-:W3:Y:S02]  /*11020*/  @!P0 SYNCS.PHASECHK.TRANS64 P0, [R20+URZ+0x2e860], R3 ;  /* 0x02e86003140085a7 */ /* 0x000ee4000800007f */
[----:B---3--:R-:W-:Y:S05]  /*11030*/  @!P0 BRA `(.L_x_220) ;  /* 0xfffffffc00f08947 */ /* 0x008fea000383ffff */
[----:B------:R-:W-:Y:S05]  /*11040*/  BRA `(.L_x_262) ;  /* 0xffffffe400287947 */ /* 0x000fea000383ffff */
.L_x_233:
[----:B0-----:R0:W1:Y:S02]  /*11050*/  SYNCS.PHASECHK.TRANS64.TRYWAIT P0, [R0+URZ+0x2e820], R3 ;  /* 0x02e82003000075a7 */ /* 0x001064000800017f */
[----:B-1----:R-:W-:Y:S05]  /*11060*/  @!P0 NANOSLEEP.SYNCS 0x989680 ;  /* 0x009896800000895d */ /* 0x002fea0003900000 */
[----:B------:R-:W1:Y:S02]  /*11070*/  @!P0 SYNCS.PHASECHK.TRANS64 P0, [R0+URZ+0x2e820], R3 ;  /* 0x02e82003000085a7 */ /* 0x000e64000800007f */
[----:B-1----:R-:W-:Y:S05]  /*11080*/  @!P0 BRA `(.L_x_233) ;  /* 0xfffffffc00f08947 */ /* 0x002fea000383ffff */
[----:B------:R-:W-:Y:S05]  /*11090*/  BRA `(.L_x_263) ;  /* 0xfffffff400a07947 */ /* 0x000fea000383ffff */
.L_x_234:
[----:B------:R-:W1:Y:S01]  /*110a0*/  S2R R2, SR_TID.X ;  /* 0x0000000000027919 */ /* 0x000e620000002100 */
[----:B------:R-:W-:Y:S01]  /*110b0*/  BSSY B0, `(.L_x_264) ;  /* 0x000000a000007945 */ /* 0x000fe20003800000 */
[----:B------:R-:W-:Y:S02]  /*110c0*/  IMAD.MOV.U32 R12, RZ, RZ, RZ ;  /* 0x000000ffff0c7224 */ /* 0x000fe400078e00ff */
[----:B------:R-:W-:Y:S02]  /*110d0*/  IMAD.MOV.U32 R11, RZ, RZ, 0x1f ;  /* 0x0000001fff0b7424 */ /* 0x000fe400078e00ff */
[----:B------:R-:W-:Y:S01]  /*110e0*/  IMAD.MOV.U32 R15, RZ, RZ, -0x1 ;  /* 0xffffffffff0f7424 */ /* 0x000fe200078e00ff */
[----:B-1----:R-:W-:-:S04]  /*110f0*/  SHF.R.U32.HI R2, RZ, 0x5, R2 ;  /* 0x00000005ff027819 */ /* 0x002fc80000011602 */
[----:B------:R-:W-:-:S05]  /*11100*/  LOP3.LUT R2, R2, 0x3, RZ, 0xc0, !PT ;  /* 0x0000000302027812 */ /* 0x000fca00078ec0ff */
[----:B------:R-:W-:-:S07]  /*11110*/  IMAD.MOV.U32 R13, RZ, RZ, R2 ;  /* 0x000000ffff0d7224 */ /* 0x000fce00078e0002 */
[----:B0-----:R-:W-:Y:S05]  /*11120*/  WARPSYNC.COLLECTIVE R15, `(.L_x_265) ;  /* 0x000000000f087348 */ /* 0x001fea0003c00000 */
[----:B------:R1:W2:Y:S02]  /*11130*/  SHFL.IDX P6, R14, R13, R12, R11 ;  /* 0x0000000c0d0e7389 */ /* 0x0002a400000c000b */
[----:B012---:R-:W-:Y:S01]  /*11140*/  ENDCOLLECTIVE ;  /* 0x000000000000791b */ /* 0x007fe20003800000 */
.L_x_265:
[----:B------:R-:W-:Y:S05]  /*11150*/  BSYNC B0 ;  /* 0x0000000000007941 */ /* 0x000fea0003800000 */
.L_x_264:
[----:B------:R-:W-:Y:S05]  /*11160*/  BRA `(.L_x_266) ;  /* 0xfffffff400887947 */ /* 0x000fea000383ffff */
.L_x_237:
[----:B------:R-:W-:Y:S01]  /*11170*/  BSSY B1, `(.L_x_267) ;  /* 0x0000006000017945 */ /* 0x000fe20003800000 */
[----:B------:R-:W-:-:S07]  /*11180*/  IMAD.MOV.U32 R15, RZ, RZ, -0x1 ;  /* 0xffffffffff0f7424 */ /* 0x000fce00078e00ff */
[----:B01----:R-:W-:Y:S05]  /*11190*/  WARPSYNC.COLLECTIVE R15, `(.L_x_268) ;  /* 0x000000000f0c7348 */ /* 0x003fea0003c00000 */
[----:B------:R-:W-:Y:S02]  /*111a0*/  ELECT P6, UR62, PT ;  /* 0x00000000003e782f */ /* 0x000fe400038c0000 */
[----:B------:R-:W-:Y:S01]  /*111b0*/  MOV R14, UR62 ;  /* 0x0000003e000e7c02 */ /* 0x000fe20008000f00 */
[----:B01----:R-:W-:Y:S10]  /*111c0*/  ENDCOLLECTIVE ;  /* 0x000000000000791b */ /* 0x003ff40003800000 */
.L_x_268:
[----:B------:R-:W-:Y:S05]  /*111d0*/  BSYNC B1 ;  /* 0x0000000000017941 */ /* 0x000fea0003800000 */
.L_x_267:
[----:B------:R-:W-:Y:S05]  /*111e0*/  BRA `(.L_x_269) ;  /* 0xfffffff400807947 */ /* 0x000fea000383ffff */
.L_x_239:
[----:B0-----:R0:W1:Y:S02]  /*111f0*/  SYNCS.PHASECHK.TRANS64.TRYWAIT P1, [R6+URZ], R5 ;  /* 0x00000005060075a7 */ /* 0x001064000802017f */
[----:B-1----:R-:W-:Y:S05]  /*11200*/  @!P1 NANOSLEEP.SYNCS 0x989680 ;  /* 0x009896800000995d */ /* 0x002fea0003900000 */
[----:B------:R-:W1:Y:S02]  /*11210*/  @!P1 SYNCS.PHASECHK.TRANS64 P1, [R6+URZ], R5 ;  /* 0x00000005060095a7 */ /* 0x000e64000802007f */
[----:B-1----:R-:W-:Y:S05]  /*11220*/  @!P1 BRA `(.L_x_239) ;  /* 0xfffffffc00f09947 */ /* 0x002fea000383ffff */
[----:B------:R-:W-:Y:S05]  /*11230*/  BRA `(.L_x_270) ;  /* 0xfffffff400bc7947 */ /* 0x000fea000383ffff */
.L_x_240:
[----:B-1----:R1:W2:Y:S02]  /*11240*/  SYNCS.PHASECHK.TRANS64.TRYWAIT P1, [R7+URZ], R2 ;  /* 0x00000002070075a7 */ /* 0x0022a4000802017f */
[----:B--2---:R-:W-:Y:S05]  /*11250*/  @!P1 NANOSLEEP.SYNCS 0x989680 ;  /* 0x009896800000995d */ /* 0x004fea0003900000 */
[----:B------:R-:W2:Y:S02]  /*11260*/  @!P1 SYNCS.PHASECHK.TRANS64 P1, [R7+URZ], R2 ;  /* 0x00000002070095a7 */ /* 0x000ea4000802007f */
[----:B--2---:R-:W-:Y:S05]  /*11270*/  @!P1 BRA `(.L_x_240) ;  /* 0xfffffffc00f09947 */ /* 0x004fea000383ffff */
[----:B------:R-:W-:Y:S05]  /*11280*/  BRA `(.L_x_271) ;  /* 0xfffffff400b07947 */ /* 0x000fea000383ffff */
.L_x_242:
[----:B--2---:R2:W3:Y:S02]  /*11290*/  SYNCS.PHASECHK.TRANS64.TRYWAIT P1, [R4+URZ+0x2e860], R5 ;  /* 0x02e86005040075a7 */ /* 0x0044e4000802017f */
[----:B---3--:R-:W-:Y:S05]  /*112a0*/  @!P1 NANOSLEEP.SYNCS 0x989680 ;  /* 0x009896800000995d */ /* 0x008fea0003900000 */
[----:B------:R-:W3:Y:S02]  /*112b0*/  @!P1 SYNCS.PHASECHK.TRANS64 P1, [R4+URZ+0x2e860], R5 ;  /* 0x02e86005040095a7 */ /* 0x000ee4000802007f */
[----:B---3--:R-:W-:Y:S05]  /*112c0*/  @!P1 BRA `(.L_x_242) ;  /* 0xfffffffc00f09947 */ /* 0x008fea000383ffff */
[----:B------:R-:W-:Y:S05]  /*112d0*/  BRA `(.L_x_272) ;  /* 0xfffffff400b47947 */ /* 0x000fea000383ffff */
.L_x_244:
[----:B---3--:R3:W4:Y:S02]  /*112e0*/  SYNCS.PHASECHK.TRANS64.TRYWAIT P1, [R3+URZ+0x2e860], R2 ;  /* 0x02e86002030075a7 */ /* 0x008724000802017f */
[----:B----4-:R-:W-:Y:S05]  /*112f0*/  @!P1 NANOSLEEP.SYNCS 0x989680 ;  /* 0x009896800000995d */ /* 0x010fea0003900000 */
[----:B------:R-:W4:Y:S02]  /*11300*/  @!P1 SYNCS.PHASECHK.TRANS64 P1, [R3+URZ+0x2e860], R2 ;  /* 0x02e86002030095a7 */ /* 0x000f24000802007f */
[----:B----4-:R-:W-:Y:S05]  /*11310*/  @!P1 BRA `(.L_x_244) ;  /* 0xfffffffc00f09947 */ /* 0x010fea000383ffff */
[----:B------:R-:W-:Y:S05]  /*11320*/  BRA `(.L_x_273) ;  /* 0xfffffff400b47947 */ /* 0x000fea000383ffff */
.L_x_246:
[----:B----4-:R4:W0:Y:S02]  /*11330*/  SYNCS.PHASECHK.TRANS64.TRYWAIT P0, [R4+URZ+0x2e880], R5 ;  /* 0x02e88005040075a7 */ /* 0x010824000800017f */
[----:B0-----:R-:W-:Y:S05]  /*11340*/  @!P0 NANOSLEEP.SYNCS 0x989680 ;  /* 0x009896800000895d */ /* 0x001fea0003900000 */
[----:B------:R-:W0:Y:S02]  /*11350*/  @!P0 SYNCS.PHASECHK.TRANS64 P0, [R4+URZ+0x2e880], R5 ;  /* 0x02e88005040085a7 */ /* 0x000e24000800007f */
[----:B0-----:R-:W-:Y:S05]  /*11360*/  @!P0 BRA `(.L_x_246) ;  /* 0xfffffffc00f08947 */ /* 0x001fea000383ffff */
[----:B------:R-:W-:Y:S05]  /*11370*/  BRA `(.L_x_247) ;  /* 0xfffffff400b07947 */ /* 0x000fea000383ffff */
.L_x_274:
        /* <DEDUP_REMOVED lines=16> */
.L_x_2506:


//--------------------- .text._ZN7cutlass13device_kernelIN5flash11enable_sm90INS1_16FlashAttnFwdSm90INS1_25CollectiveMainloopFwdSm90ILi2EN4cute5tupleIJNS5_1CILi1EEES8_S8_EEENS6_IJNS7_ILi128EEENS7_ILi224EEESA_EEELi128ENS_12float_e4m3_tEfNS_4arch4Sm90ELb0ELb0ELb0ELb1ELb0ELb1ELb0ELb1ELb1ELb0ELb0ELb0EEENS1_21CollectiveEpilogueFwdINS6_IJSA_SA_SB_EEES9_NS_10bfloat16_tESF_Li256ELb1ELb0ELb0ELb1EEENS1_36VarlenDynamicPersistentTileSchedulerILi128ELi224ELi256ELi128ELb0ELb0ELb1ELb0ELb1ELb1EEEEEEEEEvNT_6ParamsE --------------------------
	.section	.text._ZN7cutlass13device_kernelIN5flash11enable_sm90INS1_16FlashAttnFwdSm90INS1_25CollectiveMainloopFwdSm90ILi2EN4cute5tupleIJNS5_1CILi1EEES8_S8_EEENS6_IJNS7_ILi128EEENS7_ILi224EEESA_EEELi128ENS_12float_e4m3_tEfNS_4arch4Sm90ELb0ELb0ELb0ELb1ELb0ELb1ELb0ELb1ELb1ELb0ELb0ELb0EEENS1_21CollectiveEpilogueFwdINS6_IJSA_SA_SB_EEES9_NS_10bfloat16_tESF_Li256ELb1ELb0ELb0ELb1EEENS1_36VarlenDynamicPersistentTileSchedulerILi128ELi224ELi256ELi128ELb0ELb0ELb1ELb0ELb1ELb1EEEEEEEEEvNT_6ParamsE,"ax",@progbits
	.align	128
.text._ZN7cutlass13device_kernelIN5flash11enable_sm90INS1_16FlashAttnFwdSm90INS1_25CollectiveMainloopFwdSm90ILi2EN4cute5tupleIJNS5_1CILi1EEES8_S8_EEENS6_IJNS7_ILi128EEENS7_ILi224EEESA_EEELi128ENS_12float_e4m3_tEfNS_4arch4Sm90ELb0ELb0ELb0ELb1ELb0ELb1ELb0ELb1ELb1ELb0ELb0ELb0EEENS1_21CollectiveEpilogueFwdINS6_IJSA_SA_SB_EEES9_NS_10bfloat16_tESF_Li256ELb1ELb0ELb0ELb1EEENS1_36VarlenDynamicPersistentTileSchedulerILi128ELi224ELi256ELi128ELb0ELb0ELb1ELb0ELb1ELb1EEEEEEEEEvNT_6ParamsE:
        .type           _ZN7cutlass13device_kernelIN5flash11enable_sm90INS1_16FlashAttnFwdSm90INS1_25CollectiveMainloopFwdSm90ILi2EN4cute5tupleIJNS5_1CILi1EEES8_S8_EEENS6_IJNS7_ILi128EEENS7_ILi224EEESA_EEELi128ENS_12float_e4m3_tEfNS_4arch4Sm90ELb0ELb0ELb0ELb1ELb0ELb1ELb0ELb1ELb1ELb0ELb0ELb0EEENS1_21CollectiveEpilogueFwdINS6_IJSA_SA_SB_EEES9_NS_10bfloat16_tESF_Li256ELb1ELb0ELb0ELb1EEENS1_36VarlenDynamicPersistentTileSchedulerILi128ELi224ELi256ELi128ELb0ELb0ELb1ELb0ELb1ELb1EEEEEEEEEvNT_6ParamsE,@function
        .size           _ZN7cutlass13device_kernelIN5flash11enable_sm90INS1_16FlashAttnFwdSm90INS1_25CollectiveMainloopFwdSm90ILi2EN4cute5tupleIJNS5_1CILi1EEES8_S8_EEENS6_IJNS7_ILi128EEENS7_ILi224EEESA_EEELi128ENS_12float_e4m3_tEfNS_4arch4Sm90ELb0ELb0ELb0ELb1ELb0ELb1ELb0ELb1ELb1ELb0ELb0ELb0EEENS1_21CollectiveEpilogueFwdINS6_IJSA_SA_SB_EEES9_NS_10bfloat16_tESF_Li256ELb1ELb0ELb0ELb1EEENS1_36VarlenDynamicPersistentTileSchedulerILi128ELi224ELi256ELi128ELb0ELb0ELb1ELb0ELb1ELb1EEEEEEEEEvNT_6ParamsE,(.L_x_2507 - _ZN7cutlass13device_kernelIN5flash11enable_sm90INS1_16FlashAttnFwdSm90INS1_25CollectiveMainloopFwdSm90ILi2EN4cute5tupleIJNS5_1CILi1EEES8_S8_EEENS6_IJNS7_ILi128EEENS7_ILi224EEESA_EEELi128ENS_12float_e4m3_tEfNS_4arch4Sm90ELb0ELb0ELb0ELb1ELb0ELb1ELb0ELb1ELb1ELb0ELb0ELb0EEENS1_21CollectiveEpilogueFwdINS6_IJSA_SA_SB_EEES9_NS_10bfloat16_tESF_Li256ELb1ELb0ELb0ELb1EEENS1_36VarlenDynamicPersistentTileSchedulerILi128ELi224ELi256ELi128ELb0ELb0ELb1ELb0ELb1ELb1EEEEEEEEEvNT_6ParamsE)
        .other          _ZN7cutlass13device_kernelIN5flash11enable_sm90INS1_16FlashAttnFwdSm90INS1_25CollectiveMainloopFwdSm90ILi2EN4cute5tupleIJNS5_1CILi1EEES8_S8_EEENS6_IJNS7_ILi128EEENS7_ILi224EEESA_EEELi128ENS_12float_e4m3_tEfNS_4arch4Sm90ELb0ELb0ELb0ELb1ELb0ELb1ELb0ELb1ELb1ELb0ELb0ELb0EEENS1_21CollectiveEpilogueFwdINS6_IJSA_SA_SB_EEES9_NS_10bfloat16_tESF_Li256ELb1ELb0ELb0ELb1EEENS1_36VarlenDynamicPersistentTileSchedulerILi128ELi224ELi256ELi128ELb0ELb0ELb1ELb0ELb1ELb1EEEEEEEEEvNT_6ParamsE,@"STO_CUDA_ENTRY STV_DEFAULT"
_ZN7cutlass13device_kernelIN5flash11enable_sm90INS1_16FlashAttnFwdSm90INS1_25CollectiveMainloopFwdSm90ILi2EN4cute5tupleIJNS5_1CILi1EEES8_S8_EEENS6_IJNS7_ILi128EEENS7_ILi224EEESA_EEELi128ENS_12float_e4m3_tEfNS_4arch4Sm90ELb0ELb0ELb0ELb1ELb0ELb1ELb0ELb1ELb1ELb0ELb0ELb0EEENS1_21CollectiveEpilogueFwdINS6_IJSA_SA_SB_EEES9_NS_10bfloat16_tESF_Li256ELb1ELb0ELb0ELb1EEENS1_36VarlenDynamicPersistentTileSchedulerILi128ELi224ELi256ELi128ELb0ELb0ELb1ELb0ELb1ELb1EEEEEEEEEvNT_6ParamsE:
        /* <DEDUP_REMOVED lines=14> */
[----:B------:R-:W-:Y:S02]  /*00e0*/  UIADD3 UR12, UP3, UR4, 0x570, URZ ;  /* 0x00000570040c7890 */ /* 0x000fe4000ff7e03f */
[----:B------:R-:W-:-:S02]  /*00f0*/  UIADD3 UR4, UP4, UR4, 0x670, URZ ;  /* 0x0000067004047890 */ /* 0x000fc4000ff9e03f */
[----:B------:R-:W-:Y:S02]  /*0100*/  UIADD3.X UR7, URZ, UR5, URZ, UP0, !UPT ;  /* 0x000000053f077290 */ /* 0x000fe400087fe43f */
[----:B------:R-:W-:Y:S02]  /*0110*/  UIADD3.X UR9, URZ, UR5, URZ, UP1, !UPT ;  /* 0x000000053f097290 */ /* 0x000fe40008ffe43f */
[----:B------:R-:W-:Y:S02]  /*0120*/  UIADD3.X UR11, URZ, UR5, URZ, UP2, !UPT ;  /* 0x000000053f0b7290 */ /* 0x000fe400097fe43f */
[----:B------:R-:W-:Y:S02]  /*0130*/  UIADD3.X UR13, URZ, UR5, URZ, UP3, !UPT ;  /* 0x000000053f0d7290 */ /* 0x000fe40009ffe43f */
[----:B------:R-:W-:Y:S01]  /*0140*/  UIADD3.X UR5, URZ, UR5, URZ, UP4, !UPT ;  /* 0x000000053f057290 */ /* 0x000fe2000a7fe43f */
[----:B------:R0:W-:Y:S02]  /*0150*/  UTMACCTL.PF [UR6] ;  /* 0x00000000060079b9 */ /* 0x0001e40008040000 */
[----:B------:R0:W-:Y:S02]  /*0160*/  UTMACCTL.PF [UR8] ;  /* 0x00000000080079b9 */ /* 0x0001e40008040000 */
[----:B------:R0:W-:Y:S02]  /*0170*/  UTMACCTL.PF [UR10] ;  /* 0x000000000a0079b9 */ /* 0x0001e40008040000 */
[----:B------:R0:W-:Y:S02]  /*0180*/  UTMACCTL.PF [UR12] ;  /* 0x000000000c0079b9 */ /* 0x0001e40008040000 */
[----:B------:R0:W-:Y:S02]  /*0190*/  UTMACCTL.PF [UR4] ;  /* 0x00000000040079b9 */ /* 0x0001e40008040000 */
[----:B0-----:R-:W-:Y:S01]  /*01a0*/  NOP ;  /* 0x0000000000007918 */ /* 0x001fe20000000000 */
.L_x_276:
[----:B------:R-:W-:Y:S05]  /*01b0*/  BSYNC B0 ;  /* 0x0000000000007941 */ /* 0x000fea0003800000 */
.L_x_275:
        /* <DEDUP_REMOVED lines=41> */
.L_x_277:
        /* <DEDUP_REMOVED lines=22> */
.L_x_278:
        /* <DEDUP_REMOVED lines=18> */
.L_x_279:
        /* <DEDUP_REMOVED lines=22> */
.L_x_280:
        /* <DEDUP_REMOVED lines=22> */
.L_x_281:
[----:B0-----:R-:W-:Y:S01]  /*0990*/  UMOV UR4, 0x1 ;  /* 0x0000000100047882 */ /* 0x001fe20000000000 */
[----:B------:R-:W-:Y:S01]  /*09a0*/  PLOP3.LUT P0, PT, PT, PT, UP0, 0x80, 0x0 ;  /* 0x000000000000781c */ /* 0x000fe20003f0f008 */
[----:B------:R-:W-:Y:S01]  /*09b0*/  USEL UR4, UR4, 0x2, !UP0 ;  /* 0x0000000204047887 */ /* 0x000fe2000c000000 */
[----:B------:R-:W-:Y:S01]  /*09c0*/  NOP ;  /* 0x0000000000007918 */ /* 0x000fe20000000000 */
[----:B------:R-:W-:Y:S01]  /*09d0*/  ULDC.64 UR60, c[0x0][0x208] ;  /* 0x00008200003c7ab9 */ /* 0x000fe20000000a00 */
[----:B------:R-:W-:Y:S03]  /*09e0*/  BSSY B8, `(.L_x_282) ;  /* 0x000219c000087945 */ /* 0x000fe60003800000 */
[----:B------:R-:W-:-:S05]  /*09f0*/  IMAD.U32 R2, RZ, RZ, UR4 ;  /* 0x00000004ff027e24 */ /* 0x000fca000f8e00ff */
[----:B------:R0:W-:Y:S01]  /*0a00*/  STL [R1+0x98], R2 ;  /* 0x0000980201007387 */ /* 0x0001e20000100800 */
[----:B-12-4-:R-:W-:Y:S06]  /*0a10*/  BAR.SYNC.DEFER_BLOCKING 0x0 ;  /* 0x0000000000007b1d */ /* 0x016fec0000010000 */
[----:B------:R-:W-:Y:S05]  /*0a20*/  @!P0 BRA `(.L_x_283) ;  /* 0x000001bc001c8947 */ /* 0x000fea0003800000 */
.L_x_284:
[----:B------:R-:W-:-:S08]  /*0a30*/  NOP ;  /* 0x0000000000007918 */ /* 0x000fd00000000000 */
[----:B------:R-:W1:Y:S02]  /*0a40*/  USETMAXREG.TRY_ALLOC.CTAPOOL UP0, 0xf0 ;  /* 0x000000f0000079c8 */ /* 0x000e640008000600 */
[----:B-1----:R-:W-:-:S13]  /*0a50*/  PLOP3.LUT P0, PT, PT, PT, UP0, 0x80, 0x0 ;  /* 0x000000000000781c */ /* 0x002fda0003f0f008 */
[----:B------:R-:W-:Y:S05]  /*0a60*/  @!P0 BRA `(.L_x_284) ;  /* 0xfffffffc00f08947 */ /* 0x000fea000383ffff */
[----:B------:R-:W1:Y:S01]  /*0a70*/  S2R R0, SR_TID.X ;  /* 0x0000000000007919 */ /* 0x000e620000002100 */
[----:B------:R-:W2:Y:S01]  /*0a80*/  S2UR UR5, SR_CgaCtaId ;  /* 0x00000000000579c3 */ /* 0x000ea20000008800 */
[----:B------:R-:W-:-:S07]  /*0a90*/  UMOV UR4, 0x400 ;  /* 0x0000040000047882 */ /* 0x000fce0000000000 */
[----:B------:R-:W-:Y:S06]  /*0aa0*/  BAR.ARV 0x8, 0x120 ;  /* 0x0204800000007b1d */ /* 0x000fec0000002000 */
[----:B--2---:R-:W-:-:S06]  /*0ab0*/  ULEA UR4, UR5, UR4, 0x18 ;  /* 0x0000000405047291 */ /* 0x004fcc000f8ec03f */
[----:B------:R-:W-:Y:S01]  /*0ac0*/  IMAD.U32 R16, RZ, RZ, UR4 ;  /* 0x00000004ff107e24 */ /* 0x000fe2000f8e00ff */
[----:B-1----:R-:W-:Y:S01]  /*0ad0*/  SHF.R.U32.HI R0, RZ, 0x7, R0 ;  /* 0x00000007ff007819 */ /* 0x002fe20000011600 */
[----:B------:R-:W-:-:S03]  /*0ae0*/  ULDC UR4, c[0x0][0xc14] ;  /* 0x0003050000047ab9 */ /* 0x000fc60000000800 */
[----:B------:R-:W-:Y:S01]  /*0af0*/  ISETP.NE.AND P0, PT, R0, 0x1, PT ;  /* 0x000000010000780c */ /* 0x000fe20003f05270 */
[----:B------:R-:W-:-:S05]  /*0b00*/  IMAD.U32 R0, RZ, RZ, UR5 ;  /* 0x00000005ff007e24 */ /* 0x000fca000f8e00ff */
[----:B------:R-:W-:Y:S07]  /*0b10*/  STL [R1+0x64], R0 ;  /* 0x0000640001007387 */ /* 0x000fee0000100800 */
[----:B------:R-:W-:Y:S08]  /*0b20*/  @!P0 BAR.ARV 0x9, 0x100 ;  /* 0x0244000000008b1d */ /* 0x000ff00000002000 */
[----:B------:R-:W-:Y:S06]  /*0b30*/  BAR.SYNC.DEFER_BLOCKING 0x5, 0x180 ;  /* 0x0146000000007b1d */ /* 0x000fec0000010000 */
[----:B------:R-:W1:Y:S02]  /*0b40*/  LDS.128 R120, [R16+0x2e8d0] ;  /* 0x02e8d00010787984 */ /* 0x000e640000000c00 */
[----:B------:R-:W-:Y:S06]  /*0b50*/  BAR.ARV 0x4, 0x180 ;  /* 0x0106000000007b1d */ /* 0x000fec0000002000 */
[----:B-1----:R-:W-:-:S13]  /*0b60*/  ISETP.GE.AND P0, PT, R123, UR4, PT ;  /* 0x000000047b007c0c */ /* 0x002fda000bf06270 */
[----:B------:R-:W-:Y:S05]  /*0b70*/  @P0 BRA `(.L_x_285) ;  /* 0x0000021800080947 */ /* 0x000fea0003800000 */
[----:B0-----:R-:W2:Y:S01]  /*0b80*/  LDL R2, [R1+0x98] ;  /* 0x0000980001027983 */ /* 0x001ea20000100800 */
[----:B------:R-:W-:Y:S01]  /*0b90*/  IMAD.MOV.U32 R231, RZ, RZ, RZ ;  /* 0x000000ffffe77224 */ /* 0x000fe200078e00ff */
[----:B------:R-:W-:Y:S01]  /*0ba0*/  MOV R236, RZ ;  /* 0x000000ff00ec7202 */ /* 0x000fe20000000f00 */
[----:B------:R-:W-:Y:S01]  /*0bb0*/  IMAD.MOV.U32 R17, RZ, RZ, RZ ;  /* 0x000000ffff117224 */ /* 0x000fe200078e00ff */
[----:B------:R-:W0:Y:S01]  /*0bc0*/  S2R R0, SR_TID.X ;  /* 0x0000000000007919 */ /* 0x000e220000002100 */
[----:B------:R-:W-:Y:S02]  /*0bd0*/  IMAD.MOV.U32 R233, RZ, RZ, RZ ;  /* 0x000000ffffe97224 */ /* 0x000fe400078e00ff */
[----:B0-----:R-:W-:-:S05]  /*0be0*/  VIADD R11, R0, 0xffffff80 ;  /* 0xffffff80000b7836 */ /* 0x001fca0000000000 */
[----:B------:R-:W-:-:S04]  /*0bf0*/  SHF.R.S32.HI R0, RZ, 0x1f, R11 ;  /* 0x0000001fff007819 */ /* 0x000fc8000001140b */
[----:B------:R-:W-:-:S04]  /*0c00*/  LEA.HI R4, R0, R11, RZ, 0x4 ;  /* 0x0000000b00047211 */ /* 0x000fc800078f20ff */
[----:B------:R-:W-:Y:S02]  /*0c10*/  SHF.R.S32.HI R5, RZ, 0x4, R4 ;  /* 0x00000004ff057819 */ /* 0x000fe40000011404 */
[----:B--2---:R-:W-:Y:S02]  /*0c20*/  R2UR UR4, R2 ;  /* 0x00000000020472ca */ /* 0x004fe400000e0000 */
[----:B------:R-:W-:-:S04]  /*0c30*/  LEA.HI R2, R0, R11, RZ, 0x7 ;  /* 0x0000000b00027211 */ /* 0x000fc800078f38ff */
[----:B------:R-:W-:Y:S02]  /*0c40*/  LOP3.LUT R3, R2, 0xffffff80, RZ, 0xc0, !PT ;  /* 0xffffff8002037812 */ /* 0x000fe400078ec0ff */
[----:B------:R-:W-:-:S03]  /*0c50*/  SHF.R.S32.HI R12, RZ, 0x7, R2 ;  /* 0x00000007ff0c7819 */ /* 0x000fc60000011402 */
[C---:B------:R-:W-:Y:S01]  /*0c60*/  IMAD.IADD R13, R11.reuse, 0x1, -R3 ;  /* 0x000000010b0d7824 */ /* 0x040fe200078e0a03 */
[C---:B------:R-:W-:Y:S01]  /*0c70*/  LEA.HI R3, R4.reuse, R5, RZ, 0x1 ;  /* 0x0000000504037211 */ /* 0x040fe200078f08ff */
[----:B------:R-:W-:Y:S01]  /*0c80*/  ULOP3.LUT UR4, UR4, 0x1, URZ, 0xfc, !UPT ;  /* 0x0000000104047892 */ /* 0x000fe2000f8efc3f */
[----:B------:R-:W-:Y:S02]  /*0c90*/  LOP3.LUT R4, R4, 0x3fffff0, RZ, 0xc0, !PT ;  /* 0x03fffff004047812 */ /* 0x000fe400078ec0ff */
[----:B------:R-:W-:Y:S02]  /*0ca0*/  SHF.R.S32.HI R7, RZ, 0x1f, R13 ;  /* 0x0000001fff077819 */ /* 0x000fe4000001140d */
[----:B------:R-:W-:Y:S01]  /*0cb0*/  LEA.HI R2, R2, R12, RZ, 0x1 ;  /* 0x0000000c02027211 */ /* 0x000fe200078f08ff */
[----:B------:R-:W-:Y:S01]  /*0cc0*/  IMAD.IADD R4, R11, 0x1, -R4 ;  /* 0x000000010b047824 */ /* 0x000fe200078e0a04 */
[CC--:B------:R-:W-:Y:S02]  /*0cd0*/  LEA.HI R8, R7.reuse, R13.reuse, RZ, 0x2 ;  /* 0x0000000d07087211 */ /* 0x0c0fe400078f10ff */
[----:B------:R-:W-:-:S02]  /*0ce0*/  LEA.HI R7, R7, R13, RZ, 0x5 ;  /* 0x0000000d07077211 */ /* 0x000fc400078f28ff */
[--C-:B------:R-:W-:Y:S02]  /*0cf0*/  SHF.R.S32.HI R9, RZ, 0x2, R8.reuse ;  /* 0x00000002ff097819 */ /* 0x100fe40000011408 */
[----:B------:R-:W-:Y:S02]  /*0d00*/  SHF.R.S32.HI R6, RZ, 0x1f, R8 ;  /* 0x0000001fff067819 */ /* 0x000fe40000011408 */
[----:B------:R-:W-:Y:S02]  /*0d10*/  LOP3.LUT R8, R8, 0x7ffffffc, RZ, 0xc0, !PT ;  /* 0x7ffffffc08087812 */ /* 0x000fe400078ec0ff */
[----:B------:R-:W-:Y:S02]  /*0d20*/  LEA.HI R10, R6, R9, RZ, 0x3 ;  /* 0x00000009060a7211 */ /* 0x000fe400078f18ff */
[----:B------:R-:W-:Y:S01]  /*0d30*/  LOP3.LUT R6, R3, 0x1ffffffe, RZ, 0xc0, !PT ;  /* 0x1ffffffe03067812 */ /* 0x000fe200078ec0ff */
[----:B------:R-:W-:Y:S01]  /*0d40*/  IMAD.IADD R8, R13, 0x1, -R8 ;  /* 0x000000010d087824 */ /* 0x000fe200078e0a08 */
[----:B------:R-:W-:-:S02]  /*0d50*/  LEA.HI R3, R0, R11, RZ, 0x5 ;  /* 0x0000000b00037211 */ /* 0x000fc400078f28ff */
[----:B------:R-:W-:Y:S02]  /*0d60*/  LOP3.LUT R10, R10, 0xfffffff8, RZ, 0xc0, !PT ;  /* 0xfffffff80a0a7812 */ /* 0x000fe400078ec0ff */
[----:B------:R-:W-:Y:S01]  /*0d70*/  SHF.R.S32.HI R7, RZ, 0x5, R7 ;  /* 0x00000005ff077819 */ /* 0x000fe20000011407 */
[----:B------:R-:W-:Y:S01]  /*0d80*/  IMAD.SHL.U32 R3, R3, 0x20, RZ ;  /* 0x0000002003037824 */ /* 0x000fe200078e00ff */
[----:B------:R-:W-:Y:S01]  /*0d90*/  LOP3.LUT R2, R2, 0x3fffffe, RZ, 0xc0, !PT ;  /* 0x03fffffe02027812 */ /* 0x000fe200078ec0ff */
[----:B------:R-:W-:Y:S01]  /*0da0*/  IMAD.IADD R10, R9, 0x1, -R10 ;  /* 0x00000001090a7824 */ /* 0x000fe200078e0a0a */
[----:B------:R-:W-:Y:S01]  /*0db0*/  IADD3 R6, R5, -R6, RZ ;  /* 0x8000000605067210 */ /* 0x000fe20007ffe0ff */
[----:B------:R-:W-:Y:S01]  /*0dc0*/  IMAD.MOV.U32 R5, RZ, RZ, -0x2 ;  /* 0xfffffffeff057424 */ /* 0x000fe200078e00ff */
[----:B------:R-:W-:Y:S01]  /*0dd0*/  LOP3.LUT R14, R3, 0xfffffc00, RZ, 0xc0, !PT ;  /* 0xfffffc00030e7812 */ /* 0x000fe200078ec0ff */
[----:B------:R-:W-:Y:S01]  /*0de0*/  IMAD.IADD R2, R12, 0x1, -R2 ;  /* 0x000000010c027824 */ /* 0x000fe200078e0a02 */
[----:B------:R-:W-:-:S03]  /*0df0*/  LEA R7, R7, R10, 0x4 ;  /* 0x0000000a07077211 */ /* 0x000fc600078e20ff */
[----:B------:R-:W-:Y:S02]  /*0e00*/  IMAD R3, R4, 0x40, R14 ;  /* 0x0000004004037824 */ /* 0x000fe400078e020e */
[----:B------:R-:W-:Y:S02]  /*0e10*/  IMAD R2, R2, 0x40, R7 ;  /* 0x0000004002027824 */ /* 0x000fe400078e0207 */
[----:B------:R-:W-:Y:S02]  /*0e20*/  IMAD R4, R6, 0x8, R3 ;  /* 0x0000000806047824 */ /* 0x000fe400078e0203 */
[----:B------:R-:W-:-:S03]  /*0e30*/  IMAD R3, R8, R5, 0xe0 ;  /* 0x000000e008037424 */ /* 0x000fc600078e0205 */
[----:B------:R0:W-:Y:S04]  /*0e40*/  STL [R1+0x94], R4 ;  /* 0x0000940401007387 */ /* 0x0001e80000100800 */
[----:B------:R1:W-:Y:S04]  /*0e50*/  STL [R1+0x8c], R3 ;  /* 0x00008c0301007387 */ /* 0x0003e80000100800 */
[----:B------:R2:W-:Y:S01]  /*0e60*/  STL [R1+0x90], R2 ;  /* 0x0000900201007387 */ /* 0x0005e20000100800 */
[----:B0-----:R-:W-:Y:S01]  /*0e70*/  IMAD.U32 R4, RZ, RZ, UR4 ;  /* 0x00000004ff047e24 */ /* 0x001fe2000f8e00ff */
[----:B------:R-:W-:Y:S01]  /*0e80*/  UMOV UR4, URZ ;  /* 0x0000003f00047c82 */ /* 0x000fe20008000000 */
[----:B-1----:R-:W-:-:S03]  /*0e90*/  LEA.HI R3, R0, R11, RZ, 0x2 ;  /* 0x0000000b00037211 */ /* 0x002fc600078f10ff */
[----:B------:R0:W-:Y:S01]  /*0ea0*/  STL [R1+0x40], R4 ;  /* 0x0000400401007387 */ /* 0x0001e20000100800 */
[----:B--2---:R-:W-:Y:S02]  /*0eb0*/  LEA.HI R2, R0, R11, RZ, 0x3 ;  /* 0x0000000b00027211 */ /* 0x004fe400078f18ff */
[--C-:B------:R-:W-:Y:S02]  /*0ec0*/  SHF.R.S32.HI R228, RZ, 0x2, R3.reuse ;  /* 0x00000002ffe47819 */ /* 0x100fe40000011403 */
[----:B------:R-:W-:Y:S02]  /*0ed0*/  LOP3.LUT R0, R2, 0x1ffffff8, RZ, 0xc0, !PT ;  /* 0x1ffffff802007812 */ /* 0x000fe400078ec0ff */
[----:B------:R-:W-:Y:S01]  /*0ee0*/  SHF.R.S32.HI R6, RZ, 0x3, R2 ;  /* 0x00000003ff067819 */ /* 0x000fe20000011402 */
[C---:B------:R-:W-:Y:S01]  /*0ef0*/  VIADD R10, R228.reuse, 0x40 ;  /* 0x00000040e40a7836 */ /* 0x040fe20000000000 */
[----:B0-----:R-:W-:Y:S01]  /*0f00*/  LOP3.LUT R4, R3, 0xfffffffc, RZ, 0xc0, !PT ;  /* 0xfffffffc03047812 */ /* 0x001fe200078ec0ff */
[C---:B------:R-:W-:Y:S01]  /*0f10*/  IMAD.IADD R0, R11.reuse, 0x1, -R0 ;  /* 0x000000010b007824 */ /* 0x040fe200078e0a00 */
[----:B------:R-:W-:Y:S01]  /*0f20*/  SHF.R.S32.HI R3, RZ, 0x1f, R3 ;  /* 0x0000001fff037819 */ /* 0x000fe20000011403 */
[C---:B------:R-:W-:Y:S01]  /*0f30*/  VIADD R9, R228.reuse, 0x80 ;  /* 0x00000080e4097836 */ /* 0x040fe20000000000 */
[----:B------:R-:W-:Y:S01]  /*0f40*/  SHF.R.S32.HI R2, RZ, 0x1f, R228 ;  /* 0x0000001fff027819 */ /* 0x000fe200000114e4 */
[----:B------:R-:W-:Y:S01]  /*0f50*/  VIADD R8, R228, 0xc0 ;  /* 0x000000c0e4087836 */ /* 0x000fe20000000000 */
[----:B------:R-:W-:Y:S01]  /*0f60*/  SHF.L.U32 R0, R0, 0x3, RZ ;  /* 0x0000000300007819 */ /* 0x000fe200000006ff */
[----:B------:R-:W-:Y:S01]  /*0f70*/  IMAD.IADD R4, R11, 0x1, -R4 ;  /* 0x000000010b047824 */ /* 0x000fe200078e0a04 */
[----:B------:R0:W-:Y:S01]  /*0f80*/  STL [R1+0x50], R6 ;  /* 0x0000500601007387 */ /* 0x0001e20000100800 */
[----:B------:R-:W-:-:S02]  /*0f90*/  LEA.HI R3, R3, R228, RZ, 0x3 ;  /* 0x000000e403037211 */ /* 0x000fc400078f18ff */
[----:B------:R-:W-:Y:S01]  /*0fa0*/  SHF.R.S32.HI R2, RZ, 0x1f, R10 ;  /* 0x0000001fff027819 */ /* 0x000fe2000001140a */
[----:B------:R1:W-:Y:S01]  /*0fb0*/  STL [R1+0x4c], R0 ;  /* 0x00004c0001007387 */ /* 0x0003e20000100800 */
[----:B------:R-:W-:Y:S01]  /*0fc0*/  SHF.R.S32.HI R5, RZ, 0x1f, R9 ;  /* 0x0000001fff057819 */ /* 0x000fe20000011409 */
[C---:B------:R-:W-:Y:S01]  /*0fd0*/  IMAD.SHL.U32 R18, R4.reuse, 0x10, RZ ;  /* 0x0000001004127824 */ /* 0x040fe200078e00ff */
[----:B------:R-:W-:Y:S01]  /*0fe0*/  SHF.R.S32.HI R7, RZ, 0x1f, R8 ;  /* 0x0000001fff077819 */ /* 0x000fe20000011408 */
[----:B------:R-:W-:Y:S01]  /*0ff0*/  IMAD.SHL.U32 R22, R4, 0x8, RZ ;  /* 0x0000000804167824 */ /* 0x000fe200078e00ff */
[----:B------:R-:W-:Y:S01]  /*1000*/  LOP3.LUT R3, R3, 0xfffffff8, RZ, 0xc0, !PT ;  /* 0xfffffff803037812 */ /* 0x000fe200078ec0ff */
[----:B------:R-:W-:Y:S01]  /*1010*/  IMAD.SHL.U32 R4, R9, 0x80, RZ ;  /* 0x0000008009047824 */ /* 0x000fe200078e00ff */
[----:B------:R-:W-:Y:S01]  /*1020*/  LEA.HI R2, R2, R10, RZ, 0x3 ;  /* 0x0000000a02027211 */ /* 0x000fe200078f18ff */
[----:B0-----:R-:W-:Y:S01]  /*1030*/  IMAD.SHL.U32 R6, R8, 0x80, RZ ;  /* 0x0000008008067824 */ /* 0x001fe200078e00ff */
[----:B------:R-:W-:Y:S01]  /*1040*/  LEA.HI R5, R5, R9, RZ, 0x3 ;  /* 0x0000000905057211 */ /* 0x000fe200078f18ff */
[----:B-1----:R-:W-:Y:S01]  /*1050*/  IMAD.SHL.U32 R0, R10, 0x80, RZ ;  /* 0x000000800a007824 */ /* 0x002fe200078e00ff */
[----:B------:R-:W-:Y:S01]  /*1060*/  LEA.HI R7, R7, R8, RZ, 0x3 ;  /* 0x0000000807077211 */ /* 0x000fe200078f18ff */
[----:B------:R-:W-:Y:S01]  /*1070*/  IMAD.IADD R229, R228, 0x1, -R3 ;  /* 0x00000001e4e57824 */ /* 0x000fe200078e0a03 */
[----:B------:R-:W-:Y:S01]  /*1080*/  SHF.L.U32 R2, R2, 0x7, RZ ;  /* 0x0000000702027819 */ /* 0x000fe200000006ff */
[----:B------:R-:W-:Y:S01]  /*1090*/  IMAD.SHL.U32 R5, R5, 0x80, RZ ;  /* 0x0000008005057824 */ /* 0x000fe200078e00ff */
[----:B------:R-:W-:Y:S01]  /*10a0*/  LOP3.LUT R0, R0, 0x380, RZ, 0xc0, !PT ;  /* 0x0000038000007812 */ /* 0x000fe200078ec0ff */
[----:B------:R-:W-:Y:S01]  /*10b0*/  IMAD.SHL.U32 R7, R7, 0x80, RZ ;  /* 0x0000008007077824 */ /* 0x000fe200078e00ff */
[----:B------:R-:W-:Y:S01]  /*10c0*/  LOP3.LUT R3, R4, 0x380, RZ, 0xc0, !PT ;  /* 0x0000038004037812 */ /* 0x000fe200078ec0ff */
[----:B------:R-:W-:Y:S01]  /*10d0*/  VIADD R230, R22, 0x20 ;  /* 0x0000002016e67836 */ /* 0x000fe20000000000 */
[----:B------:R-:W-:-:S02]  /*10e0*/  SHF.R.U32.HI R3, RZ, 0x3, R0 ;  /* 0x00000003ff037819 */ /* 0x000fc40000011600 */
[----:B------:R-:W-:Y:S02]  /*10f0*/  LOP3.LUT R0, R0, 0x70, R18, 0xf8, !PT ;  /* 0x0000007000007812 */ /* 0x000fe400078ef812 */
[----:B------:R-:W-:Y:S02]  /*1100*/  LOP3.LUT R2, R2, 0xfffffc00, RZ, 0xc0, !PT ;  /* 0xfffffc0002027812 */ /* 0x000fe400078ec0ff */
[----:B------:R-:W-:Y:S02]  /*1110*/  LOP3.LUT R4, R6, 0x380, RZ, 0xc0, !PT ;  /* 0x0000038006047812 */ /* 0x000fe400078ec0ff */
[----:B------:R-:W-:Y:S01]  /*1120*/  LOP3.LUT R3, R2, R0, R3, 0xf6, !PT ;  /* 0x0000000002037212 */ /* 0x000fe200078ef603 */
[----:B------:R0:W-:Y:S01]  /*1130*/  STL [R1+0x58], R2 ;  /* 0x0000580201007387 */ /* 0x0001e20000100800 */
[----:B------:R-:W-:Y:S02]  /*1140*/  LOP3.LUT R4, R5, 0xfffffc00, RZ, 0xc0, !PT ;  /* 0xfffffc0005047812 */ /* 0x000fe400078ec0ff */
[----:B------:R-:W-:-:S02]  /*1150*/  LOP3.LUT R0, R7, 0xfffffc00, RZ, 0xc0, !PT ;  /* 0xfffffc0007007812 */ /* 0x000fc400078ec0ff */
[----:B------:R-:W-:Y:S01]  /*1160*/  SHF.R.S32.HI R19, RZ, 0x1f, R18 ;  /* 0x0000001fff137819 */ /* 0x000fe20000011412 */
[----:B------:R-:W-:Y:S01]  /*1170*/  STL [R1+0x60], R4 ;  /* 0x0000600401007387 */ /* 0x000fe20000100800 */
[----:B0-----:R-:W-:-:S03]  /*1180*/  IMAD.IADD R2, R16, 0x1, R3 ;  /* 0x0000000110027824 */ /* 0x001fc600078e0203 */
[----:B------:R0:W-:Y:S04]  /*1190*/  STL [R1+0x5c], R0 ;  /* 0x00005c0001007387 */ /* 0x0001e80000100800 */
[----:B------:R1:W-:Y:S01]  /*11a0*/  STL [R1+0x88], R2 ;  /* 0x0000880201007387 */ /* 0x0003e20000100800 */
[----:B0-----:R-:W-:-:S05]  /*11b0*/  IMAD.U32 R0, RZ, RZ, UR4 ;  /* 0x00000004ff007e24 */ /* 0x001fca000f8e00ff */
[----:B------:R1:W-:Y:S02]  /*11c0*/  STL [R1+0x84], R0 ;  /* 0x0000840001007387 */ /* 0x0003e40000100800 */
.L_x_456:
[----:B01----:R-:W0:Y:S02]  /*11d0*/  LDC.64 R2, c[0x0][0xc60] ;  /* 0x00031800ff027b82 */ /* 0x003e240000000a00 */
[----:B0-----:R-:W-:-:S05]  /*11e0*/  IMAD.WIDE R2, R123, 0x4, R2 ;  /* 0x000000047b027825 */ /* 0x001fca00078e0202 */
[----:B--2---:R0:W2:Y:S01]  /*11f0*/  LDG.E R0, desc[UR60][R2.64] ;  /* 0x0000003c02007981 */ /* 0x0040a2000c1e1900 */
[----:B------:R-:W-:Y:S05]  /*1200*/  YIELD ;  /* 0x0000000000007946 */ /* 0x000fea0003800000 */
[----:B------:R-:W-:Y:S01]  /*1210*/  ULDC.64 UR4, c[0x0][0xa28] ;  /* 0x00028a0000047ab9 */ /* 0x000fe20000000a00 */
[----:B------:R-:W-:Y:S01]  /*1220*/  ULDC.64 UR8, c[0x0][0xa18] ;  /* 0x0002860000087ab9 */ /* 0x000fe20000000a00 */
[----:B------:R-:W-:Y:S01]  /*1230*/  ISETP.NE.U32.AND P1, PT, RZ, UR4, PT ;  /* 0x00000004ff007c0c */ /* 0x000fe2000bf25070 */
[----:B------:R-:W-:Y:S01]  /*1240*/  ULDC.64 UR6, c[0x0][0xa08] ;  /* 0x0002820000067ab9 */ /* 0x000fe20000000a00 */
[----:B0-----:R-:W-:Y:S01]  /*1250*/  MOV R3, RZ ;  /* 0x000000ff00037202 */ /* 0x001fe20000000f00 */
[----:B-----5:R-:W-:Y:S01]  /*1260*/  IMAD.MOV.U32 R29, RZ, RZ, RZ ;  /* 0x000000ffff1d7224 */ /* 0x020fe200078e00ff */
[----:B------:R-:W-:-:S02]  /*1270*/  ISETP.NE.AND.EX P1, PT, RZ, UR5, PT, P1 ;  /* 0x00000005ff007c0c */ /* 0x000fc4000bf25310 */
[----:B------:R-:W-:-:S04]  /*1280*/  ISETP.NE.U32.AND P0, PT, RZ, UR6, PT ;  /* 0x00000006ff007c0c */ /* 0x000fc8000bf05070 */
[----:B------:R-:W-:Y:S02]  /*1290*/  ISETP.NE.AND.EX P0, PT, RZ, UR7, PT, P0 ;  /* 0x00000007ff007c0c */ /* 0x000fe4000bf05300 */
[----:B--2---:R-:W-:Y:S01]  /*12a0*/  SHF.R.S32.HI R6, RZ, 0x1f, R0 ;  /* 0x0000001fff067819 */ /* 0x004fe20000011400 */
[----:B------:R-:W-:-:S04]  /*12b0*/  IMAD.SHL.U32 R30, R0, 0x4, RZ ;  /* 0x00000004001e7824 */ /* 0x000fc800078e00ff */
[C---:B---34-:R-:W-:Y:S01]  /*12c0*/  @P1 LEA R4, P2, R0.reuse, UR4, 0x2 ;  /* 0x0000000400041c11 */ /* 0x058fe2000f8410ff */
[----:B------:R-:W-:Y:S01]  /*12d0*/  STL [R1+0x68], R0 ;  /* 0x0000680001007387 */ /* 0x000fe20000100800 */
[C-C-:B------:R-:W-:Y:S02]  /*12e0*/  SHF.L.U64.HI R28, R0.reuse, 0x2, R6.reuse ;  /* 0x00000002001c7819 */ /* 0x140fe40000010206 */
[----:B------:R-:W-:Y:S01]  /*12f0*/  @P1 LEA.HI.X R5, R0, UR5, R6, 0x2, P2 ;  /* 0x0000000500051c11 */ /* 0x000fe200090f1406 */
[----:B------:R0:W-:Y:S01]  /*1300*/  STL [R1+0x78], R6 ;  /* 0x0000780601007387 */ /* 0x0001e20000100800 */
[----:B------:R-:W-:Y:S01]  /*1310*/  ISETP.NE.U32.AND P2, PT, RZ, UR8, PT ;  /* 0x00000008ff007c0c */ /* 0x000fe2000bf45070 */
[----:B------:R-:W-:Y:S01]  /*1320*/  ULDC UR4, c[0x0][0x288] ;  /* 0x0000a20000047ab9 */ /* 0x000fe20000000800 */
[----:B------:R-:W-:Y:S01]  /*1330*/  IADD3 R8, P3, R30, UR6, RZ ;  /* 0x000000061e087c10 */ /* 0x000fe2000ff7e0ff */
[----:B------:R1:W5:Y:S01]  /*1340*/  @P1 LDG.E R3, desc[UR60][R4.64] ;  /* 0x0000003c04031981 */ /* 0x000362000c1e1900 */
[----:B------:R-:W-:Y:S01]  /*1350*/  ISETP.NE.AND.EX P2, PT, RZ, UR9, PT, P2 ;  /* 0x00000009ff007c0c */ /* 0x000fe2000bf45320 */
[----:B------:R-:W-:Y:S01]  /*1360*/  IMAD.U32 R138, RZ, RZ, UR4 ;  /* 0x00000004ff8a7e24 */ /* 0x000fe2000f8e00ff */
[----:B------:R-:W-:Y:S01]  /*1370*/  IADD3.X R9, R28, UR7, RZ, P3, !PT ;  /* 0x000000071c097c10 */ /* 0x000fe20009ffe4ff */
[----:B------:R-:W-:Y:S01]  /*1380*/  ULDC.64 UR4, c[0x0][0x3f8] ;  /* 0x0000fe0000047ab9 */ /* 0x000fe20000000a00 */
[----:B------:R1:W-:Y:S04]  /*1390*/  STL [R1+0x70], R30 ;  /* 0x0000701e01007387 */ /* 0x0003e80000100800 */
[----:B------:R1:W5:Y:S05]  /*13a0*/  @P0 LDG.E R29, desc[UR60][R8.64] ;  /* 0x0000003c081d0981 */ /* 0x00036a000c1e1900 */
[----:B0-----:R-:W-:Y:S01]  /*13b0*/  @P2 IADD3 R6, P1, R30, UR8, RZ ;  /* 0x000000081e062c10 */ /* 0x001fe2000ff3e0ff */
[----:B------:R-:W-:Y:S01]  /*13c0*/  UISETP.NE.U32.AND UP0, UPT, UR4, URZ, UPT ;  /* 0x0000003f0400728c */ /* 0x000fe2000bf05070 */
[----:B------:R1:W-:Y:S02]  /*13d0*/  STL [R1+0x74], R28 ;  /* 0x0000741c01007387 */ /* 0x0003e40000100800 */
[----:B------:R-:W-:Y:S01]  /*13e0*/  @P2 IADD3.X R7, R28, UR9, RZ, P1, !PT ;  /* 0x000000091c072c10 */ /* 0x000fe20008ffe4ff */
[----:B------:R-:W-:-:S04]  /*13f0*/  ULDC UR4, c[0x0][0x404] ;  /* 0x0001010000047ab9 */ /* 0x000fc80000000800 */
[----:B------:R1:W5:Y:S01]  /*1400*/  @P2 LDG.E R138, desc[UR60][R6.64] ;  /* 0x0000003c068a2981 */ /* 0x000362000c1e1900 */
[----:B------:R-:W-:-:S03]  /*1410*/  UISETP.NE.AND.EX UP0, UPT, UR5, URZ, UPT, UP0 ;  /* 0x0000003f0500728c */ /* 0x000fc6000bf05300 */
[----:B------:R-:W-:Y:S01]  /*1420*/  ULDC UR5, c[0x0][0x2e0] ;  /* 0x0000b80000057ab9 */ /* 0x000fe20000000800 */
[----:B------:R-:W-:-:S04]  /*1430*/  USEL UR4, UR4, 0x1, UP0 ;  /* 0x0000000104047887 */ /* 0x000fc80008000000 */
[----:B------:R-:W-:-:S03]  /*1440*/  UIMAD UR4, UR4, UR5, URZ ;  /* 0x00000005040472a4 */ /* 0x000fc6000f8e023f */
[----:B------:R-:W-:Y:S02]  /*1450*/  ULDC UR5, c[0x0][0x338] ;  /* 0x0000ce0000057ab9 */ /* 0x000fe40000000800 */
[----:B------:R-:W-:Y:S02]  /*1460*/  IMAD.U32 R2, RZ, RZ, UR5 ;  /* 0x00000005ff027e24 */ /* 0x000fe4000f8e00ff */
[----:B------:R-:W-:Y:S02]  /*1470*/  IMAD.U32 R26, RZ, RZ, UR4 ;  /* 0x00000004ff1a7e24 */ /* 0x000fe4000f8e00ff */
[----:B------:R-:W-:Y:S01]  /*1480*/  IMAD.MOV.U32 R27, RZ, RZ, R0 ;  /* 0x000000ffff1b7224 */ /* 0x000fe200078e0000 */
[----:B-1----:R-:W-:Y:S06]  /*1490*/  @P2 BRA `(.L_x_286) ;  /* 0x0000000000242947 */ /* 0x002fec0003800000 */
[----:B------:R-:W-:Y:S02]  /*14a0*/  ULDC.64 UR4, c[0x0][0xa00] ;  /* 0x0002800000047ab9 */ /* 0x000fe40000000a00 */
[----:B------:R-:W-:-:S04]  /*14b0*/  ISETP.NE.U32.AND P1, PT, RZ, UR4, PT ;  /* 0x00000004ff007c0c */ /* 0x000fc8000bf25070 */
[----:B------:R-:W-:-:S13]  /*14c0*/  ISETP.NE.AND.EX P1, PT, RZ, UR5, PT, P1 ;  /* 0x00000005ff007c0c */ /* 0x000fda000bf25310 */
[----:B------:R-:W-:Y:S05]  /*14d0*/  @!P1 BRA `(.L_x_286) ;  /* 0x0000000000149947 */ /* 0x000fea0003800000 */
[----:B------:R-:W0:Y:S02]  /*14e0*/  LDC.64 R4, c[0x0][0xa00] ;  /* 0x00028000ff047b82 */ /* 0x000e240000000a00 */
[----:B0-----:R-:W-:-:S05]  /*14f0*/  IMAD.WIDE R4, R27, 0x4, R4 ;  /* 0x000000041b047825 */ /* 0x001fca00078e0204 */
[----:B-----5:R-:W2:Y:S04]  /*1500*/  LDG.E R138, desc[UR60][R4.64] ;  /* 0x0000003c048a7981 */ /* 0x020ea8000c1e1900 */
[----:B------:R-:W2:Y:S02]  /*1510*/  LDG.E R7, desc[UR60][R4.64+0x4] ;  /* 0x0000043c04077981 */ /* 0x000ea4000c1e1900 */
[----:B--2---:R-:W-:-:S07]  /*1520*/  IMAD.IADD R138, R7, 0x1, -R138 ;  /* 0x00000001078a7824 */ /* 0x004fce00078e0a8a */
.L_x_286:
[----:B------:R-:W-:Y:S01]  /*1530*/  ULDC.64 UR4, c[0x0][0xa20] ;  /* 0x0002880000047ab9 */ /* 0x000fe20000000a00 */
[----:B------:R0:W-:Y:S01]  /*1540*/  STL [R1+0x7c], R121 ;  /* 0x00007c7901007387 */ /* 0x0001e20000100800 */
[----:B------:R-:W-:-:S03]  /*1550*/  ISETP.NE.U32.AND P1, PT, RZ, UR4, PT ;  /* 0x00000004ff007c0c */ /* 0x000fc6000bf25070 */
[----:B------:R0:W-:Y:S01]  /*1560*/  STL [R1+0x6c], R122 ;  /* 0x00006c7a01007387 */ /* 0x0001e20000100800 */
[----:B------:R-:W-:-:S13]  /*1570*/  ISETP.NE.AND.EX P1, PT, RZ, UR5, PT, P1 ;  /* 0x00000005ff007c0c */ /* 0x000fda000bf25310 */
[----:B0-----:R-:W-:Y:S05]  /*1580*/  @!P1 BRA `(.L_x_287) ;  /* 0x0000000000109947 */ /* 0x001fea0003800000 */
[----:B------:R-:W-:-:S04]  /*1590*/  IADD3 R4, P0, R30, UR4, RZ ;  /* 0x000000041e047c10 */ /* 0x000fc8000ff1e0ff */
[----:B------:R-:W-:-:S05]  /*15a0*/  IADD3.X R5, R28, UR5, RZ, P0, !PT ;  /* 0x000000051c057c10 */ /* 0x000fca00087fe4ff */
[----:B------:R0:W5:Y:S01]  /*15b0*/  LDG.E R26, desc[UR60][R4.64] ;  /* 0x0000003c041a7981 */ /* 0x000162000c1e1900 */
[----:B------:R-:W-:Y:S05]  /*15c0*/  BRA `(.L_x_288) ;  /* 0x0000000000107947 */ /* 0x000fea0003800000 */
.L_x_287:
[----:B------:R-:W-:Y:S05]  /*15d0*/  @!P0 BRA `(.L_x_288) ;  /* 0x00000000000c8947 */ /* 0x000fea0003800000 */
[----:B------:R-:W2:Y:S04]  /*15e0*/  LDG.E R5, desc[UR60][R8.64] ;  /* 0x0000003c08057981 */ /* 0x000ea8000c1e1900 */
[----:B------:R-:W2:Y:S02]  /*15f0*/  LDG.E R26, desc[UR60][R8.64+0x4] ;  /* 0x0000043c081a7981 */ /* 0x000ea4000c1e1900 */
[----:B--2---:R-:W-:-:S07]  /*1600*/  IADD3 R26, -R5, R26, RZ ;  /* 0x0000001a051a7210 */ /* 0x004fce0007ffe1ff */
.L_x_288:
[----:B------:R-:W-:Y:S02]  /*1610*/  ULDC.64 UR4, c[0x0][0xa10] ;  /* 0x0002840000047ab9 */ /* 0x000fe40000000a00 */
[----:B------:R-:W-:-:S04]  /*1620*/  ISETP.NE.U32.AND P0, PT, RZ, UR4, PT ;  /* 0x00000004ff007c0c */ /* 0x000fc8000bf05070 */
[----:B------:R-:W-:Y:S01]  /*1630*/  ISETP.NE.AND.EX P0, PT, RZ, UR5, PT, P0 ;  /* 0x00000005ff007c0c */ /* 0x000fe2000bf05300 */
[----:B-----5:R-:W-:Y:S01]  /*1640*/  IMAD.IADD R11, R26, 0x1, -R3 ;  /* 0x000000011a0b7824 */ /* 0x020fe200078e0a03 */
[----:B------:R-:W-:-:S11]  /*1650*/  ULDC.64 UR4, c[0x0][0xa30] ;  /* 0x00028c0000047ab9 */ /* 0x000fd60000000a00 */
[----:B0-----:R-:W0:Y:S02]  /*1660*/  @P0 LDC.64 R4, c[0x0][0xa10] ;  /* 0x00028400ff040b82 */ /* 0x001e240000000a00 */
[----:B0-----:R-:W-:-:S05]  /*1670*/  @P0 IMAD.WIDE R4, R27, 0x4, R4 ;  /* 0x000000041b040825 */ /* 0x001fca00078e0204 */
[----:B------:R-:W2:Y:S04]  /*1680*/  @P0 LDG.E R0, desc[UR60][R4.64] ;  /* 0x0000003c04000981 */ /* 0x000ea8000c1e1900 */
[----:B------:R0:W2:Y:S01]  /*1690*/  @P0 LDG.E R9, desc[UR60][R4.64+0x4] ;  /* 0x0000043c04090981 */ /* 0x0000a2000c1e1900 */
[----:B------:R-:W-:Y:S01]  /*16a0*/  ISETP.NE.U32.AND P1, PT, RZ, UR4, PT ;  /* 0x00000004ff007c0c */ /* 0x000fe2000bf25070 */
[----:B------:R-:W-:-:S03]  /*16b0*/  IMAD.MOV.U32 R117, RZ, RZ, R26 ;  /* 0x000000ffff757224 */ /* 0x000fc600078e001a */
[----:B------:R-:W-:Y:S01]  /*16c0*/  ISETP.NE.AND.EX P1, PT, RZ, UR5, PT, P1 ;  /* 0x00000005ff007c0c */ /* 0x000fe2000bf25310 */
[----:B0-----:R-:W-:-:S12]  /*16d0*/  IMAD.MOV.U32 R4, RZ, RZ, RZ ;  /* 0x000000ffff047224 */ /* 0x001fd800078e00ff */
[----:B------:R-:W-:-:S04]  /*16e0*/  @P1 IADD3 R6, P2, R30, UR4, RZ ;  /* 0x000000041e061c10 */ /* 0x000fc8000ff5e0ff */
[----:B------:R-:W-:-:S05]  /*16f0*/  @P1 IADD3.X R7, R28, UR5, RZ, P2, !PT ;  /* 0x000000051c071c10 */ /* 0x000fca00097fe4ff */
[----:B------:R0:W5:Y:S01]  /*1700*/  @P1 LDG.E R117, desc[UR60][R6.64] ;  /* 0x0000003c06751981 */ /* 0x000162000c1e1900 */
[----:B--2---:R-:W-:Y:S01]  /*1710*/  @P0 IMAD.IADD R2, R9, 0x1, -R0 ;  /* 0x0000000109020824 */ /* 0x004fe200078e0a00 */
[----:B------:R-:W-:-:S03]  /*1720*/  IADD3 R0, -R11, RZ, RZ ;  /* 0x000000ff0b007210 */ /* 0x000fc60007ffe1ff */
[----:B------:R-:W-:Y:S01]  /*1730*/  IMAD.IADD R139, R11, 0x1, R2 ;  /* 0x000000010b8b7824 */ /* 0x000fe200078e0202 */
[----:B------:R-:W-:-:S03]  /*1740*/  VIMNMX R0, RZ, R0, !PT ;  /* 0x00000000ff007248 */ /* 0x000fc60007fe0100 */
[----:B------:R-:W-:Y:S01]  /*1750*/  VIADD R5, R139, 0xdf ;  /* 0x000000df8b057836 */ /* 0x000fe20000000000 */
[----:B------:R-:W-:-:S03]  /*1760*/  SHF.R.U32.HI R24, RZ, 0x5, R0 ;  /* 0x00000005ff187819 */ /* 0x000fc60000011600 */
[----:B------:R-:W-:-:S04]  /*1770*/  IMAD.HI R4, R5, -0x6db6db6d, R4 ;  /* 0x9249249305047827 */ /* 0x000fc800078e0204 */
[----:B------:R-:W-:Y:S01]  /*1780*/  IMAD.WIDE.U32 R24, R24, 0x24924925, RZ ;  /* 0x2492492518187825 */ /* 0x000fe200078e00ff */
[----:B------:R-:W-:-:S03]  /*1790*/  SHF.R.U32.HI R3, RZ, 0x1f, R4 ;  /* 0x0000001fff037819 */ /* 0x000fc60000011604 */
[----:B------:R-:W-:Y:S01]  /*17a0*/  IMAD.MOV.U32 R24, RZ, RZ, R25 ;  /* 0x000000ffff187224 */ /* 0x000fe200078e0019 */
[----:B------:R-:W-:-:S03]  /*17b0*/  LEA.HI.SX32 R232, R4, R3, 0x19 ;  /* 0x0000000304e87211 */ /* 0x000fc600078fcaff */
[----:B------:R-:W-:Y:S02]  /*17c0*/  IMAD.MOV.U32 R25, RZ, RZ, R24 ;  /* 0x000000ffff197224 */ /* 0x000fe400078e0018 */
[----:B------:R-:W-:-:S05]  /*17d0*/  IMAD R3, R232, 0xe0, -R11 ;  /* 0x000000e0e8037824 */ /* 0x000fca00078e0a0b */
[----:B------:R-:W-:-:S04]  /*17e0*/  VIMNMX R3, R3, R2, PT ;  /* 0x0000000203037248 */ /* 0x000fc80003fe0100 */
[----:B------:R-:W-:-:S13]  /*17f0*/  ISETP.GT.AND P0, PT, R3, R0, PT ;  /* 0x000000000300720c */ /* 0x000fda0003f04270 */
[----:B------:R-:W-:Y:S02]  /*1800*/  @P0 VIADD R5, R3, 0xdf ;  /* 0x000000df03050836 */ /* 0x000fe40000000000 */
[----:B------:R-:W-:-:S04]  /*1810*/  @P0 IMAD.MOV.U32 R4, RZ, RZ, RZ ;  /* 0x000000ffff040224 */ /* 0x000fc800078e00ff */
[----:B------:R-:W-:-:S05]  /*1820*/  @P0 IMAD.HI R4, R5, -0x6db6db6d, R4 ;  /* 0x9249249305040827 */ /* 0x000fca00078e0204 */
[----:B------:R-:W-:-:S04]  /*1830*/  @P0 SHF.R.U32.HI R3, RZ, 0x1f, R4 ;  /* 0x0000001fff030819 */ /* 0x000fc80000011604 */
[----:B------:R-:W-:Y:S02]  /*1840*/  @P0 LEA.HI.SX32 R25, R4, R3, 0x19 ;  /* 0x0000000304190211 */ /* 0x000fe400078fcaff */
[----:B------:R-:W-:Y:S02]  /*1850*/  PLOP3.LUT P0, PT, PT, PT, PT, 0x80, 0x0 ;  /* 0x000000000000781c */ /* 0x000fe40003f0f070 */
[----:B------:R-:W-:-:S13]  /*1860*/  ISETP.GT.AND P1, PT, R25, R24, PT ;  /* 0x000000181900720c */ /* 0x000fda0003f24270 */
[----:B0-----:R-:W-:Y:S05]  /*1870*/  @!P1 BRA `(.L_x_289) ;  /* 0x000000ac00049947 */ /* 0x001fea0003800000 */
[----:B------:R-:W-:Y:S01]  /*1880*/  VIADD R0, R16, 0x20400 ;  /* 0x0002040010007836 */ /* 0x000fe20000000000 */
[----:B------:R-:W-:Y:S04]  /*1890*/  BSSY B6, `(.L_x_290) ;  /* 0x0000013000067945 */ /* 0x000fe80003800000 */
[----:B------:R-:W-:-:S13]  /*18a0*/  LOP3.LUT P0, RZ, R0, 0x3ff, RZ, 0xc0, !PT ;  /* 0x000003ff00ff7812 */ /* 0x000fda000780c0ff */
[----:B------:R-:W-:Y:S05]  /*18b0*/  @!P0 BRA `(.L_x_291) ;  /* 0x0000000000408947 */ /* 0x000fea0003800000 */
[----:B------:R-:W-:Y:S01]  /*18c0*/  MOV R0, 0x0 ;  /* 0x0000000000007802 */ /* 0x000fe20000000f00 */
[----:B------:R-:W-:Y:S01]  /*18d0*/  ULDC.64 UR4, c[0x4][0x98] ;  /* 0x0100260000047ab9 */ /* 0x000fe20000000a00 */
[----:B------:R-:W-:Y:S01]  /*18e0*/  ULDC.64 UR6, c[0x4][0x20] ;  /* 0x0100080000067ab9 */ /* 0x000fe20000000a00 */
[----:B------:R-:W-:Y:S01]  /*18f0*/  IMAD.U32 R4, RZ, RZ, UR4 ;  /* 0x00000004ff047e24 */ /* 0x000fe2000f8e00ff */
[----:B------:R0:W1:Y:S01]  /*1900*/  LDC.64 R14, c[0x4][R0] ;  /* 0x01000000000e7b82 */ /* 0x0000620000000a00 */
[----:B------:R-:W-:Y:S01]  /*1910*/  MOV R5, UR5 ;  /* 0x0000000500057c02 */ /* 0x000fe20008000f00 */
[----:B------:R-:W-:Y:S01]  /*1920*/  ULDC.64 UR4, c[0x4][0xa0] ;  /* 0x0100280000047ab9 */ /* 0x000fe20000000a00 */
[----:B------:R-:W-:Y:S01]  /*1930*/  IMAD.U32 R10, RZ, RZ, UR6 ;  /* 0x00000006ff0a7e24 */ /* 0x000fe2000f8e00ff */
[----:B------:R-:W-:Y:S01]  /*1940*/  MOV R13, RZ ;  /* 0x000000ff000d7202 */ /* 0x000fe20000000f00 */
[----:B------:R-:W-:Y:S02]  /*1950*/  IMAD.U32 R6, RZ, RZ, UR4 ;  /* 0x00000004ff067e24 */ /* 0x000fe4000f8e00ff */
[----:B------:R-:W-:-:S02]  /*1960*/  IMAD.U32 R7, RZ, RZ, UR5 ;  /* 0x00000005ff077e24 */ /* 0x000fc4000f8e00ff */
[----:B------:R-:W-:Y:S02]  /*1970*/  IMAD.U32 R11, RZ, RZ, UR7 ;  /* 0x00000007ff0b7e24 */ /* 0x000fe4000f8e00ff */
[----:B------:R-:W-:Y:S02]  /*1980*/  IMAD.MOV.U32 R8, RZ, RZ, 0x70 ;  /* 0x00000070ff087424 */ /* 0x000fe400078e00ff */
[----:B0-----:R-:W-:-:S07]  /*1990*/  IMAD.MOV.U32 R12, RZ, RZ, 0x1 ;  /* 0x00000001ff0c7424 */ /* 0x001fce00078e00ff */
[----:B------:R-:W-:-:S07]  /*19a0*/  LEPC R20, `(.L_x_291) ;  /* 0x000000001014794e */ /* 0x000fce0000000000 */
[----:B-1---5:R-:W-:Y:S05]  /*19b0*/  CALL.ABS.NOINC R14 ;  /* 0x000000000e007343 */ /* 0x022fea0003c00000 */
.L_x_291:
[----:B------:R-:W-:Y:S05]  /*19c0*/  BSYNC B6 ;  /* 0x0000000000067941 */ /* 0x000fea0003800000 */
.L_x_290:
        /* <DEDUP_REMOVED lines=9> */
[----:B------:R-:W-:Y:S01]  /*1a60*/  IMAD.U32 R5, RZ, RZ, UR5 ;  /* 0x00000005ff057e24 */ /* 0x000fe2000f8e00ff */
[----:B------:R-:W-:Y:S01]  /*1a70*/  ULDC.64 UR4, c[0x4][0xa0] ;  /* 0x0100280000047ab9 */ /* 0x000fe20000000a00 */
[----:B------:R-:W-:Y:S01]  /*1a80*/  IMAD.U32 R10, RZ, RZ, UR6 ;  /* 0x00000006ff0a7e24 */ /* 0x000fe2000f8e00ff */
[----:B------:R-:W-:Y:S01]  /*1a90*/  MOV R11, UR7 ;  /* 0x00000007000b7c02 */ /* 0x000fe20008000f00 */
[----:B------:R-:W-:Y:S02]  /*1aa0*/  IMAD.U32 R6, RZ, RZ, UR4 ;  /* 0x00000004ff067e24 */ /* 0x000fe4000f8e00ff */
[----:B------:R-:W-:-:S02]  /*1ab0*/  IMAD.U32 R7, RZ, RZ, UR5 ;  /* 0x00000005ff077e24 */ /* 0x000fc4000f8e00ff */
[----:B------:R-:W-:Y:S02]  /*1ac0*/  IMAD.MOV.U32 R8, RZ, RZ, 0x70 ;  /* 0x00000070ff087424 */ /* 0x000fe400078e00ff */
[----:B------:R-:W-:Y:S02]  /*1ad0*/  IMAD.MOV.U32 R12, RZ, RZ, 0x1 ;  /* 0x00000001ff0c7424 */ /* 0x000fe400078e00ff */
[----:B0-----:R-:W-:-:S07]  /*1ae0*/  IMAD.MOV.U32 R13, RZ, RZ, RZ ;  /* 0x000000ffff0d7224 */ /* 0x001fce00078e00ff */
[----:B------:R-:W-:-:S07]  /*1af0*/  LEPC R20, `(.L_x_293) ;  /* 0x000000001014794e */ /* 0x000fce0000000000 */
[----:B-1---5:R-:W-:Y:S05]  /*1b00*/  CALL.ABS.NOINC R14 ;  /* 0x000000000e007343 */ /* 0x022fea0003c00000 */
.L_x_293:
[----:B------:R-:W-:Y:S05]  /*1b10*/  BSYNC B6 ;  /* 0x0000000000067941 */ /* 0x000fea0003800000 */
.L_x_292:
[----:B------:R-:W-:Y:S01]  /*1b20*/  ULDC.64 UR4, c[0x0][0x9f8] ;  /* 0x00027e0000047ab9 */ /* 0x000fe20000000a00 */
[----:B------:R-:W2:Y:S01]  /*1b30*/  LDL R55, [R1+0x58] ;  /* 0x0000580001377983 */ /* 0x000ea20000100800 */
[----:B------:R-:W-:Y:S01]  /*1b40*/  ISETP.NE.U32.AND P0, PT, RZ, UR4, PT ;  /* 0x00000004ff007c0c */ /* 0x000fe2000bf05070 */
[----:B------:R-:W0:Y:S08]  /*1b50*/  LDC R0, c[0x0][0x428] ;  /* 0x00010a00ff007b82 */ /* 0x000e300000000800 */
[----:B------:R-:W1:Y:S01]  /*1b60*/  LDC.64 R44, c[0x0][0x2f0] ;  /* 0x0000bc00ff2c7b82 */ /* 0x000e620000000a00 */
[----:B------:R-:W-:Y:S01]  /*1b70*/  ISETP.NE.AND.EX P0, PT, RZ, UR5, PT, P0 ;  /* 0x00000005ff007c0c */ /* 0x000fe2000bf05300 */
[----:B------:R-:W3:Y:S01]  /*1b80*/  LDL R54, [R1+0x60] ;  /* 0x0000600001367983 */ /* 0x000ee20000100800 */
[----:B------:R-:W-:Y:S01]  /*1b90*/  IMAD.IADD R103, R29, 0x1, R26 ;  /* 0x000000011d677824 */ /* 0x000fe200078e021a */
[----:B------:R-:W-:-:S02]  /*1ba0*/  ULDC.64 UR6, c[0x0][0xa08] ;  /* 0x0002820000067ab9 */ /* 0x000fc40000000a00 */
[----:B------:R-:W4:Y:S02]  /*1bb0*/  LDL R52, [R1+0x5c] ;  /* 0x00005c0001347983 */ /* 0x000f240000100800 */
[----:B------:R-:W1:Y:S06]  /*1bc0*/  LDC.64 R38, c[0x0][0x3d8] ;  /* 0x0000f600ff267b82 */ /* 0x000e6c0000000a00 */
[----:B------:R-:W-:Y:S01]  /*1bd0*/  @P0 IADD3 R4, P1, R30, UR4, RZ ;  /* 0x000000041e040c10 */ /* 0x000fe2000ff3e0ff */
[----:B------:R-:W1:Y:S01]  /*1be0*/  S2R R20, SR_TID.X ;  /* 0x0000000000147919 */ /* 0x000e620000002100 */
[----:B------:R-:W1:Y:S02]  /*1bf0*/  LDC R123, c[0x0][0x3d4] ;  /* 0x0000f500ff7b7b82 */ /* 0x000e640000000800 */
[----:B------:R-:W-:Y:S01]  /*1c00*/  @P0 IADD3.X R5, R28, UR5, RZ, P1, !PT ;  /* 0x000000051c050c10 */ /* 0x000fe20008ffe4ff */
[----:B------:R-:W-:-:S04]  /*1c10*/  ULDC.64 UR4, c[0x0][0x2f8] ;  /* 0x0000be0000047ab9 */ /* 0x000fc80000000a00 */
[----:B------:R1:W2:Y:S01]  /*1c20*/  @P0 LDG.E R27, desc[UR60][R4.64] ;  /* 0x0000003c041b0981 */ /* 0x0002a2000c1e1900 */
[----:B0-----:R-:W-:Y:S01]  /*1c30*/  ISETP.NE.AND P0, PT, R0, 0x1, PT ;  /* 0x000000010000780c */ /* 0x001fe20003f05270 */
[----:B------:R-:W-:Y:S01]  /*1c40*/  VIADD R15, R228, 0xc0 ;  /* 0x000000c0e40f7836 */ /* 0x000fe20000000000 */
[----:B------:R-:W-:Y:S01]  /*1c50*/  SHF.R.S32.HI R33, RZ, 0x1f, R103 ;  /* 0x0000001fff217819 */ /* 0x000fe20000011467 */
[----:B-1----:R-:W-:Y:S01]  /*1c60*/  IMAD.SHL.U32 R106, R44, 0x40, RZ ;  /* 0x000000402c6a7824 */ /* 0x002fe200078e00ff */
[----:B------:R-:W-:Y:S01]  /*1c70*/  IADD3 R30, R228, 0x80, RZ ;  /* 0x00000080e41e7810 */ /* 0x000fe20007ffe0ff */
[C---:B------:R-:W-:Y:S01]  /*1c80*/  IMAD.WIDE.U32 R132, R44.reuse, 0xe0, RZ ;  /* 0x000000e02c847825 */ /* 0x040fe200078e00ff */
[----:B------:R-:W-:Y:S02]  /*1c90*/  SHF.R.S32.HI R23, RZ, 0x1f, R22 ;  /* 0x0000001fff177819 */ /* 0x000fe40000011416 */
[----:B------:R-:W-:Y:S01]  /*1ca0*/  SHF.R.S32.HI R125, RZ, 0x1f, R30 ;  /* 0x0000001fff7d7819 */ /* 0x000fe2000001141e */
[-C--:B------:R-:W-:Y:S01]  /*1cb0*/  IMAD R6, R33, R44.reuse, RZ ;  /* 0x0000002c21067224 */ /* 0x080fe200078e02ff */
[----:B------:R-:W-:Y:S01]  /*1cc0*/  SHF.L.U64.HI R107, R44, 0x6, R45 ;  /* 0x000000062c6b7819 */ /* 0x000fe2000001022d */
[----:B------:R-:W-:Y:S01]  /*1cd0*/  IMAD.WIDE.U32 R4, R103, R44, RZ ;  /* 0x0000002c67047225 */ /* 0x000fe200078e00ff */
[----:B------:R-:W-:Y:S01]  /*1ce0*/  SHF.L.U64.HI R12, R38, 0x6, R39 ;  /* 0x00000006260c7819 */ /* 0x000fe20000010227 */
[----:B------:R-:W0:Y:S02]  /*1cf0*/  @P0 LDC R3, c[0x0][0x42c] ;  /* 0x00010b00ff030b82 */ /* 0x000e240000000800 */
[----:B------:R-:W-:Y:S01]  /*1d00*/  VIADD R28, R228, 0x80 ;  /* 0x00000080e41c7836 */ /* 0x000fe20000000000 */
[----:B------:R-:W-:Y:S01]  /*1d10*/  ISETP.GE.AND P2, PT, R18, R123, PT ;  /* 0x0000007b1200720c */ /* 0x000fe20003f46270 */
[----:B------:R-:W-:-:S02]  /*1d20*/  VIADD R57, R228, 0xc0 ;  /* 0x000000c0e4397836 */ /* 0x000fc40000000000 */
[----:B------:R-:W-:Y:S02]  /*1d30*/  IMAD.WIDE.U32 R94, R38, 0xe0, RZ ;  /* 0x000000e0265e7825 */ /* 0x000fe400078e00ff */
[----:B------:R-:W1:Y:S01]  /*1d40*/  @P0 LDC R7, c[0x0][0x430] ;  /* 0x00010c00ff070b82 */ /* 0x000e620000000800 */
[----:B------:R-:W-:Y:S01]  /*1d50*/  SHF.R.U32.HI R13, RZ, 0x7, R20 ;  /* 0x00000007ff0d7819 */ /* 0x000fe20000011614 */
[----:B------:R-:W1:Y:S01]  /*1d60*/  S2R R30, SR_TID.X ;  /* 0x00000000001e7919 */ /* 0x000e620000002100 */
[----:B------:R-:W-:Y:S01]  /*1d70*/  SHF.R.S32.HI R20, RZ, 0x1f, R228 ;  /* 0x0000001fff147819 */ /* 0x000fe200000114e4 */
[----:B------:R-:W-:Y:S01]  /*1d80*/  IMAD.WIDE.U32 R134, R228, R44, R106 ;  /* 0x0000002ce4867225 */ /* 0x000fe200078e006a */
[C---:B------:R-:W-:Y:S02]  /*1d90*/  ISETP.NE.AND P6, PT, R13.reuse, 0x1, PT ;  /* 0x000000010d00780c */ /* 0x040fe40003fc5270 */
[----:B------:R-:W-:Y:S01]  /*1da0*/  SHF.R.S32.HI R124, RZ, 0x1f, R15 ;  /* 0x0000001fff7c7819 */ /* 0x000fe2000001140f */
[----:B------:R-:W-:-:S02]  /*1db0*/  VIADD R140, R13, 0x8 ;  /* 0x000000080d8c7836 */ /* 0x000fc40000000000 */
[----:B------:R-:W-:Y:S02]  /*1dc0*/  IMAD R15, R20, R44, RZ ;  /* 0x0000002c140f7224 */ /* 0x000fe400078e02ff */
[----:B------:R-:W-:Y:S02]  /*1dd0*/  IMAD R13, R45, 0xe0, RZ ;  /* 0x000000e02d0d7824 */ /* 0x000fe400078e02ff */
[----:B------:R-:W-:Y:S02]  /*1de0*/  IMAD R15, R228, R45, R15 ;  /* 0x0000002de40f7224 */ /* 0x000fe400078e020f */
[----:B0-----:R-:W-:-:S04]  /*1df0*/  @P0 IMAD.HI.U32 R0, R122, R3, RZ ;  /* 0x000000037a000227 */ /* 0x001fc800078e00ff */
[----:B------:R-:W-:Y:S02]  /*1e00*/  IMAD.MOV.U32 R3, RZ, RZ, R122 ;  /* 0x000000ffff037224 */ /* 0x000fe400078e007a */
[----:B------:R-:W-:Y:S01]  /*1e10*/  IMAD.SHL.U32 R28, R28, 0x80, RZ ;  /* 0x000000801c1c7824 */ /* 0x000fe200078e00ff */
[----:B-1----:R-:W-:Y:S01]  /*1e20*/  @P0 SHF.R.U32.HI R3, RZ, R7, R0 ;  /* 0x00000007ff030219 */ /* 0x002fe20000011600 */
[----:B------:R-:W-:Y:S01]  /*1e30*/  IMAD R7, R103, R45, R6 ;  /* 0x0000002d67077224 */ /* 0x000fe200078e0206 */
[----:B------:R-:W-:Y:S01]  /*1e40*/  ISETP.NE.U32.AND P0, PT, RZ, UR6, PT ;  /* 0x00000006ff007c0c */ /* 0x000fe2000bf05070 */
[----:B------:R-:W-:Y:S01]  /*1e50*/  IMAD.SHL.U32 R57, R57, 0x80, RZ ;  /* 0x0000008039397824 */ /* 0x000fe200078e00ff */
[----:B------:R-:W-:Y:S01]  /*1e60*/  SHF.R.S32.HI R6, RZ, 0x1f, R3 ;  /* 0x0000001fff067819 */ /* 0x000fe20000011403 */
[----:B------:R-:W-:Y:S01]  /*1e70*/  IMAD.IADD R5, R5, 0x1, R7 ;  /* 0x0000000105057824 */ /* 0x000fe200078e0207 */
[----:B------:R-:W-:Y:S01]  /*1e80*/  ISETP.NE.AND.EX P0, PT, RZ, UR7, PT, P0 ;  /* 0x00000007ff007c0c */ /* 0x000fe2000bf05300 */
[----:B------:R-:W-:-:S04]  /*1e90*/  IMAD.WIDE.U32 R104, R228, R44, R18 ;  /* 0x0000002ce4687225 */ /* 0x000fc800078e0012 */
[----:B------:R-:W-:Y:S02]  /*1ea0*/  VIADD R30, R30, 0xffffff80 ;  /* 0xffffff801e1e7836 */ /* 0x000fe40000000000 */
[----:B------:R-:W-:Y:S01]  /*1eb0*/  IMAD.IADD R40, R133, 0x1, R13 ;  /* 0x0000000185287824 */ /* 0x000fe200078e020d */
[----:B------:R-:W-:Y:S01]  /*1ec0*/  IADD3 R42, R15, R135, RZ ;  /* 0x000000870f2a7210 */ /* 0x000fe20007ffe0ff */
[----:B------:R-:W-:Y:S01]  /*1ed0*/  IMAD R0, R6, UR4, RZ ;  /* 0x0000000406007c24 */ /* 0x000fe2000f8e02ff */
[----:B------:R-:W-:Y:S01]  /*1ee0*/  LOP3.LUT R28, R28, 0x380, RZ, 0xc0, !PT ;  /* 0x000003801c1c7812 */ /* 0x000fe200078ec0ff */
[----:B------:R-:W-:Y:S01]  /*1ef0*/  IMAD.WIDE.U32 R4, R3, UR4, R4 ;  /* 0x0000000403047c25 */ /* 0x000fe2000f8e0004 */
[----:B------:R-:W-:Y:S02]  /*1f00*/  SHF.R.S32.HI R56, RZ, 0x1f, R30 ;  /* 0x0000001fff387819 */ /* 0x000fe4000001141e */
[----:B------:R-:W-:Y:S01]  /*1f10*/  LOP3.LUT R57, R57, 0x380, RZ, 0xc0, !PT ;  /* 0x0000038039397812 */ /* 0x000fe200078ec0ff */
[----:B------:R-:W-:Y:S01]  /*1f20*/  IMAD R7, R3, UR5, R0 ;  /* 0x0000000503077c24 */ /* 0x000fe2000f8e0200 */
[----:B------:R-:W-:Y:S01]  /*1f30*/  ULDC.64 UR4, c[0x0][0x300] ;  /* 0x0000c00000047ab9 */ /* 0x000fe20000000a00 */
[----:B------:R-:W-:Y:S01]  /*1f40*/  LEA.HI R56, R56, R30, RZ, 0x5 ;  /* 0x0000001e38387211 */ /* 0x000fe200078f28ff */
[----:B------:R-:W-:Y:S01]  /*1f50*/  VIADD R32, R228, 0x40 ;  /* 0x00000040e4207836 */ /* 0x000fe20000000000 */
[----:B------:R-:W-:-:S02]  /*1f60*/  IADD3 R35, R105, R15, RZ ;  /* 0x0000000f69237210 */ /* 0x000fc40007ffe0ff */
[----:B------:R-:W-:Y:S01]  /*1f70*/  IADD3 R5, R5, R7, RZ ;  /* 0x0000000705057210 */ /* 0x000fe20007ffe0ff */
[----:B------:R-:W-:Y:S01]  /*1f80*/  IMAD.SHL.U32 R56, R56, 0x20, RZ ;  /* 0x0000002038387824 */ /* 0x000fe200078e00ff */
[----:B------:R-:W-:Y:S02]  /*1f90*/  SHF.R.U32.HI R142, RZ, 0x3, R28 ;  /* 0x00000003ff8e7819 */ /* 0x000fe4000001161c */
[----:B------:R-:W-:Y:S02]  /*1fa0*/  SHF.R.U32.HI R141, RZ, 0x3, R57 ;  /* 0x00000003ff8d7819 */ /* 0x000fe40000011639 */
[----:B------:R-:W-:Y:S02]  /*1fb0*/  LOP3.LUT R56, R56, 0xfffffc00, RZ, 0xc0, !PT ;  /* 0xfffffc0038387812 */ /* 0x000fe400078ec0ff */
[----:B------:R-:W-:Y:S02]  /*1fc0*/  SHF.R.S32.HI R126, RZ, 0x1f, R32 ;  /* 0x0000001fff7e7819 */ /* 0x000fe40000011420 */
[----:B------:R-:W-:-:S02]  /*1fd0*/  SHF.L.U64.HI R45, R44, 0x7, R45 ;  /* 0x000000072c2d7819 */ /* 0x000fc4000001022d */
[----:B--2---:R-:W-:Y:S02]  /*1fe0*/  SHF.R.S32.HI R0, RZ, 0x1f, R27 ;  /* 0x0000001fff007819 */ /* 0x004fe4000001141b */
[----:B------:R-:W-:Y:S02]  /*1ff0*/  SEL R7, R27, RZ, !P0 ;  /* 0x000000ff1b077207 */ /* 0x000fe40004000000 */
[----:B------:R-:W0:Y:S01]  /*2000*/  LDC.64 R26, c[0x0][0x3e8] ;  /* 0x0000fa00ff1a7b82 */ /* 0x000e220000000a00 */
[----:B------:R-:W-:Y:S02]  /*2010*/  SEL R8, R0, RZ, !P0 ;  /* 0x000000ff00087207 */ /* 0x000fe40004000000 */
[----:B------:R-:W-:Y:S01]  /*2020*/  IMAD.WIDE.U32 R46, R7, UR4, R4 ;  /* 0x00000004072e7c25 */ /* 0x000fe2000f8e0004 */
[----:B------:R-:W-:-:S03]  /*2030*/  IADD3 R102, P0, R228, R103, RZ ;  /* 0x00000067e4667210 */ /* 0x000fc60007f1e0ff */
[----:B------:R-:W-:Y:S02]  /*2040*/  IMAD R0, R8, UR4, RZ ;  /* 0x0000000408007c24 */ /* 0x000fe4000f8e02ff */
[----:B------:R-:W-:Y:S02]  /*2050*/  IMAD.X R103, R20, 0x1, R33, P0 ;  /* 0x0000000114677824 */ /* 0x000fe400000e0621 */
[----:B------:R-:W-:Y:S01]  /*2060*/  IMAD R21, R7, UR5, R0 ;  /* 0x0000000507157c24 */ /* 0x000fe2000f8e0200 */
[----:B------:R-:W-:Y:S05]  /*2070*/  @!P6 WARPSYNC.ALL ;  /* 0x000000000000e948 */ /* 0x000fea0003800000 */
[----:B------:R-:W-:-:S02]  /*2080*/  ULDC.64 UR4, c[0x0][0x320] ;  /* 0x0000c80000047ab9 */ /* 0x000fc40000000a00 */
[----:B------:R-:W-:Y:S02]  /*2090*/  IMAD R0, R6, UR4, RZ ;  /* 0x0000000406007c24 */ /* 0x000fe4000f8e02ff */
[----:B------:R-:W-:-:S04]  /*20a0*/  IMAD.WIDE.U32 R4, R3, UR4, R18 ;  /* 0x0000000403047c25 */ /* 0x000fc8000f8e0012 */
[----:B------:R-:W-:Y:S01]  /*20b0*/  IMAD R49, R3, UR5, R0 ;  /* 0x0000000503317c24 */ /* 0x000fe2000f8e0200 */
[----:B------:R-:W-:Y:S01]  /*20c0*/  ULDC.64 UR4, c[0x0][0x328] ;  /* 0x0000ca0000047ab9 */ /* 0x000fe20000000a00 */
[----:B------:R-:W-:Y:S02]  /*20d0*/  IMAD R0, R20, R38, RZ ;  /* 0x0000002614007224 */ /* 0x000fe400078e02ff */
[----:B------:R-:W-:Y:S02]  /*20e0*/  IMAD.IADD R49, R5, 0x1, R49 ;  /* 0x0000000105317824 */ /* 0x000fe400078e0231 */
[----:B------:R-:W-:Y:S02]  /*20f0*/  IMAD.MOV.U32 R48, RZ, RZ, R4 ;  /* 0x000000ffff307224 */ /* 0x000fe400078e0004 */
[----:B------:R-:W-:Y:S02]  /*2100*/  IMAD R3, R8, UR4, RZ ;  /* 0x0000000408037c24 */ /* 0x000fe4000f8e02ff */
[----:B------:R-:W-:-:S02]  /*2110*/  IMAD R93, R228, R39, R0 ;  /* 0x00000027e45d7224 */ /* 0x000fc400078e0200 */
[----:B0-----:R-:W-:Y:S02]  /*2120*/  IMAD R0, R20, R26, RZ ;  /* 0x0000001a14007224 */ /* 0x001fe400078e02ff */
[----:B------:R-:W-:Y:S01]  /*2130*/  IMAD R53, R7, UR5, R3 ;  /* 0x0000000507357c24 */ /* 0x000fe2000f8e0203 */
[----:B------:R-:W-:Y:S01]  /*2140*/  SEL R3, R123, RZ, P2 ;  /* 0x000000ff7b037207 */ /* 0x000fe20001000000 */
[----:B------:R-:W-:-:S04]  /*2150*/  IMAD.WIDE.U32 R48, R7, UR4, R48 ;  /* 0x0000000407307c25 */ /* 0x000fc8000f8e0030 */
[----:B------:R-:W-:-:S04]  /*2160*/  IMAD.WIDE.U32 R10, R228, R26, R18 ;  /* 0x0000001ae40a7225 */ /* 0x000fc800078e0012 */
[----:B------:R-:W-:Y:S01]  /*2170*/  IMAD.WIDE.U32 R100, R26, 0xe0, RZ ;  /* 0x000000e01a647825 */ /* 0x000fe200078e00ff */
[----:B------:R-:W-:Y:S01]  /*2180*/  IADD3 R41, P0, R106, R134, RZ ;  /* 0x000000866a297210 */ /* 0x000fe20007f1e0ff */
[----:B------:R-:W-:Y:S02]  /*2190*/  ULDC UR4, c[0x0][0x2e4] ;  /* 0x0000b90000047ab9 */ /* 0x000fe40000000800 */
[----:B------:R-:W-:-:S04]  /*21a0*/  IMAD.WIDE.U32 R6, R228, R26, R22 ;  /* 0x0000001ae4067225 */ /* 0x000fc800078e0016 */
[C---:B------:R-:W-:Y:S01]  /*21b0*/  IMAD R99, R228.reuse, R27, R0 ;  /* 0x0000001be4637224 */ /* 0x040fe200078e0200 */
[----:B------:R-:W-:Y:S01]  /*21c0*/  P2R R0, PR, RZ, 0x4 ;  /* 0x00000004ff007803 */ /* 0x000fe20000000000 */
[----:B------:R-:W-:Y:S02]  /*21d0*/  IMAD.MOV.U32 R96, RZ, RZ, R6 ;  /* 0x000000ffff607224 */ /* 0x000fe400078e0006 */
[----:B------:R-:W-:Y:S01]  /*21e0*/  IMAD.IADD R97, R7, 0x1, R99 ;  /* 0x0000000107617824 */ /* 0x000fe200078e0263 */
[----:B-----5:R-:W-:Y:S01]  /*21f0*/  SHF.R.S32.HI R7, RZ, 0x1f, R117 ;  /* 0x0000001fff077819 */ /* 0x020fe20000011475 */
[----:B------:R-:W-:Y:S01]  /*2200*/  IMAD.WIDE.U32 R8, R228, R38, R18 ;  /* 0x00000026e4087225 */ /* 0x000fe200078e0012 */
[----:B------:R-:W-:Y:S02]  /*2210*/  IADD3 R99, R99, R11, RZ ;  /* 0x0000000b63637210 */ /* 0x000fe40007ffe0ff */
[----:B------:R-:W-:Y:S01]  /*2220*/  SHF.L.U64.HI R11, R38, 0x7, R39 ;  /* 0x00000007260b7819 */ /* 0x000fe20000010227 */
[----:B------:R-:W-:-:S02]  /*2230*/  IMAD.IADD R3, R18, 0x1, R3 ;  /* 0x0000000112037824 */ /* 0x000fc400078e0203 */
[-C--:B------:R-:W-:Y:S02]  /*2240*/  IMAD R6, R7, R38.reuse, RZ ;  /* 0x0000002607067224 */ /* 0x080fe400078e02ff */
[----:B------:R-:W-:-:S04]  /*2250*/  IMAD.WIDE.U32 R4, R228, R38, R22 ;  /* 0x00000026e4047225 */ /* 0x000fc800078e0016 */
[----:B------:R-:W-:Y:S01]  /*2260*/  IMAD.MOV.U32 R92, RZ, RZ, R8 ;  /* 0x000000ffff5c7224 */ /* 0x000fe200078e0008 */
[----:B------:R-:W-:Y:S01]  /*2270*/  SHF.R.S32.HI R8, RZ, 0x1f, R3 ;  /* 0x0000001fff087819 */ /* 0x000fe20000011403 */
[----:B------:R-:W-:Y:S02]  /*2280*/  IMAD R31, R117, R39, R6 ;  /* 0x00000027751f7224 */ /* 0x000fe400078e0206 */
[----:B------:R-:W-:Y:S01]  /*2290*/  IMAD.IADD R5, R5, 0x1, R93 ;  /* 0x0000000105057824 */ /* 0x000fe200078e025d */
[----:B------:R-:W-:Y:S01]  /*22a0*/  LEA.HI R14, R8, R3, RZ, 0x4 ;  /* 0x00000003080e7211 */ /* 0x000fe200078f20ff */
[----:B------:R-:W-:Y:S01]  /*22b0*/  IMAD R6, R7, R26, RZ ;  /* 0x0000001a07067224 */ /* 0x000fe200078e02ff */
[C-C-:B------:R-:W-:Y:S01]  /*22c0*/  SHF.L.U64.HI R8, R26.reuse, 0x6, R27.reuse ;  /* 0x000000061a087819 */ /* 0x140fe2000001021b */
[----:B------:R-:W-:Y:S01]  /*22d0*/  IMAD.MOV.U32 R98, RZ, RZ, R10 ;  /* 0x000000ffff627224 */ /* 0x000fe200078e000a */
[C---:B------:R-:W-:Y:S01]  /*22e0*/  SHF.L.U64.HI R7, R26.reuse, 0x7, R27 ;  /* 0x000000071a077819 */ /* 0x040fe2000001021b */
[----:B------:R-:W-:Y:S01]  /*22f0*/  IMAD.WIDE.U32 R50, R117, R38, R4 ;  /* 0x0000002675327225 */ /* 0x000fe200078e0004 */
[----:B------:R-:W-:-:S03]  /*2300*/  SHF.L.U32 R5, R26, 0x7, RZ ;  /* 0x000000071a057819 */ /* 0x000fc600000006ff */
[C---:B------:R-:W-:Y:S02]  /*2310*/  IMAD R29, R117.reuse, R27, R6 ;  /* 0x0000001b751d7224 */ /* 0x040fe400078e0206 */
[----:B------:R-:W-:Y:S02]  /*2320*/  IMAD.SHL.U32 R6, R26, 0x40, RZ ;  /* 0x000000401a067824 */ /* 0x000fe400078e00ff */
[----:B------:R-:W-:-:S04]  /*2330*/  IMAD.WIDE.U32 R96, R117, R26, R96 ;  /* 0x0000001a75607225 */ /* 0x000fc800078e0060 */
[----:B------:R-:W-:-:S04]  /*2340*/  IMAD.WIDE.U32 R98, R117, R26, R98 ;  /* 0x0000001a75627225 */ /* 0x000fc800078e0062 */
[----:B------:R-:W-:Y:S02]  /*2350*/  VIADD R26, R228, 0x40 ;  /* 0x00000040e41a7836 */ /* 0x000fe40000000000 */
[----:B------:R-:W-:Y:S02]  /*2360*/  IMAD.SHL.U32 R3, R229, 0x80, RZ ;  /* 0x00000080e5037824 */ /* 0x000fe400078e00ff */
[----:B------:R-:W-:Y:S02]  /*2370*/  IMAD.SHL.U32 R26, R26, 0x80, RZ ;  /* 0x000000801a1a7824 */ /* 0x000fe400078e00ff */
[----:B------:R-:W-:Y:S01]  /*2380*/  IMAD.IADD R93, R93, 0x1, R9 ;  /* 0x000000015d5d7824 */ /* 0x000fe200078e0209 */
[----:B------:R-:W-:Y:S01]  /*2390*/  LOP3.LUT R3, R3, 0x380, RZ, 0xc0, !PT ;  /* 0x0000038003037812 */ /* 0x000fe200078ec0ff */
[----:B------:R-:W-:Y:S01]  /*23a0*/  IMAD.SHL.U32 R10, R38, 0x40, RZ ;  /* 0x00000040260a7824 */ /* 0x000fe200078e00ff */
[----:B------:R-:W-:Y:S01]  /*23b0*/  LOP3.LUT R26, R26, 0x380, RZ, 0xc0, !PT ;  /* 0x000003801a1a7812 */ /* 0x000fe200078ec0ff */
[----:B------:R-:W-:Y:S01]  /*23c0*/  IMAD.SHL.U32 R9, R38, 0x80, RZ ;  /* 0x0000008026097824 */ /* 0x000fe200078e00ff */
[----:B------:R-:W-:Y:S01]  /*23d0*/  SHF.R.U32.HI R43, RZ, 0x3, R3 ;  /* 0x00000003ff2b7819 */ /* 0x000fe20000011603 */
[----:B------:R-:W-:Y:S01]  /*23e0*/  IMAD.WIDE.U32 R92, R117, R38, R92 ;  /* 0x00000026755c7225 */ /* 0x000fe200078e005c */
[----:B------:R-:W-:-:S02]  /*23f0*/  LOP3.LUT R20, R3, 0x30, R18, 0xf8, !PT ;  /* 0x0000003003147812 */ /* 0x000fc400078ef812 */
[----:B------:R-:W-:Y:S01]  /*2400*/  LOP3.LUT R13, R26, 0x70, R14, 0xf8, !PT ;  /* 0x000000701a0d7812 */ /* 0x000fe200078ef80e */
[----:B------:R-:W-:Y:S01]  /*2410*/  VIADD R26, R228, 0x40 ;  /* 0x00000040e41a7836 */ /* 0x000fe20000000000 */
[-C--:B------:R-:W-:Y:S01]  /*2420*/  LOP3.LUT R20, R20, R43.reuse, RZ, 0x3c, !PT ;  /* 0x0000002b14147212 */ /* 0x080fe200078e3cff */
[----:B------:R-:W-:Y:S02]  /*2430*/  IMAD R27, R27, 0xe0, RZ ;  /* 0x000000e01b1b7824 */ /* 0x000fe400078e02ff */
[----:B------:R-:W-:Y:S02]  /*2440*/  IMAD.SHL.U32 R26, R26, 0x80, RZ ;  /* 0x000000801a1a7824 */ /* 0x000fe400078e00ff */
[----:B------:R-:W-:Y:S01]  /*2450*/  IMAD.X R38, R42, 0x1, R107, P0 ;  /* 0x000000012a267824 */ /* 0x000fe200000e066b */
[----:B------:R-:W-:Y:S01]  /*2460*/  IADD3 R37, P0, R41, R106, RZ ;  /* 0x0000006a29257210 */ /* 0x000fe20007f1e0ff */
[----:B------:R-:W-:Y:S01]  /*2470*/  IMAD.IADD R34, R56, 0x1, R20 ;  /* 0x0000000138227824 */ /* 0x000fe200078e0214 */
[--C-:B------:R-:W-:Y:S01]  /*2480*/  LOP3.LUT R20, R3, 0x70, R14.reuse, 0xf8, !PT ;  /* 0x0000007003147812 */ /* 0x100fe200078ef80e */
[----:B------:R-:W-:Y:S01]  /*2490*/  IMAD.IADD R21, R47, 0x1, R21 ;  /* 0x000000012f157824 */ /* 0x000fe200078e0215 */
[----:B------:R-:W-:Y:S01]  /*24a0*/  LOP3.LUT R26, R26, 0x380, RZ, 0xc0, !PT ;  /* 0x000003801a1a7812 */ /* 0x000fe200078ec0ff */
[----:B------:R-:W-:Y:S01]  /*24b0*/  IMAD.IADD R36, R101, 0x1, R27 ;  /* 0x0000000165247824 */ /* 0x000fe200078e021b */
[--C-:B------:R-:W-:Y:S01]  /*24c0*/  LOP3.LUT R15, R28, 0x70, R14.reuse, 0xf8, !PT ;  /* 0x000000701c0f7812 */ /* 0x100fe200078ef80e */
[----:B------:R-:W-:Y:S01]  /*24d0*/  IMAD.X R33, R38, 0x1, R107, P0 ;  /* 0x0000000126217824 */ /* 0x000fe200000e066b */
[----:B------:R-:W-:Y:S01]  /*24e0*/  SHF.R.S32.HI R28, RZ, 0x4, R14 ;  /* 0x00000004ff1c7819 */ /* 0x000fe2000001140e */
[----:B------:R-:W-:Y:S01]  /*24f0*/  VIADD R4, R18, 0x40 ;  /* 0x0000004012047836 */ /* 0x000fe20000000000 */
[----:B------:R-:W-:Y:S01]  /*2500*/  SHF.R.U32.HI R26, RZ, 0x3, R26 ;  /* 0x00000003ff1a7819 */ /* 0x000fe2000001161a */
[----:B------:R-:W-:Y:S01]  /*2510*/  IMAD R39, R39, 0xe0, RZ ;  /* 0x000000e027277824 */ /* 0x000fe200078e02ff */
[----:B------:R-:W-:Y:S01]  /*2520*/  LOP3.LUT R27, R14, 0xfffffff0, RZ, 0xc0, !PT ;  /* 0xfffffff00e1b7812 */ /* 0x000fe200078ec0ff */
[----:B------:R-:W-:Y:S01]  /*2530*/  IMAD.SHL.U32 R123, R123, 0x2, RZ ;  /* 0x000000027b7b7824 */ /* 0x000fe200078e00ff */
[----:B------:R-:W-:-:S02]  /*2540*/  LOP3.LUT R116, R20, R43, RZ, 0x3c, !PT ;  /* 0x0000002b14747212 */ /* 0x000fc400078e3cff */
[----:B------:R-:W-:Y:S02]  /*2550*/  LOP3.LUT R14, R57, 0x70, R14, 0xf8, !PT ;  /* 0x00000070390e7812 */ /* 0x000fe400078ef80e */
[----:B------:R-:W-:Y:S02]  /*2560*/  IADD3 R20, P0, R46, R104, RZ ;  /* 0x000000682e147210 */ /* 0x000fe40007f1e0ff */
[----:B------:R-:W-:Y:S02]  /*2570*/  LOP3.LUT R115, R13, R26, RZ, 0x3c, !PT ;  /* 0x0000001a0d737212 */ /* 0x000fe400078e3cff */
[----:B------:R-:W-:Y:S02]  /*2580*/  LOP3.LUT R114, R15, R142, RZ, 0x3c, !PT ;  /* 0x0000008e0f727212 */ /* 0x000fe400078e3cff */
[----:B------:R-:W-:Y:S01]  /*2590*/  LOP3.LUT R113, R14, R141, RZ, 0x3c, !PT ;  /* 0x0000008d0e717212 */ /* 0x000fe200078e3cff */
[----:B------:R-:W-:Y:S01]  /*25a0*/  IMAD.X R14, R35, 0x1, R21, P0 ;  /* 0x00000001230e7824 */ /* 0x000fe200000e0615 */
[----:B------:R-:W-:-:S02]  /*25b0*/  IADD3 R15, P3, R46, 0x40, RZ ;  /* 0x000000402e0f7810 */ /* 0x000fc40007f7e0ff */
[----:B------:R-:W-:Y:S01]  /*25c0*/  IADD3 R13, P2, R20, 0x40, RZ ;  /* 0x00000040140d7810 */ /* 0x000fe20007f5e0ff */
[----:B------:R-:W-:Y:S01]  /*25d0*/  IMAD.IADD R32, R51, 0x1, R31 ;  /* 0x0000000133207824 */ /* 0x000fe200078e021f */
[----:B------:R-:W-:Y:S01]  /*25e0*/  IADD3 R30, R97, R29, RZ ;  /* 0x0000001d611e7210 */ /* 0x000fe20007ffe0ff */
[----:B------:R-:W-:Y:S01]  /*25f0*/  IMAD.IADD R39, R95, 0x1, R39 ;  /* 0x000000015f277824 */ /* 0x000fe200078e0227 */
[----:B------:R-:W-:Y:S01]  /*2600*/  SHF.R.S32.HI R26, RZ, 0x1f, R27 ;  /* 0x0000001fff1a7819 */ /* 0x000fe2000001141b */
[----:B------:R-:W-:Y:S01]  /*2610*/  IMAD.IADD R31, R31, 0x1, R93 ;  /* 0x000000011f1f7824 */ /* 0x000fe200078e025d */
[----:B------:R-:W-:Y:S01]  /*2620*/  ISETP.GE.AND P0, PT, R18, UR4, PT ;  /* 0x0000000412007c0c */ /* 0x000fe2000bf06270 */
[----:B------:R-:W-:Y:S01]  /*2630*/  IMAD.IADD R29, R29, 0x1, R99 ;  /* 0x000000011d1d7824 */ /* 0x000fe200078e0263 */
[----:B------:R-:W-:Y:S01]  /*2640*/  ISETP.GE.AND P1, PT, R4, UR4, PT ;  /* 0x0000000404007c0c */ /* 0x000fe2000bf26270 */
[----:B------:R-:W-:Y:S01]  /*2650*/  IMAD.IADD R116, R56, 0x1, R116 ;  /* 0x0000000138747824 */ /* 0x000fe200078e0274 */
[----:B------:R-:W-:Y:S01]  /*2660*/  IADD3 R115, R55, R115, RZ ;  /* 0x0000007337737210 */ /* 0x000fe20007ffe0ff */
[----:B---3--:R-:W-:-:S02]  /*2670*/  IMAD.IADD R114, R54, 0x1, R114 ;  /* 0x0000000136727824 */ /* 0x008fc400078e0272 */
[----:B----4-:R-:W-:Y:S02]  /*2680*/  IMAD.IADD R113, R52, 0x1, R113 ;  /* 0x0000000134717824 */ /* 0x010fe400078e0271 */
[----:B------:R-:W-:Y:S02]  /*2690*/  IMAD.X R108, RZ, RZ, R21, P3 ;  /* 0x000000ffff6c7224 */ /* 0x000fe400018e0615 */
[----:B------:R-:W-:Y:S02]  /*26a0*/  IMAD.X R109, RZ, RZ, R14, P2 ;  /* 0x000000ffff6d7224 */ /* 0x000fe400010e060e */
[----:B------:R-:W-:Y:S01]  /*26b0*/  IMAD.IADD R110, R49, 0x1, R53 ;  /* 0x00000001316e7824 */ /* 0x000fe200078e0235 */
[----:B------:R-:W-:Y:S06]  /*26c0*/  @!P6 BAR.SYNC.DEFER_BLOCKING 0x9, 0x100 ;  /* 0x024400000000eb1d */ /* 0x000fec0000010000 */
.L_x_377:
[----:B------:R-:W0:Y:S01]  /*26d0*/  LDC R130, c[0x0][0x3d4] ;  /* 0x0000f500ff827b82 */ /* 0x000e220000000800 */
[----:B------:R-:W-:Y:S01]  /*26e0*/  VIADD R25, R25, 0xffffffff ;  /* 0xffffffff19197836 */ /* 0x000fe20000000000 */
[----:B------:R-:W-:Y:S05]  /*26f0*/  YIELD ;  /* 0x0000000000007946 */ /* 0x000fea0003800000 */
[----:B------:R-:W-:Y:S01]  /*2700*/  IMAD R118, R17, 0x7000, R34 ;  /* 0x0000700011767824 */ /* 0x000fe200078e0222 */
[----:B------:R-:W-:Y:S01]  /*2710*/  ISETP.GT.AND P3, PT, R25, R24, PT ;  /* 0x000000181900720c */ /* 0x000fe20003f64270 */
[----:B------:R-:W-:Y:S03]  /*2720*/  BSSY B0, `(.L_x_294) ;  /* 0x000093e000007945 */ /* 0x000fe60003800000 */
[----:B------:R-:W-:-:S02]  /*2730*/  IADD3 R119, R16, R118, RZ ;  /* 0x0000007610777210 */ /* 0x000fc40007ffe0ff */
[----:B------:R-:W-:Y:S02]  /*2740*/  P2R R112, PR, RZ, 0x8 ;  /* 0x00000008ff707803 */ /* 0x000fe40000000000 */
[----:B0-----:R-:W-:-:S13]  /*2750*/  ISETP.GE.AND P2, PT, R130, 0x1, PT ;  /* 0x000000018200780c */ /* 0x001fda0003f46270 */
[----:B------:R-:W-:Y:S05]  /*2760*/  @!P2 BRA `(.L_x_295) ;  /* 0x0000008c002ca947 */ /* 0x000fea0003800000 */
[----:B------:R-:W-:Y:S01]  /*2770*/  ULDC.U8 UR4, c[0x0][0x3f0] ;  /* 0x0000fc0000047ab9 */ /* 0x000fe20000000000 */
[----:B------:R-:W-:Y:S01]  /*2780*/  SHF.R.S32.HI R53, RZ, 0x1f, R25 ;  /* 0x0000001fff357819 */ /* 0x000fe20000011419 */
[-C--:B------:R-:W-:Y:S01]  /*2790*/  IMAD R52, R40, R25.reuse, RZ ;  /* 0x0000001928347224 */ /* 0x080fe200078e02ff */
[----:B------:R-:W-:Y:S01]  /*27a0*/  ISETP.NE.AND P2, PT, RZ, UR4, PT ;  /* 0x00000004ff007c0c */ /* 0x000fe2000bf45270 */
[-C--:B------:R-:W-:Y:S02]  /*27b0*/  IMAD R54, R39, R25.reuse, RZ ;  /* 0x0000001927367224 */ /* 0x080fe400078e02ff */
[----:B------:R-:W-:Y:S02]  /*27c0*/  IMAD R55, R36, R25, RZ ;  /* 0x0000001924377224 */ /* 0x000fe400078e02ff */
[C---:B------:R-:W-:Y:S02]  /*27d0*/  IMAD R131, R53.reuse, R132, R52 ;  /* 0x0000008435837224 */ /* 0x040fe400078e0234 */
[----:B------:R-:W-:-:S02]  /*27e0*/  IMAD R127, R53, R94, R54 ;  /* 0x0000005e357f7224 */ /* 0x000fc400078e0236 */
[----:B------:R-:W-:Y:S02]  /*27f0*/  IMAD R111, R53, R100, R55 ;  /* 0x00000064356f7224 */ /* 0x000fe400078e0237 */
[----:B------:R-:W-:Y:S02]  /*2800*/  IMAD R120, R25, -0xe0, R2 ;  /* 0xffffff2019787824 */ /* 0x000fe400078e0202 */
[----:B------:R-:W-:-:S03]  /*2810*/  IMAD.WIDE.U32 R128, R132, R25, RZ ;  /* 0x0000001984807225 */ /* 0x000fc600078e00ff */
[----:B------:R-:W-:Y:S01]  /*2820*/  VIMNMX R120, R120, 0xe0, PT ;  /* 0x000000e078787848 */ /* 0x000fe20003fe0100 */
[----:B------:R-:W-:-:S04]  /*2830*/  IMAD.WIDE.U32 R52, R94, R25, RZ ;  /* 0x000000195e347225 */ /* 0x000fc800078e00ff */
[----:B------:R-:W-:-:S04]  /*2840*/  IMAD.WIDE.U32 R54, R100, R25, RZ ;  /* 0x0000001964367225 */ /* 0x000fc800078e00ff */
[----:B------:R-:W-:Y:S02]  /*2850*/  IMAD.IADD R131, R129, 0x1, R131 ;  /* 0x0000000181837824 */ /* 0x000fe400078e0283 */
[----:B------:R-:W-:Y:S02]  /*2860*/  IMAD.IADD R127, R53, 0x1, R127 ;  /* 0x00000001357f7824 */ /* 0x000fe400078e027f */
[----:B------:R-:W-:Y:S01]  /*2870*/  IMAD.IADD R111, R55, 0x1, R111 ;  /* 0x00000001376f7824 */ /* 0x000fe200078e026f */
[----:B------:R-:W-:Y:S06]  /*2880*/  @!P2 BRA `(.L_x_296) ;  /* 0x000000440030a947 */ /* 0x000fec0003800000 */
[----:B------:R-:W-:Y:S01]  /*2890*/  ISETP.GE.AND P2, PT, R228, R120, PT ;  /* 0x00000078e400720c */ /* 0x000fe20003f46270 */
[----:B------:R-:W-:Y:S01]  /*28a0*/  BSSY B1, `(.L_x_297) ;  /* 0x0000017000017945 */ /* 0x000fe20003800000 */
[----:B------:R-:W-:Y:S02]  /*28b0*/  CS2R R72, SRZ ;  /* 0x0000000000487805 */ /* 0x000fe4000001ff00 */
[----:B------:R-:W-:Y:S02]  /*28c0*/  CS2R R80, SRZ ;  /* 0x0000000000507805 */ /* 0x000fe4000001ff00 */
[----:B------:R-:W-:Y:S02]  /*28d0*/  CS2R R84, SRZ ;  /* 0x0000000000547805 */ /* 0x000fe4000001ff00 */
[----:B------:R-:W-:Y:S02]  /*28e0*/  CS2R R82, SRZ ;  /* 0x0000000000527805 */ /* 0x000fe4000001ff00 */
[----:B------:R-:W-:-:S03]  /*28f0*/  CS2R R86, SRZ ;  /* 0x0000000000567805 */ /* 0x000fc6000001ff00 */
[----:B------:R-:W-:Y:S05]  /*2900*/  @P2 BRA `(.L_x_298) ;  /* 0x0000000000402947 */ /* 0x000fea0003800000 */
[----:B------:R-:W-:Y:S01]  /*2910*/  ULDC.64 UR4, c[0x0][0x3c8] ;  /* 0x0000f20000047ab9 */ /* 0x000fe20000000a00 */
[----:B------:R-:W-:Y:S02]  /*2920*/  CS2R R84, SRZ ;  /* 0x0000000000547805 */ /* 0x000fe4000001ff00 */
[----:B------:R-:W-:Y:S02]  /*2930*/  IADD3 R56, P3, P4, R50, UR4, R52 ;  /* 0x0000000432387c10 */ /* 0x000fe4000fc7e034 */
[----:B------:R-:W-:Y:S02]  /*2940*/  CS2R R86, SRZ ;  /* 0x0000000000567805 */ /* 0x000fe4000001ff00 */
[----:B------:R-:W-:Y:S01]  /*2950*/  IADD3.X R57, R32, UR5, R127, P3, P4 ;  /* 0x0000000520397c10 */ /* 0x000fe20009fe847f */
[----:B------:R-:W-:Y:S02]  /*2960*/  ULDC.64 UR4, c[0x0][0x3e0] ;  /* 0x0000f80000047ab9 */ /* 0x000fe40000000a00 */
[----:B------:R-:W-:-:S04]  /*2970*/  IADD3 R58, P3, P4, R96, UR4, R54 ;  /* 0x00000004603a7c10 */ /* 0x000fc8000fc7e036 */
[----:B------:R-:W-:Y:S02]  /*2980*/  IADD3.X R59, R30, UR5, R111, P3, P4 ;  /* 0x000000051e3b7c10 */ /* 0x000fe40009fe846f */
[----:B------:R-:W-:Y:S02]  /*2990*/  ISETP.GE.AND P3, PT, R22, R130, PT ;  /* 0x000000821600720c */ /* 0x000fe40003f66270 */
[----:B------:R-:W-:Y:S02]  /*29a0*/  CS2R R80, SRZ ;  /* 0x0000000000507805 */ /* 0x000fe4000001ff00 */
[----:B------:R-:W-:-:S09]  /*29b0*/  CS2R R82, SRZ ;  /* 0x0000000000527805 */ /* 0x000fd2000001ff00 */
[----:B------:R0:W5:Y:S04]  /*29c0*/  @!P3 LDG.E.64 R84, desc[UR60][R56.64] ;  /* 0x0000003c3854b981 */ /* 0x000168000c1e1b00 */
[----:B------:R0:W5:Y:S01]  /*29d0*/  @!P3 LDG.E.64 R86, desc[UR60][R58.64] ;  /* 0x0000003c3a56b981 */ /* 0x000162000c1e1b00 */
[----:B------:R-:W-:-:S13]  /*29e0*/  ISETP.GE.AND P3, PT, R230, R130, PT ;  /* 0x00000082e600720c */ /* 0x000fda0003f66270 */
[----:B------:R0:W5:Y:S04]  /*29f0*/  @!P3 LDG.E.64 R80, desc[UR60][R56.64+0x20] ;  /* 0x0000203c3850b981 */ /* 0x000168000c1e1b00 */
[----:B------:R0:W5:Y:S02]  /*2a00*/  @!P3 LDG.E.64 R82, desc[UR60][R58.64+0x20] ;  /* 0x0000203c3a52b981 */ /* 0x000164000c1e1b00 */
.L_x_298:
[----:B------:R-:W-:Y:S05]  /*2a10*/  BSYNC B1 ;  /* 0x0000000000017941 */ /* 0x000fea0003800000 */
.L_x_297:
[----:B0-----:R-:W-:Y:S01]  /*2a20*/  VIADD R56, R228, 0x40 ;  /* 0x00000040e4387836 */ /* 0x001fe20000000000 */
[----:B------:R-:W-:Y:S01]  /*2a30*/  BSSY B1, `(.L_x_299) ;  /* 0x0000024000017945 */ /* 0x000fe20003800000 */
[----:B------:R-:W-:Y:S02]  /*2a40*/  CS2R R76, SRZ ;  /* 0x00000000004c7805 */ /* 0x000fe4000001ff00 */
[----:B------:R-:W-:Y:S02]  /*2a50*/  CS2R R74, SRZ ;  /* 0x00000000004a7805 */ /* 0x000fe4000001ff00 */
[----:B------:R-:W-:Y:S02]  /*2a60*/  CS2R R64, SRZ ;  /* 0x0000000000407805 */ /* 0x000fe4000001ff00 */
[----:B------:R-:W-:Y:S02]  /*2a70*/  ISETP.GE.AND P3, PT, R56, R120, PT ;  /* 0x000000783800720c */ /* 0x000fe40003f66270 */
[----:B------:R-:W-:-:S02]  /*2a80*/  CS2R R56, SRZ ;  /* 0x0000000000387805 */ /* 0x000fc4000001ff00 */
[----:B------:R-:W-:Y:S02]  /*2a90*/  CS2R R68, SRZ ;  /* 0x0000000000447805 */ /* 0x000fe4000001ff00 */
[----:B------:R-:W-:Y:S02]  /*2aa0*/  CS2R R66, SRZ ;  /* 0x0000000000427805 */ /* 0x000fe4000001ff00 */
[----:B------:R-:W-:Y:S02]  /*2ab0*/  CS2R R70, SRZ ;  /* 0x0000000000467805 */ /* 0x000fe4000001ff00 */
[----:B------:R-:W-:Y:S02]  /*2ac0*/  CS2R R60, SRZ ;  /* 0x00000000003c7805 */ /* 0x000fe4000001ff00 */
[----:B------:R-:W-:Y:S02]  /*2ad0*/  CS2R R58, SRZ ;  /* 0x00000000003a7805 */ /* 0x000fe4000001ff00 */
[----:B------:R-:W-:Y:S01]  /*2ae0*/  CS2R R62, SRZ ;  /* 0x00000000003e7805 */ /* 0x000fe2000001ff00 */
[----:B-----5:R-:W-:Y:S01]  /*2af0*/  IMAD.MOV.U32 R136, RZ, RZ, R80 ;  /* 0x000000ffff887224 */ /* 0x020fe200078e0050 */
[----:B------:R-:W-:Y:S01]  /*2b00*/  CS2R R78, SRZ ;  /* 0x00000000004e7805 */ /* 0x000fe2000001ff00 */
[----:B------:R-:W-:Y:S01]  /*2b10*/  IMAD.MOV.U32 R150, RZ, RZ, R84 ;  /* 0x000000ffff967224 */ /* 0x000fe200078e0054 */
[----:B------:R-:W-:Y:S06]  /*2b20*/  @P3 BRA `(.L_x_300) ;  /* 0x0000000000503947 */ /* 0x000fec0003800000 */
[----:B------:R-:W-:Y:S01]  /*2b30*/  IADD3 R88, P4, P5, R50, R52, R10 ;  /* 0x0000003432587210 */ /* 0x000fe20007d9e00a */
[----:B------:R-:W-:Y:S01]  /*2b40*/  ULDC.64 UR4, c[0x0][0x3c8] ;  /* 0x0000f20000047ab9 */ /* 0x000fe20000000a00 */
[----:B------:R-:W-:Y:S02]  /*2b50*/  CS2R R76, SRZ ;  /* 0x00000000004c7805 */ /* 0x000fe4000001ff00 */
[----:B------:R-:W-:Y:S02]  /*2b60*/  CS2R R78, SRZ ;  /* 0x00000000004e7805 */ /* 0x000fe4000001ff00 */
[----:B------:R-:W-:Y:S02]  /*2b70*/  IADD3.X R73, R32, R127, R12, P4, P5 ;  /* 0x0000007f20497210 */ /* 0x000fe400027ea40c */
[----:B------:R-:W-:-:S04]  /*2b80*/  IADD3 R90, P4, P5, R96, R54, R6 ;  /* 0x00000036605a7210 */ /* 0x000fc80007d9e006 */
[----:B------:R-:W-:Y:S02]  /*2b90*/  IADD3.X R72, R30, R111, R8, P4, P5 ;  /* 0x0000006f1e487210 */ /* 0x000fe400027ea408 */
[----:B------:R-:W-:-:S04]  /*2ba0*/  IADD3 R88, P4, R88, UR4, RZ ;  /* 0x0000000458587c10 */ /* 0x000fc8000ff9e0ff */
[----:B------:R-:W-:Y:S01]  /*2bb0*/  IADD3.X R89, R73, UR5, RZ, P4, !PT ;  /* 0x0000000549597c10 */ /* 0x000fe2000a7fe4ff */
[----:B------:R-:W-:Y:S02]  /*2bc0*/  ULDC.64 UR4, c[0x0][0x3e0] ;  /* 0x0000f80000047ab9 */ /* 0x000fe40000000a00 */
[----:B------:R-:W-:-:S04]  /*2bd0*/  IADD3 R90, P4, R90, UR4, RZ ;  /* 0x000000045a5a7c10 */ /* 0x000fc8000ff9e0ff */
[----:B------:R-:W-:Y:S02]  /*2be0*/  IADD3.X R91, R72, UR5, RZ, P4, !PT ;  /* 0x00000005485b7c10 */ /* 0x000fe4000a7fe4ff */
        /* <DEDUP_REMOVED lines=8> */
.L_x_300:
[----:B------:R-:W-:Y:S05]  /*2c70*/  BSYNC B1 ;  /* 0x0000000000017941 */ /* 0x000fea0003800000 */
.L_x_299:
[----:B0-----:R-:W-:Y:S01]  /*2c80*/  IADD3 R88, R228, 0x80, RZ ;  /* 0x00000080e4587810 */ /* 0x001fe20007ffe0ff */
[----:B------:R-:W-:Y:S03]  /*2c90*/  BSSY B1, `(.L_x_301) ;  /* 0x0000018000017945 */ /* 0x000fe60003800000 */
[----:B------:R-:W-:-:S04]  /*2ca0*/  ISETP.GE.AND P4, PT, R88, R120, PT ;  /* 0x000000785800720c */ /* 0x000fc80003f86270 */
[----:B------:R-:W-:-:S09]  /*2cb0*/  P2R R151, PR, RZ, 0x10 ;  /* 0x00000010ff977803 */ /* 0x000fd20000000000 */
[----:B------:R-:W-:Y:S05]  /*2cc0*/  @P4 BRA `(.L_x_302) ;  /* 0x0000000000504947 */ /* 0x000fea0003800000 */
        /* <DEDUP_REMOVED lines=20> */
.L_x_302:
[----:B------:R-:W-:Y:S05]  /*2e10*/  BSYNC B1 ;  /* 0x0000000000017941 */ /* 0x000fea0003800000 */
.L_x_301:
[----:B0-----:R-:W-:Y:S01]  /*2e20*/  VIADD R88, R228, 0xc0 ;  /* 0x000000c0e4587836 */ /* 0x001fe20000000000 */
[----:B------:R-:W-:Y:S04]  /*2e30*/  BSSY B1, `(.L_x_303) ;  /* 0x000001d000017945 */ /* 0x000fe80003800000 */
[----:B------:R-:W-:-:S13]  /*2e40*/  ISETP.GE.AND P4, PT, R88, R120, PT ;  /* 0x000000785800720c */ /* 0x000fda0003f86270 */
[----:B------:R-:W-:Y:S05]  /*2e50*/  @P4 BRA `(.L_x_304) ;  /* 0x0000000000684947 */ /* 0x000fea0003800000 */
[----:B------:R-:W0:Y:S01]  /*2e60*/  LDC.64 R56, c[0x0][0x3d8] ;  /* 0x0000f600ff387b82 */ /* 0x000e220000000a00 */
[----:B------:R-:W-:Y:S01]  /*2e70*/  IMAD.MOV.U32 R53, RZ, RZ, R127 ;  /* 0x000000ffff357224 */ /* 0x000fe200078e007f */
[----:B------:R-:W-:Y:S01]  /*2e80*/  ULDC.64 UR4, c[0x0][0x3c8] ;  /* 0x0000f20000047ab9 */ /* 0x000fe20000000a00 */
[----:B------:R-:W-:Y:S01]  /*2e90*/  IMAD.MOV.U32 R55, RZ, RZ, R111 ;  /* 0x000000ffff377224 */ /* 0x000fe200078e006f */
[----:B------:R-:W-:Y:S02]  /*2ea0*/  CS2R R60, SRZ ;  /* 0x00000000003c7805 */ /* 0x000fe4000001ff00 */
[----:B------:R-:W-:Y:S01]  /*2eb0*/  CS2R R62, SRZ ;  /* 0x00000000003e7805 */ /* 0x000fe2000001ff00 */
[----:B0-----:R-:W-:Y:S02]  /*2ec0*/  IMAD R57, R57, 0xc0, RZ ;  /* 0x000000c039397824 */ /* 0x001fe400078e02ff */
[----:B------:R-:W-:-:S04]  /*2ed0*/  IMAD.WIDE.U32 R52, R56, 0xc0, R52 ;  /* 0x000000c038347825 */ /* 0x000fc800078e0034 */
[----:B------:R-:W-:Y:S01]  /*2ee0*/  IMAD.IADD R53, R53, 0x1, R57 ;  /* 0x0000000135357824 */ /* 0x000fe200078e0239 */
[----:B------:R-:W-:Y:S01]  /*2ef0*/  IADD3 R52, P5, P6, R50, UR4, R52 ;  /* 0x0000000432347c10 */ /* 0x000fe2000febe034 */
[----:B------:R-:W0:Y:S03]  /*2f00*/  LDC.64 R56, c[0x0][0x3e8] ;  /* 0x0000fa00ff387b82 */ /* 0x000e260000000a00 */
[----:B------:R-:W-:Y:S01]  /*2f10*/  IADD3.X R53, R32, UR5, R53, P5, P6 ;  /* 0x0000000520357c10 */ /* 0x000fe2000afec435 */
[----:B------:R-:W-:Y:S01]  /*2f20*/  ULDC.64 UR4, c[0x0][0x3e0] ;  /* 0x0000f80000047ab9 */ /* 0x000fe20000000a00 */
[----:B0-----:R-:W-:-:S04]  /*2f30*/  IMAD.WIDE.U32 R54, R56, 0xc0, R54 ;  /* 0x000000c038367825 */ /* 0x001fc800078e0036 */
[----:B------:R-:W-:Y:S01]  /*2f40*/  IMAD R57, R57, 0xc0, RZ ;  /* 0x000000c039397824 */ /* 0x000fe200078e02ff */
[----:B------:R-:W-:-:S03]  /*2f50*/  IADD3 R54, P5, P6, R96, UR4, R54 ;  /* 0x0000000460367c10 */ /* 0x000fc6000febe036 */
[----:B------:R-:W-:-:S05]  /*2f60*/  IMAD.IADD R55, R55, 0x1, R57 ;  /* 0x0000000137377824 */ /* 0x000fca00078e0239 */
        /* <DEDUP_REMOVED lines=9> */
.L_x_304:
[----:B------:R-:W-:Y:S05]  /*3000*/  BSYNC B1 ;  /* 0x0000000000017941 */ /* 0x000fea0003800000 */
.L_x_303:
[----:B0-----:R-:W2:Y:S01]  /*3010*/  LDL R52, [R1+0x40] ;  /* 0x0000400001347983 */ /* 0x001ea20000100800 */
[----:B------:R-:W-:Y:S01]  /*3020*/  IMAD.MOV.U32 R154, RZ, RZ, R82 ;  /* 0x000000ffff9a7224 */ /* 0x000fe200078e0052 */
[----:B------:R-:W-:Y:S01]  /*3030*/  MOV R165, R86 ;  /* 0x0000005600a57202 */ /* 0x000fe20000000f00 */
[----:B-----5:R-:W-:Y:S01]  /*3040*/  IMAD.MOV.U32 R146, RZ, RZ, R72 ;  /* 0x000000ffff927224 */ /* 0x020fe200078e0048 */
[----:B------:R-:W-:Y:S01]  /*3050*/  MOV R143, R66 ;  /* 0x00000042008f7202 */ /* 0x000fe20000000f00 */
[----:B------:R-:W-:Y:S02]  /*3060*/  IMAD.MOV.U32 R148, RZ, RZ, R76 ;  /* 0x000000ffff947224 */ /* 0x000fe400078e004c */
[----:B------:R-:W-:Y:S02]  /*3070*/  IMAD.MOV.U32 R147, RZ, RZ, R74 ;  /* 0x000000ffff937224 */ /* 0x000fe400078e004a */
[----:B------:R-:W-:Y:S02]  /*3080*/  IMAD.MOV.U32 R149, RZ, RZ, R78 ;  /* 0x000000ffff957224 */ /* 0x000fe400078e004e */
[----:B------:R-:W-:-:S02]  /*3090*/  IMAD.MOV.U32 R137, RZ, RZ, R64 ;  /* 0x000000ffff897224 */ /* 0x000fc400078e0040 */
[----:B------:R-:W-:Y:S02]  /*30a0*/  IMAD.MOV.U32 R144, RZ, RZ, R68 ;  /* 0x000000ffff907224 */ /* 0x000fe400078e0044 */
[----:B------:R-:W-:Y:S02]  /*30b0*/  IMAD.MOV.U32 R145, RZ, RZ, R70 ;  /* 0x000000ffff917224 */ /* 0x000fe400078e0046 */
[----:B------:R-:W-:Y:S02]  /*30c0*/  IMAD.MOV.U32 R88, RZ, RZ, R56 ;  /* 0x000000ffff587224 */ /* 0x000fe400078e0038 */
[----:B------:R-:W-:Y:S02]  /*30d0*/  IMAD.MOV.U32 R90, RZ, RZ, R60 ;  /* 0x000000ffff5a7224 */ /* 0x000fe400078e003c */
[----:B------:R-:W-:Y:S02]  /*30e0*/  IMAD.MOV.U32 R89, RZ, RZ, R58 ;  /* 0x000000ffff597224 */ /* 0x000fe400078e003a */
[----:B------:R-:W-:Y:S01]  /*30f0*/  IMAD.MOV.U32 R91, RZ, RZ, R62 ;  /* 0x000000ffff5b7224 */ /* 0x000fe200078e003e */
[----:B--2---:R-:W-:-:S13]  /*3100*/  R2UR UR4, R52 ;  /* 0x00000000340472ca */ /* 0x004fda00000e0000 */
[----:B------:R-:W-:-:S06]  /*3110*/  UISETP.NE.AND UP0, UPT, UR4, 0x3, UPT ;  /* 0x000000030400788c */ /* 0x000fcc000bf05270 */
[----:B------:R-:W-:-:S13]  /*3120*/  PLOP3.LUT P5, PT, PT, PT, UP0, 0x80, 0x0 ;  /* 0x000000000000781c */ /* 0x000fda0003faf008 */
[----:B------:R-:W-:Y:S05]  /*3130*/  @!P5 BRA `(.L_x_305) ;  /* 0x000000000004d947 */ /* 0x000fea0003800000 */
[----:B------:R-:W-:Y:S01]  /*3140*/  BPT.TRAP 0x1 ;  /* 0x000000040000795c */ /* 0x000fe20000300000 */
.L_x_305:
[----:B------:R-:W-:Y:S01]  /*3150*/  IMAD R111, R17, 0x8, R16 ;  /* 0x00000008116f7824 */ /* 0x000fe200078e0210 */
[----:B------:R-:W-:Y:S01]  /*3160*/  SHF.L.U32 R127, R231, 0x1f, RZ ;  /* 0x0000001fe77f7819 */ /* 0x000fe200000006ff */
[----:B------:R-:W-:Y:S03]  /*3170*/  BSSY B1, `(.L_x_306) ;  /* 0x0000003000017945 */ /* 0x000fe60003800000 */
[----:B------:R-:W0:Y:S02]  /*3180*/  SYNCS.PHASECHK.TRANS64.TRYWAIT P6, [R111+URZ+0x2e890], R127 ;  /* 0x02e8907f6f0075a7 */ /* 0x000e2400080c017f */
[----:B0-----:R-:W-:Y:S05]  /*3190*/  @!P6 BRA `(.L_x_307) ;  /* 0x000001f00088e947 */ /* 0x001fea0003800000 */
.L_x_576:
[----:B------:R-:W-:Y:S05]  /*31a0*/  BSYNC B1 ;  /* 0x0000000000017941 */ /* 0x000fea0003800000 */
.L_x_306:
[----:B------:R-:W-:Y:S01]  /*31b0*/  BSSY B1, `(.L_x_308) ;  /* 0x00000ee000017945 */ /* 0x000fe20003800000 */
[----:B------:R-:W-:-:S03]  /*31c0*/  IMAD R155, R17, 0x7000, R34 ;  /* 0x00007000119b7824 */ /* 0x000fc600078e0222 */
[----:B------:R-:W-:Y:S05]  /*31d0*/  @P2 BRA `(.L_x_309) ;  /* 0x0000000c00ac2947 */ /* 0x000fea0003800000 */
[----:B------:R-:W-:Y:S01]  /*31e0*/  IADD3 R153, P2, R104, R128, RZ ;  /* 0x0000008068997210 */ /* 0x000fe20007f5e0ff */
[----:B------:R-:W-:Y:S03]  /*31f0*/  BSSY B2, `(.L_x_310) ;  /* 0x0000073000027945 */ /* 0x000fe60003800000 */
[----:B------:R-:W-:Y:S01]  /*3200*/  IADD3.X R152, R131, R35, RZ, P2, !PT ;  /* 0x0000002383987210 */ /* 0x000fe200017fe4ff */
[----:B------:R-:W-:Y:S08]  /*3210*/  @P0 BRA `(.L_x_311) ;  /* 0x0000000400c00947 */ /* 0x000ff00003800000 */
[----:B------:R1:W2:Y:S01]  /*3220*/  LDS.128 R52, [R119+0x20400] ;  /* 0x0204000077347984 */ /* 0x0002a20000000c00 */
[----:B------:R-:W-:Y:S01]  /*3230*/  ISETP.GE.AND P2, PT, R22, R130, PT ;  /* 0x000000821600720c */ /* 0x000fe20003f46270 */
[----:B------:R-:W-:-:S12]  /*3240*/  BSSY B3, `(.L_x_312) ;  /* 0x0000069000037945 */ /* 0x000fd80003800000 */
[----:B-1----:R-:W-:Y:S05]  /*3250*/  @P2 BRA `(.L_x_313) ;  /* 0x00000004009c2947 */ /* 0x002fea0003800000 */
[----:B------:R-:W-:Y:S02]  /*3260*/  SHF.R.U32.HI R84, RZ, 0x8, R85 ;  /* 0x00000008ff547819 */ /* 0x000fe40000011655 */
[----:B------:R-:W-:Y:S02]  /*3270*/  SHF.R.U32.HI R86, RZ, 0x8, R87 ;  /* 0x00000008ff567819 */ /* 0x000fe40000011657 */
[----:B------:R-:W-:Y:S01]  /*3280*/  SHF.R.U32.HI R159, RZ, 0x10, R85 ;  /* 0x00000010ff9f7819 */ /* 0x000fe20000011655 */
[----:B------:R-:W-:Y:S01]  /*3290*/  IMAD.SHL.U32 R84, R84, 0x100, RZ ;  /* 0x0000010054547824 */ /* 0x000fe200078e00ff */
[----:B------:R-:W-:Y:S02]  /*32a0*/  SHF.R.U32.HI R157, RZ, 0x10, R87 ;  /* 0x00000010ff9d7819 */ /* 0x000fe40000011657 */
[----:B------:R-:W-:Y:S01]  /*32b0*/  LOP3.LUT R156, R87, 0xff0000ff, RZ, 0xc0, !PT ;  /* 0xff0000ff579c7812 */ /* 0x000fe200078ec0ff */
[----:B------:R-:W-:Y:S01]  /*32c0*/  IMAD.SHL.U32 R87, R86, 0x100, RZ ;  /* 0x0000010056577824 */ /* 0x000fe200078e00ff */
[----:B------:R-:W-:Y:S01]  /*32d0*/  LOP3.LUT R85, R85, 0xff0000ff, RZ, 0xc0, !PT ;  /* 0xff0000ff55557812 */ /* 0x000fe200078ec0ff */
[----:B--2---:R-:W-:Y:S01]  /*32e0*/  IMAD.MOV.U32 R86, RZ, RZ, R52 ;  /* 0x000000ffff567224 */ /* 0x004fe200078e0034 */
[----:B------:R-:W-:-:S02]  /*32f0*/  F2FP.F16.E4M3.UNPACK_B R52, R53 ;  /* 0x00000035ff34723e */ /* 0x000fc400020006ff */
[----:B------:R-:W-:Y:S01]  /*3300*/  LOP3.LUT R85, R85, 0xff00, R84, 0xf8, !PT ;  /* 0x0000ff0055557812 */ /* 0x000fe200078ef854 */
[----:B------:R-:W-:Y:S01]  /*3310*/  IMAD.U32 R84, R159, 0x10000, RZ ;  /* 0x000100009f547824 */ /* 0x000fe200078e00ff */
[----:B------:R-:W-:Y:S01]  /*3320*/  LOP3.LUT R158, R156, 0xff00, R87, 0xf8, !PT ;  /* 0x0000ff009c9e7812 */ /* 0x000fe200078ef857 */
[----:B------:R-:W-:Y:S01]  /*3330*/  IMAD.U32 R87, R157, 0x10000, RZ ;  /* 0x000100009d577824 */ /* 0x000fe200078e00ff */
[----:B------:R-:W-:Y:S02]  /*3340*/  F2FP.F16.E4M3.UNPACK_B R156, R165.H1 ;  /* 0x000000a5ff9c723e */ /* 0x000fe400030006ff */
[----:B------:R-:W-:Y:S02]  /*3350*/  LOP3.LUT R84, R85, 0xff0000, R84, 0xf8, !PT ;  /* 0x00ff000055547812 */ /* 0x000fe400078ef854 */
[----:B------:R-:W-:Y:S01]  /*3360*/  LOP3.LUT R85, R158, 0xff0000, R87, 0xf8, !PT ;  /* 0x00ff00009e557812 */ /* 0x000fe200078ef857 */
[----:B------:R-:W-:Y:S01]  /*3370*/  HADD2.F32 R160, -RZ, R156.H0_H0 ;  /* 0x2000009cffa07230 */ /* 0x000fe20000004100 */
[----:B------:R-:W-:Y:S01]  /*3380*/  F2FP.F16.E4M3.UNPACK_B R158, R150.H1 ;  /* 0x00000096ff9e723e */ /* 0x000fe200030006ff */
[--C-:B------:R-:W-:Y:S01]  /*3390*/  HADD2.F32 R87, -RZ, R52.reuse.H1_H1 ;  /* 0x30000034ff577230 */ /* 0x100fe20000004100 */
[----:B------:R-:W-:Y:S01]  /*33a0*/  F2FP.F16.E4M3.UNPACK_B R53, R53.H1 ;  /* 0x00000035ff35723e */ /* 0x000fe200030006ff */
[----:B------:R-:W-:-:S02]  /*33b0*/  HADD2.F32 R52, -RZ, R52.H0_H0 ;  /* 0x20000034ff347230 */ /* 0x000fc40000004100 */
[----:B------:R-:W-:Y:S02]  /*33c0*/  HADD2.F32 R161, -RZ, R156.H1_H1 ;  /* 0x3000009cffa17230 */ /* 0x000fe40000004100 */
[-C--:B------:R-:W-:Y:S01]  /*33d0*/  FMUL.FTZ R163, R87, R160.reuse ;  /* 0x000000a057a37220 */ /* 0x080fe20000410000 */
[--C-:B------:R-:W-:Y:S02]  /*33e0*/  HADD2.F32 R159, -RZ, R158.reuse.H0_H0 ;  /* 0x2000009eff9f7230 */ /* 0x100fe40000004100 */
[C---:B------:R-:W-:Y:S01]  /*33f0*/  FMUL.FTZ R162, R52.reuse, R160 ;  /* 0x000000a034a27220 */ /* 0x040fe20000410000 */
[--C-:B------:R-:W-:Y:S01]  /*3400*/  HADD2.F32 R157, -RZ, R53.reuse.H1_H1 ;  /* 0x30000035ff9d7230 */ /* 0x100fe20000004100 */
[----:B------:R-:W-:Y:S01]  /*3410*/  F2FP.F16.E4M3.UNPACK_B R160, R165 ;  /* 0x000000a5ffa0723e */ /* 0x000fe200020006ff */
[----:B------:R-:W-:Y:S02]  /*3420*/  HADD2.F32 R156, -RZ, R53.H0_H0 ;  /* 0x20000035ff9c7230 */ /* 0x000fe40000004100 */
[----:B------:R-:W-:Y:S01]  /*3430*/  FFMA.FTZ R52, R52, R159, -R163 ;  /* 0x0000009f34347223 */ /* 0x000fe200000108a3 */
[----:B------:R-:W-:-:S02]  /*3440*/  HADD2.F32 R158, -RZ, R158.H1_H1 ;  /* 0x3000009eff9e7230 */ /* 0x000fc40000004100 */
[----:B------:R-:W-:Y:S01]  /*3450*/  FMUL.FTZ R163, R157, R161 ;  /* 0x000000a19da37220 */ /* 0x000fe20000410000 */
[----:B------:R-:W-:Y:S01]  /*3460*/  FFMA.FTZ R53, R87, R159, R162 ;  /* 0x0000009f57357223 */ /* 0x000fe200000100a2 */
[C---:B------:R-:W-:Y:S01]  /*3470*/  FMUL.FTZ R164, R156.reuse, R161 ;  /* 0x000000a19ca47220 */ /* 0x040fe20000410000 */
[----:B------:R-:W-:Y:S01]  /*3480*/  F2FP.F16.E4M3.UNPACK_B R87, R86.H1 ;  /* 0x00000056ff57723e */ /* 0x000fe200030006ff */
[----:B------:R-:W-:Y:S01]  /*3490*/  FFMA.FTZ R163, R156, R158, -R163 ;  /* 0x0000009e9ca37223 */ /* 0x000fe200000108a3 */
[----:B------:R-:W-:Y:S01]  /*34a0*/  F2FP.F16.E4M3.UNPACK_B R86, R86 ;  /* 0x00000056ff56723e */ /* 0x000fe200020006ff */
[----:B------:R-:W-:Y:S01]  /*34b0*/  FFMA.FTZ R166, R157, R158, R164 ;  /* 0x0000009e9da67223 */ /* 0x000fe200000100a4 */
[----:B------:R-:W-:Y:S01]  /*34c0*/  F2FP.F16.E4M3.UNPACK_B R158, R150 ;  /* 0x00000096ff9e723e */ /* 0x000fe200020006ff */
[----:B------:R-:W-:Y:S02]  /*34d0*/  HADD2.F32 R159, -RZ, R160.H1_H1 ;  /* 0x300000a0ff9f7230 */ /* 0x000fe40000004100 */
[----:B------:R-:W-:-:S02]  /*34e0*/  HADD2.F32 R156, -RZ, R87.H0_H0 ;  /* 0x20000057ff9c7230 */ /* 0x000fc40000004100 */
[----:B------:R-:W-:Y:S02]  /*34f0*/  HADD2.F32 R157, -RZ, R87.H1_H1 ;  /* 0x30000057ff9d7230 */ /* 0x000fe40000004100 */
[----:B------:R-:W-:Y:S02]  /*3500*/  HADD2.F32 R160, -RZ, R160.H0_H0 ;  /* 0x200000a0ffa07230 */ /* 0x000fe40000004100 */
[-C--:B------:R-:W-:Y:S01]  /*3510*/  FMUL.FTZ R164, R156, R159.reuse ;  /* 0x0000009f9ca47220 */ /* 0x080fe20000410000 */
[--C-:B------:R-:W-:Y:S02]  /*3520*/  HADD2.F32 R150, -RZ, R86.reuse.H1_H1 ;  /* 0x30000056ff967230 */ /* 0x100fe40000004100 */
[----:B------:R-:W-:Y:S01]  /*3530*/  FMUL.FTZ R161, R157, R159 ;  /* 0x0000009f9da17220 */ /* 0x000fe20000410000 */
[----:B------:R-:W-:Y:S02]  /*3540*/  HADD2.F32 R87, -RZ, R86.H0_H0 ;  /* 0x20000056ff577230 */ /* 0x000fe40000004100 */
[----:B------:R-:W-:-:S02]  /*3550*/  HADD2.F32 R86, -RZ, R158.H1_H1 ;  /* 0x3000009eff567230 */ /* 0x000fc40000004100 */
[-C--:B------:R-:W-:Y:S01]  /*3560*/  FMUL.FTZ R162, R150, R160.reuse ;  /* 0x000000a096a27220 */ /* 0x080fe20000410000 */
[----:B------:R-:W-:Y:S02]  /*3570*/  HADD2.F32 R158, -RZ, R158.H0_H0 ;  /* 0x2000009eff9e7230 */ /* 0x000fe40000004100 */
[----:B------:R-:W-:Y:S01]  /*3580*/  FMUL.FTZ R159, R87, R160 ;  /* 0x000000a0579f7220 */ /* 0x000fe20000410000 */
[----:B------:R-:W-:Y:S01]  /*3590*/  F2FP.F16.E4M3.UNPACK_B R160, R84 ;  /* 0x00000054ffa0723e */ /* 0x000fe200020006ff */
[-C--:B------:R-:W-:Y:S01]  /*35a0*/  FFMA.FTZ R156, R156, R86.reuse, -R161 ;  /* 0x000000569c9c7223 */ /* 0x080fe200000108a1 */
[----:B------:R-:W-:Y:S01]  /*35b0*/  FFMA.FTZ R157, R157, R86, R164 ;  /* 0x000000569d9d7223 */ /* 0x000fe200000100a4 */
[-C--:B------:R-:W-:Y:S01]  /*35c0*/  FFMA.FTZ R86, R87, R158.reuse, -R162 ;  /* 0x0000009e57567223 */ /* 0x080fe200000108a2 */
[----:B------:R-:W-:Y:S01]  /*35d0*/  FFMA.FTZ R87, R150, R158, R159 ;  /* 0x0000009e96577223 */ /* 0x000fe2000001009f */
[----:B------:R-:W-:Y:S02]  /*35e0*/  F2FP.F16.E4M3.UNPACK_B R158, R55.H1 ;  /* 0x00000037ff9e723e */ /* 0x000fe400030006ff */
[----:B------:R-:W-:-:S02]  /*35f0*/  F2FP.F16.E4M3.UNPACK_B R164, R85.H1 ;  /* 0x00000055ffa4723e */ /* 0x000fc400030006ff */
[----:B------:R-:W-:Y:S01]  /*3600*/  F2FP.F16.E4M3.UNPACK_B R161, R84.H1 ;  /* 0x00000054ffa1723e */ /* 0x000fe200030006ff */
[--C-:B------:R-:W-:Y:S01]  /*3610*/  HADD2.F32 R159, -RZ, R158.reuse.H0_H0 ;  /* 0x2000009eff9f7230 */ /* 0x100fe20000004100 */
[----:B------:R-:W-:Y:S01]  /*3620*/  F2FP.SATFINITE.E4M3.F32.PACK_AB_MERGE_C R150, R166, R163, RZ ;  /* 0x000000a3a696723e */ /* 0x000fe200048070ff */
[----:B------:R-:W-:Y:S01]  /*3630*/  HADD2.F32 R158, -RZ, R158.H1_H1 ;  /* 0x3000009eff9e7230 */ /* 0x000fe20000004100 */
[----:B------:R-:W-:Y:S01]  /*3640*/  F2FP.SATFINITE.E4M3.F32.PACK_AB_MERGE_C R156, R157, R156, RZ ;  /* 0x0000009c9d9c723e */ /* 0x000fe200048070ff */
[--C-:B------:R-:W-:Y:S01]  /*3650*/  HADD2.F32 R165, -RZ, R164.reuse.H1_H1 ;  /* 0x300000a4ffa57230 */ /* 0x100fe20000004100 */
[----:B------:R-:W-:Y:S01]  /*3660*/  F2FP.F16.E4M3.UNPACK_B R157, R54.H1 ;  /* 0x00000036ff9d723e */ /* 0x000fe200030006ff */
[----:B------:R-:W-:Y:S01]  /*3670*/  HADD2.F32 R162, -RZ, R161.H1_H1 ;  /* 0x300000a1ffa27230 */ /* 0x000fe20000004100 */
[----:B------:R-:W-:Y:S01]  /*3680*/  F2FP.F16.E4M3.UNPACK_B R163, R85 ;  /* 0x00000055ffa3723e */ /* 0x000fe200020006ff */
[----:B------:R-:W-:Y:S02]  /*3690*/  HADD2.F32 R164, -RZ, R164.H0_H0 ;  /* 0x200000a4ffa47230 */ /* 0x000fe40000004100 */
[----:B------:R-:W-:Y:S01]  /*36a0*/  FMUL.FTZ R84, R158, R165 ;  /* 0x000000a59e547220 */ /* 0x000fe20000410000 */
[----:B------:R-:W-:-:S02]  /*36b0*/  HADD2.F32 R85, -RZ, R157.H1_H1 ;  /* 0x3000009dff557230 */ /* 0x000fc40000004100 */
[C---:B------:R-:W-:Y:S01]  /*36c0*/  FMUL.FTZ R167, R159.reuse, R165 ;  /* 0x000000a59fa77220 */ /* 0x040fe20000410000 */
[----:B------:R-:W-:Y:S02]  /*36d0*/  HADD2.F32 R166, -RZ, R163.H1_H1 ;  /* 0x300000a3ffa67230 */ /* 0x000fe40000004100 */
[----:B------:R-:W-:Y:S01]  /*36e0*/  FFMA.FTZ R165, R159, R162, -R84 ;  /* 0x000000a29fa57223 */ /* 0x000fe20000010854 */
[----:B------:R-:W-:Y:S01]  /*36f0*/  HADD2.F32 R157, -RZ, R157.H0_H0 ;  /* 0x2000009dff9d7230 */ /* 0x000fe20000004100 */
[----:B------:R-:W-:Y:S01]  /*3700*/  F2FP.F16.E4M3.UNPACK_B R55, R55 ;  /* 0x00000037ff37723e */ /* 0x000fe200020006ff */
[----:B------:R-:W-:Y:S02]  /*3710*/  HADD2.F32 R84, -RZ, R160.H1_H1 ;  /* 0x300000a0ff547230 */ /* 0x000fe40000004100 */
[----:B------:R-:W-:Y:S01]  /*3720*/  FMUL.FTZ R168, R85, R166 ;  /* 0x000000a655a87220 */ /* 0x000fe20000410000 */
[----:B------:R-:W-:Y:S01]  /*3730*/  F2FP.F16.E4M3.UNPACK_B R54, R54 ;  /* 0x00000036ff36723e */ /* 0x000fe200020006ff */
[----:B------:R-:W-:Y:S01]  /*3740*/  FMUL.FTZ R166, R157, R166 ;  /* 0x000000a69da67220 */ /* 0x000fe20000410000 */
[----:B------:R-:W-:-:S02]  /*3750*/  HADD2.F32 R163, -RZ, R163.H0_H0 ;  /* 0x200000a3ffa37230 */ /* 0x000fc40000004100 */
[----:B------:R-:W-:Y:S01]  /*3760*/  FFMA.FTZ R168, R157, R84, -R168 ;  /* 0x000000549da87223 */ /* 0x000fe200000108a8 */
[----:B------:R-:W-:Y:S01]  /*3770*/  FFMA.FTZ R162, R158, R162, R167 ;  /* 0x000000a29ea27223 */ /* 0x000fe200000100a7 */
[----:B------:R-:W-:Y:S01]  /*3780*/  FFMA.FTZ R157, R85, R84, R166 ;  /* 0x00000054559d7223 */ /* 0x000fe200000100a6 */
[--C-:B------:R-:W-:Y:S01]  /*3790*/  HADD2.F32 R84, -RZ, R55.reuse.H0_H0 ;  /* 0x20000037ff547230 */ /* 0x100fe20000004100 */
[----:B------:R-:W-:Y:S01]  /*37a0*/  F2FP.SATFINITE.E4M3.F32.PACK_AB_MERGE_C R53, R53, R52, R150 ;  /* 0x000000343535723e */ /* 0x000fe20004807096 */
[----:B------:R-:W-:Y:S01]  /*37b0*/  HADD2.F32 R85, -RZ, R55.H1_H1 ;  /* 0x30000037ff557230 */ /* 0x000fe20000004100 */
[----:B------:R-:W-:Y:S01]  /*37c0*/  F2FP.SATFINITE.E4M3.F32.PACK_AB_MERGE_C R162, R162, R165, RZ ;  /* 0x000000a5a2a2723e */ /* 0x000fe200048070ff */
[--C-:B------:R-:W-:Y:S01]  /*37d0*/  HADD2.F32 R55, -RZ, R54.reuse.H0_H0 ;  /* 0x20000036ff377230 */ /* 0x100fe20000004100 */
[----:B------:R-:W-:Y:S01]  /*37e0*/  F2FP.SATFINITE.E4M3.F32.PACK_AB_MERGE_C R157, R157, R168, RZ ;  /* 0x000000a89d9d723e */ /* 0x000fe200048070ff */
[----:B------:R-:W-:Y:S02]  /*37f0*/  HADD2.F32 R54, -RZ, R54.H1_H1 ;  /* 0x30000036ff367230 */ /* 0x000fe40000004100 */
[----:B------:R-:W-:Y:S01]  /*3800*/  FMUL.FTZ R159, R85, R164 ;  /* 0x000000a4559f7220 */ /* 0x000fe20000410000 */
[----:B------:R-:W-:-:S02]  /*3810*/  HADD2.F32 R161, -RZ, R161.H0_H0 ;  /* 0x200000a1ffa17230 */ /* 0x000fc40000004100 */
[----:B------:R-:W-:Y:S01]  /*3820*/  FMUL.FTZ R164, R84, R164 ;  /* 0x000000a454a47220 */ /* 0x000fe20000410000 */
[----:B------:R-:W-:Y:S02]  /*3830*/  HADD2.F32 R160, -RZ, R160.H0_H0 ;  /* 0x200000a0ffa07230 */ /* 0x000fe40000004100 */
[-C--:B------:R-:W-:Y:S01]  /*3840*/  FMUL.FTZ R158, R54, R163.reuse ;  /* 0x000000a3369e7220 */ /* 0x080fe20000410000 */
[----:B------:R-:W-:Y:S01]  /*3850*/  FMUL.FTZ R163, R55, R163 ;  /* 0x000000a337a37220 */ /* 0x000fe20000410000 */
[-C--:B------:R-:W-:Y:S01]  /*3860*/  FFMA.FTZ R159, R84, R161.reuse, -R159 ;  /* 0x000000a1549f7223 */ /* 0x080fe2000001089f */
[----:B------:R-:W-:Y:S01]  /*3870*/  FFMA.FTZ R164, R85, R161, R164 ;  /* 0x000000a155a47223 */ /* 0x000fe200000100a4 */
[-C--:B------:R-:W-:Y:S01]  /*3880*/  FFMA.FTZ R158, R55, R160.reuse, -R158 ;  /* 0x000000a0379e7223 */ /* 0x080fe2000001089e */
[----:B------:R-:W-:Y:S01]  /*3890*/  FFMA.FTZ R163, R54, R160, R163 ;  /* 0x000000a036a37223 */ /* 0x000fe200000100a3 */
[----:B------:R-:W-:Y:S02]  /*38a0*/  F2FP.SATFINITE.E4M3.F32.PACK_AB_MERGE_C R52, R87, R86, R156 ;  /* 0x000000565734723e */ /* 0x000fe4000480709c */
[----:B------:R-:W-:-:S02]  /*38b0*/  F2FP.SATFINITE.E4M3.F32.PACK_AB_MERGE_C R55, R164, R159, R162 ;  /* 0x0000009fa437723e */ /* 0x000fc400048070a2 */
[----:B------:R-:W-:-:S07]  /*38c0*/  F2FP.SATFINITE.E4M3.F32.PACK_AB_MERGE_C R54, R163, R158, R157 ;  /* 0x0000009ea336723e */ /* 0x000fce000480709d */
.L_x_313:
[----:B------:R-:W-:Y:S05]  /*38d0*/  BSYNC B3 ;  /* 0x0000000000037941 */ /* 0x000fea0003800000 */
.L_x_312:
[----:B------:R-:W-:Y:S02]  /*38e0*/  ULDC.64 UR4, c[0x0][0x2d8] ;  /* 0x0000b60000047ab9 */ /* 0x000fe40000000a00 */
[----:B------:R-:W-:-:S04]  /*38f0*/  IADD3 R84, P2, P6, R153, UR4, R46 ;  /* 0x0000000499547c10 */ /* 0x000fc8000fe5e02e */
[----:B------:R-:W-:-:S05]  /*3900*/  IADD3.X R85, R152, UR5, R21, P2, P6 ;  /* 0x0000000598557c10 */ /* 0x000fca00097ec415 */
[----:B--2---:R1:W-:Y:S04]  /*3910*/  STG.E.128 desc[UR60][R84.64], R52 ;  /* 0x0000003454007986 */ /* 0x0043e8000c101d3c */
.L_x_311:
[----:B------:R-:W-:Y:S05]  /*3920*/  BSYNC B2 ;  /* 0x0000000000027941 */ /* 0x000fea0003800000 */
.L_x_310:
[----:B------:R-:W-:Y:S05]  /*3930*/  @P1 BRA `(.L_x_309) ;  /* 0x0000000400d41947 */ /* 0x000fea0003800000 */
[----:B------:R-:W-:Y:S01]  /*3940*/  LOP3.LUT P2, RZ, R229, 0x4, RZ, 0xc0, !PT ;  /* 0x00000004e5ff7812 */ /* 0x000fe2000784c0ff */
[C---:B-1----:R-:W-:Y:S01]  /*3950*/  VIADD R53, R155.reuse, 0x40 ;  /* 0x000000409b357836 */ /* 0x042fe20000000000 */
[----:B------:R-:W-:Y:S11]  /*3960*/  BSSY B2, `(.L_x_314) ;  /* 0x000006e000027945 */ /* 0x000ff60003800000 */
[----:B------:R-:W-:-:S02]  /*3970*/  @P2 IADD3 R53, R155, -0x40, RZ ;  /* 0xffffffc09b352810 */ /* 0x000fc40007ffe0ff */
[----:B------:R-:W-:-:S03]  /*3980*/  ISETP.GE.AND P2, PT, R230, R130, PT ;  /* 0x00000082e600720c */ /* 0x000fc60003f46270 */
[----:B------:R-:W-:-:S06]  /*3990*/  IMAD.IADD R53, R16, 0x1, R53 ;  /* 0x0000000110357824 */ /* 0x000fcc00078e0235 */
[----:B------:R-:W1:Y:S04]  /*39a0*/  LDS.128 R52, [R53+0x20400] ;  /* 0x0204000035347984 */ /* 0x000e680000000c00 */
[----:B------:R-:W-:Y:S05]  /*39b0*/  @P2 BRA `(.L_x_315) ;  /* 0x0000000400a02947 */ /* 0x000fea0003800000 */
[----:B------:R-:W-:Y:S02]  /*39c0*/  SHF.R.U32.HI R82, RZ, 0x8, R81 ;  /* 0x00000008ff527819 */ /* 0x000fe40000011651 */
[--C-:B------:R-:W-:Y:S02]  /*39d0*/  SHF.R.U32.HI R85, RZ, 0x8, R83.reuse ;  /* 0x00000008ff557819 */ /* 0x100fe40000011653 */
[----:B------:R-:W-:Y:S02]  /*39e0*/  LOP3.LUT R84, R83, 0xff0000ff, RZ, 0xc0, !PT ;  /* 0xff0000ff53547812 */ /* 0x000fe400078ec0ff */
[----:B------:R-:W-:Y:S01]  /*39f0*/  SHF.R.U32.HI R86, RZ, 0x10, R83 ;  /* 0x00000010ff567819 */ /* 0x000fe20000011653 */
[----:B------:R-:W-:Y:S01]  /*3a00*/  IMAD.SHL.U32 R83, R82, 0x100, RZ ;  /* 0x0000010052537824 */ /* 0x000fe200078e00ff */
[----:B------:R-:W-:Y:S01]  /*3a10*/  LOP3.LUT R80, R81, 0xff0000ff, RZ, 0xc0, !PT ;  /* 0xff0000ff51507812 */ /* 0x000fe200078ec0ff */
[----:B------:R-:W-:Y:S01]  /*3a20*/  IMAD.SHL.U32 R85, R85, 0x100, RZ ;  /* 0x0000010055557824 */ /* 0x000fe200078e00ff */
[----:B------:R-:W-:Y:S01]  /*3a30*/  SHF.R.U32.HI R87, RZ, 0x10, R81 ;  /* 0x00000010ff577819 */ /* 0x000fe20000011651 */
[----:B-1----:R-:W-:Y:S01]  /*3a40*/  IMAD.MOV.U32 R81, RZ, RZ, R53 ;  /* 0x000000ffff517224 */ /* 0x002fe200078e0035 */
[----:B------:R-:W-:Y:S01]  /*3a50*/  LOP3.LUT R53, R80, 0xff00, R83, 0xf8, !PT ;  /* 0x0000ff0050357812 */ /* 0x000fe200078ef853 */
[----:B------:R-:W-:Y:S01]  /*3a60*/  IMAD.MOV.U32 R82, RZ, RZ, R52 ;  /* 0x000000ffff527224 */ /* 0x000fe200078e0034 */
[----:B------:R-:W-:Y:S01]  /*3a70*/  LOP3.LUT R85, R84, 0xff00, R85, 0xf8, !PT ;  /* 0x0000ff0054557812 */ /* 0x000fe200078ef855 */
[----:B------:R-:W-:Y:S01]  /*3a80*/  IMAD.U32 R80, R87, 0x10000, RZ ;  /* 0x0001000057507824 */ /* 0x000fe200078e00ff */
[----:B------:R-:W-:-:S02]  /*3a90*/  SHF.L.U32 R86, R86, 0x10, RZ ;  /* 0x0000001056567819 */ /* 0x000fc400000006ff */
[----:B------:R-:W-:Y:S02]  /*3aa0*/  F2FP.F16.E4M3.UNPACK_B R84, R154.H1 ;  /* 0x0000009aff54723e */ /* 0x000fe400030006ff */
[-C--:B------:R-:W-:Y:S02]  /*3ab0*/  F2FP.F16.E4M3.UNPACK_B R52, R81.reuse ;  /* 0x00000051ff34723e */ /* 0x080fe400020006ff */
[----:B------:R-:W-:Y:S01]  /*3ac0*/  LOP3.LUT R53, R53, 0xff0000, R80, 0xf8, !PT ;  /* 0x00ff000035357812 */ /* 0x000fe200078ef850 */
[----:B------:R-:W-:Y:S01]  /*3ad0*/  HADD2.F32 R150, -RZ, R84.H0_H0 ;  /* 0x20000054ff967230 */ /* 0x000fe20000004100 */
[----:B------:R-:W-:Y:S01]  /*3ae0*/  LOP3.LUT R80, R85, 0xff0000, R86, 0xf8, !PT ;  /* 0x00ff000055507812 */ /* 0x000fe200078ef856 */
[--C-:B------:R-:W-:Y:S01]  /*3af0*/  HADD2.F32 R83, -RZ, R52.reuse.H1_H1 ;  /* 0x30000034ff537230 */ /* 0x100fe20000004100 */
[----:B------:R-:W-:Y:S01]  /*3b00*/  F2FP.F16.E4M3.UNPACK_B R86, R136.H1 ;  /* 0x00000088ff56723e */ /* 0x000fe200030006ff */
[----:B------:R-:W-:Y:S01]  /*3b10*/  HADD2.F32 R52, -RZ, R52.H0_H0 ;  /* 0x20000034ff347230 */ /* 0x000fe20000004100 */
[----:B------:R-:W-:Y:S01]  /*3b20*/  F2FP.F16.E4M3.UNPACK_B R81, R81.H1 ;  /* 0x00000051ff51723e */ /* 0x000fe200030006ff */
[----:B------:R-:W-:-:S02]  /*3b30*/  HADD2.F32 R156, -RZ, R84.H1_H1 ;  /* 0x30000054ff9c7230 */ /* 0x000fc40000004100 */
[-C--:B------:R-:W-:Y:S01]  /*3b40*/  FMUL.FTZ R157, R83, R150.reuse ;  /* 0x00000096539d7220 */ /* 0x080fe20000410000 */
[--C-:B------:R-:W-:Y:S02]  /*3b50*/  HADD2.F32 R87, -RZ, R86.reuse.H0_H0 ;  /* 0x20000056ff577230 */ /* 0x100fe40000004100 */
[C---:B------:R-:W-:Y:S01]  /*3b60*/  FMUL.FTZ R150, R52.reuse, R150 ;  /* 0x0000009634967220 */ /* 0x040fe20000410000 */
[--C-:B------:R-:W-:Y:S01]  /*3b70*/  HADD2.F32 R85, -RZ, R81.reuse.H1_H1 ;  /* 0x30000051ff557230 */ /* 0x100fe20000004100 */
[----:B------:R-:W-:Y:S01]  /*3b80*/  F2FP.F16.E4M3.UNPACK_B R154, R154 ;  /* 0x0000009aff9a723e */ /* 0x000fe200020006ff */
[----:B------:R-:W-:Y:S02]  /*3b90*/  HADD2.F32 R84, -RZ, R81.H0_H0 ;  /* 0x20000051ff547230 */ /* 0x000fe40000004100 */
[-C--:B------:R-:W-:Y:S01]  /*3ba0*/  FFMA.FTZ R52, R52, R87.reuse, -R157 ;  /* 0x0000005734347223 */ /* 0x080fe2000001089d */
[----:B------:R-:W-:Y:S02]  /*3bb0*/  HADD2.F32 R86, -RZ, R86.H1_H1 ;  /* 0x30000056ff567230 */ /* 0x000fe40000004100 */
[-C--:B------:R-:W-:Y:S01]  /*3bc0*/  FMUL.FTZ R157, R85, R156.reuse ;  /* 0x0000009c559d7220 */ /* 0x080fe20000410000 */
[----:B------:R-:W-:Y:S01]  /*3bd0*/  FFMA.FTZ R81, R83, R87, R150 ;  /* 0x0000005753517223 */ /* 0x000fe20000010096 */
[C---:B------:R-:W-:Y:S01]  /*3be0*/  FMUL.FTZ R156, R84.reuse, R156 ;  /* 0x0000009c549c7220 */ /* 0x040fe20000410000 */
[----:B------:R-:W-:Y:S01]  /*3bf0*/  F2FP.F16.E4M3.UNPACK_B R83, R82.H1 ;  /* 0x00000052ff53723e */ /* 0x000fe200030006ff */
[----:B------:R-:W-:Y:S01]  /*3c00*/  FFMA.FTZ R158, R84, R86, -R157 ;  /* 0x00000056549e7223 */ /* 0x000fe2000001089d */
[----:B------:R-:W-:Y:S01]  /*3c10*/  F2FP.F16.E4M3.UNPACK_B R82, R82 ;  /* 0x00000052ff52723e */ /* 0x000fe200020006ff */
[----:B------:R-:W-:Y:S01]  /*3c20*/  FFMA.FTZ R159, R85, R86, R156 ;  /* 0x00000056559f7223 */ /* 0x000fe2000001009c */
[----:B------:R-:W-:Y:S01]  /*3c30*/  F2FP.F16.E4M3.UNPACK_B R136, R136 ;  /* 0x00000088ff88723e */ /* 0x000fe200020006ff */
[----:B------:R-:W-:-:S02]  /*3c40*/  HADD2.F32 R87, -RZ, R154.H1_H1 ;  /* 0x3000009aff577230 */ /* 0x000fc40000004100 */
[--C-:B------:R-:W-:Y:S01]  /*3c50*/  HADD2.F32 R85, -RZ, R83.reuse.H0_H0 ;  /* 0x20000053ff557230 */ /* 0x100fe20000004100 */
[----:B------:R-:W-:Y:S01]  /*3c60*/  F2FP.SATFINITE.E4M3.F32.PACK_AB_MERGE_C R163, R159, R158, RZ ;  /* 0x0000009e9fa3723e */ /* 0x000fe200048070ff */
[----:B------:R-:W-:Y:S02]  /*3c70*/  HADD2.F32 R86, -RZ, R83.H1_H1 ;  /* 0x30000053ff567230 */ /* 0x000fe40000004100 */
[--C-:B------:R-:W-:Y:S02]  /*3c80*/  HADD2.F32 R83, -RZ, R82.reuse.H0_H0 ;  /* 0x20000052ff537230 */ /* 0x100fe40000004100 */
[-C--:B------:R-:W-:Y:S01]  /*3c90*/  FMUL.FTZ R157, R85, R87.reuse ;  /* 0x00000057559d7220 */ /* 0x080fe20000410000 */
[----:B------:R-:W-:Y:S02]  /*3ca0*/  HADD2.F32 R84, -RZ, R82.H1_H1 ;  /* 0x30000052ff547230 */ /* 0x000fe40000004100 */
[----:B------:R-:W-:Y:S01]  /*3cb0*/  FMUL.FTZ R156, R86, R87 ;  /* 0x00000057569c7220 */ /* 0x000fe20000410000 */
[----:B------:R-:W-:-:S02]  /*3cc0*/  HADD2.F32 R82, -RZ, R136.H1_H1 ;  /* 0x30000088ff527230 */ /* 0x000fc40000004100 */
[----:B------:R-:W-:Y:S02]  /*3cd0*/  HADD2.F32 R154, -RZ, R154.H0_H0 ;  /* 0x2000009aff9a7230 */ /* 0x000fe40000004100 */
[----:B------:R-:W-:Y:S02]  /*3ce0*/  HADD2.F32 R136, -RZ, R136.H0_H0 ;  /* 0x20000088ff887230 */ /* 0x000fe40000004100 */
[-C--:B------:R-:W-:Y:S01]  /*3cf0*/  FFMA.FTZ R156, R85, R82.reuse, -R156 ;  /* 0x00000052559c7223 */ /* 0x080fe2000001089c */
[----:B------:R-:W-:Y:S01]  /*3d00*/  FFMA.FTZ R157, R86, R82, R157 ;  /* 0x00000052569d7223 */ /* 0x000fe2000001009d */
[CC--:B------:R-:W-:Y:S01]  /*3d10*/  FMUL.FTZ R150, R84.reuse, R154.reuse ;  /* 0x0000009a54967220 */ /* 0x0c0fe20000410000 */
[----:B------:R-:W-:Y:S01]  /*3d20*/  FMUL.FTZ R87, R83, R154 ;  /* 0x0000009a53577220 */ /* 0x000fe20000410000 */
[----:B------:R-:W-:Y:S02]  /*3d30*/  F2FP.F16.E4M3.UNPACK_B R85, R55.H1 ;  /* 0x00000037ff55723e */ /* 0x000fe400030006ff */
[----:B------:R-:W-:Y:S01]  /*3d40*/  F2FP.SATFINITE.E4M3.F32.PACK_AB_MERGE_C R162, R157, R156, RZ ;  /* 0x0000009c9da2723e */ /* 0x000fe200048070ff */
[----:B------:R-:W-:Y:S01]  /*3d50*/  FFMA.FTZ R82, R83, R136, -R150 ;  /* 0x0000008853527223 */ /* 0x000fe20000010896 */
[----:B------:R-:W-:Y:S01]  /*3d60*/  F2FP.F16.E4M3.UNPACK_B R156, R80.H1 ;  /* 0x00000050ff9c723e */ /* 0x000fe200030006ff */
[----:B------:R-:W-:Y:S01]  /*3d70*/  FFMA.FTZ R83, R84, R136, R87 ;  /* 0x0000008854537223 */ /* 0x000fe20000010057 */
[--C-:B------:R-:W-:Y:S01]  /*3d80*/  HADD2.F32 R86, -RZ, R85.reuse.H0_H0 ;  /* 0x20000055ff567230 */ /* 0x100fe20000004100 */
[-C--:B------:R-:W-:Y:S01]  /*3d90*/  F2FP.F16.E4M3.UNPACK_B R136, R53.reuse.H1 ;  /* 0x00000035ff88723e */ /* 0x080fe200030006ff */
[----:B------:R-:W-:Y:S01]  /*3da0*/  HADD2.F32 R85, -RZ, R85.H1_H1 ;  /* 0x30000055ff557230 */ /* 0x000fe20000004100 */
[----:B------:R-:W-:Y:S01]  /*3db0*/  F2FP.F16.E4M3.UNPACK_B R84, R54.H1 ;  /* 0x00000036ff54723e */ /* 0x000fe200030006ff */
[----:B------:R-:W-:Y:S01]  /*3dc0*/  HADD2.F32 R158, -RZ, R156.H1_H1 ;  /* 0x3000009cff9e7230 */ /* 0x000fe20000004100 */
[----:B------:R-:W-:Y:S01]  /*3dd0*/  F2FP.F16.E4M3.UNPACK_B R154, R80 ;  /* 0x00000050ff9a723e */ /* 0x000fe200020006ff */
[----:B------:R-:W-:Y:S01]  /*3de0*/  HADD2.F32 R150, -RZ, R136.H1_H1 ;  /* 0x30000088ff967230 */ /* 0x000fe20000004100 */
[----:B------:R-:W-:Y:S01]  /*3df0*/  F2FP.F16.E4M3.UNPACK_B R87, R53 ;  /* 0x00000035ff57723e */ /* 0x000fe200020006ff */
[----:B------:R-:W-:-:S02]  /*3e00*/  HADD2.F32 R80, -RZ, R84.H1_H1 ;  /* 0x30000054ff507230 */ /* 0x000fc40000004100 */
[-C--:B------:R-:W-:Y:S01]  /*3e10*/  FMUL.FTZ R53, R85, R158.reuse ;  /* 0x0000009e55357220 */ /* 0x080fe20000410000 */
[----:B------:R-:W-:Y:S02]  /*3e20*/  HADD2.F32 R157, -RZ, R154.H1_H1 ;  /* 0x3000009aff9d7230 */ /* 0x000fe40000004100 */
[C---:B------:R-:W-:Y:S01]  /*3e30*/  FMUL.FTZ R160, R86.reuse, R158 ;  /* 0x0000009e56a07220 */ /* 0x040fe20000410000 */
[----:B------:R-:W-:Y:S02]  /*3e40*/  HADD2.F32 R84, -RZ, R84.H0_H0 ;  /* 0x20000054ff547230 */ /* 0x000fe40000004100 */
[----:B------:R-:W-:Y:S01]  /*3e50*/  FFMA.FTZ R158, R86, R150, -R53 ;  /* 0x00000096569e7223 */ /* 0x000fe20000010835 */
[----:B------:R-:W-:Y:S02]  /*3e60*/  HADD2.F32 R53, -RZ, R87.H1_H1 ;  /* 0x30000057ff357230 */ /* 0x000fe40000004100 */
[----:B------:R-:W-:Y:S01]  /*3e70*/  FMUL.FTZ R159, R80, R157 ;  /* 0x0000009d509f7220 */ /* 0x000fe20000410000 */
[----:B------:R-:W-:Y:S01]  /*3e80*/  F2FP.F16.E4M3.UNPACK_B R55, R55 ;  /* 0x00000037ff37723e */ /* 0x000fe200020006ff */
[C---:B------:R-:W-:Y:S01]  /*3e90*/  FMUL.FTZ R157, R84.reuse, R157 ;  /* 0x0000009d549d7220 */ /* 0x040fe20000410000 */
[----:B------:R-:W-:Y:S01]  /*3ea0*/  F2FP.F16.E4M3.UNPACK_B R54, R54 ;  /* 0x00000036ff36723e */ /* 0x000fe200020006ff */
[----:B------:R-:W-:Y:S01]  /*3eb0*/  FFMA.FTZ R159, R84, R53, -R159 ;  /* 0x00000035549f7223 */ /* 0x000fe2000001089f */
[----:B------:R-:W-:-:S02]  /*3ec0*/  HADD2.F32 R156, -RZ, R156.H0_H0 ;  /* 0x2000009cff9c7230 */ /* 0x000fc40000004100 */
[----:B------:R-:W-:Y:S01]  /*3ed0*/  FFMA.FTZ R86, R80, R53, R157 ;  /* 0x0000003550567223 */ /* 0x000fe2000001009d */
[--C-:B------:R-:W-:Y:S02]  /*3ee0*/  HADD2.F32 R80, -RZ, R55.reuse.H0_H0 ;  /* 0x20000037ff507230 */ /* 0x100fe40000004100 */
[----:B------:R-:W-:Y:S01]  /*3ef0*/  FFMA.FTZ R161, R85, R150, R160 ;  /* 0x0000009655a17223 */ /* 0x000fe200000100a0 */
[----:B------:R-:W-:Y:S02]  /*3f00*/  HADD2.F32 R55, -RZ, R55.H1_H1 ;  /* 0x30000037ff377230 */ /* 0x000fe40000004100 */
[--C-:B------:R-:W-:Y:S01]  /*3f10*/  HADD2.F32 R53, -RZ, R54.reuse.H0_H0 ;  /* 0x20000036ff357230 */ /* 0x100fe20000004100 */
[----:B------:R-:W-:Y:S01]  /*3f20*/  F2FP.SATFINITE.E4M3.F32.PACK_AB_MERGE_C R86, R86, R159, RZ ;  /* 0x0000009f5656723e */ /* 0x000fe200048070ff */
[----:B------:R-:W-:Y:S02]  /*3f30*/  HADD2.F32 R54, -RZ, R54.H1_H1 ;  /* 0x30000036ff367230 */ /* 0x000fe40000004100 */
[----:B------:R-:W-:Y:S01]  /*3f40*/  FMUL.FTZ R157, R55, R156 ;  /* 0x0000009c379d7220 */ /* 0x000fe20000410000 */
[----:B------:R-:W-:-:S02]  /*3f50*/  HADD2.F32 R154, -RZ, R154.H0_H0 ;  /* 0x2000009aff9a7230 */ /* 0x000fc40000004100 */
[----:B------:R-:W-:Y:S01]  /*3f60*/  FMUL.FTZ R156, R80, R156 ;  /* 0x0000009c509c7220 */ /* 0x000fe20000410000 */
[----:B------:R-:W-:Y:S01]  /*3f70*/  HADD2.F32 R136, -RZ, R136.H0_H0 ;  /* 0x20000088ff887230 */ /* 0x000fe20000004100 */
[----:B------:R-:W-:Y:S01]  /*3f80*/  F2FP.SATFINITE.E4M3.F32.PACK_AB_MERGE_C R158, R161, R158, RZ ;  /* 0x0000009ea19e723e */ /* 0x000fe200048070ff */
[----:B------:R-:W-:Y:S02]  /*3f90*/  HADD2.F32 R87, -RZ, R87.H0_H0 ;  /* 0x20000057ff577230 */ /* 0x000fe40000004100 */
[-C--:B------:R-:W-:Y:S01]  /*3fa0*/  FMUL.FTZ R84, R54, R154.reuse ;  /* 0x0000009a36547220 */ /* 0x080fe20000410000 */
[----:B------:R-:W-:Y:S01]  /*3fb0*/  FMUL.FTZ R85, R53, R154 ;  /* 0x0000009a35557220 */ /* 0x000fe20000410000 */
[-C--:B------:R-:W-:Y:S01]  /*3fc0*/  FFMA.FTZ R157, R80, R136.reuse, -R157 ;  /* 0x00000088509d7223 */ /* 0x080fe2000001089d */
[----:B------:R-:W-:Y:S01]  /*3fd0*/  FFMA.FTZ R156, R55, R136, R156 ;  /* 0x00000088379c7223 */ /* 0x000fe2000001009c */
[-C--:B------:R-:W-:Y:S01]  /*3fe0*/  FFMA.FTZ R84, R53, R87.reuse, -R84 ;  /* 0x0000005735547223 */ /* 0x080fe20000010854 */
[----:B------:R-:W-:Y:S01]  /*3ff0*/  FFMA.FTZ R85, R54, R87, R85 ;  /* 0x0000005736557223 */ /* 0x000fe20000010055 */
[----:B------:R-:W-:-:S02]  /*4000*/  F2FP.SATFINITE.E4M3.F32.PACK_AB_MERGE_C R53, R81, R52, R163 ;  /* 0x000000345135723e */ /* 0x000fc400048070a3 */
[----:B------:R-:W-:Y:S02]  /*4010*/  F2FP.SATFINITE.E4M3.F32.PACK_AB_MERGE_C R52, R83, R82, R162 ;  /* 0x000000525334723e */ /* 0x000fe400048070a2 */
[----:B------:R-:W-:Y:S02]  /*4020*/  F2FP.SATFINITE.E4M3.F32.PACK_AB_MERGE_C R54, R85, R84, R86 ;  /* 0x000000545536723e */ /* 0x000fe40004807056 */
[----:B------:R-:W-:-:S07]  /*4030*/  F2FP.SATFINITE.E4M3.F32.PACK_AB_MERGE_C R55, R156, R157, R158 ;  /* 0x0000009d9c37723e */ /* 0x000fce000480709e */
.L_x_315:
[----:B------:R-:W-:Y:S05]  /*4040*/  BSYNC B2 ;  /* 0x0000000000027941 */ /* 0x000fea0003800000 */
.L_x_314:
[----:B------:R-:W-:Y:S02]  /*4050*/  ULDC.64 UR4, c[0x0][0x2d8] ;  /* 0x0000b60000047ab9 */ /* 0x000fe40000000a00 */
[----:B------:R-:W-:-:S04]  /*4060*/  IADD3 R80, P2, P6, R15, UR4, R153 ;  /* 0x000000040f507c10 */ /* 0x000fc8000fe5e099 */
[----:B------:R-:W-:-:S05]  /*4070*/  IADD3.X R81, R108, UR5, R152, P2, P6 ;  /* 0x000000056c517c10 */ /* 0x000fca00097ec498 */
[----:B-1----:R2:W-:Y:S04]  /*4080*/  STG.E.128 desc[UR60][R80.64], R52 ;  /* 0x0000003450007986 */ /* 0x0025e8000c101d3c */
.L_x_309:
[----:B------:R-:W-:Y:S05]  /*4090*/  BSYNC B1 ;  /* 0x0000000000017941 */ /* 0x000fea0003800000 */
.L_x_308:
[----:B------:R-:W-:Y:S04]  /*40a0*/  BSSY B1, `(.L_x_316) ;  /* 0x00000ec000017945 */ /* 0x000fe80003800000 */
[----:B------:R-:W-:Y:S05]  /*40b0*/  @P3 BRA `(.L_x_317) ;  /* 0x0000000c00a83947 */ /* 0x000fea0003800000 */
[----:B--2---:R-:W-:Y:S01]  /*40c0*/  IADD3 R81, P2, P3, R134, R128, R18 ;  /* 0x0000008086517210 */ /* 0x004fe20007b5e012 */
[----:B------:R-:W-:Y:S03]  /*40d0*/  BSSY B2, `(.L_x_318) ;  /* 0x0000073000027945 */ /* 0x000fe60003800000 */
[----:B------:R-:W-:Y:S01]  /*40e0*/  IADD3.X R80, R42, R131, R19, P2, P3 ;  /* 0x000000832a507210 */ /* 0x000fe200017e6413 */
[----:B------:R-:W-:Y:S08]  /*40f0*/  @P0 BRA `(.L_x_319) ;  /* 0x0000000400c00947 */ /* 0x000ff00003800000 */
[----:B-1----:R1:W2:Y:S01]  /*4100*/  LDS.128 R52, [R119+0x22400] ;  /* 0x0224000077347984 */ /* 0x0022a20000000c00 */
[----:B------:R-:W-:Y:S01]  /*4110*/  ISETP.GE.AND P2, PT, R22, R130, PT ;  /* 0x000000821600720c */ /* 0x000fe20003f46270 */
[----:B------:R-:W-:-:S12]  /*4120*/  BSSY B3, `(.L_x_320) ;  /* 0x0000069000037945 */ /* 0x000fd80003800000 */
[----:B-1----:R-:W-:Y:S05]  /*4130*/  @P2 BRA `(.L_x_321) ;  /* 0x00000004009c2947 */ /* 0x002fea0003800000 */
[----:B------:R-:W-:Y:S02]  /*4140*/  SHF.R.U32.HI R85, RZ, 0x8, R77 ;  /* 0x00000008ff557819 */ /* 0x000fe4000001164d */
[----:B------:R-:W-:Y:S02]  /*4150*/  SHF.R.U32.HI R76, RZ, 0x8, R79 ;  /* 0x00000008ff4c7819 */ /* 0x000fe4000001164f */
[----:B------:R-:W-:Y:S02]  /*4160*/  LOP3.LUT R78, R77, 0xff0000ff, RZ, 0xc0, !PT ;  /* 0xff0000ff4d4e7812 */ /* 0x000fe400078ec0ff */
[----:B------:R-:W-:Y:S01]  /*4170*/  SHF.R.U32.HI R84, RZ, 0x10, R77 ;  /* 0x00000010ff547819 */ /* 0x000fe2000001164d */
[----:B------:R-:W-:Y:S01]  /*4180*/  IMAD.SHL.U32 R77, R85, 0x100, RZ ;  /* 0x00000100554d7824 */ /* 0x000fe200078e00ff */
[----:B------:R-:W-:Y:S02]  /*4190*/  LOP3.LUT R82, R79, 0xff0000ff, RZ, 0xc0, !PT ;  /* 0xff0000ff4f527812 */ /* 0x000fe400078ec0ff */
[----:B------:R-:W-:Y:S01]  /*41a0*/  SHF.R.U32.HI R83, RZ, 0x10, R79 ;  /* 0x00000010ff537819 */ /* 0x000fe2000001164f */
[----:B------:R-:W-:Y:S01]  /*41b0*/  IMAD.SHL.U32 R79, R76, 0x100, RZ ;  /* 0x000001004c4f7824 */ /* 0x000fe200078e00ff */
[----:B------:R-:W-:Y:S01]  /*41c0*/  LOP3.LUT R77, R78, 0xff00, R77, 0xf8, !PT ;  /* 0x0000ff004e4d7812 */ /* 0x000fe200078ef84d */
[----:B--2---:R-:W-:Y:S01]  /*41d0*/  IMAD.MOV.U32 R76, RZ, RZ, R52 ;  /* 0x000000ffff4c7224 */ /* 0x004fe200078e0034 */
[----:B------:R-:W-:Y:S01]  /*41e0*/  F2FP.F16.E4M3.UNPACK_B R52, R53 ;  /* 0x00000035ff34723e */ /* 0x000fe200020006ff */
[----:B------:R-:W-:Y:S01]  /*41f0*/  IMAD.U32 R78, R84, 0x10000, RZ ;  /* 0x00010000544e7824 */ /* 0x000fe200078e00ff */
[----:B------:R-:W-:Y:S01]  /*4200*/  LOP3.LUT R82, R82, 0xff00, R79, 0xf8, !PT ;  /* 0x0000ff0052527812 */ /* 0x000fe200078ef84f */
[----:B------:R-:W-:Y:S01]  /*4210*/  IMAD.U32 R83, R83, 0x10000, RZ ;  /* 0x0001000053537824 */ /* 0x000fe200078e00ff */
[----:B------:R-:W-:-:S02]  /*4220*/  F2FP.F16.E4M3.UNPACK_B R79, R149.H1 ;  /* 0x00000095ff4f723e */ /* 0x000fc400030006ff */
[----:B------:R-:W-:Y:S01]  /*4230*/  LOP3.LUT R84, R77, 0xff0000, R78, 0xf8, !PT ;  /* 0x00ff00004d547812 */ /* 0x000fe200078ef84e */
[--C-:B------:R-:W-:Y:S01]  /*4240*/  HADD2.F32 R77, -RZ, R52.reuse.H1_H1 ;  /* 0x30000034ff4d7230 */ /* 0x100fe20000004100 */
[----:B------:R-:W-:Y:S01]  /*4250*/  LOP3.LUT R87, R82, 0xff0000, R83, 0xf8, !PT ;  /* 0x00ff000052577812 */ /* 0x000fe200078ef853 */
[--C-:B------:R-:W-:Y:S01]  /*4260*/  HADD2.F32 R85, -RZ, R79.reuse.H0_H0 ;  /* 0x2000004fff557230 */ /* 0x100fe20000004100 */
[----:B------:R-:W-:Y:S01]  /*4270*/  F2FP.F16.E4M3.UNPACK_B R82, R148.H1 ;  /* 0x00000094ff52723e */ /* 0x000fe200030006ff */
[----:B------:R-:W-:Y:S01]  /*4280*/  HADD2.F32 R52, -RZ, R52.H0_H0 ;  /* 0x20000034ff347230 */ /* 0x000fe20000004100 */
[----:B------:R-:W-:Y:S01]  /*4290*/  F2FP.F16.E4M3.UNPACK_B R53, R53.H1 ;  /* 0x00000035ff35723e */ /* 0x000fe200030006ff */
[----:B------:R-:W-:Y:S02]  /*42a0*/  HADD2.F32 R86, -RZ, R79.H1_H1 ;  /* 0x3000004fff567230 */ /* 0x000fe40000004100 */
[----:B------:R-:W-:Y:S01]  /*42b0*/  FMUL.FTZ R153, R77, R85 ;  /* 0x000000554d997220 */ /* 0x000fe20000410000 */
[----:B------:R-:W-:-:S02]  /*42c0*/  HADD2.F32 R83, -RZ, R82.H0_H0 ;  /* 0x20000052ff537230 */ /* 0x000fc40000004100 */
[----:B------:R-:W-:Y:S01]  /*42d0*/  FMUL.FTZ R136, R52, R85 ;  /* 0x0000005534887220 */ /* 0x000fe20000410000 */
[--C-:B------:R-:W-:Y:S01]  /*42e0*/  HADD2.F32 R79, -RZ, R53.reuse.H1_H1 ;  /* 0x30000035ff4f7230 */ /* 0x100fe20000004100 */
[----:B------:R-:W-:Y:S01]  /*42f0*/  F2FP.F16.E4M3.UNPACK_B R149, R149 ;  /* 0x00000095ff95723e */ /* 0x000fe200020006ff */
[----:B------:R-:W-:Y:S02]  /*4300*/  HADD2.F32 R78, -RZ, R53.H0_H0 ;  /* 0x20000035ff4e7230 */ /* 0x000fe40000004100 */
[-C--:B------:R-:W-:Y:S01]  /*4310*/  FFMA.FTZ R53, R77, R83.reuse, R136 ;  /* 0x000000534d357223 */ /* 0x080fe20000010088 */
[----:B------:R-:W-:Y:S02]  /*4320*/  HADD2.F32 R82, -RZ, R82.H1_H1 ;  /* 0x30000052ff527230 */ /* 0x000fe40000004100 */
[C---:B------:R-:W-:Y:S01]  /*4330*/  FMUL.FTZ R85, R79.reuse, R86 ;  /* 0x000000564f557220 */ /* 0x040fe20000410000 */
[----:B------:R-:W-:Y:S01]  /*4340*/  F2FP.F16.E4M3.UNPACK_B R77, R76.H1 ;  /* 0x0000004cff4d723e */ /* 0x000fe200030006ff */
[----:B------:R-:W-:Y:S01]  /*4350*/  FMUL.FTZ R86, R78, R86 ;  /* 0x000000564e567220 */ /* 0x000fe20000410000 */
[----:B------:R-:W-:Y:S01]  /*4360*/  FFMA.FTZ R52, R52, R83, -R153 ;  /* 0x0000005334347223 */ /* 0x000fe20000010899 */
        /* <DEDUP_REMOVED lines=8> */
[----:B------:R-:W-:Y:S02]  /*43f0*/  HADD2.F32 R77, -RZ, R76.H0_H0 ;  /* 0x2000004cff4d7230 */ /* 0x000fe40000004100 */
[-C--:B------:R-:W-:Y:S01]  /*4400*/  FMUL.FTZ R136, R78, R83.reuse ;  /* 0x000000534e887220 */ /* 0x080fe20000410000 */
[----:B------:R-:W-:Y:S02]  /*4410*/  HADD2.F32 R82, -RZ, R148.H1_H1 ;  /* 0x30000094ff527230 */ /* 0x000fe40000004100 */
[----:B------:R-:W-:Y:S01]  /*4420*/  FMUL.FTZ R85, R79, R83 ;  /* 0x000000534f557220 */ /* 0x000fe20000410000 */
[----:B------:R-:W-:Y:S01]  /*4430*/  HADD2.F32 R149, -RZ, R149.H0_H0 ;  /* 0x20000095ff957230 */ /* 0x000fe20000004100 */
[----:B------:R-:W-:Y:S01]  /*4440*/  F2FP.SATFINITE.E4M3.F32.PACK_AB_MERGE_C R53, R53, R52, R154 ;  /* 0x000000343535723e */ /* 0x000fe2000480709a */
[----:B------:R-:W-:-:S02]  /*4450*/  HADD2.F32 R76, -RZ, R76.H1_H1 ;  /* 0x3000004cff4c7230 */ /* 0x000fc40000004100 */
[-C--:B------:R-:W-:Y:S01]  /*4460*/  FFMA.FTZ R85, R78, R82.reuse, -R85 ;  /* 0x000000524e557223 */ /* 0x080fe20000010855 */
[----:B------:R-:W-:Y:S02]  /*4470*/  HADD2.F32 R148, -RZ, R148.H0_H0 ;  /* 0x20000094ff947230 */ /* 0x000fe40000004100 */
[----:B------:R-:W-:Y:S01]  /*4480*/  FFMA.FTZ R136, R79, R82, R136 ;  /* 0x000000524f887223 */ /* 0x000fe20000010088 */
[CC--:B------:R-:W-:Y:S01]  /*4490*/  FMUL.FTZ R83, R77.reuse, R149.reuse ;  /* 0x000000954d537220 */ /* 0x0c0fe20000410000 */
[----:B------:R-:W-:Y:S01]  /*44a0*/  FMUL.FTZ R86, R76, R149 ;  /* 0x000000954c567220 */ /* 0x000fe20000410000 */
[----:B------:R-:W-:Y:S02]  /*44b0*/  F2FP.F16.E4M3.UNPACK_B R82, R84.H1 ;  /* 0x00000054ff52723e */ /* 0x000fe400030006ff */
[----:B------:R-:W-:Y:S01]  /*44c0*/  F2FP.SATFINITE.E4M3.F32.PACK_AB_MERGE_C R152, R136, R85, RZ ;  /* 0x000000558898723e */ /* 0x000fe200048070ff */
[-C--:B------:R-:W-:Y:S01]  /*44d0*/  FFMA.FTZ R149, R77, R148.reuse, -R86 ;  /* 0x000000944d957223 */ /* 0x080fe20000010856 */
[----:B------:R-:W-:Y:S01]  /*44e0*/  F2FP.F16.E4M3.UNPACK_B R77, R55.H1 ;  /* 0x00000037ff4d723e */ /* 0x000fe200030006ff */
[----:B------:R-:W-:Y:S01]  /*44f0*/  FFMA.FTZ R148, R76, R148, R83 ;  /* 0x000000944c947223 */ /* 0x000fe20000010053 */
[-C--:B------:R-:W-:Y:S01]  /*4500*/  F2FP.F16.E4M3.UNPACK_B R85, R87.reuse.H1 ;  /* 0x00000057ff55723e */ /* 0x080fe200030006ff */
[----:B------:R-:W-:Y:S01]  /*4510*/  HADD2.F32 R83, -RZ, R82.H1_H1 ;  /* 0x30000052ff537230 */ /* 0x000fe20000004100 */
[----:B------:R-:W-:Y:S01]  /*4520*/  F2FP.F16.E4M3.UNPACK_B R76, R54.H1 ;  /* 0x00000036ff4c723e */ /* 0x000fe200030006ff */
[----:B------:R-:W-:Y:S01]  /*4530*/  HADD2.F32 R79, -RZ, R77.H1_H1 ;  /* 0x3000004dff4f7230 */ /* 0x000fe20000004100 */
[----:B------:R-:W-:Y:S01]  /*4540*/  F2FP.F16.E4M3.UNPACK_B R87, R87 ;  /* 0x00000057ff57723e */ /* 0x000fe200020006ff */
[----:B------:R-:W-:Y:S01]  /*4550*/  HADD2.F32 R136, -RZ, R85.H1_H1 ;  /* 0x30000055ff887230 */ /* 0x000fe20000004100 */
[----:B------:R-:W-:Y:S01]  /*4560*/  F2FP.F16.E4M3.UNPACK_B R84, R84 ;  /* 0x00000054ff54723e */ /* 0x000fe200020006ff */
[----:B------:R-:W-:Y:S01]  /*4570*/  HADD2.F32 R78, -RZ, R77.H0_H0 ;  /* 0x2000004dff4e7230 */ /* 0x000fe20000004100 */
[----:B------:R-:W-:Y:S01]  /*4580*/  F2FP.F16.E4M3.UNPACK_B R55, R55 ;  /* 0x00000037ff37723e */ /* 0x000fe200020006ff */
[----:B------:R-:W-:-:S02]  /*4590*/  HADD2.F32 R77, -RZ, R76.H1_H1 ;  /* 0x3000004cff4d7230 */ /* 0x000fc40000004100 */
[-C--:B------:R-:W-:Y:S01]  /*45a0*/  FMUL.FTZ R153, R79, R136.reuse ;  /* 0x000000884f997220 */ /* 0x080fe20000410000 */
[--C-:B------:R-:W-:Y:S02]  /*45b0*/  HADD2.F32 R86, -RZ, R87.reuse.H1_H1 ;  /* 0x30000057ff567230 */ /* 0x100fe40000004100 */
[C---:B------:R-:W-:Y:S01]  /*45c0*/  FMUL.FTZ R136, R78.reuse, R136 ;  /* 0x000000884e887220 */ /* 0x040fe20000410000 */
[----:B------:R-:W-:Y:S02]  /*45d0*/  HADD2.F32 R76, -RZ, R76.H0_H0 ;  /* 0x2000004cff4c7230 */ /* 0x000fe40000004100 */
[----:B------:R-:W-:Y:S01]  /*45e0*/  FFMA.FTZ R150, R78, R83, -R153 ;  /* 0x000000534e967223 */ /* 0x000fe20000010899 */
[----:B------:R-:W-:Y:S02]  /*45f0*/  HADD2.F32 R78, -RZ, R84.H1_H1 ;  /* 0x30000054ff4e7230 */ /* 0x000fe40000004100 */
[----:B------:R-:W-:Y:S01]  /*4600*/  FMUL.FTZ R153, R77, R86 ;  /* 0x000000564d997220 */ /* 0x000fe20000410000 */
[----:B------:R-:W-:Y:S01]  /*4610*/  F2FP.F16.E4M3.UNPACK_B R54, R54 ;  /* 0x00000036ff36723e */ /* 0x000fe200020006ff */
[----:B------:R-:W-:Y:S01]  /*4620*/  FMUL.FTZ R86, R76, R86 ;  /* 0x000000564c567220 */ /* 0x000fe20000410000 */
[----:B------:R-:W-:-:S02]  /*4630*/  HADD2.F32 R87, -RZ, R87.H0_H0 ;  /* 0x20000057ff577230 */ /* 0x000fc40000004100 */
[-C--:B------:R-:W-:Y:S01]  /*4640*/  FFMA.FTZ R153, R76, R78.reuse, -R153 ;  /* 0x0000004e4c997223 */ /* 0x080fe20000010899 */
[--C-:B------:R-:W-:Y:S02]  /*4650*/  HADD2.F32 R76, -RZ, R55.reuse.H0_H0 ;  /* 0x20000037ff4c7230 */ /* 0x100fe40000004100 */
[----:B------:R-:W-:Y:S01]  /*4660*/  FFMA.FTZ R86, R77, R78, R86 ;  /* 0x0000004e4d567223 */ /* 0x000fe20000010056 */
[----:B------:R-:W-:Y:S02]  /*4670*/  HADD2.F32 R77, -RZ, R55.H1_H1 ;  /* 0x30000037ff4d7230 */ /* 0x000fe40000004100 */
[----:B------:R-:W-:Y:S01]  /*4680*/  FFMA.FTZ R83, R79, R83, R136 ;  /* 0x000000534f537223 */ /* 0x000fe20000010088 */
[--C-:B------:R-:W-:Y:S01]  /*4690*/  HADD2.F32 R55, -RZ, R54.reuse.H0_H0 ;  /* 0x20000036ff377230 */ /* 0x100fe20000004100 */
[----:B------:R-:W-:Y:S01]  /*46a0*/  F2FP.SATFINITE.E4M3.F32.PACK_AB_MERGE_C R52, R148, R149, R152 ;  /* 0x000000959434723e */ /* 0x000fe20004807098 */
[----:B------:R-:W-:Y:S01]  /*46b0*/  HADD2.F32 R54, -RZ, R54.H1_H1 ;  /* 0x30000036ff367230 */ /* 0x000fe20000004100 */
[----:B------:R-:W-:Y:S01]  /*46c0*/  F2FP.SATFINITE.E4M3.F32.PACK_AB_MERGE_C R86, R86, R153, RZ ;  /* 0x000000995656723e */ /* 0x000fe200048070ff */
[----:B------:R-:W-:Y:S01]  /*46d0*/  HADD2.F32 R85, -RZ, R85.H0_H0 ;  /* 0x20000055ff557230 */ /* 0x000fe20000004100 */
[----:B------:R-:W-:Y:S01]  /*46e0*/  F2FP.SATFINITE.E4M3.F32.PACK_AB_MERGE_C R83, R83, R150, RZ ;  /* 0x000000965353723e */ /* 0x000fe200048070ff */
[----:B------:R-:W-:-:S02]  /*46f0*/  HADD2.F32 R82, -RZ, R82.H0_H0 ;  /* 0x20000052ff527230 */ /* 0x000fc40000004100 */
[----:B------:R-:W-:Y:S01]  /*4700*/  FMUL.FTZ R78, R54, R87 ;  /* 0x00000057364e7220 */ /* 0x000fe20000410000 */
[----:B------:R-:W-:Y:S02]  /*4710*/  HADD2.F32 R84, -RZ, R84.H0_H0 ;  /* 0x20000054ff547230 */ /* 0x000fe40000004100 */
[-C--:B------:R-:W-:Y:S01]  /*4720*/  FMUL.FTZ R79, R77, R85.reuse ;  /* 0x000000554d4f7220 */ /* 0x080fe20000410000 */
[C---:B------:R-:W-:Y:S01]  /*4730*/  FMUL.FTZ R136, R76.reuse, R85 ;  /* 0x000000554c887220 */ /* 0x040fe20000410000 */
[----:B------:R-:W-:Y:S02]  /*4740*/  FMUL.FTZ R87, R55, R87 ;  /* 0x0000005737577220 */ /* 0x000fe40000410000 */
[-C--:B------:R-:W-:Y:S01]  /*4750*/  FFMA.FTZ R79, R76, R82.reuse, -R79 ;  /* 0x000000524c4f7223 */ /* 0x080fe2000001084f */
[----:B------:R-:W-:Y:S01]  /*4760*/  FFMA.FTZ R136, R77, R82, R136 ;  /* 0x000000524d887223 */ /* 0x000fe20000010088 */
[-C--:B------:R-:W-:Y:S01]  /*4770*/  FFMA.FTZ R78, R55, R84.reuse, -R78 ;  /* 0x00000054374e7223 */ /* 0x080fe2000001084e */
[----:B------:R-:W-:-:S03]  /*4780*/  FFMA.FTZ R87, R54, R84, R87 ;  /* 0x0000005436577223 */ /* 0x000fc60000010057 */
[----:B------:R-:W-:Y:S02]  /*4790*/  F2FP.SATFINITE.E4M3.F32.PACK_AB_MERGE_C R55, R136, R79, R83 ;  /* 0x0000004f8837723e */ /* 0x000fe40004807053 */
[----:B------:R-:W-:-:S07]  /*47a0*/  F2FP.SATFINITE.E4M3.F32.PACK_AB_MERGE_C R54, R87, R78, R86 ;  /* 0x0000004e5736723e */ /* 0x000fce0004807056 */
.L_x_321:
[----:B------:R-:W-:Y:S05]  /*47b0*/  BSYNC B3 ;  /* 0x0000000000037941 */ /* 0x000fea0003800000 */
.L_x_320:
[----:B------:R-:W-:Y:S02]  /*47c0*/  ULDC.64 UR4, c[0x0][0x2d8] ;  /* 0x0000b60000047ab9 */ /* 0x000fe40000000a00 */
[----:B------:R-:W-:-:S04]  /*47d0*/  IADD3 R76, P2, P3, R81, UR4, R46 ;  /* 0x00000004514c7c10 */ /* 0x000fc8000fb5e02e */
[----:B------:R-:W-:-:S05]  /*47e0*/  IADD3.X R77, R80, UR5, R21, P2, P3 ;  /* 0x00000005504d7c10 */ /* 0x000fca00097e6415 */
[----:B--2---:R2:W-:Y:S04]  /*47f0*/  STG.E.128 desc[UR60][R76.64], R52 ;  /* 0x000000344c007986 */ /* 0x0045e8000c101d3c */
.L_x_319:
[----:B------:R-:W-:Y:S05]  /*4800*/  BSYNC B2 ;  /* 0x0000000000027941 */ /* 0x000fea0003800000 */
.L_x_318:
[----:B------:R-:W-:Y:S05]  /*4810*/  @P1 BRA `(.L_x_317) ;  /* 0x0000000400d01947 */ /* 0x000fea0003800000 */
[----:B------:R-:W-:Y:S01]  /*4820*/  LOP3.LUT P2, RZ, R229, 0x4, RZ, 0xc0, !PT ;  /* 0x00000004e5ff7812 */ /* 0x000fe2000784c0ff */
[C---:B-12---:R-:W-:Y:S01]  /*4830*/  VIADD R53, R155.reuse, 0x40 ;  /* 0x000000409b357836 */ /* 0x046fe20000000000 */
[----:B------:R-:W-:Y:S11]  /*4840*/  BSSY B2, `(.L_x_322) ;  /* 0x000006d000027945 */ /* 0x000ff60003800000 */
[----:B------:R-:W-:-:S02]  /*4850*/  @P2 IADD3 R53, R155, -0x40, RZ ;  /* 0xffffffc09b352810 */ /* 0x000fc40007ffe0ff */
[----:B------:R-:W-:-:S03]  /*4860*/  ISETP.GE.AND P2, PT, R230, R130, PT ;  /* 0x00000082e600720c */ /* 0x000fc60003f46270 */
[----:B------:R-:W-:-:S06]  /*4870*/  IMAD.IADD R53, R16, 0x1, R53 ;  /* 0x0000000110357824 */ /* 0x000fcc00078e0235 */
[----:B------:R-:W1:Y:S04]  /*4880*/  LDS.128 R52, [R53+0x22400] ;  /* 0x0224000035347984 */ /* 0x000e680000000c00 */
[----:B------:R-:W-:Y:S05]  /*4890*/  @P2 BRA `(.L_x_323) ;  /* 0x00000004009c2947 */ /* 0x000fea0003800000 */
[----:B------:R-:W-:Y:S02]  /*48a0*/  SHF.R.U32.HI R77, RZ, 0x8, R73 ;  /* 0x00000008ff4d7819 */ /* 0x000fe40000011649 */
[----:B------:R-:W-:Y:S02]  /*48b0*/  SHF.R.U32.HI R72, RZ, 0x8, R75 ;  /* 0x00000008ff487819 */ /* 0x000fe4000001164b */
[----:B------:R-:W-:Y:S02]  /*48c0*/  SHF.R.U32.HI R79, RZ, 0x10, R73 ;  /* 0x00000010ff4f7819 */ /* 0x000fe40000011649 */
[----:B------:R-:W-:Y:S01]  /*48d0*/  LOP3.LUT R74, R73, 0xff0000ff, RZ, 0xc0, !PT ;  /* 0xff0000ff494a7812 */ /* 0x000fe200078ec0ff */
[----:B------:R-:W-:Y:S01]  /*48e0*/  IMAD.SHL.U32 R73, R77, 0x100, RZ ;  /* 0x000001004d497824 */ /* 0x000fe200078e00ff */
[----:B------:R-:W-:Y:S02]  /*48f0*/  SHF.R.U32.HI R78, RZ, 0x10, R75 ;  /* 0x00000010ff4e7819 */ /* 0x000fe4000001164b */
[----:B------:R-:W-:Y:S01]  /*4900*/  LOP3.LUT R76, R75, 0xff0000ff, RZ, 0xc0, !PT ;  /* 0xff0000ff4b4c7812 */ /* 0x000fe200078ec0ff */
[----:B------:R-:W-:Y:S01]  /*4910*/  IMAD.SHL.U32 R75, R72, 0x100, RZ ;  /* 0x00000100484b7824 */ /* 0x000fe200078e00ff */
[----:B------:R-:W-:Y:S01]  /*4920*/  LOP3.LUT R74, R74, 0xff00, R73, 0xf8, !PT ;  /* 0x0000ff004a4a7812 */ /* 0x000fe200078ef849 */
[----:B-1----:R-:W-:Y:S01]  /*4930*/  IMAD.MOV.U32 R72, RZ, RZ, R52 ;  /* 0x000000ffff487224 */ /* 0x002fe200078e0034 */
        /* <DEDUP_REMOVED lines=30> */
[--C-:B------:R-:W-:Y:S02]  /*4b20*/  HADD2.F32 R74, -RZ, R73.reuse.H0_H0 ;  /* 0x20000049ff4a7230 */ /* 0x100fe40000004100 */
[----:B------:R-:W-:Y:S02]  /*4b30*/  HADD2.F32 R75, -RZ, R73.H1_H1 ;  /* 0x30000049ff4b7230 */ /* 0x000fe40000004100 */
[----:B------:R-:W-:Y:S02]  /*4b40*/  HADD2.F32 R73, -RZ, R72.H0_H0 ;  /* 0x20000048ff497230 */ /* 0x000fe40000004100 */
[-C--:B------:R-:W-:Y:S01]  /*4b50*/  FMUL.FTZ R84, R74, R77.reuse ;  /* 0x0000004d4a547220 */ /* 0x080fe20000410000 */
[----:B------:R-:W-:Y:S02]  /*4b60*/  HADD2.F32 R76, -RZ, R146.H1_H1 ;  /* 0x30000092ff4c7230 */ /* 0x000fe40000004100 */
[----:B------:R-:W-:Y:S01]  /*4b70*/  FMUL.FTZ R79, R75, R77 ;  /* 0x0000004d4b4f7220 */ /* 0x000fe20000410000 */
[----:B------:R-:W-:-:S02]  /*4b80*/  HADD2.F32 R147, -RZ, R147.H0_H0 ;  /* 0x20000093ff937230 */ /* 0x000fc40000004100 */
[----:B------:R-:W-:Y:S02]  /*4b90*/  HADD2.F32 R72, -RZ, R72.H1_H1 ;  /* 0x30000048ff487230 */ /* 0x000fe40000004100 */
[-C--:B------:R-:W-:Y:S01]  /*4ba0*/  FFMA.FTZ R79, R74, R76.reuse, -R79 ;  /* 0x0000004c4a4f7223 */ /* 0x080fe2000001084f */
[----:B------:R-:W-:Y:S02]  /*4bb0*/  HADD2.F32 R146, -RZ, R146.H0_H0 ;  /* 0x20000092ff927230 */ /* 0x000fe40000004100 */
[----:B------:R-:W-:Y:S01]  /*4bc0*/  FFMA.FTZ R84, R75, R76, R84 ;  /* 0x0000004c4b547223 */ /* 0x000fe20000010054 */
[-C--:B------:R-:W-:Y:S01]  /*4bd0*/  F2FP.F16.E4M3.UNPACK_B R76, R78.reuse.H1 ;  /* 0x0000004eff4c723e */ /* 0x080fe200030006ff */
[-C--:B------:R-:W-:Y:S01]  /*4be0*/  FMUL.FTZ R82, R72, R147.reuse ;  /* 0x0000009348527220 */ /* 0x080fe20000410000 */
[C---:B------:R-:W-:Y:S01]  /*4bf0*/  FMUL.FTZ R147, R73.reuse, R147 ;  /* 0x0000009349937220 */ /* 0x040fe20000410000 */
[----:B------:R-:W-:Y:S02]  /*4c00*/  F2FP.F16.E4M3.UNPACK_B R78, R78 ;  /* 0x0000004eff4e723e */ /* 0x000fe400020006ff */
[-C--:B------:R-:W-:Y:S01]  /*4c10*/  FFMA.FTZ R85, R73, R146.reuse, -R82 ;  /* 0x0000009249557223 */ /* 0x080fe20000010852 */
[----:B------:R-:W-:Y:S01]  /*4c20*/  F2FP.SATFINITE.E4M3.F32.PACK_AB_MERGE_C R136, R84, R79, RZ ;  /* 0x0000004f5488723e */ /* 0x000fe200048070ff */
[----:B------:R-:W-:Y:S01]  /*4c30*/  FFMA.FTZ R146, R72, R146, R147 ;  /* 0x0000009248927223 */ /* 0x000fe20000010093 */
[----:B------:R-:W-:Y:S01]  /*4c40*/  F2FP.F16.E4M3.UNPACK_B R73, R55.H1 ;  /* 0x00000037ff49723e */ /* 0x000fe200030006ff */
[--C-:B------:R-:W-:Y:S01]  /*4c50*/  HADD2.F32 R77, -RZ, R76.reuse.H1_H1 ;  /* 0x3000004cff4d7230 */ /* 0x100fe20000004100 */
[-C--:B------:R-:W-:Y:S01]  /*4c60*/  F2FP.F16.E4M3.UNPACK_B R79, R83.reuse.H1 ;  /* 0x00000053ff4f723e */ /* 0x080fe200030006ff */
[----:B------:R-:W-:Y:S01]  /*4c70*/  HADD2.F32 R76, -RZ, R76.H0_H0 ;  /* 0x2000004cff4c7230 */ /* 0x000fe20000004100 */
[----:B------:R-:W-:Y:S01]  /*4c80*/  F2FP.F16.E4M3.UNPACK_B R72, R54.H1 ;  /* 0x00000036ff48723e */ /* 0x000fe200030006ff */
[----:B------:R-:W-:Y:S01]  /*4c90*/  HADD2.F32 R75, -RZ, R73.H1_H1 ;  /* 0x30000049ff4b7230 */ /* 0x000fe20000004100 */
[----:B------:R-:W-:Y:S01]  /*4ca0*/  F2FP.F16.E4M3.UNPACK_B R83, R83 ;  /* 0x00000053ff53723e */ /* 0x000fe200020006ff */
[----:B------:R-:W-:Y:S01]  /*4cb0*/  HADD2.F32 R84, -RZ, R79.H1_H1 ;  /* 0x3000004fff547230 */ /* 0x000fe20000004100 */
[----:B------:R-:W-:Y:S01]  /*4cc0*/  F2FP.SATFINITE.E4M3.F32.PACK_AB_MERGE_C R147, R87, R86, RZ ;  /* 0x000000565793723e */ /* 0x000fe200048070ff */
        /* <DEDUP_REMOVED lines=25> */
[-C--:B------:R-:W-:Y:S01]  /*4e60*/  FMUL.FTZ R74, R54, R83.reuse ;  /* 0x00000053364a7220 */ /* 0x080fe20000410000 */
[----:B------:R-:W-:Y:S01]  /*4e70*/  FMUL.FTZ R83, R55, R83 ;  /* 0x0000005337537220 */ /* 0x000fe20000410000 */
        /* <DEDUP_REMOVED lines=9> */
.L_x_323:
[----:B------:R-:W-:Y:S05]  /*4f10*/  BSYNC B2 ;  /* 0x0000000000027941 */ /* 0x000fea0003800000 */
.L_x_322:
[----:B------:R-:W-:Y:S02]  /*4f20*/  ULDC.64 UR4, c[0x0][0x2d8] ;  /* 0x0000b60000047ab9 */ /* 0x000fe40000000a00 */
[----:B------:R-:W-:-:S04]  /*4f30*/  IADD3 R72, P2, P3, R15, UR4, R81 ;  /* 0x000000040f487c10 */ /* 0x000fc8000fb5e051 */
[----:B------:R-:W-:-:S05]  /*4f40*/  IADD3.X R73, R108, UR5, R80, P2, P3 ;  /* 0x000000056c497c10 */ /* 0x000fca00097e6450 */
[----:B-1----:R3:W-:Y:S04]  /*4f50*/  STG.E.128 desc[UR60][R72.64], R52 ;  /* 0x0000003448007986 */ /* 0x0027e8000c101d3c */
.L_x_317:
[----:B------:R-:W-:Y:S05]  /*4f60*/  BSYNC B1 ;  /* 0x0000000000017941 */ /* 0x000fea0003800000 */
.L_x_316:
[----:B------:R-:W-:Y:S01]  /*4f70*/  ISETP.NE.AND P2, PT, R151, RZ, PT ;  /* 0x000000ff9700720c */ /* 0x000fe20003f45270 */
[----:B------:R-:W-:-:S12]  /*4f80*/  BSSY B1, `(.L_x_324) ;  /* 0x00000ec000017945 */ /* 0x000fd80003800000 */
[----:B------:R-:W-:Y:S05]  /*4f90*/  @P2 BRA `(.L_x_325) ;  /* 0x0000000c00a82947 */ /* 0x000fea0003800000 */
[----:B---3--:R-:W-:Y:S01]  /*4fa0*/  IADD3 R73, P2, P3, R41, R128, R18 ;  /* 0x0000008029497210 */ /* 0x008fe20007b5e012 */
[----:B------:R-:W-:Y:S03]  /*4fb0*/  BSSY B2, `(.L_x_326) ;  /* 0x0000073000027945 */ /* 0x000fe60003800000 */
[----:B------:R-:W-:Y:S01]  /*4fc0*/  IADD3.X R72, R38, R131, R19, P2, P3 ;  /* 0x0000008326487210 */ /* 0x000fe200017e6413 */
[----:B------:R-:W-:Y:S08]  /*4fd0*/  @P0 BRA `(.L_x_327) ;  /* 0x0000000400c00947 */ /* 0x000ff00003800000 */
[----:B-12---:R1:W2:Y:S01]  /*4fe0*/  LDS.128 R52, [R119+0x24400] ;  /* 0x0244000077347984 */ /* 0x0062a20000000c00 */
[----:B------:R-:W-:Y:S01]  /*4ff0*/  ISETP.GE.AND P2, PT, R22, R130, PT ;  /* 0x000000821600720c */ /* 0x000fe20003f46270 */
[----:B------:R-:W-:-:S12]  /*5000*/  BSSY B3, `(.L_x_328) ;  /* 0x0000069000037945 */ /* 0x000fd80003800000 */
[----:B-1----:R-:W-:Y:S05]  /*5010*/  @P2 BRA `(.L_x_329) ;  /* 0x00000004009c2947 */ /* 0x002fea0003800000 */
[----:B------:R-:W-:Y:S02]  /*5020*/  SHF.R.U32.HI R68, RZ, 0x8, R71 ;  /* 0x00000008ff447819 */ /* 0x000fe40000011647 */
[----:B------:R-:W-:Y:S02]  /*5030*/  SHF.R.U32.HI R75, RZ, 0x8, R69 ;  /* 0x00000008ff4b7819 */ /* 0x000fe40000011645 */
[----:B------:R-:W-:Y:S02]  /*5040*/  SHF.R.U32.HI R76, RZ, 0x10, R71 ;  /* 0x00000010ff4c7819 */ /* 0x000fe40000011647 */
[----:B------:R-:W-:Y:S01]  /*5050*/  LOP3.LUT R74, R71, 0xff0000ff, RZ, 0xc0, !PT ;  /* 0xff0000ff474a7812 */ /* 0x000fe200078ec0ff */
[----:B------:R-:W-:Y:S01]  /*5060*/  IMAD.SHL.U32 R71, R68, 0x100, RZ ;  /* 0x0000010044477824 */ /* 0x000fe200078e00ff */
[----:B------:R-:W-:Y:S01]  /*5070*/  SHF.R.U32.HI R77, RZ, 0x10, R69 ;  /* 0x00000010ff4d7819 */ /* 0x000fe20000011645 */
[----:B--2---:R-:W-:Y:S01]  /*5080*/  IMAD.MOV.U32 R68, RZ, RZ, R52 ;  /* 0x000000ffff447224 */ /* 0x004fe200078e0034 */
[----:B------:R-:W-:-:S02]  /*5090*/  LOP3.LUT R70, R69, 0xff0000ff, RZ, 0xc0, !PT ;  /* 0xff0000ff45467812 */ /* 0x000fc400078ec0ff */
[----:B------:R-:W-:Y:S02]  /*50a0*/  SHF.L.U32 R69, R75, 0x8, RZ ;  /* 0x000000084b457819 */ /* 0x000fe400000006ff */
[----:B------:R-:W-:Y:S01]  /*50b0*/  LOP3.LUT R75, R74, 0xff00, R71, 0xf8, !PT ;  /* 0x0000ff004a4b7812 */ /* 0x000fe200078ef847 */
[----:B------:R-:W-:Y:S01]  /*50c0*/  IMAD.U32 R74, R76, 0x10000, RZ ;  /* 0x000100004c4a7824 */ /* 0x000fe200078e00ff */
[----:B------:R-:W-:Y:S01]  /*50d0*/  LOP3.LUT R70, R70, 0xff00, R69, 0xf8, !PT ;  /* 0x0000ff0046467812 */ /* 0x000fe200078ef845 */
[----:B------:R-:W-:Y:S01]  /*50e0*/  IMAD.U32 R69, R77, 0x10000, RZ ;  /* 0x000100004d457824 */ /* 0x000fe200078e00ff */
[----:B------:R-:W-:Y:S02]  /*50f0*/  F2FP.F16.E4M3.UNPACK_B R52, R53 ;  /* 0x00000035ff34723e */ /* 0x000fe400020006ff */
[----:B------:R-:W-:Y:S02]  /*5100*/  F2FP.F16.E4M3.UNPACK_B R71, R145.H1 ;  /* 0x00000091ff47723e */ /* 0x000fe400030006ff */
[----:B------:R-:W-:Y:S01]  /*5110*/  LOP3.LUT R76, R70, 0xff0000, R69, 0xf8, !PT ;  /* 0x00ff0000464c7812 */ /* 0x000fe200078ef845 */
[--C-:B------:R-:W-:Y:S01]  /*5120*/  HADD2.F32 R69, -RZ, R52.reuse.H1_H1 ;  /* 0x30000034ff457230 */ /* 0x100fe20000004100 */
[----:B------:R-:W-:Y:S01]  /*5130*/  LOP3.LUT R79, R75, 0xff0000, R74, 0xf8, !PT ;  /* 0x00ff00004b4f7812 */ /* 0x000fe200078ef84a */
[--C-:B------:R-:W-:Y:S01]  /*5140*/  HADD2.F32 R77, -RZ, R71.reuse.H0_H0 ;  /* 0x20000047ff4d7230 */ /* 0x100fe20000004100 */
[----:B------:R-:W-:Y:S01]  /*5150*/  F2FP.F16.E4M3.UNPACK_B R74, R144.H1 ;  /* 0x00000090ff4a723e */ /* 0x000fe200030006ff */
[----:B------:R-:W-:Y:S01]  /*5160*/  HADD2.F32 R52, -RZ, R52.H0_H0 ;  /* 0x20000034ff347230 */ /* 0x000fe20000004100 */
[----:B------:R-:W-:Y:S01]  /*5170*/  F2FP.F16.E4M3.UNPACK_B R53, R53.H1 ;  /* 0x00000035ff35723e */ /* 0x000fe200030006ff */
[----:B------:R-:W-:-:S02]  /*5180*/  HADD2.F32 R78, -RZ, R71.H1_H1 ;  /* 0x30000047ff4e7230 */ /* 0x000fc40000004100 */
[CC--:B------:R-:W-:Y:S01]  /*5190*/  FMUL.FTZ R81, R69.reuse, R77.reuse ;  /* 0x0000004d45517220 */ /* 0x0c0fe20000410000 */
[--C-:B------:R-:W-:Y:S02]  /*51a0*/  HADD2.F32 R75, -RZ, R74.reuse.H0_H0 ;  /* 0x2000004aff4b7230 */ /* 0x100fe40000004100 */
        /* <DEDUP_REMOVED lines=39> */
[-C--:B------:R-:W-:Y:S01]  /*5420*/  F2FP.F16.E4M3.UNPACK_B R68, R54.reuse.H1 ;  /* 0x00000036ff44723e */ /* 0x080fe200030006ff */
        /* <DEDUP_REMOVED lines=14> */
[----:B------:R-:W-:-:S02]  /*5510*/  HADD2.F32 R79, -RZ, R79.H0_H0 ;  /* 0x2000004fff4f7230 */ /* 0x000fc40000004100 */
[C---:B------:R-:W-:Y:S01]  /*5520*/  FMUL.FTZ R78, R68.reuse, R78 ;  /* 0x0000004e444e7220 */ /* 0x040fe20000410000 */
[----:B------:R-:W-:Y:S02]  /*5530*/  HADD2.F32 R77, -RZ, R77.H0_H0 ;  /* 0x2000004dff4d7230 */ /* 0x000fe40000004100 */
[-C--:B------:R-:W-:Y:S01]  /*5540*/  FFMA.FTZ R83, R68, R70.reuse, -R83 ;  /* 0x0000004644537223 */ /* 0x080fe20000010853 */
[--C-:B------:R-:W-:Y:S02]  /*5550*/  HADD2.F32 R68, -RZ, R55.reuse.H0_H0 ;  /* 0x20000037ff447230 */ /* 0x100fe40000004100 */
[----:B------:R-:W-:Y:S01]  /*5560*/  FFMA.FTZ R78, R69, R70, R78 ;  /* 0x00000046454e7223 */ /* 0x000fe2000001004e */
[----:B------:R-:W-:Y:S02]  /*5570*/  HADD2.F32 R69, -RZ, R55.H1_H1 ;  /* 0x30000037ff457230 */ /* 0x000fe40000004100 */
[----:B------:R-:W-:Y:S01]  /*5580*/  FFMA.FTZ R75, R71, R75, R80 ;  /* 0x0000004b474b7223 */ /* 0x000fe20000010050 */
[----:B------:R-:W-:-:S02]  /*5590*/  HADD2.F32 R55, -RZ, R54.H0_H0 ;  /* 0x20000036ff377230 */ /* 0x000fc40000004100 */
[-C--:B------:R-:W-:Y:S01]  /*55a0*/  FMUL.FTZ R80, R68, R77.reuse ;  /* 0x0000004d44507220 */ /* 0x080fe20000410000 */
[----:B------:R-:W-:Y:S02]  /*55b0*/  HADD2.F32 R54, -RZ, R54.H1_H1 ;  /* 0x30000036ff367230 */ /* 0x000fe40000004100 */
[C---:B------:R-:W-:Y:S01]  /*55c0*/  FMUL.FTZ R71, R69.reuse, R77 ;  /* 0x0000004d45477220 */ /* 0x040fe20000410000 */
[----:B------:R-:W-:Y:S02]  /*55d0*/  HADD2.F32 R76, -RZ, R76.H0_H0 ;  /* 0x2000004cff4c7230 */ /* 0x000fe40000004100 */
[-C--:B------:R-:W-:Y:S01]  /*55e0*/  FFMA.FTZ R80, R69, R74.reuse, R80 ;  /* 0x0000004a45507223 */ /* 0x080fe20000010050 */
[----:B------:R-:W-:Y:S01]  /*55f0*/  F2FP.SATFINITE.E4M3.F32.PACK_AB_MERGE_C R78, R78, R83, RZ ;  /* 0x000000534e4e723e */ /* 0x000fe200048070ff */
[-C--:B------:R-:W-:Y:S01]  /*5600*/  FMUL.FTZ R70, R54, R79.reuse ;  /* 0x0000004f36467220 */ /* 0x080fe20000410000 */
[----:B------:R-:W-:Y:S01]  /*5610*/  FMUL.FTZ R79, R55, R79 ;  /* 0x0000004f374f7220 */ /* 0x000fe20000410000 */
[----:B------:R-:W-:Y:S01]  /*5620*/  FFMA.FTZ R71, R68, R74, -R71 ;  /* 0x0000004a44477223 */ /* 0x000fe20000010847 */
[----:B------:R-:W-:Y:S01]  /*5630*/  F2FP.SATFINITE.E4M3.F32.PACK_AB_MERGE_C R75, R75, R82, RZ ;  /* 0x000000524b4b723e */ /* 0x000fe200048070ff */
[-C--:B------:R-:W-:Y:S01]  /*5640*/  FFMA.FTZ R70, R55, R76.reuse, -R70 ;  /* 0x0000004c37467223 */ /* 0x080fe20000010846 */
[----:B------:R-:W-:Y:S01]  /*5650*/  FFMA.FTZ R79, R54, R76, R79 ;  /* 0x0000004c364f7223 */ /* 0x000fe2000001004f */
[----:B------:R-:W-:-:S02]  /*5660*/  F2FP.SATFINITE.E4M3.F32.PACK_AB_MERGE_C R52, R144, R81, R84 ;  /* 0x000000519034723e */ /* 0x000fc40004807054 */
[----:B------:R-:W-:Y:S02]  /*5670*/  F2FP.SATFINITE.E4M3.F32.PACK_AB_MERGE_C R55, R80, R71, R75 ;  /* 0x000000475037723e */ /* 0x000fe4000480704b */
[----:B------:R-:W-:-:S07]  /*5680*/  F2FP.SATFINITE.E4M3.F32.PACK_AB_MERGE_C R54, R79, R70, R78 ;  /* 0x000000464f36723e */ /* 0x000fce000480704e */
.L_x_329:
[----:B------:R-:W-:Y:S05]  /*5690*/  BSYNC B3 ;  /* 0x0000000000037941 */ /* 0x000fea0003800000 */
.L_x_328:
[----:B------:R-:W-:Y:S02]  /*56a0*/  ULDC.64 UR4, c[0x0][0x2d8] ;  /* 0x0000b60000047ab9 */ /* 0x000fe40000000a00 */
[----:B------:R-:W-:-:S04]  /*56b0*/  IADD3 R68, P2, P3, R73, UR4, R46 ;  /* 0x0000000449447c10 */ /* 0x000fc8000fb5e02e */
[----:B------:R-:W-:-:S05]  /*56c0*/  IADD3.X R69, R72, UR5, R21, P2, P3 ;  /* 0x0000000548457c10 */ /* 0x000fca00097e6415 */
[----:B--2---:R3:W-:Y:S04]  /*56d0*/  STG.E.128 desc[UR60][R68.64], R52 ;  /* 0x0000003444007986 */ /* 0x0047e8000c101d3c */
.L_x_327:
[----:B------:R-:W-:Y:S05]  /*56e0*/  BSYNC B2 ;  /* 0x0000000000027941 */ /* 0x000fea0003800000 */
.L_x_326:
[----:B------:R-:W-:Y:S05]  /*56f0*/  @P1 BRA `(.L_x_325) ;  /* 0x0000000400d01947 */ /* 0x000fea0003800000 */
[----:B------:R-:W-:Y:S01]  /*5700*/  LOP3.LUT P2, RZ, R229, 0x4, RZ, 0xc0, !PT ;  /* 0x00000004e5ff7812 */ /* 0x000fe2000784c0ff */
[C---:B-123--:R-:W-:Y:S01]  /*5710*/  VIADD R53, R155.reuse, 0x40 ;  /* 0x000000409b357836 */ /* 0x04efe20000000000 */
[----:B------:R-:W-:Y:S11]  /*5720*/  BSSY B2, `(.L_x_330) ;  /* 0x000006d000027945 */ /* 0x000ff60003800000 */
[----:B------:R-:W-:Y:S01]  /*5730*/  @P2 VIADD R53, R155, 0xffffffc0 ;  /* 0xffffffc09b352836 */ /* 0x000fe20000000000 */
[----:B------:R-:W-:-:S04]  /*5740*/  ISETP.GE.AND P2, PT, R230, R130, PT ;  /* 0x00000082e600720c */ /* 0x000fc80003f46270 */
[----:B------:R-:W-:-:S06]  /*5750*/  IADD3 R53, R16, R53, RZ ;  /* 0x0000003510357210 */ /* 0x000fcc0007ffe0ff */
[----:B------:R-:W1:Y:S03]  /*5760*/  LDS.128 R52, [R53+0x24400] ;  /* 0x0244000035347984 */ /* 0x000e660000000c00 */
[----:B------:R-:W-:Y:S05]  /*5770*/  @P2 BRA `(.L_x_331) ;  /* 0x00000004009c2947 */ /* 0x000fea0003800000 */
        /* <DEDUP_REMOVED lines=15> */
[----:B------:R-:W-:Y:S02]  /*5870*/  F2FP.F16.E4M3.UNPACK_B R53, R53.H1 ;  /* 0x00000035ff35723e */ /* 0x000fe400030006ff */
[----:B------:R-:W-:Y:S01]  /*5880*/  LOP3.LUT R74, R67, 0xff0000, R70, 0xf8, !PT ;  /* 0x00ff0000434a7812 */ /* 0x000fe200078ef846 */
[----:B------:R-:W-:Y:S01]  /*5890*/  HADD2.F32 R70, -RZ, R68.H0_H0 ;  /* 0x20000044ff467230 */ /* 0x000fe20000004100 */
[----:B------:R-:W-:Y:S01]  /*58a0*/  LOP3.LUT R69, R65, 0xff0000, R66, 0xf8, !PT ;  /* 0x00ff000041457812 */ /* 0x000fe200078ef842 */
[----:B------:R-:W-:Y:S01]  /*58b0*/  HADD2.F32 R65, -RZ, R52.H1_H1 ;  /* 0x30000034ff417230 */ /* 0x000fe20000004100 */
[----:B------:R-:W-:Y:S01]  /*58c0*/  F2FP.F16.E4M3.UNPACK_B R67, R137.H1 ;  /* 0x00000089ff43723e */ /* 0x000fe200030006ff */
[----:B------:R-:W-:Y:S01]  /*58d0*/  HADD2.F32 R71, -RZ, R68.H1_H1 ;  /* 0x30000044ff477230 */ /* 0x000fe20000004100 */
[----:B------:R-:W-:Y:S01]  /*58e0*/  F2FP.F16.E4M3.UNPACK_B R143, R143 ;  /* 0x0000008fff8f723e */ /* 0x000fe200020006ff */
[----:B------:R-:W-:Y:S02]  /*58f0*/  HADD2.F32 R66, -RZ, R53.H1_H1 ;  /* 0x30000035ff427230 */ /* 0x000fe40000004100 */
[----:B------:R-:W-:Y:S01]  /*5900*/  FMUL.FTZ R75, R65, R70 ;  /* 0x00000046414b7220 */ /* 0x000fe20000410000 */
[----:B------:R-:W-:Y:S01]  /*5910*/  HADD2.F32 R52, -RZ, R52.H0_H0 ;  /* 0x20000034ff347230 */ /* 0x000fe20000004100 */
[----:B------:R-:W-:Y:S01]  /*5920*/  F2FP.F16.E4M3.UNPACK_B R137, R137 ;  /* 0x00000089ff89723e */ /* 0x000fe200020006ff */
[----:B------:R-:W-:-:S02]  /*5930*/  HADD2.F32 R68, -RZ, R67.H0_H0 ;  /* 0x20000043ff447230 */ /* 0x000fc40000004100 */
[-C--:B------:R-:W-:Y:S01]  /*5940*/  FMUL.FTZ R76, R66, R71.reuse ;  /* 0x00000047424c7220 */ /* 0x080fe20000410000 */
[----:B------:R-:W-:Y:S02]  /*5950*/  HADD2.F32 R53, -RZ, R53.H0_H0 ;  /* 0x20000035ff357230 */ /* 0x000fe40000004100 */
[C---:B------:R-:W-:Y:S01]  /*5960*/  FMUL.FTZ R70, R52.reuse, R70 ;  /* 0x0000004634467220 */ /* 0x040fe20000410000 */
[----:B------:R-:W-:Y:S02]  /*5970*/  HADD2.F32 R67, -RZ, R67.H1_H1 ;  /* 0x30000043ff437230 */ /* 0x000fe40000004100 */
[-C--:B------:R-:W-:Y:S01]  /*5980*/  FFMA.FTZ R52, R52, R68.reuse, -R75 ;  /* 0x0000004434347223 */ /* 0x080fe2000001084b */
[----:B------:R-:W-:Y:S01]  /*5990*/  FMUL.FTZ R71, R53, R71 ;  /* 0x0000004735477220 */ /* 0x000fe20000410000 */
[----:B------:R-:W-:Y:S01]  /*59a0*/  FFMA.FTZ R77, R65, R68, R70 ;  /* 0x00000044414d7223 */ /* 0x000fe20000010046 */
[-C--:B------:R-:W-:Y:S01]  /*59b0*/  FFMA.FTZ R75, R53, R67.reuse, -R76 ;  /* 0x00000043354b7223 */ /* 0x080fe2000001084c */
[-C--:B------:R-:W-:Y:S01]  /*59c0*/  F2FP.F16.E4M3.UNPACK_B R53, R64.reuse.H1 ;  /* 0x00000040ff35723e */ /* 0x080fe200030006ff */
        /* <DEDUP_REMOVED lines=8> */
[----:B------:R-:W-:Y:S02]  /*5a50*/  HADD2.F32 R143, -RZ, R143.H0_H0 ;  /* 0x2000008fff8f7230 */ /* 0x000fe40000004100 */
[----:B------:R-:W-:Y:S01]  /*5a60*/  FMUL.FTZ R70, R66, R68 ;  /* 0x0000004442467220 */ /* 0x000fe20000410000 */
[----:B------:R-:W-:-:S02]  /*5a70*/  HADD2.F32 R64, -RZ, R64.H1_H1 ;  /* 0x30000040ff407230 */ /* 0x000fc40000004100 */
[--C-:B------:R-:W-:Y:S02]  /*5a80*/  HADD2.F32 R67, -RZ, R137.reuse.H1_H1 ;  /* 0x30000089ff437230 */ /* 0x100fe40000004100 */
[----:B------:R-:W-:Y:S02]  /*5a90*/  HADD2.F32 R137, -RZ, R137.H0_H0 ;  /* 0x20000089ff897230 */ /* 0x000fe40000004100 */
[-C--:B------:R-:W-:Y:S01]  /*5aa0*/  FMUL.FTZ R68, R64, R143.reuse ;  /* 0x0000008f40447220 */ /* 0x080fe20000410000 */
[----:B------:R-:W-:Y:S01]  /*5ab0*/  FMUL.FTZ R143, R53, R143 ;  /* 0x0000008f358f7220 */ /* 0x000fe20000410000 */
[-C--:B------:R-:W-:Y:S01]  /*5ac0*/  FFMA.FTZ R70, R65, R67.reuse, -R70 ;  /* 0x0000004341467223 */ /* 0x080fe20000010846 */
[----:B------:R-:W-:Y:S01]  /*5ad0*/  FFMA.FTZ R71, R66, R67, R71 ;  /* 0x0000004342477223 */ /* 0x000fe20000010047 */
[-C--:B------:R-:W-:Y:S01]  /*5ae0*/  FFMA.FTZ R76, R53, R137.reuse, -R68 ;  /* 0x00000089354c7223 */ /* 0x080fe20000010844 */
[----:B------:R-:W-:Y:S01]  /*5af0*/  FFMA.FTZ R143, R64, R137, R143 ;  /* 0x00000089408f7223 */ /* 0x000fe2000001008f */
[----:B------:R-:W-:-:S02]  /*5b00*/  F2FP.F16.E4M3.UNPACK_B R64, R55.H1 ;  /* 0x00000037ff40723e */ /* 0x000fc400030006ff */
[----:B------:R-:W-:Y:S02]  /*5b10*/  F2FP.SATFINITE.E4M3.F32.PACK_AB_MERGE_C R80, R71, R70, RZ ;  /* 0x000000464750723e */ /* 0x000fe400048070ff */
        /* <DEDUP_REMOVED lines=45> */
.L_x_331:
[----:B------:R-:W-:Y:S05]  /*5df0*/  BSYNC B2 ;  /* 0x0000000000027941 */ /* 0x000fea0003800000 */
.L_x_330:
[----:B------:R-:W-:Y:S02]  /*5e00*/  ULDC.64 UR4, c[0x0][0x2d8] ;  /* 0x0000b60000047ab9 */ /* 0x000fe40000000a00 */
[----:B------:R-:W-:-:S04]  /*5e10*/  IADD3 R64, P2, P3, R15, UR4, R73 ;  /* 0x000000040f407c10 */ /* 0x000fc8000fb5e049 */
[----:B------:R-:W-:-:S05]  /*5e20*/  IADD3.X R65, R108, UR5, R72, P2, P3 ;  /* 0x000000056c417c10 */ /* 0x000fca00097e6448 */
[----:B-1----:R4:W-:Y:S04]  /*5e30*/  STG.E.128 desc[UR60][R64.64], R52 ;  /* 0x0000003440007986 */ /* 0x0029e8000c101d3c */
.L_x_325:
[----:B------:R-:W-:Y:S05]  /*5e40*/  BSYNC B1 ;  /* 0x0000000000017941 */ /* 0x000fea0003800000 */
.L_x_324:
[----:B------:R-:W-:Y:S05]  /*5e50*/  @P4 BRA `(.L_x_332) ;  /* 0x0000005c00284947 */ /* 0x000fea0003800000 */
[----:B------:R-:W-:Y:S01]  /*5e60*/  IADD3 R128, P2, P3, R37, R128, R18 ;  /* 0x0000008025807210 */ /* 0x000fe20007b5e012 */
[----:B------:R-:W-:Y:S03]  /*5e70*/  BSSY B1, `(.L_x_333) ;  /* 0x0000075000017945 */ /* 0x000fe60003800000 */
[----:B------:R-:W-:Y:S01]  /*5e80*/  IADD3.X R131, R33, R131, R19, P2, P3 ;  /* 0x0000008321837210 */ /* 0x000fe200017e6413 */
[----:B------:R-:W-:Y:S08]  /*5e90*/  @P0 BRA `(.L_x_334) ;  /* 0x0000000400c80947 */ /* 0x000ff00003800000 */
[----:B-1234-:R1:W2:Y:S01]  /*5ea0*/  LDS.128 R52, [R119+0x26400] ;  /* 0x0264000077347984 */ /* 0x01e2a20000000c00 */
[----:B------:R-:W-:Y:S01]  /*5eb0*/  ISETP.GE.AND P2, PT, R22, R130, PT ;  /* 0x000000821600720c */ /* 0x000fe20003f46270 */
[----:B------:R-:W-:-:S12]  /*5ec0*/  BSSY B2, `(.L_x_335) ;  /* 0x000006b000027945 */ /* 0x000fd80003800000 */
[----:B-1----:R-:W-:Y:S05]  /*5ed0*/  @P2 BRA `(.L_x_336) ;  /* 0x0000000400a42947 */ /* 0x002fea0003800000 */
[----:B------:R-:W-:Y:S01]  /*5ee0*/  SHF.R.U32.HI R68, RZ, 0x8, R61 ;  /* 0x00000008ff447819 */ /* 0x000fe2000001163d */
[----:B--2---:R-:W-:Y:S01]  /*5ef0*/  IMAD.MOV.U32 R62, RZ, RZ, R55 ;  /* 0x000000ffff3e7224 */ /* 0x004fe200078e0037 */
[--C-:B------:R-:W-:Y:S02]  /*5f00*/  SHF.R.U32.HI R65, RZ, 0x8, R63.reuse ;  /* 0x00000008ff417819 */ /* 0x100fe4000001163f */
[----:B------:R-:W-:Y:S01]  /*5f10*/  LOP3.LUT R64, R63, 0xff0000ff, RZ, 0xc0, !PT ;  /* 0xff0000ff3f407812 */ /* 0x000fe200078ec0ff */
[----:B------:R-:W-:Y:S01]  /*5f20*/  IMAD.SHL.U32 R55, R68, 0x100, RZ ;  /* 0x0000010044377824 */ /* 0x000fe200078e00ff */
[----:B------:R-:W-:Y:S01]  /*5f30*/  SHF.R.U32.HI R66, RZ, 0x10, R63 ;  /* 0x00000010ff427819 */ /* 0x000fe2000001163f */
[----:B------:R-:W-:Y:S01]  /*5f40*/  IMAD.SHL.U32 R63, R65, 0x100, RZ ;  /* 0x00000100413f7824 */ /* 0x000fe200078e00ff */
[----:B------:R-:W-:Y:S02]  /*5f50*/  LOP3.LUT R60, R61, 0xff0000ff, RZ, 0xc0, !PT ;  /* 0xff0000ff3d3c7812 */ /* 0x000fe400078ec0ff */
[----:B------:R-:W-:Y:S01]  /*5f60*/  SHF.R.U32.HI R67, RZ, 0x10, R61 ;  /* 0x00000010ff437819 */ /* 0x000fe2000001163d */
[----:B------:R-:W-:Y:S01]  /*5f70*/  IMAD.U32 R66, R66, 0x10000, RZ ;  /* 0x0001000042427824 */ /* 0x000fe200078e00ff */
[----:B------:R-:W-:-:S02]  /*5f80*/  LOP3.LUT R55, R60, 0xff00, R55, 0xf8, !PT ;  /* 0x0000ff003c377812 */ /* 0x000fc400078ef837 */
[----:B------:R-:W-:Y:S01]  /*5f90*/  MOV R61, R54 ;  /* 0x00000036003d7202 */ /* 0x000fe20000000f00 */
[----:B------:R-:W-:Y:S01]  /*5fa0*/  IMAD.U32 R60, R67, 0x10000, RZ ;  /* 0x00010000433c7824 */ /* 0x000fe200078e00ff */
[----:B------:R-:W-:Y:S02]  /*5fb0*/  LOP3.LUT R63, R64, 0xff00, R63, 0xf8, !PT ;  /* 0x0000ff00403f7812 */ /* 0x000fe400078ef83f */
[----:B------:R-:W-:Y:S02]  /*5fc0*/  F2FP.F16.E4M3.UNPACK_B R64, R91.H1 ;  /* 0x0000005bff40723e */ /* 0x000fe400030006ff */
[-C--:B------:R-:W-:Y:S02]  /*5fd0*/  F2FP.F16.E4M3.UNPACK_B R54, R53.reuse ;  /* 0x00000035ff36723e */ /* 0x080fe400020006ff */
[----:B------:R-:W-:Y:S01]  /*5fe0*/  LOP3.LUT R68, R63, 0xff0000, R66, 0xf8, !PT ;  /* 0x00ff00003f447812 */ /* 0x000fe200078ef842 */
[----:B------:R-:W-:Y:S01]  /*5ff0*/  HADD2.F32 R66, -RZ, R64.H0_H0 ;  /* 0x20000040ff427230 */ /* 0x000fe20000004100 */
[----:B------:R-:W-:Y:S01]  /*6000*/  LOP3.LUT R65, R55, 0xff0000, R60, 0xf8, !PT ;  /* 0x00ff000037417812 */ /* 0x000fe200078ef83c */
[----:B------:R-:W-:Y:S01]  /*6010*/  HADD2.F32 R55, -RZ, R54.H1_H1 ;  /* 0x30000036ff377230 */ /* 0x000fe20000004100 */
[----:B------:R-:W-:Y:S01]  /*6020*/  F2FP.F16.E4M3.UNPACK_B R63, R90.H1 ;  /* 0x0000005aff3f723e */ /* 0x000fe200030006ff */
[----:B------:R-:W-:Y:S01]  /*6030*/  HADD2.F32 R67, -RZ, R64.H1_H1 ;  /* 0x30000040ff437230 */ /* 0x000fe20000004100 */
[----:B------:R-:W-:Y:S01]  /*6040*/  F2FP.F16.E4M3.UNPACK_B R53, R53.H1 ;  /* 0x00000035ff35723e */ /* 0x000fe200030006ff */
[----:B------:R-:W-:-:S02]  /*6050*/  HADD2.F32 R54, -RZ, R54.H0_H0 ;  /* 0x20000036ff367230 */ /* 0x000fc40000004100 */
[CC--:B------:R-:W-:Y:S01]  /*6060*/  FMUL.FTZ R69, R55.reuse, R66.reuse ;  /* 0x0000004237457220 */ /* 0x0c0fe20000410000 */
[----:B------:R-:W-:Y:S01]  /*6070*/  HADD2.F32 R64, -RZ, R63.H0_H0 ;  /* 0x2000003fff407230 */ /* 0x000fe20000004100 */
[----:B------:R-:W-:Y:S01]  /*6080*/  F2FP.F16.E4M3.UNPACK_B R91, R91 ;  /* 0x0000005bff5b723e */ /* 0x000fe200020006ff */
[--C-:B------:R-:W-:Y:S02]  /*6090*/  HADD2.F32 R60, -RZ, R53.reuse.H1_H1 ;  /* 0x30000035ff3c7230 */ /* 0x100fe40000004100 */
[C---:B------:R-:W-:Y:S01]  /*60a0*/  FMUL.FTZ R66, R54.reuse, R66 ;  /* 0x0000004236427220 */ /* 0x040fe20000410000 */
[----:B------:R-:W-:Y:S02]  /*60b0*/  HADD2.F32 R53, -RZ, R53.H0_H0 ;  /* 0x20000035ff357230 */ /* 0x000fe40000004100 */
[-C--:B------:R-:W-:Y:S01]  /*60c0*/  FFMA.FTZ R70, R54, R64.reuse, -R69 ;  /* 0x0000004036467223 */ /* 0x080fe20000010845 */
[----:B------:R-:W-:Y:S02]  /*60d0*/  HADD2.F32 R63, -RZ, R63.H1_H1 ;  /* 0x3000003fff3f7230 */ /* 0x000fe40000004100 */
[CC--:B------:R-:W-:Y:S01]  /*60e0*/  FMUL.FTZ R54, R60.reuse, R67.reuse ;  /* 0x000000433c367220 */ /* 0x0c0fe20000410000 */
[----:B------:R-:W-:Y:S01]  /*60f0*/  FFMA.FTZ R71, R55, R64, R66 ;  /* 0x0000004037477223 */ /* 0x000fe20000010042 */
[C---:B------:R-:W-:Y:S01]  /*6100*/  FMUL.FTZ R67, R53.reuse, R67 ;  /* 0x0000004335437220 */ /* 0x040fe20000410000 */
[----:B------:R-:W-:Y:S01]  /*6110*/  F2FP.F16.E4M3.UNPACK_B R90, R90 ;  /* 0x0000005aff5a723e */ /* 0x000fe200020006ff */
        /* <DEDUP_REMOVED lines=19> */
[----:B------:R-:W-:Y:S01]  /*6250*/  FFMA.FTZ R69, R53, R90, -R64 ;  /* 0x0000005a35457223 */ /* 0x000fe20000010840 */
[----:B------:R-:W-:Y:S01]  /*6260*/  F2FP.F16.E4M3.UNPACK_B R53, R62.H1 ;  /* 0x0000003eff35723e */ /* 0x000fe200030006ff */
[----:B------:R-:W-:Y:S01]  /*6270*/  FFMA.FTZ R90, R52, R90, R91 ;  /* 0x0000005a345a7223 */ /* 0x000fe2000001005b */
[----:B------:R-:W-:-:S02]  /*6280*/  F2FP.F16.E4M3.UNPACK_B R64, R68.H1 ;  /* 0x00000044ff40723e */ /* 0x000fc400030006ff */
[----:B------:R-:W-:Y:S01]  /*6290*/  F2FP.SATFINITE.E4M3.F32.PACK_AB_MERGE_C R74, R66, R67, RZ ;  /* 0x00000043424a723e */ /* 0x000fe200048070ff */
[--C-:B------:R-:W-:Y:S01]  /*62a0*/  HADD2.F32 R55, -RZ, R53.reuse.H1_H1 ;  /* 0x30000035ff377230 */ /* 0x100fe20000004100 */
[----:B------:R-:W-:Y:S01]  /*62b0*/  F2FP.F16.E4M3.UNPACK_B R60, R65.H1 ;  /* 0x00000041ff3c723e */ /* 0x000fe200030006ff */
[----:B------:R-:W-:Y:S01]  /*62c0*/  HADD2.F32 R67, -RZ, R64.H1_H1 ;  /* 0x30000040ff437230 */ /* 0x000fe20000004100 */
[----:B------:R-:W-:Y:S01]  /*62d0*/  F2FP.F16.E4M3.UNPACK_B R52, R61.H1 ;  /* 0x0000003dff34723e */ /* 0x000fe200030006ff */
[----:B------:R-:W-:Y:S01]  /*62e0*/  HADD2.F32 R54, -RZ, R53.H0_H0 ;  /* 0x20000035ff367230 */ /* 0x000fe20000004100 */
[----:B------:R-:W-:Y:S01]  /*62f0*/  F2FP.F16.E4M3.UNPACK_B R68, R68 ;  /* 0x00000044ff44723e */ /* 0x000fe200020006ff */
[----:B------:R-:W-:Y:S01]  /*6300*/  HADD2.F32 R63, -RZ, R60.H1_H1 ;  /* 0x3000003cff3f7230 */ /* 0x000fe20000004100 */
[----:B------:R-:W-:Y:S01]  /*6310*/  F2FP.F16.E4M3.UNPACK_B R65, R65 ;  /* 0x00000041ff41723e */ /* 0x000fe200020006ff */
        /* <DEDUP_REMOVED lines=17> */
[--C-:B------:R-:W-:Y:S02]  /*6430*/  HADD2.F32 R53, -RZ, R62.reuse.H0_H0 ;  /* 0x2000003eff357230 */ /* 0x100fe40000004100 */
        /* <DEDUP_REMOVED lines=13> */
[----:B------:R-:W-:-:S02]  /*6510*/  F2FP.SATFINITE.E4M3.F32.PACK_AB_MERGE_C R72, R72, R73, RZ ;  /* 0x000000494848723e */ /* 0x000fc400048070ff */
[----:B------:R-:W-:Y:S02]  /*6520*/  F2FP.SATFINITE.E4M3.F32.PACK_AB_MERGE_C R66, R68, R55, R66 ;  /* 0x000000374442723e */ /* 0x000fe40004807042 */
[----:B------:R-:W-:Y:S02]  /*6530*/  F2FP.SATFINITE.E4M3.F32.PACK_AB_MERGE_C R55, R63, R54, R72 ;  /* 0x000000363f37723e */ /* 0x000fe40004807048 */
[----:B------:R-:W-:Y:S01]  /*6540*/  F2FP.SATFINITE.E4M3.F32.PACK_AB_MERGE_C R53, R71, R70, R75 ;  /* 0x000000464735723e */ /* 0x000fe2000480704b */
[----:B------:R-:W-:Y:S01]  /*6550*/  IMAD.MOV.U32 R54, RZ, RZ, R66 ;  /* 0x000000ffff367224 */ /* 0x000fe200078e0042 */
[----:B------:R-:W-:-:S07]  /*6560*/  F2FP.SATFINITE.E4M3.F32.PACK_AB_MERGE_C R52, R90, R69, R74 ;  /* 0x000000455a34723e */ /* 0x000fce000480704a */
.L_x_336:
[----:B------:R-:W-:Y:S05]  /*6570*/  BSYNC B2 ;  /* 0x0000000000027941 */ /* 0x000fea0003800000 */
.L_x_335:
[----:B------:R-:W-:Y:S02]  /*6580*/  ULDC.64 UR4, c[0x0][0x2d8] ;  /* 0x0000b60000047ab9 */ /* 0x000fe40000000a00 */
[----:B------:R-:W-:-:S04]  /*6590*/  IADD3 R60, P2, P3, R128, UR4, R46 ;  /* 0x00000004803c7c10 */ /* 0x000fc8000fb5e02e */
[----:B------:R-:W-:-:S05]  /*65a0*/  IADD3.X R61, R131, UR5, R21, P2, P3 ;  /* 0x00000005833d7c10 */ /* 0x000fca00097e6415 */
[----:B--2---:R1:W-:Y:S04]  /*65b0*/  STG.E.128 desc[UR60][R60.64], R52 ;  /* 0x000000343c007986 */ /* 0x0043e8000c101d3c */
.L_x_334:
[----:B------:R-:W-:Y:S05]  /*65c0*/  BSYNC B1 ;  /* 0x0000000000017941 */ /* 0x000fea0003800000 */
.L_x_333:
[----:B------:R-:W-:Y:S05]  /*65d0*/  @P1 BRA `(.L_x_332) ;  /* 0x0000005400481947 */ /* 0x000fea0003800000 */
[----:B------:R-:W-:Y:S01]  /*65e0*/  LOP3.LUT P2, RZ, R229, 0x4, RZ, 0xc0, !PT ;  /* 0x00000004e5ff7812 */ /* 0x000fe2000784c0ff */
[C---:B-1234-:R-:W-:Y:S01]  /*65f0*/  VIADD R53, R155.reuse, 0x40 ;  /* 0x000000409b357836 */ /* 0x05efe20000000000 */
[----:B------:R-:W-:Y:S11]  /*6600*/  BSSY B1, `(.L_x_337) ;  /* 0x000006f000017945 */ /* 0x000ff60003800000 */
[----:B------:R-:W-:-:S02]  /*6610*/  @P2 IADD3 R53, R155, -0x40, RZ ;  /* 0xffffffc09b352810 */ /* 0x000fc40007ffe0ff */
[----:B------:R-:W-:-:S03]  /*6620*/  ISETP.GE.AND P2, PT, R230, R130, PT ;  /* 0x00000082e600720c */ /* 0x000fc60003f46270 */
[----:B------:R-:W-:-:S06]  /*6630*/  IMAD.IADD R53, R16, 0x1, R53 ;  /* 0x0000000110357824 */ /* 0x000fcc00078e0235 */
[----:B------:R-:W1:Y:S04]  /*6640*/  LDS.128 R52, [R53+0x26400] ;  /* 0x0264000035347984 */ /* 0x000e680000000c00 */
[----:B------:R-:W-:Y:S05]  /*6650*/  @P2 BRA `(.L_x_338) ;  /* 0x0000000400a42947 */ /* 0x000fea0003800000 */
[----:B------:R-:W-:Y:S01]  /*6660*/  SHF.R.U32.HI R56, RZ, 0x8, R59 ;  /* 0x00000008ff387819 */ /* 0x000fe2000001163b */
[----:B-1----:R-:W-:Y:S01]  /*6670*/  IMAD.MOV.U32 R58, RZ, RZ, R55 ;  /* 0x000000ffff3a7224 */ /* 0x002fe200078e0037 */
[--C-:B------:R-:W-:Y:S02]  /*6680*/  SHF.R.U32.HI R62, RZ, 0x8, R57.reuse ;  /* 0x00000008ff3e7819 */ /* 0x100fe40000011639 */
[----:B------:R-:W-:Y:S01]  /*6690*/  SHF.R.U32.HI R64, RZ, 0x10, R57 ;  /* 0x00000010ff407819 */ /* 0x000fe20000011639 */
[----:B------:R-:W-:Y:S01]  /*66a0*/  IMAD.SHL.U32 R55, R56, 0x100, RZ ;  /* 0x0000010038377824 */ /* 0x000fe200078e00ff */
[----:B------:R-:W-:Y:S01]  /*66b0*/  LOP3.LUT R61, R57, 0xff0000ff, RZ, 0xc0, !PT ;  /* 0xff0000ff393d7812 */ /* 0x000fe200078ec0ff */
[----:B------:R-:W-:Y:S01]  /*66c0*/  IMAD.MOV.U32 R57, RZ, RZ, R54 ;  /* 0x000000ffff397224 */ /* 0x000fe200078e0036 */
[----:B------:R-:W-:Y:S01]  /*66d0*/  LOP3.LUT R60, R59, 0xff0000ff, RZ, 0xc0, !PT ;  /* 0xff0000ff3b3c7812 */ /* 0x000fe200078ec0ff */
[----:B------:R-:W-:Y:S01]  /*66e0*/  IMAD.SHL.U32 R54, R62, 0x100, RZ ;  /* 0x000001003e367824 */ /* 0x000fe200078e00ff */
[----:B------:R-:W-:-:S02]  /*66f0*/  SHF.R.U32.HI R63, RZ, 0x10, R59 ;  /* 0x00000010ff3f7819 */ /* 0x000fc4000001163b */
[----:B------:R-:W-:Y:S01]  /*6700*/  LOP3.LUT R62, R60, 0xff00, R55, 0xf8, !PT ;  /* 0x0000ff003c3e7812 */ /* 0x000fe200078ef837 */
[----:B------:R-:W-:Y:S01]  /*6710*/  IMAD.U32 R55, R64, 0x10000, RZ ;  /* 0x0001000040377824 */ /* 0x000fe200078e00ff */
[----:B------:R-:W-:Y:S02]  /*6720*/  LOP3.LUT R56, R61, 0xff00, R54, 0xf8, !PT ;  /* 0x0000ff003d387812 */ /* 0x000fe400078ef836 */
[----:B------:R-:W-:Y:S02]  /*6730*/  SHF.L.U32 R59, R63, 0x10, RZ ;  /* 0x000000103f3b7819 */ /* 0x000fe400000006ff */
        /* <DEDUP_REMOVED lines=91> */
.L_x_338:
[----:B------:R-:W-:Y:S05]  /*6cf0*/  BSYNC B1 ;  /* 0x0000000000017941 */ /* 0x000fea0003800000 */
.L_x_337:
[----:B------:R-:W-:Y:S02]  /*6d00*/  ULDC.64 UR4, c[0x0][0x2d8] ;  /* 0x0000b60000047ab9 */ /* 0x000fe40000000a00 */
[----:B------:R-:W-:-:S04]  /*6d10*/  IADD3 R56, P2, P3, R15, UR4, R128 ;  /* 0x000000040f387c10 */ /* 0x000fc8000fb5e080 */
[----:B------:R-:W-:-:S05]  /*6d20*/  IADD3.X R57, R108, UR5, R131, P2, P3 ;  /* 0x000000056c397c10 */ /* 0x000fca00097e6483 */
[----:B-1----:R1:W-:Y:S01]  /*6d30*/  STG.E.128 desc[UR60][R56.64], R52 ;  /* 0x0000003438007986 */ /* 0x0023e2000c101d3c */
[----:B------:R-:W-:Y:S05]  /*6d40*/  BRA `(.L_x_332) ;  /* 0x0000004c006c7947 */ /* 0x000fea0003800000 */
.L_x_296:
[----:B------:R-:W2:Y:S01]  /*6d50*/  LDL R56, [R1+0x40] ;  /* 0x0000400001387983 */ /* 0x000ea20000100800 */
[C---:B------:R-:W-:Y:S01]  /*6d60*/  ISETP.GE.AND P5, PT, R228.reuse, R120, PT ;  /* 0x00000078e400720c */ /* 0x040fe20003fa6270 */
[C---:B------:R-:W-:Y:S01]  /*6d70*/  VIADD R66, R228.reuse, 0x80 ;  /* 0x00000080e4427836 */ /* 0x040fe20000000000 */
[----:B------:R-:W-:Y:S02]  /*6d80*/  IADD3 R64, R228, 0x40, RZ ;  /* 0x00000040e4407810 */ /* 0x000fe40007ffe0ff */
[----:B------:R-:W-:Y:S02]  /*6d90*/  ISETP.GE.OR P5, PT, R18, R130, P5 ;  /* 0x000000821200720c */ /* 0x000fe40002fa6670 */
[----:B------:R-:W-:-:S11]  /*6da0*/  P2R R65, PR, RZ, 0x1 ;  /* 0x00000001ff417803 */ /* 0x000fd60000000000 */
[----:B------:R-:W0:Y:S08]  /*6db0*/  @!P5 LDC.64 R60, c[0x0][0x3c8] ;  /* 0x0000f200ff3cdb82 */ /* 0x000e300000000a00 */
[----:B------:R-:W1:Y:S01]  /*6dc0*/  @!P5 LDC.64 R62, c[0x0][0x3e0] ;  /* 0x0000f800ff3edb82 */ /* 0x000e620000000a00 */
[----:B0-----:R-:W-:-:S04]  /*6dd0*/  @!P5 IADD3 R60, P2, P3, R92, R60, R52 ;  /* 0x0000003c5c3cd210 */ /* 0x001fc80007b5e034 */
[----:B------:R-:W-:Y:S02]  /*6de0*/  @!P5 IADD3.X R61, R31, R61, R127, P2, P3 ;  /* 0x0000003d1f3dd210 */ /* 0x000fe400017e647f */
[----:B------:R-:W-:Y:S02]  /*6df0*/  CS2R R74, SRZ ;  /* 0x00000000004a7805 */ /* 0x000fe4000001ff00 */
[----:B------:R-:W-:Y:S02]  /*6e00*/  CS2R R76, SRZ ;  /* 0x00000000004c7805 */ /* 0x000fe4000001ff00 */
[----:B------:R-:W-:Y:S02]  /*6e10*/  CS2R R78, SRZ ;  /* 0x00000000004e7805 */ /* 0x000fe4000001ff00 */
[----:B------:R-:W-:Y:S02]  /*6e20*/  CS2R R80, SRZ ;  /* 0x0000000000507805 */ /* 0x000fe4000001ff00 */
[----:B------:R-:W-:-:S02]  /*6e30*/  CS2R R82, SRZ ;  /* 0x0000000000527805 */ /* 0x000fc4000001ff00 */
[----:B--2---:R-:W-:Y:S01]  /*6e40*/  R2UR UR4, R56 ;  /* 0x00000000380472ca */ /* 0x004fe200000e0000 */
[----:B------:R-:W-:-:S05]  /*6e50*/  VIADD R56, R228, 0xc0 ;  /* 0x000000c0e4387836 */ /* 0x000fca0000000000 */
[----:B------:R-:W-:-:S04]  /*6e60*/  ISETP.GE.AND P2, PT, R56, R120, PT ;  /* 0x000000783800720c */ /* 0x000fc80003f46270 */
[----:B------:R-:W-:-:S13]  /*6e70*/  ISETP.GE.OR P2, PT, R18, R130, P2 ;  /* 0x000000821200720c */ /* 0x000fda0001746670 */
[----:B------:R-:W0:Y:S01]  /*6e80*/  @!P2 LDC.64 R56, c[0x0][0x3d8] ;  /* 0x0000f600ff38ab82 */ /* 0x000e220000000a00 */
[----:B------:R-:W-:Y:S02]  /*6e90*/  @!P2 IMAD.MOV.U32 R53, RZ, RZ, R127 ;  /* 0x000000ffff35a224 */ /* 0x000fe400078e007f */
[----:B------:R-:W-:-:S05]  /*6ea0*/  @!P2 IMAD.MOV.U32 R55, RZ, RZ, R111 ;  /* 0x000000ffff37a224 */ /* 0x000fca00078e006f */
[----:B------:R-:W2:Y:S08]  /*6eb0*/  @!P2 LDC.64 R84, c[0x0][0x3c8] ;  /* 0x0000f200ff54ab82 */ /* 0x000eb00000000a00 */
[----:B------:R-:W3:Y:S01]  /*6ec0*/  @!P2 LDC.64 R86, c[0x0][0x3e0] ;  /* 0x0000f800ff56ab82 */ /* 0x000ee20000000a00 */
[----:B0-----:R-:W-:-:S04]  /*6ed0*/  @!P2 IMAD.WIDE.U32 R58, R56, 0xc0, R52 ;  /* 0x000000c0383aa825 */ /* 0x001fc800078e0034 */
[----:B------:R-:W-:-:S04]  /*6ee0*/  @!P2 IMAD R57, R57, 0xc0, RZ ;  /* 0x000000c03939a824 */ /* 0x000fc800078e02ff */
[----:B------:R-:W-:Y:S01]  /*6ef0*/  @!P2 IMAD.IADD R56, R59, 0x1, R57 ;  /* 0x000000013b38a824 */ /* 0x000fe200078e0239 */
[----:B--2---:R-:W-:-:S04]  /*6f00*/  @!P2 IADD3 R84, P3, P4, R92, R84, R58 ;  /* 0x000000545c54a210 */ /* 0x004fc80007c7e03a */
[----:B------:R-:W-:Y:S02]  /*6f10*/  @!P2 IADD3.X R85, R31, R85, R56, P3, P4 ;  /* 0x000000551f55a210 */ /* 0x000fe40001fe8438 */
[----:B------:R-:W0:Y:S03]  /*6f20*/  @!P2 LDC.64 R56, c[0x0][0x3e8] ;  /* 0x0000fa00ff38ab82 */ /* 0x000e260000000a00 */
[----:B------:R-:W2:Y:S01]  /*6f30*/  @!P2 LDG.E.128 R76, desc[UR60][R84.64] ;  /* 0x0000003c544ca981 */ /* 0x000ea2000c1e1d00 */
[----:B0-----:R-:W-:-:S04]  /*6f40*/  @!P2 IMAD.WIDE.U32 R58, R56, 0xc0, R54 ;  /* 0x000000c0383aa825 */ /* 0x001fc800078e0036 */
[----:B------:R-:W-:Y:S01]  /*6f50*/  @!P2 IMAD R57, R57, 0xc0, RZ ;  /* 0x000000c03939a824 */ /* 0x000fe200078e02ff */
[----:B---3--:R-:W-:-:S03]  /*6f60*/  @!P2 IADD3 R86, P3, P4, R98, R86, R58 ;  /* 0x000000566256a210 */ /* 0x008fc60007c7e03a */
[----:B------:R-:W-:-:S05]  /*6f70*/  @!P2 IMAD.IADD R56, R59, 0x1, R57 ;  /* 0x000000013b38a824 */ /* 0x000fca00078e0239 */
[----:B------:R-:W-:Y:S02]  /*6f80*/  @!P2 IADD3.X R87, R29, R87, R56, P3, P4 ;  /* 0x000000571d57a210 */ /* 0x000fe40001fe8438 */
[----:B-1----:R-:W-:-:S03]  /*6f90*/  @!P5 IADD3 R62, P3, P4, R98, R62, R54 ;  /* 0x0000003e623ed210 */ /* 0x002fc60007c7e036 */
[----:B------:R-:W3:Y:S01]  /*6fa0*/  @!P2 LDG.E.128 R80, desc[UR60][R86.64] ;  /* 0x0000003c5650a981 */ /* 0x000ee2000c1e1d00 */
[----:B------:R-:W-:Y:S02]  /*6fb0*/  @!P5 IADD3.X R63, R29, R63, R111, P3, P4 ;  /* 0x0000003f1d3fd210 */ /* 0x000fe40001fe846f */
[----:B------:R-:W-:-:S04]  /*6fc0*/  ISETP.GE.AND P4, PT, R64, R120, PT ;  /* 0x000000784000720c */ /* 0x000fc80003f86270 */
[----:B------:R-:W-:-:S13]  /*6fd0*/  ISETP.GE.OR P4, PT, R18, R130, P4 ;  /* 0x000000821200720c */ /* 0x000fda0002786670 */
[----:B------:R-:W-:Y:S01]  /*6fe0*/  @!P4 IADD3 R59, P3, P6, R92, R52, R10 ;  /* 0x000000345c3bc210 */ /* 0x000fe20007e7e00a */
[----:B------:R-:W0:Y:S03]  /*6ff0*/  @!P4 LDC.64 R68, c[0x0][0x3c8] ;  /* 0x0000f200ff44cb82 */ /* 0x000e260000000a00 */
[----:B------:R-:W-:Y:S02]  /*7000*/  @!P4 IADD3.X R64, R31, R127, R12, P3, P6 ;  /* 0x0000007f1f40c210 */ /* 0x000fe40001fec40c */
[----:B------:R-:W-:-:S03]  /*7010*/  ISETP.GE.AND P3, PT, R66, R120, PT ;  /* 0x000000784200720c */ /* 0x000fc60003f66270 */
[----:B------:R-:W1:Y:S01]  /*7020*/  @!P4 LDC.64 R70, c[0x0][0x3e0] ;  /* 0x0000f800ff46cb82 */ /* 0x000e620000000a00 */
[----:B------:R-:W-:-:S13]  /*7030*/  ISETP.GE.OR P3, PT, R18, R130, P3 ;  /* 0x000000821200720c */ /* 0x000fda0001f66670 */
[----:B------:R-:W-:Y:S01]  /*7040*/  @!P3 IADD3 R53, P0, P6, R92, R9, R52 ;  /* 0x000000095c35b210 */ /* 0x000fe20007e1e034 */
[----:B------:R-:W4:Y:S03]  /*7050*/  @!P3 LDC.64 R72, c[0x0][0x3c8] ;  /* 0x0000f200ff48bb82 */ /* 0x000f260000000a00 */
[----:B------:R-:W-:Y:S02]  /*7060*/  @!P3 IADD3.X R56, R31, R11, R127, P0, P6 ;  /* 0x0000000b1f38b210 */ /* 0x000fe400007ec47f */
[----:B------:R-:W-:-:S03]  /*7070*/  @!P4 IADD3 R57, P0, P6, R98, R54, R6 ;  /* 0x000000366239c210 */ /* 0x000fc60007e1e006 */
[----:B------:R-:W5:Y:S01]  /*7080*/  @!P3 LDC.64 R88, c[0x0][0x3e0] ;  /* 0x0000f800ff58bb82 */ /* 0x000f620000000a00 */
[----:B------:R-:W-:Y:S02]  /*7090*/  @!P4 IADD3.X R58, R29, R111, R8, P0, P6 ;  /* 0x0000006f1d3ac210 */ /* 0x000fe400007ec408 */
[----:B------:R-:W-:-:S04]  /*70a0*/  @!P3 IADD3 R55, P0, P6, R98, R5, R54 ;  /* 0x000000056237b210 */ /* 0x000fc80007e1e036 */
[----:B------:R-:W-:Y:S02]  /*70b0*/  @!P3 IADD3.X R52, R29, R7, R111, P0, P6 ;  /* 0x000000071d34b210 */ /* 0x000fe400007ec46f */
[----:B0-----:R-:W-:Y:S02]  /*70c0*/  @!P4 IADD3 R68, P6, R59, R68, RZ ;  /* 0x000000443b44c210 */ /* 0x001fe40007fde0ff */
[----:B------:R-:W-:Y:S02]  /*70d0*/  CS2R R66, SRZ ;  /* 0x0000000000427805 */ /* 0x000fe4000001ff00 */
[----:B------:R-:W-:Y:S01]  /*70e0*/  ISETP.NE.AND P0, PT, R65, RZ, PT ;  /* 0x000000ff4100720c */ /* 0x000fe20003f05270 */
[----:B------:R-:W-:Y:S01]  /*70f0*/  @!P4 IMAD.X R69, R64, 0x1, R69, P6 ;  /* 0x000000014045c824 */ /* 0x000fe200030e0645 */
[----:B-1----:R-:W-:-:S05]  /*7100*/  @!P4 IADD3 R70, P6, R57, R70, RZ ;  /* 0x000000463946c210 */ /* 0x002fca0007fde0ff */
[----:B------:R-:W-:Y:S01]  /*7110*/  @!P4 IMAD.X R71, R58, 0x1, R71, P6 ;  /* 0x000000013a47c824 */ /* 0x000fe200030e0647 */
[----:B----4-:R-:W-:Y:S02]  /*7120*/  @!P3 IADD3 R72, P6, R53, R72, RZ ;  /* 0x000000483548b210 */ /* 0x010fe40007fde0ff */
[----:B------:R-:W-:-:S03]  /*7130*/  CS2R R58, SRZ ;  /* 0x00000000003a7805 */ /* 0x000fc6000001ff00 */
[----:B------:R-:W-:Y:S01]  /*7140*/  @!P3 IMAD.X R73, R56, 0x1, R73, P6 ;  /* 0x000000013849b824 */ /* 0x000fe200030e0649 */
[----:B-----5:R-:W-:Y:S02]  /*7150*/  @!P3 IADD3 R88, P6, R55, R88, RZ ;  /* 0x000000583758b210 */ /* 0x020fe40007fde0ff */
[----:B------:R-:W-:Y:S02]  /*7160*/  CS2R R54, SRZ ;  /* 0x0000000000367805 */ /* 0x000fe4000001ff00 */
[----:B------:R-:W-:Y:S01]  /*7170*/  CS2R R56, SRZ ;  /* 0x0000000000387805 */ /* 0x000fe2000001ff00 */
[----:B------:R-:W-:Y:S01]  /*7180*/  @!P3 IMAD.X R89, R52, 0x1, R89, P6 ;  /* 0x000000013459b824 */ /* 0x000fe200030e0659 */
[----:B------:R-:W-:Y:S02]  /*7190*/  CS2R R52, SRZ ;  /* 0x0000000000347805 */ /* 0x000fe4000001ff00 */
[----:B------:R-:W-:Y:S02]  /*71a0*/  CS2R R64, SRZ ;  /* 0x0000000000407805 */ /* 0x000fe4000001ff00 */
[----:B------:R0:W4:Y:S04]  /*71b0*/  @!P5 LDG.E.128 R56, desc[UR60][R62.64] ;  /* 0x0000003c3e38d981 */ /* 0x000128000c1e1d00 */
[----:B------:R1:W5:Y:S04]  /*71c0*/  @!P5 LDG.E.128 R52, desc[UR60][R60.64] ;  /* 0x0000003c3c34d981 */ /* 0x000368000c1e1d00 */
[----:B------:R1:W5:Y:S01]  /*71d0*/  @!P4 LDG.E.128 R64, desc[UR60][R70.64] ;  /* 0x0000003c4640c981 */ /* 0x000362000c1e1d00 */
[----:B0-----:R-:W-:-:S02]  /*71e0*/  CS2R R62, SRZ ;  /* 0x00000000003e7805 */ /* 0x001fc4000001ff00 */
[----:B-1----:R-:W-:Y:S02]  /*71f0*/  CS2R R60, SRZ ;  /* 0x00000000003c7805 */ /* 0x002fe4000001ff00 */
[----:B------:R-:W-:-:S04]  /*7200*/  CS2R R70, SRZ ;  /* 0x0000000000467805 */ /* 0x000fc8000001ff00 */
[----:B------:R0:W5:Y:S02]  /*7210*/  @!P4 LDG.E.128 R60, desc[UR60][R68.64] ;  /* 0x0000003c443cc981 */ /* 0x000164000c1e1d00 */
[----:B0-----:R-:W-:-:S06]  /*7220*/  CS2R R68, SRZ ;  /* 0x0000000000447805 */ /* 0x001fcc000001ff00 */
[----:B------:R0:W5:Y:S02]  /*7230*/  @!P3 LDG.E.128 R68, desc[UR60][R72.64] ;  /* 0x0000003c4844b981 */ /* 0x000164000c1e1d00 */
[----:B0-----:R-:W-:-:S06]  /*7240*/  CS2R R72, SRZ ;  /* 0x0000000000487805 */ /* 0x001fcc000001ff00 */
[----:B------:R-:W5:Y:S01]  /*7250*/  @!P3 LDG.E.128 R72, desc[UR60][R88.64] ;  /* 0x0000003c5848b981 */ /* 0x000f62000c1e1d00 */
[----:B------:R-:W-:-:S06]  /*7260*/  UISETP.NE.AND UP0, UPT, UR4, 0x3, UPT ;  /* 0x000000030400788c */ /* 0x000fcc000bf05270 */
[----:B------:R-:W-:Y:S02]  /*7270*/  PLOP3.LUT P5, PT, PT, PT, UP0, 0x80, 0x0 ;  /* 0x000000000000781c */ /* 0x000fe40003faf008 */
[----:B------:R-:W-:Y:S01]  /*7280*/  ISETP.GE.AND P2, PT, R18, R130, PT ;  /* 0x000000821200720c */ /* 0x000fe20003f46270 */
[----:B--2---:R-:W-:Y:S02]  /*7290*/  IMAD.MOV.U32 R143, RZ, RZ, R76 ;  /* 0x000000ffff8f7224 */ /* 0x004fe400078e004c */
[----:B------:R-:W-:Y:S02]  /*72a0*/  IMAD.MOV.U32 R144, RZ, RZ, R78 ;  /* 0x000000ffff907224 */ /* 0x000fe400078e004e */
[----:B---3--:R-:W-:Y:S01]  /*72b0*/  IMAD.MOV.U32 R145, RZ, RZ, R80 ;  /* 0x000000ffff917224 */ /* 0x008fe200078e0050 */
[----:B------:R-:W-:Y:S01]  /*72c0*/  MOV R146, R82 ;  /* 0x0000005200927202 */ /* 0x000fe20000000f00 */
[----:B----4-:R-:W-:Y:S02]  /*72d0*/  IMAD.MOV.U32 R163, RZ, RZ, R56 ;  /* 0x000000ffffa37224 */ /* 0x010fe400078e0038 */
[----:B------:R-:W-:-:S02]  /*72e0*/  IMAD.MOV.U32 R161, RZ, RZ, R58 ;  /* 0x000000ffffa17224 */ /* 0x000fc400078e003a */
[----:B-----5:R-:W-:Y:S01]  /*72f0*/  IMAD.MOV.U32 R162, RZ, RZ, R52 ;  /* 0x000000ffffa27224 */ /* 0x020fe200078e0034 */
[----:B------:R-:W-:Y:S01]  /*7300*/  MOV R160, R54 ;  /* 0x0000003600a07202 */ /* 0x000fe20000000f00 */
[----:B------:R-:W-:Y:S02]  /*7310*/  IMAD.MOV.U32 R155, RZ, RZ, R64 ;  /* 0x000000ffff9b7224 */ /* 0x000fe400078e0040 */
[----:B------:R-:W-:Y:S02]  /*7320*/  IMAD.MOV.U32 R156, RZ, RZ, R66 ;  /* 0x000000ffff9c7224 */ /* 0x000fe400078e0042 */
[----:B------:R-:W-:Y:S02]  /*7330*/  IMAD.MOV.U32 R153, RZ, RZ, R60 ;  /* 0x000000ffff997224 */ /* 0x000fe400078e003c */
[----:B------:R-:W-:Y:S01]  /*7340*/  IMAD.MOV.U32 R154, RZ, RZ, R62 ;  /* 0x000000ffff9a7224 */ /* 0x000fe200078e003e */
[----:B------:R-:W-:Y:S01]  /*7350*/  MOV R149, R68 ;  /* 0x0000004400957202 */ /* 0x000fe20000000f00 */
[----:B------:R-:W-:-:S02]  /*7360*/  IMAD.MOV.U32 R150, RZ, RZ, R70 ;  /* 0x000000ffff967224 */ /* 0x000fc400078e0046 */
[----:B------:R-:W-:Y:S02]  /*7370*/  IMAD.MOV.U32 R151, RZ, RZ, R72 ;  /* 0x000000ffff977224 */ /* 0x000fe400078e0048 */
[----:B------:R-:W-:Y:S01]  /*7380*/  IMAD.MOV.U32 R152, RZ, RZ, R74 ;  /* 0x000000ffff987224 */ /* 0x000fe200078e004a */
[----:B------:R-:W-:Y:S06]  /*7390*/  @!P5 BRA `(.L_x_339) ;  /* 0x000000000004d947 */ /* 0x000fec0003800000 */
[----:B------:R-:W-:Y:S01]  /*73a0*/  BPT.TRAP 0x1 ;  /* 0x000000040000795c */ /* 0x000fe20000300000 */
.L_x_339:
[----:B------:R-:W-:Y:S01]  /*73b0*/  IMAD R111, R17, 0x8, R16 ;  /* 0x00000008116f7824 */ /* 0x000fe200078e0210 */
[----:B------:R-:W-:Y:S01]  /*73c0*/  SHF.L.U32 R127, R231, 0x1f, RZ ;  /* 0x0000001fe77f7819 */ /* 0x000fe200000006ff */
[----:B------:R-:W0:Y:S01]  /*73d0*/  LDC R147, c[0x0][0x2e4] ;  /* 0x0000b900ff937b82 */ /* 0x000e220000000800 */
[----:B------:R-:W-:Y:S01]  /*73e0*/  IMAD.MOV.U32 R129, RZ, RZ, R131 ;  /* 0x000000ffff817224 */ /* 0x000fe200078e0083 */
[----:B------:R-:W-:Y:S01]  /*73f0*/  BSSY B1, `(.L_x_340) ;  /* 0x0000005000017945 */ /* 0x000fe20003800000 */
[----:B------:R-:W1:Y:S05]  /*7400*/  SYNCS.PHASECHK.TRANS64.TRYWAIT P3, [R111+URZ+0x2e890], R127 ;  /* 0x02e8907f6f0075a7 */ /* 0x000e6a000806017f */
[----:B------:R-:W2:Y:S01]  /*7410*/  LDC.64 R130, c[0x0][0x2f0] ;  /* 0x0000bc00ff827b82 */ /* 0x000ea20000000a00 */
[----:B0-----:R-:W-:Y:S01]  /*7420*/  IMAD.IADD R148, R147, 0x1, -R123 ;  /* 0x0000000193947824 */ /* 0x001fe200078e0a7b */
[----:B-1----:R-:W-:Y:S06]  /*7430*/  @!P3 BRA `(.L_x_341) ;  /* 0x000001ac00f4b947 */ /* 0x002fec0003800000 */
.L_x_577:
[----:B------:R-:W-:Y:S05]  /*7440*/  BSYNC B1 ;  /* 0x0000000000017941 */ /* 0x000fea0003800000 */
.L_x_340:
[----:B------:R-:W-:Y:S01]  /*7450*/  ISETP.GE.OR P3, PT, R228, R120, P0 ;  /* 0x00000078e400720c */ /* 0x000fe20000766670 */
[----:B------:R-:W-:-:S12]  /*7460*/  BSSY B1, `(.L_x_342) ;  /* 0x00000f8000017945 */ /* 0x000fd80003800000 */
[----:B------:R-:W-:Y:S05]  /*7470*/  @P3 BRA `(.L_x_343) ;  /* 0x0000000c00d83947 */ /* 0x000fea0003800000 */
[----:B------:R-:W1:Y:S01]  /*7480*/  S2R R86, SR_TID.X ;  /* 0x0000000000567919 */ /* 0x000e620000002100 */
[----:B------:R-:W-:Y:S01]  /*7490*/  SHF.R.S32.HI R84, RZ, 0x1f, R228 ;  /* 0x0000001fff547819 */ /* 0x000fe200000114e4 */
[-C--:B--2---:R-:W-:Y:S01]  /*74a0*/  IMAD.WIDE.U32 R136, R228, R130.reuse, R128 ;  /* 0x00000082e4887225 */ /* 0x084fe200078e0080 */
[----:B------:R-:W-:Y:S01]  /*74b0*/  ISETP.NE.AND P6, PT, R0, RZ, PT ;  /* 0x000000ff0000720c */ /* 0x000fe20003fc5270 */
[----:B------:R-:W-:Y:S02]  /*74c0*/  BSSY B2, `(.L_x_344) ;  /* 0x00000e6000027945 */ /* 0x000fe40003800000 */
[----:B------:R-:W-:Y:S01]  /*74d0*/  IMAD R84, R84, R130, RZ ;  /* 0x0000008254547224 */ /* 0x000fe200078e02ff */
[----:B------:R-:W-:-:S03]  /*74e0*/  IADD3 R157, P3, P4, R46, R136, R27 ;  /* 0x000000882e9d7210 */ /* 0x000fc60007c7e01b */
[----:B------:R-:W-:Y:S01]  /*74f0*/  IMAD R85, R228, R131, R84 ;  /* 0x00000083e4557224 */ /* 0x000fe200078e0254 */
[----:B------:R-:W-:-:S03]  /*7500*/  SEL R84, R123, R148, !P6 ;  /* 0x000000947b547207 */ /* 0x000fc60007000000 */
[----:B------:R-:W-:Y:S01]  /*7510*/  IMAD.IADD R158, R85, 0x1, R137 ;  /* 0x00000001559e7824 */ /* 0x000fe200078e0289 */
[----:B------:R-:W-:-:S04]  /*7520*/  SHF.R.S32.HI R85, RZ, 0x1f, R84 ;  /* 0x0000001fff557819 */ /* 0x000fc80000011454 */
[----:B------:R-:W-:Y:S02]  /*7530*/  LEA.HI R85, R85, R84, RZ, 0x5 ;  /* 0x0000005455557211 */ /* 0x000fe400078f28ff */
[----:B------:R-:W-:Y:S02]  /*7540*/  IADD3.X R164, R21, R158, R26, P3, P4 ;  /* 0x0000009e15a47210 */ /* 0x000fe40001fe841a */
[----:B------:R-:W-:-:S04]  /*7550*/  LEA.HI.SX32 R85, R85, R28, 0x1b ;  /* 0x0000001c55557211 */ /* 0x000fc800078fdaff */
[----:B------:R-:W-:Y:S01]  /*7560*/  SHF.L.U32 R159, R85, 0x4, RZ ;  /* 0x00000004559f7819 */ /* 0x000fe200000006ff */
[----:B------:R-:W-:-:S03]  /*7570*/  IMAD R85, R17, 0x7000, R116 ;  /* 0x0000700011557824 */ /* 0x000fc600078e0274 */
[----:B------:R-:W-:Y:S01]  /*7580*/  LOP3.LUT R84, R3, 0x70, R159, 0xf8, !PT ;  /* 0x0000007003547812 */ /* 0x000fe200078ef89f */
[----:B-1----:R-:W-:Y:S02]  /*7590*/  VIADD R87, R86, 0xffffff80 ;  /* 0xffffff8056577836 */ /* 0x002fe40000000000 */
[----:B------:R-:W-:Y:S01]  /*75a0*/  IMAD.IADD R85, R16, 0x1, R85 ;  /* 0x0000000110557824 */ /* 0x000fe200078e0255 */
[----:B------:R-:W-:Y:S02]  /*75b0*/  LOP3.LUT R84, R84, R43, RZ, 0x3c, !PT ;  /* 0x0000002b54547212 */ /* 0x000fe400078e3cff */
[----:B------:R-:W-:-:S04]  /*75c0*/  SHF.R.S32.HI R86, RZ, 0x1f, R87 ;  /* 0x0000001fff567819 */ /* 0x000fc80000011457 */
[----:B------:R-:W-:-:S05]  /*75d0*/  LEA.HI R86, R86, R87, RZ, 0x5 ;  /* 0x0000005756567211 */ /* 0x000fca00078f28ff */
[----:B------:R-:W-:-:S05]  /*75e0*/  IMAD.SHL.U32 R86, R86, 0x20, RZ ;  /* 0x0000002056567824 */ /* 0x000fca00078e00ff */
[----:B------:R-:W-:-:S05]  /*75f0*/  LOP3.LUT R86, R86, 0xfffffc00, RZ, 0xc0, !PT ;  /* 0xfffffc0056567812 */ /* 0x000fca00078ec0ff */
[----:B------:R-:W-:-:S04]  /*7600*/  IMAD.IADD R84, R86, 0x1, R84 ;  /* 0x0000000156547824 */ /* 0x000fc800078e0254 */
[----:B------:R-:W-:-:S04]  /*7610*/  IMAD R87, R17, 0x7000, R84 ;  /* 0x0000700011577824 */ /* 0x000fc800078e0254 */
[----:B------:R-:W-:Y:S02]  /*7620*/  IMAD.IADD R88, R16, 0x1, R87 ;  /* 0x0000000110587824 */ /* 0x000fe400078e0257 */
[----:B------:R-:W1:Y:S04]  /*7630*/  LDS.128 R84, [R85+0x20400] ;  /* 0x0204000055547984 */ /* 0x000e680000000c00 */
[----:B------:R-:W2:Y:S01]  /*7640*/  LDS.128 R88, [R88+0x20400] ;  /* 0x0204000058587984 */ /* 0x000ea20000000c00 */
[----:B------:R-:W-:Y:S05]  /*7650*/  @P2 BRA `(.L_x_345) ;  /* 0x0000000c00302947 */ /* 0x000fea0003800000 */
[--C-:B------:R-:W-:Y:S02]  /*7660*/  SHF.R.U32.HI R170, RZ, 0x8, R53.reuse ;  /* 0x00000008ffaa7819 */ /* 0x100fe40000011635 */
[----:B------:R-:W-:Y:S02]  /*7670*/  LOP3.LUT R52, R53, 0xff0000ff, RZ, 0xc0, !PT ;  /* 0xff0000ff35347812 */ /* 0x000fe400078ec0ff */
[----:B------:R-:W-:Y:S02]  /*7680*/  SHF.R.U32.HI R169, RZ, 0x10, R53 ;  /* 0x00000010ffa97819 */ /* 0x000fe40000011635 */
[--C-:B------:R-:W-:Y:S02]  /*7690*/  SHF.R.U32.HI R165, RZ, 0x8, R57.reuse ;  /* 0x00000008ffa57819 */ /* 0x100fe40000011639 */
[----:B------:R-:W-:Y:S02]  /*76a0*/  LOP3.LUT R58, R57, 0xff0000ff, RZ, 0xc0, !PT ;  /* 0xff0000ff393a7812 */ /* 0x000fe400078ec0ff */
[----:B------:R-:W-:Y:S01]  /*76b0*/  SHF.R.U32.HI R53, RZ, 0x10, R57 ;  /* 0x00000010ff357819 */ /* 0x000fe20000011639 */
[----:B------:R-:W-:Y:S01]  /*76c0*/  IMAD.SHL.U32 R57, R170, 0x100, RZ ;  /* 0x00000100aa397824 */ /* 0x000fe200078e00ff */
[--C-:B------:R-:W-:Y:S01]  /*76d0*/  SHF.R.U32.HI R56, RZ, 0x8, R55.reuse ;  /* 0x00000008ff387819 */ /* 0x100fe20000011637 */
[----:B------:R-:W-:Y:S01]  /*76e0*/  IMAD.SHL.U32 R165, R165, 0x100, RZ ;  /* 0x00000100a5a57824 */ /* 0x000fe200078e00ff */
[----:B------:R-:W-:Y:S01]  /*76f0*/  LOP3.LUT R54, R55, 0xff0000ff, RZ, 0xc0, !PT ;  /* 0xff0000ff37367812 */ /* 0x000fe200078ec0ff */
[----:B------:R-:W-:Y:S01]  /*7700*/  IMAD.U32 R170, R53, 0x10000, RZ ;  /* 0x0001000035aa7824 */ /* 0x000fe200078e00ff */
[----:B------:R-:W-:-:S02]  /*7710*/  SHF.R.U32.HI R168, RZ, 0x10, R55 ;  /* 0x00000010ffa87819 */ /* 0x000fc40000011637 */
[--C-:B------:R-:W-:Y:S02]  /*7720*/  SHF.R.U32.HI R167, RZ, 0x8, R59.reuse ;  /* 0x00000008ffa77819 */ /* 0x100fe4000001163b */
[----:B------:R-:W-:Y:S02]  /*7730*/  LOP3.LUT R166, R59, 0xff0000ff, RZ, 0xc0, !PT ;  /* 0xff0000ff3ba67812 */ /* 0x000fe400078ec0ff */
[----:B------:R-:W-:Y:S01]  /*7740*/  SHF.R.U32.HI R55, RZ, 0x10, R59 ;  /* 0x00000010ff377819 */ /* 0x000fe2000001163b */
[----:B------:R-:W-:Y:S01]  /*7750*/  IMAD.SHL.U32 R59, R56, 0x100, RZ ;  /* 0x00000100383b7824 */ /* 0x000fe200078e00ff */
[----:B------:R-:W-:Y:S01]  /*7760*/  LOP3.LUT R52, R52, 0xff00, R57, 0xf8, !PT ;  /* 0x0000ff0034347812 */ /* 0x000fe200078ef839 */
[----:B------:R-:W-:Y:S01]  /*7770*/  IMAD.U32 R57, R169, 0x10000, RZ ;  /* 0x00010000a9397824 */ /* 0x000fe200078e00ff */
[----:B------:R-:W-:Y:S01]  /*7780*/  LOP3.LUT R169, R58, 0xff00, R165, 0xf8, !PT ;  /* 0x0000ff003aa97812 */ /* 0x000fe200078ef8a5 */
[----:B------:R-:W-:Y:S01]  /*7790*/  IMAD.U32 R172, R55, 0x10000, RZ ;  /* 0x0001000037ac7824 */ /* 0x000fe200078e00ff */
[----:B------:R-:W-:-:S02]  /*77a0*/  LOP3.LUT R56, R54, 0xff00, R59, 0xf8, !PT ;  /* 0x0000ff0036387812 */ /* 0x000fc400078ef83b */
[----:B------:R-:W-:Y:S01]  /*77b0*/  LOP3.LUT R54, R52, 0xff0000, R57, 0xf8, !PT ;  /* 0x00ff000034367812 */ /* 0x000fe200078ef839 */
[----:B------:R-:W-:Y:S01]  /*77c0*/  IMAD.U32 R57, R168, 0x10000, RZ ;  /* 0x00010000a8397824 */ /* 0x000fe200078e00ff */
[----:B------:R-:W-:Y:S02]  /*77d0*/  SHF.L.U32 R167, R167, 0x8, RZ ;  /* 0x00000008a7a77819 */ /* 0x000fe400000006ff */
[----:B------:R-:W-:Y:S02]  /*77e0*/  F2FP.F16.E4M3.UNPACK_B R168, R163.H1 ;  /* 0x000000a3ffa8723e */ /* 0x000fe400030006ff */
[----:B--2---:R-:W-:Y:S02]  /*77f0*/  F2FP.F16.E4M3.UNPACK_B R59, R88.H1 ;  /* 0x00000058ff3b723e */ /* 0x004fe400030006ff */
[----:B-1----:R-:W-:Y:S02]  /*7800*/  F2FP.F16.E4M3.UNPACK_B R58, R84.H1 ;  /* 0x00000054ff3a723e */ /* 0x002fe400030006ff */
[----:B------:R-:W-:Y:S01]  /*7810*/  LOP3.LUT R171, R166, 0xff00, R167, 0xf8, !PT ;  /* 0x0000ff00a6ab7812 */ /* 0x000fe200078ef8a7 */
[----:B------:R-:W-:Y:S01]  /*7820*/  HADD2.F32 R167, -RZ, R168.H0_H0 ;  /* 0x200000a8ffa77230 */ /* 0x000fe20000004100 */
[----:B------:R-:W-:Y:S01]  /*7830*/  LOP3.LUT R52, R56, 0xff0000, R57, 0xf8, !PT ;  /* 0x00ff000038347812 */ /* 0x000fe200078ef839 */
[----:B------:R-:W-:Y:S01]  /*7840*/  HADD2.F32 R57, -RZ, R59.H0_H0 ;  /* 0x2000003bff397230 */ /* 0x000fe20000004100 */
[----:B------:R-:W-:Y:S01]  /*7850*/  F2FP.F16.E4M3.UNPACK_B R165, R162.H1 ;  /* 0x000000a2ffa5723e */ /* 0x000fe200030006ff */
[----:B------:R-:W-:Y:S01]  /*7860*/  HADD2.F32 R56, -RZ, R58.H0_H0 ;  /* 0x2000003aff387230 */ /* 0x000fe20000004100 */
[----:B------:R-:W-:Y:S01]  /*7870*/  LOP3.LUT R55, R169, 0xff0000, R170, 0xf8, !PT ;  /* 0x00ff0000a9377812 */ /* 0x000fe200078ef8aa */
[----:B------:R-:W-:-:S02]  /*7880*/  HADD2.F32 R170, -RZ, R168.H1_H1 ;  /* 0x300000a8ffaa7230 */ /* 0x000fc40000004100 */
[CC--:B------:R-:W-:Y:S01]  /*7890*/  FMUL.FTZ R173, R57.reuse, R167.reuse ;  /* 0x000000a739ad7220 */ /* 0x0c0fe20000410000 */
[--C-:B------:R-:W-:Y:S02]  /*78a0*/  HADD2.F32 R166, -RZ, R165.reuse.H0_H0 ;  /* 0x200000a5ffa67230 */ /* 0x100fe40000004100 */
[C---:B------:R-:W-:Y:S01]  /*78b0*/  FMUL.FTZ R174, R56.reuse, R167 ;  /* 0x000000a738ae7220 */ /* 0x040fe20000410000 */
[----:B------:R-:W-:Y:S01]  /*78c0*/  HADD2.F32 R167, -RZ, R165.H1_H1 ;  /* 0x300000a5ffa77230 */ /* 0x000fe20000004100 */
[----:B------:R-:W-:Y:S01]  /*78d0*/  F2FP.F16.E4M3.UNPACK_B R168, R163 ;  /* 0x000000a3ffa8723e */ /* 0x000fe200020006ff */
[----:B------:R-:W-:Y:S02]  /*78e0*/  HADD2.F32 R165, -RZ, R59.H1_H1 ;  /* 0x3000003bffa57230 */ /* 0x000fe40000004100 */
[-C--:B------:R-:W-:Y:S01]  /*78f0*/  FFMA.FTZ R56, R56, R166.reuse, -R173 ;  /* 0x000000a638387223 */ /* 0x080fe200000108ad */
[----:B------:R-:W-:Y:S01]  /*7900*/  FFMA.FTZ R57, R57, R166, R174 ;  /* 0x000000a639397223 */ /* 0x000fe200000100ae */
[----:B------:R-:W-:Y:S01]  /*7910*/  HADD2.F32 R58, -RZ, R58.H1_H1 ;  /* 0x3000003aff3a7230 */ /* 0x000fe20000004100 */
[----:B------:R-:W-:Y:S01]  /*7920*/  F2FP.F16.E4M3.UNPACK_B R166, R162 ;  /* 0x000000a2ffa6723e */ /* 0x000fe200020006ff */
[----:B------:R-:W-:Y:S01]  /*7930*/  FMUL.FTZ R59, R165, R170 ;  /* 0x000000aaa53b7220 */ /* 0x000fe20000410000 */
[----:B------:R-:W-:Y:S01]  /*7940*/  F2FP.F16.E4M3.UNPACK_B R162, R84 ;  /* 0x00000054ffa2723e */ /* 0x000fe200020006ff */
[----:B------:R-:W-:Y:S01]  /*7950*/  HADD2.F32 R169, -RZ, R168.H0_H0 ;  /* 0x200000a8ffa97230 */ /* 0x000fe20000004100 */
[----:B------:R-:W-:Y:S01]  /*7960*/  F2FP.F16.E4M3.UNPACK_B R88, R88 ;  /* 0x00000058ff58723e */ /* 0x000fe200020006ff */
[C---:B------:R-:W-:Y:S01]  /*7970*/  FMUL.FTZ R170, R58.reuse, R170 ;  /* 0x000000aa3aaa7220 */ /* 0x040fe20000410000 */
[-C--:B------:R-:W-:Y:S01]  /*7980*/  FFMA.FTZ R59, R58, R167.reuse, -R59 ;  /* 0x000000a73a3b7223 */ /* 0x080fe2000001083b */
[----:B------:R-:W-:Y:S01]  /*7990*/  HADD2.F32 R84, -RZ, R162.H0_H0 ;  /* 0x200000a2ff547230 */ /* 0x000fe20000004100 */
[----:B------:R-:W-:Y:S01]  /*79a0*/  LOP3.LUT R53, R171, 0xff0000, R172, 0xf8, !PT ;  /* 0x00ff0000ab357812 */ /* 0x000fe200078ef8ac */
[----:B------:R-:W-:Y:S01]  /*79b0*/  FFMA.FTZ R58, R165, R167, R170 ;  /* 0x000000a7a53a7223 */ /* 0x000fe200000100aa */
[----:B------:R-:W-:Y:S01]  /*79c0*/  HADD2.F32 R163, -RZ, R88.H0_H0 ;  /* 0x20000058ffa37230 */ /* 0x000fe20000004100 */
[----:B------:R-:W-:Y:S01]  /*79d0*/  F2FP.SATFINITE.E4M3.F32.PACK_AB_MERGE_C R56, R59, R56, RZ ;  /* 0x000000383b38723e */ /* 0x000fe200048070ff */
[----:B------:R-:W-:-:S02]  /*79e0*/  HADD2.F32 R167, -RZ, R166.H0_H0 ;  /* 0x200000a6ffa77230 */ /* 0x000fc40000004100 */
[CC--:B------:R-:W-:Y:S01]  /*79f0*/  FMUL.FTZ R170, R84.reuse, R169.reuse ;  /* 0x000000a954aa7220 */ /* 0x0c0fe20000410000 */
[----:B------:R-:W-:Y:S02]  /*7a00*/  HADD2.F32 R168, -RZ, R168.H1_H1 ;  /* 0x300000a8ffa87230 */ /* 0x000fe40000004100 */
[C---:B------:R-:W-:Y:S01]  /*7a10*/  FMUL.FTZ R171, R163.reuse, R169 ;  /* 0x000000a9a3ab7220 */ /* 0x040fe20000410000 */
[----:B------:R-:W-:Y:S02]  /*7a20*/  HADD2.F32 R165, -RZ, R88.H1_H1 ;  /* 0x30000058ffa57230 */ /* 0x000fe40000004100 */
[-C--:B------:R-:W-:Y:S01]  /*7a30*/  FFMA.FTZ R88, R163, R167.reuse, R170 ;  /* 0x000000a7a3587223 */ /* 0x080fe200000100aa */
[----:B------:R-:W-:Y:S02]  /*7a40*/  HADD2.F32 R162, -RZ, R162.H1_H1 ;  /* 0x300000a2ffa27230 */ /* 0x000fe40000004100 */
[----:B------:R-:W-:Y:S01]  /*7a50*/  FFMA.FTZ R84, R84, R167, -R171 ;  /* 0x000000a754547223 */ /* 0x000fe200000108ab */
[----:B------:R-:W-:-:S02]  /*7a60*/  HADD2.F32 R166, -RZ, R166.H1_H1 ;  /* 0x300000a6ffa67230 */ /* 0x000fc40000004100 */
[CC--:B------:R-:W-:Y:S01]  /*7a70*/  FMUL.FTZ R163, R165.reuse, R168.reuse ;  /* 0x000000a8a5a37220 */ /* 0x0c0fe20000410000 */
[----:B------:R-:W-:Y:S01]  /*7a80*/  F2FP.F16.E4M3.UNPACK_B R169, R161.H1 ;  /* 0x000000a1ffa9723e */ /* 0x000fe200030006ff */
[C---:B------:R-:W-:Y:S01]  /*7a90*/  FMUL.FTZ R172, R162.reuse, R168 ;  /* 0x000000a8a2ac7220 */ /* 0x040fe20000410000 */
[----:B------:R-:W-:Y:S01]  /*7aa0*/  F2FP.F16.E4M3.UNPACK_B R167, R90.H1 ;  /* 0x0000005affa7723e */ /* 0x000fe200030006ff */
[----:B------:R-:W-:Y:S01]  /*7ab0*/  FFMA.FTZ R163, R162, R166, -R163 ;  /* 0x000000a6a2a37223 */ /* 0x000fe200000108a3 */
[----:B------:R-:W-:Y:S01]  /*7ac0*/  F2FP.F16.E4M3.UNPACK_B R162, R86.H1 ;  /* 0x00000056ffa2723e */ /* 0x000fe200030006ff */
[----:B------:R-:W-:Y:S01]  /*7ad0*/  HADD2.F32 R173, -RZ, R169.H0_H0 ;  /* 0x200000a9ffad7230 */ /* 0x000fe20000004100 */
[----:B------:R-:W-:Y:S01]  /*7ae0*/  F2FP.F16.E4M3.UNPACK_B R170, R160.H1 ;  /* 0x000000a0ffaa723e */ /* 0x000fe200030006ff */
[----:B------:R-:W-:Y:S02]  /*7af0*/  HADD2.F32 R168, -RZ, R167.H0_H0 ;  /* 0x200000a7ffa87230 */ /* 0x000fe40000004100 */
[----:B------:R-:W-:Y:S01]  /*7b00*/  FFMA.FTZ R165, R165, R166, R172 ;  /* 0x000000a6a5a57223 */ /* 0x000fe200000100ac */
[----:B------:R-:W-:Y:S01]  /*7b10*/  HADD2.F32 R166, -RZ, R162.H0_H0 ;  /* 0x200000a2ffa67230 */ /* 0x000fe20000004100 */
[----:B------:R-:W-:Y:S01]  /*7b20*/  F2FP.F16.E4M3.UNPACK_B R86, R86 ;  /* 0x00000056ff56723e */ /* 0x000fe200020006ff */
[----:B------:R-:W-:-:S02]  /*7b30*/  HADD2.F32 R171, -RZ, R170.H0_H0 ;  /* 0x200000aaffab7230 */ /* 0x000fc40000004100 */
[-C--:B------:R-:W-:Y:S01]  /*7b40*/  FMUL.FTZ R175, R168, R173.reuse ;  /* 0x000000ada8af7220 */ /* 0x080fe20000410000 */
[----:B------:R-:W-:Y:S02]  /*7b50*/  HADD2.F32 R172, -RZ, R169.H1_H1 ;  /* 0x300000a9ffac7230 */ /* 0x000fe40000004100 */
[----:B------:R-:W-:Y:S01]  /*7b60*/  FMUL.FTZ R173, R166, R173 ;  /* 0x000000ada6ad7220 */ /* 0x000fe20000410000 */
[----:B------:R-:W-:Y:S01]  /*7b70*/  HADD2.F32 R169, -RZ, R167.H1_H1 ;  /* 0x300000a7ffa97230 */ /* 0x000fe20000004100 */
[----:B------:R-:W-:Y:S01]  /*7b80*/  F2FP.SATFINITE.E4M3.F32.PACK_AB_MERGE_C R57, R58, R57, RZ ;  /* 0x000000393a39723e */ /* 0x000fe200048070ff */
[----:B------:R-:W-:Y:S02]  /*7b90*/  HADD2.F32 R167, -RZ, R162.H1_H1 ;  /* 0x300000a2ffa77230 */ /* 0x000fe40000004100 */
[-C--:B------:R-:W-:Y:S01]  /*7ba0*/  FFMA.FTZ R162, R166, R171.reuse, -R175 ;  /* 0x000000aba6a27223 */ /* 0x080fe200000108af */
[----:B------:R-:W-:Y:S02]  /*7bb0*/  HADD2.F32 R170, -RZ, R170.H1_H1 ;  /* 0x300000aaffaa7230 */ /* 0x000fe40000004100 */
[----:B------:R-:W-:Y:S01]  /*7bc0*/  FFMA.FTZ R166, R168, R171, R173 ;  /* 0x000000aba8a67223 */ /* 0x000fe200000100ad */
[-C--:B------:R-:W-:Y:S01]  /*7bd0*/  FMUL.FTZ R174, R169, R172.reuse ;  /* 0x000000aca9ae7220 */ /* 0x080fe20000410000 */
[----:B------:R-:W-:Y:S01]  /*7be0*/  F2FP.F16.E4M3.UNPACK_B R168, R161 ;  /* 0x000000a1ffa8723e */ /* 0x000fe200020006ff */
[C---:B------:R-:W-:Y:S01]  /*7bf0*/  FMUL.FTZ R172, R167.reuse, R172 ;  /* 0x000000aca7ac7220 */ /* 0x040fe20000410000 */
[----:B------:R-:W-:Y:S01]  /*7c00*/  F2FP.F16.E4M3.UNPACK_B R161, R90 ;  /* 0x0000005affa1723e */ /* 0x000fe200020006ff */
[----:B------:R-:W-:Y:S01]  /*7c10*/  FFMA.FTZ R177, R167, R170, -R174 ;  /* 0x000000aaa7b17223 */ /* 0x000fe200000108ae */
[----:B------:R-:W-:Y:S01]  /*7c20*/  F2FP.F16.E4M3.UNPACK_B R167, R160 ;  /* 0x000000a0ffa7723e */ /* 0x000fe200020006ff */
[----:B------:R-:W-:-:S02]  /*7c30*/  HADD2.F32 R171, -RZ, R168.H0_H0 ;  /* 0x200000a8ffab7230 */ /* 0x000fc40000004100 */
[----:B------:R-:W-:Y:S01]  /*7c40*/  FFMA.FTZ R179, R169, R170, R172 ;  /* 0x000000aaa9b37223 */ /* 0x000fe200000100ac */
[--C-:B------:R-:W-:Y:S01]  /*7c50*/  HADD2.F32 R160, -RZ, R161.reuse.H0_H0 ;  /* 0x200000a1ffa07230 */ /* 0x100fe20000004100 */
[----:B------:R-:W-:Y:S01]  /*7c60*/  F2FP.F16.E4M3.UNPACK_B R58, R89 ;  /* 0x00000059ff3a723e */ /* 0x000fe200020006ff */
[----:B------:R-:W-:Y:S01]  /*7c70*/  HADD2.F32 R168, -RZ, R168.H1_H1 ;  /* 0x300000a8ffa87230 */ /* 0x000fe20000004100 */
[----:B------:R-:W-:Y:S01]  /*7c80*/  F2FP.F16.E4M3.UNPACK_B R59, R55 ;  /* 0x00000037ff3b723e */ /* 0x000fe200020006ff */
[--C-:B------:R-:W-:Y:S02]  /*7c90*/  HADD2.F32 R90, -RZ, R86.reuse.H0_H0 ;  /* 0x20000056ff5a7230 */ /* 0x100fe40000004100 */
[----:B------:R-:W-:Y:S01]  /*7ca0*/  FMUL.FTZ R173, R160, R171 ;  /* 0x000000aba0ad7220 */ /* 0x000fe20000410000 */
[----:B------:R-:W-:Y:S01]  /*7cb0*/  HADD2.F32 R161, -RZ, R161.H1_H1 ;  /* 0x300000a1ffa17230 */ /* 0x000fe20000004100 */
[----:B------:R-:W-:Y:S01]  /*7cc0*/  F2FP.SATFINITE.E4M3.F32.PACK_AB_MERGE_C R88, R165, R88, R57 ;  /* 0x00000058a558723e */ /* 0x000fe20004807039 */
[----:B------:R-:W-:-:S02]  /*7cd0*/  HADD2.F32 R86, -RZ, R86.H1_H1 ;  /* 0x30000056ff567230 */ /* 0x000fc40000004100 */
[----:B------:R-:W-:Y:S01]  /*7ce0*/  FMUL.FTZ R171, R90, R171 ;  /* 0x000000ab5aab7220 */ /* 0x000fe20000410000 */
[--C-:B------:R-:W-:Y:S02]  /*7cf0*/  HADD2.F32 R169, -RZ, R167.reuse.H0_H0 ;  /* 0x200000a7ffa97230 */ /* 0x100fe40000004100 */
[CC--:B------:R-:W-:Y:S01]  /*7d00*/  FMUL.FTZ R175, R161.reuse, R168.reuse ;  /* 0x000000a8a1af7220 */ /* 0x0c0fe20000410000 */
[----:B------:R-:W-:Y:S02]  /*7d10*/  HADD2.F32 R167, -RZ, R167.H1_H1 ;  /* 0x300000a7ffa77230 */ /* 0x000fe40000004100 */
[----:B------:R-:W-:Y:S01]  /*7d20*/  FMUL.FTZ R168, R86, R168 ;  /* 0x000000a856a87220 */ /* 0x000fe20000410000 */
[----:B------:R-:W-:Y:S01]  /*7d30*/  F2FP.F16.E4M3.UNPACK_B R57, R85 ;  /* 0x00000055ff39723e */ /* 0x000fe200020006ff */
[-C--:B------:R-:W-:Y:S01]  /*7d40*/  FFMA.FTZ R173, R90, R169.reuse, -R173 ;  /* 0x000000a95aad7223 */ /* 0x080fe200000108ad */
[----:B------:R-:W-:Y:S01]  /*7d50*/  FFMA.FTZ R90, R160, R169, R171 ;  /* 0x000000a9a05a7223 */ /* 0x000fe200000100ab */
[-C--:B------:R-:W-:Y:S01]  /*7d60*/  FFMA.FTZ R86, R86, R167.reuse, -R175 ;  /* 0x000000a756567223 */ /* 0x080fe200000108af */
[----:B------:R-:W-:Y:S01]  /*7d70*/  FFMA.FTZ R167, R161, R167, R168 ;  /* 0x000000a7a1a77223 */ /* 0x000fe200000100a8 */
[----:B------:R-:W-:Y:S01]  /*7d80*/  F2FP.SATFINITE.E4M3.F32.PACK_AB_MERGE_C R162, R177, R162, RZ ;  /* 0x000000a2b1a2723e */ /* 0x000fe200048070ff */
[--C-:B------:R-:W-:Y:S01]  /*7d90*/  HADD2.F32 R160, -RZ, R58.reuse.H0_H0 ;  /* 0x2000003affa07230 */ /* 0x100fe20000004100 */
[----:B------:R-:W-:Y:S01]  /*7da0*/  F2FP.SATFINITE.E4M3.F32.PACK_AB_MERGE_C R166, R179, R166, RZ ;  /* 0x000000a6b3a6723e */ /* 0x000fe200048070ff */
[----:B------:R-:W-:Y:S01]  /*7db0*/  HADD2.F32 R165, -RZ, R59.H0_H0 ;  /* 0x2000003bffa57230 */ /* 0x000fe20000004100 */
[----:B------:R-:W-:Y:S01]  /*7dc0*/  F2FP.SATFINITE.E4M3.F32.PACK_AB_MERGE_C R84, R163, R84, R56 ;  /* 0x00000054a354723e */ /* 0x000fe20004807038 */
[----:B------:R-:W-:Y:S01]  /*7dd0*/  HADD2.F32 R56, -RZ, R57.H0_H0 ;  /* 0x20000039ff387230 */ /* 0x000fe20000004100 */
[----:B------:R-:W-:Y:S01]  /*7de0*/  F2FP.F16.E4M3.UNPACK_B R161, R54 ;  /* 0x00000036ffa1723e */ /* 0x000fe200020006ff */
[----:B------:R-:W-:Y:S01]  /*7df0*/  HADD2.F32 R58, -RZ, R58.H1_H1 ;  /* 0x3000003aff3a7230 */ /* 0x000fe20000004100 */
[----:B------:R-:W-:Y:S01]  /*7e00*/  F2FP.SATFINITE.E4M3.F32.PACK_AB_MERGE_C R86, R86, R173, R162 ;  /* 0x000000ad5656723e */ /* 0x000fe200048070a2 */
[----:B------:R-:W-:Y:S01]  /*7e10*/  HADD2.F32 R162, -RZ, R59.H1_H1 ;  /* 0x3000003bffa27230 */ /* 0x000fe20000004100 */
[----:B------:R-:W-:Y:S01]  /*7e20*/  F2FP.SATFINITE.E4M3.F32.PACK_AB_MERGE_C R90, R167, R90, R166 ;  /* 0x0000005aa75a723e */ /* 0x000fe200048070a6 */
[----:B------:R-:W-:-:S02]  /*7e30*/  HADD2.F32 R163, -RZ, R161.H0_H0 ;  /* 0x200000a1ffa37230 */ /* 0x000fc40000004100 */
[-C--:B------:R-:W-:Y:S01]  /*7e40*/  FMUL.FTZ R167, R160, R165.reuse ;  /* 0x000000a5a0a77220 */ /* 0x080fe20000410000 */
[C---:B------:R-:W-:Y:S01]  /*7e50*/  FMUL.FTZ R165, R56.reuse, R165 ;  /* 0x000000a538a57220 */ /* 0x040fe20000410000 */
[----:B------:R-:W-:Y:S01]  /*7e60*/  HADD2.F32 R59, -RZ, R57.H1_H1 ;  /* 0x30000039ff3b7230 */ /* 0x000fe20000004100 */
[----:B------:R-:W-:Y:S01]  /*7e70*/  F2FP.F16.E4M3.UNPACK_B R89, R89.H1 ;  /* 0x00000059ff59723e */ /* 0x000fe200030006ff */
[-C--:B------:R-:W-:Y:S01]  /*7e80*/  FFMA.FTZ R56, R56, R163.reuse, -R167 ;  /* 0x000000a338387223 */ /* 0x080fe200000108a7 */
[----:B------:R-:W-:Y:S01]  /*7e90*/  FFMA.FTZ R57, R160, R163, R165 ;  /* 0x000000a3a0397223 */ /* 0x000fe200000100a5 */
[----:B------:R-:W-:Y:S02]  /*7ea0*/  HADD2.F32 R161, -RZ, R161.H1_H1 ;  /* 0x300000a1ffa17230 */ /* 0x000fe40000004100 */
[-C--:B------:R-:W-:Y:S01]  /*7eb0*/  FMUL.FTZ R160, R58, R162.reuse ;  /* 0x000000a23aa07220 */ /* 0x080fe20000410000 */
[----:B------:R-:W-:Y:S01]  /*7ec0*/  FMUL.FTZ R163, R59, R162 ;  /* 0x000000a23ba37220 */ /* 0x000fe20000410000 */
[----:B------:R-:W-:-:S02]  /*7ed0*/  F2FP.F16.E4M3.UNPACK_B R162, R55.H1 ;  /* 0x00000037ffa2723e */ /* 0x000fc400030006ff */
[----:B------:R-:W-:Y:S01]  /*7ee0*/  F2FP.F16.E4M3.UNPACK_B R85, R85.H1 ;  /* 0x00000055ff55723e */ /* 0x000fe200030006ff */
[-C--:B------:R-:W-:Y:S01]  /*7ef0*/  FFMA.FTZ R59, R59, R161.reuse, -R160 ;  /* 0x000000a13b3b7223 */ /* 0x080fe200000108a0 */
[----:B------:R-:W-:Y:S01]  /*7f00*/  FFMA.FTZ R58, R58, R161, R163 ;  /* 0x000000a13a3a7223 */ /* 0x000fe200000100a3 */
[----:B------:R-:W-:Y:S01]  /*7f10*/  F2FP.F16.E4M3.UNPACK_B R54, R54.H1 ;  /* 0x00000036ff36723e */ /* 0x000fe200030006ff */
[----:B------:R-:W-:Y:S01]  /*7f20*/  HADD2.F32 R160, -RZ, R89.H0_H0 ;  /* 0x20000059ffa07230 */ /* 0x000fe20000004100 */
[-C--:B------:R-:W-:Y:S01]  /*7f30*/  F2FP.F16.E4M3.UNPACK_B R171, R53.reuse ;  /* 0x00000035ffab723e */ /* 0x080fe200020006ff */
[----:B------:R-:W-:Y:S01]  /*7f40*/  HADD2.F32 R163, -RZ, R162.H0_H0 ;  /* 0x200000a2ffa37230 */ /* 0x000fe20000004100 */
[----:B------:R-:W-:Y:S01]  /*7f50*/  F2FP.F16.E4M3.UNPACK_B R172, R53.H1 ;  /* 0x00000035ffac723e */ /* 0x000fe200030006ff */
[----:B------:R-:W-:Y:S01]  /*7f60*/  HADD2.F32 R55, -RZ, R85.H0_H0 ;  /* 0x20000055ff377230 */ /* 0x000fe20000004100 */
[----:B------:R-:W-:Y:S01]  /*7f70*/  F2FP.F16.E4M3.UNPACK_B R167, R52 ;  /* 0x00000034ffa7723e */ /* 0x000fe200020006ff */
[----:B------:R-:W-:-:S02]  /*7f80*/  HADD2.F32 R161, -RZ, R89.H1_H1 ;  /* 0x30000059ffa17230 */ /* 0x000fc40000004100 */
[CC--:B------:R-:W-:Y:S01]  /*7f90*/  FMUL.FTZ R168, R160.reuse, R163.reuse ;  /* 0x000000a3a0a87220 */ /* 0x0c0fe20000410000 */
[----:B------:R-:W-:Y:S02]  /*7fa0*/  HADD2.F32 R89, -RZ, R54.H0_H0 ;  /* 0x20000036ff597230 */ /* 0x000fe40000004100 */
[C---:B------:R-:W-:Y:S01]  /*7fb0*/  FMUL.FTZ R163, R55.reuse, R163 ;  /* 0x000000a337a37220 */ /* 0x040fe20000410000 */
[----:B------:R-:W-:Y:S02]  /*7fc0*/  HADD2.F32 R85, -RZ, R85.H1_H1 ;  /* 0x30000055ff557230 */ /* 0x000fe40000004100 */
[----:B------:R-:W-:Y:S02]  /*7fd0*/  HADD2.F32 R162, -RZ, R162.H1_H1 ;  /* 0x300000a2ffa27230 */ /* 0x000fe40000004100 */
[----:B------:R-:W-:Y:S02]  /*7fe0*/  HADD2.F32 R166, -RZ, R54.H1_H1 ;  /* 0x30000036ffa67230 */ /* 0x000fe40000004100 */
[-C--:B------:R-:W-:Y:S01]  /*7ff0*/  FFMA.FTZ R54, R55, R89.reuse, -R168 ;  /* 0x0000005937367223 */ /* 0x080fe200000108a8 */
[----:B------:R-:W-:Y:S01]  /*8000*/  FFMA.FTZ R55, R160, R89, R163 ;  /* 0x00000059a0377223 */ /* 0x000fe200000100a3 */
[-C--:B------:R-:W-:Y:S01]  /*8010*/  FMUL.FTZ R170, R161, R162.reuse ;  /* 0x000000a2a1aa7220 */ /* 0x080fe20000410000 */
[C---:B------:R-:W-:Y:S01]  /*8020*/  FMUL.FTZ R160, R85.reuse, R162 ;  /* 0x000000a255a07220 */ /* 0x040fe20000410000 */
[----:B------:R-:W-:Y:S01]  /*8030*/  F2FP.F16.E4M3.UNPACK_B R89, R87 ;  /* 0x00000057ff59723e */ /* 0x000fe200020006ff */
[----:B------:R-:W-:Y:S01]  /*8040*/  HADD2.F32 R53, -RZ, R172.H0_H0 ;  /* 0x200000acff357230 */ /* 0x000fe20000004100 */
[----:B------:R-:W-:Y:S01]  /*8050*/  F2FP.F16.E4M3.UNPACK_B R162, R91 ;  /* 0x0000005bffa2723e */ /* 0x000fe200020006ff */
[-C--:B------:R-:W-:Y:S01]  /*8060*/  FFMA.FTZ R85, R85, R166.reuse, -R170 ;  /* 0x000000a655557223 */ /* 0x080fe200000108aa */
[----:B------:R-:W-:Y:S01]  /*8070*/  F2FP.F16.E4M3.UNPACK_B R87, R87.H1 ;  /* 0x00000057ff57723e */ /* 0x000fe200030006ff */
[----:B------:R-:W-:Y:S01]  /*8080*/  FFMA.FTZ R160, R161, R166, R160 ;  /* 0x000000a6a1a07223 */ /* 0x000fe200000100a0 */
[----:B------:R-:W-:Y:S01]  /*8090*/  F2FP.F16.E4M3.UNPACK_B R163, R91.H1 ;  /* 0x0000005bffa3723e */ /* 0x000fe200030006ff */
[----:B------:R-:W-:Y:S01]  /*80a0*/  HADD2.F32 R91, -RZ, R89.H0_H0 ;  /* 0x20000059ff5b7230 */ /* 0x000fe20000004100 */
[----:B------:R-:W-:Y:S01]  /*80b0*/  F2FP.F16.E4M3.UNPACK_B R168, R52.H1 ;  /* 0x00000034ffa8723e */ /* 0x000fe200030006ff */
[----:B------:R-:W-:Y:S01]  /*80c0*/  HADD2.F32 R165, -RZ, R162.H0_H0 ;  /* 0x200000a2ffa57230 */ /* 0x000fe20000004100 */
[----:B------:R-:W-:Y:S01]  /*80d0*/  F2FP.SATFINITE.E4M3.F32.PACK_AB_MERGE_C R54, R85, R54, RZ ;  /* 0x000000365536723e */ /* 0x000fe200048070ff */
[----:B------:R-:W-:Y:S01]  /*80e0*/  HADD2.F32 R52, -RZ, R171.H0_H0 ;  /* 0x200000abff347230 */ /* 0x000fe20000004100 */
[----:B------:R-:W-:Y:S01]  /*80f0*/  F2FP.SATFINITE.E4M3.F32.PACK_AB_MERGE_C R55, R160, R55, RZ ;  /* 0x00000037a037723e */ /* 0x000fe200048070ff */
[----:B------:R-:W-:Y:S01]  /*8100*/  HADD2.F32 R161, -RZ, R87.H0_H0 ;  /* 0x20000057ffa17230 */ /* 0x000fe20000004100 */
[----:B------:R-:W-:Y:S01]  /*8110*/  F2FP.SATFINITE.E4M3.F32.PACK_AB_MERGE_C R85, R59, R56, R54 ;  /* 0x000000383b55723e */ /* 0x000fe20004807036 */
[----:B------:R-:W-:-:S02]  /*8120*/  HADD2.F32 R166, -RZ, R163.H0_H0 ;  /* 0x200000a3ffa67230 */ /* 0x000fc40000004100 */
[-C--:B------:R-:W-:Y:S01]  /*8130*/  FMUL.FTZ R174, R165, R52.reuse ;  /* 0x00000034a5ae7220 */ /* 0x080fe20000410000 */
[----:B------:R-:W-:Y:S02]  /*8140*/  HADD2.F32 R170, -RZ, R167.H0_H0 ;  /* 0x200000a7ffaa7230 */ /* 0x000fe40000004100 */
[----:B------:R-:W-:Y:S01]  /*8150*/  FMUL.FTZ R176, R91, R52 ;  /* 0x000000345bb07220 */ /* 0x000fe20000410000 */
[----:B------:R-:W-:Y:S02]  /*8160*/  HADD2.F32 R163, -RZ, R163.H1_H1 ;  /* 0x300000a3ffa37230 */ /* 0x000fe40000004100 */
[-C--:B------:R-:W-:Y:S01]  /*8170*/  FMUL.FTZ R178, R166, R53.reuse ;  /* 0x00000035a6b27220 */ /* 0x080fe20000410000 */
[----:B------:R-:W-:Y:S02]  /*8180*/  HADD2.F32 R172, -RZ, R172.H1_H1 ;  /* 0x300000acffac7230 */ /* 0x000fe40000004100 */
[----:B------:R-:W-:Y:S01]  /*8190*/  FMUL.FTZ R173, R161, R53 ;  /* 0x00000035a1ad7220 */ /* 0x000fe20000410000 */
[----:B------:R-:W-:-:S02]  /*81a0*/  HADD2.F32 R87, -RZ, R87.H1_H1 ;  /* 0x30000057ff577230 */ /* 0x000fc40000004100 */
[-C--:B------:R-:W-:Y:S01]  /*81b0*/  FFMA.FTZ R52, R91, R170.reuse, -R174 ;  /* 0x000000aa5b347223 */ /* 0x080fe200000108ae */
[----:B------:R-:W-:Y:S02]  /*81c0*/  HADD2.F32 R169, -RZ, R168.H0_H0 ;  /* 0x200000a8ffa97230 */ /* 0x000fe40000004100 */
[----:B------:R-:W-:Y:S01]  /*81d0*/  FFMA.FTZ R53, R165, R170, R176 ;  /* 0x000000aaa5357223 */ /* 0x000fe200000100b0 */
[----:B------:R-:W-:Y:S02]  /*81e0*/  HADD2.F32 R162, -RZ, R162.H1_H1 ;  /* 0x300000a2ffa27230 */ /* 0x000fe40000004100 */
[-C--:B------:R-:W-:Y:S01]  /*81f0*/  FMUL.FTZ R170, R163, R172.reuse ;  /* 0x000000aca3aa7220 */ /* 0x080fe20000410000 */
[----:B------:R-:W-:Y:S02]  /*8200*/  HADD2.F32 R171, -RZ, R171.H1_H1 ;  /* 0x300000abffab7230 */ /* 0x000fe40000004100 */
[----:B------:R-:W-:Y:S01]  /*8210*/  FMUL.FTZ R172, R87, R172 ;  /* 0x000000ac57ac7220 */ /* 0x000fe20000410000 */
[----:B------:R-:W-:-:S02]  /*8220*/  HADD2.F32 R168, -RZ, R168.H1_H1 ;  /* 0x300000a8ffa87230 */ /* 0x000fc40000004100 */
[-C--:B------:R-:W-:Y:S01]  /*8230*/  FFMA.FTZ R173, R166, R169.reuse, R173 ;  /* 0x000000a9a6ad7223 */ /* 0x080fe200000100ad */
[----:B------:R-:W-:Y:S02]  /*8240*/  HADD2.F32 R89, -RZ, R89.H1_H1 ;  /* 0x30000059ff597230 */ /* 0x000fe40000004100 */
[----:B------:R-:W-:Y:S01]  /*8250*/  FFMA.FTZ R178, R161, R169, -R178 ;  /* 0x000000a9a1b27223 */ /* 0x000fe200000108b2 */
[----:B------:R-:W-:Y:S02]  /*8260*/  HADD2.F32 R167, -RZ, R167.H1_H1 ;  /* 0x300000a7ffa77230 */ /* 0x000fe40000004100 */
[-C--:B------:R-:W-:Y:S01]  /*8270*/  FMUL.FTZ R166, R162, R171.reuse ;  /* 0x000000aba2a67220 */ /* 0x080fe20000410000 */
[-C--:B------:R-:W-:Y:S01]  /*8280*/  FFMA.FTZ R87, R87, R168.reuse, -R170 ;  /* 0x000000a857577223 */ /* 0x080fe200000108aa */
[----:B------:R-:W-:Y:S01]  /*8290*/  FMUL.FTZ R171, R89, R171 ;  /* 0x000000ab59ab7220 */ /* 0x000fe20000410000 */
[----:B------:R-:W-:Y:S01]  /*82a0*/  FFMA.FTZ R172, R163, R168, R172 ;  /* 0x000000a8a3ac7223 */ /* 0x000fe200000100ac */
[----:B------:R-:W-:-:S02]  /*82b0*/  FFMA.FTZ R89, R89, R167, -R166 ;  /* 0x000000a759597223 */ /* 0x000fc400000108a6 */
[----:B------:R-:W-:Y:S01]  /*82c0*/  FFMA.FTZ R162, R162, R167, R171 ;  /* 0x000000a7a2a27223 */ /* 0x000fe200000100ab */
[----:B------:R-:W-:Y:S02]  /*82d0*/  F2FP.SATFINITE.E4M3.F32.PACK_AB_MERGE_C R87, R87, R178, RZ ;  /* 0x000000b25757723e */ /* 0x000fe400048070ff */
[----:B------:R-:W-:Y:S02]  /*82e0*/  F2FP.SATFINITE.E4M3.F32.PACK_AB_MERGE_C R172, R172, R173, RZ ;  /* 0x000000adacac723e */ /* 0x000fe400048070ff */
[----:B------:R-:W-:Y:S02]  /*82f0*/  F2FP.SATFINITE.E4M3.F32.PACK_AB_MERGE_C R87, R89, R52, R87 ;  /* 0x000000345957723e */ /* 0x000fe40004807057 */
[----:B------:R-:W-:Y:S02]  /*8300*/  F2FP.SATFINITE.E4M3.F32.PACK_AB_MERGE_C R89, R58, R57, R55 ;  /* 0x000000393a59723e */ /* 0x000fe40004807037 */
[----:B------:R-:W-:-:S07]  /*8310*/  F2FP.SATFINITE.E4M3.F32.PACK_AB_MERGE_C R91, R162, R53, R172 ;  /* 0x00000035a25b723e */ /* 0x000fce00048070ac */
.L_x_345:
[----:B------:R-:W-:Y:S05]  /*8320*/  BSYNC B2 ;  /* 0x0000000000027941 */ /* 0x000fea0003800000 */
.L_x_344:
[----:B------:R-:W-:Y:S01]  /*8330*/  ISETP.GE.AND P3, PT, R159, R147, PT ;  /* 0x000000939f00720c */ /* 0x000fe20003f66270 */
[----:B------:R-:W-:-:S12]  /*8340*/  ULDC.64 UR4, c[0x0][0x2d8] ;  /* 0x0000b60000047ab9 */ /* 0x000fd80000000a00 */
[--C-:B------:R-:W-:Y:S02]  /*8350*/  @!P3 SHF.R.S32.HI R52, RZ, 0x1f, R159.reuse ;  /* 0x0000001fff34b819 */ /* 0x100fe4000001149f */
[----:B------:R-:W-:-:S04]  /*8360*/  @!P3 IADD3 R54, P4, P6, R46, R136, R159 ;  /* 0x000000882e36b210 */ /* 0x000fc80007e9e09f */
[----:B------:R-:W-:Y:S02]  /*8370*/  @!P3 IADD3.X R158, R21, R158, R52, P4, P6 ;  /* 0x0000009e159eb210 */ /* 0x000fe400027ec434 */
[----:B------:R-:W-:-:S04]  /*8380*/  IADD3 R52, P4, R157, UR4, RZ ;  /* 0x000000049d347c10 */ /* 0x000fc8000ff9e0ff */
[----:B------:R-:W-:Y:S02]  /*8390*/  IADD3.X R53, R164, UR5, RZ, P4, !PT ;  /* 0x00000005a4357c10 */ /* 0x000fe4000a7fe4ff */
[----:B------:R-:W-:-:S03]  /*83a0*/  @!P3 IADD3 R54, P4, R54, UR4, RZ ;  /* 0x000000043636bc10 */ /* 0x000fc6000ff9e0ff */
[----:B-1----:R1:W-:Y:S01]  /*83b0*/  STG.E.128 desc[UR60][R52.64], R84 ;  /* 0x0000005434007986 */ /* 0x0023e2000c101d3c */
[----:B------:R-:W-:-:S05]  /*83c0*/  @!P3 IADD3.X R55, R158, UR5, RZ, P4, !PT ;  /* 0x000000059e37bc10 */ /* 0x000fca000a7fe4ff */
[----:B--2---:R1:W-:Y:S04]  /*83d0*/  @!P3 STG.E.128 desc[UR60][R54.64], R88 ;  /* 0x000000583600b986 */ /* 0x0043e8000c101d3c */
.L_x_343:
[----:B------:R-:W-:Y:S05]  /*83e0*/  BSYNC B1 ;  /* 0x0000000000017941 */ /* 0x000fea0003800000 */
.L_x_342:
[----:B-1----:R-:W-:Y:S01]  /*83f0*/  VIADD R53, R228, 0x40 ;  /* 0x00000040e4357836 */ /* 0x002fe20000000000 */
[----:B------:R-:W-:Y:S04]  /*8400*/  BSSY B1, `(.L_x_346) ;  /* 0x0000101000017945 */ /* 0x000fe80003800000 */
[----:B------:R-:W-:-:S13]  /*8410*/  ISETP.GE.OR P3, PT, R53, R120, P0 ;  /* 0x000000783500720c */ /* 0x000fda0000766670 */
[----:B------:R-:W-:Y:S05]  /*8420*/  @P3 BRA `(.L_x_347) ;  /* 0x0000000c00f83947 */ /* 0x000fea0003800000 */
[----:B------:R-:W3:Y:S01]  /*8430*/  LDL R54, [R1+0x58] ;  /* 0x0000580001367983 */ /* 0x000ee20000100800 */
[-C--:B--2---:R-:W-:Y:S01]  /*8440*/  IMAD R52, R126, R130.reuse, RZ ;  /* 0x000000827e347224 */ /* 0x084fe200078e02ff */
[----:B------:R-:W-:Y:S01]  /*8450*/  ISETP.NE.AND P6, PT, R0, RZ, PT ;  /* 0x000000ff0000720c */ /* 0x000fe20003fc5270 */
[C---:B------:R-:W-:Y:S01]  /*8460*/  IMAD.WIDE.U32 R84, R53.reuse, R130, R128 ;  /* 0x0000008235547225 */ /* 0x040fe200078e0080 */
[C---:B------:R-:W-:Y:S01]  /*8470*/  IADD3 R55, R228.reuse, 0x40, RZ ;  /* 0x00000040e4377810 */ /* 0x040fe20007ffe0ff */
[----:B------:R-:W-:Y:S02]  /*8480*/  BSSY B2, `(.L_x_348) ;  /* 0x00000ed000027945 */ /* 0x000fe40003800000 */
[----:B------:R-:W-:Y:S01]  /*8490*/  IMAD R53, R53, R131, R52 ;  /* 0x0000008335357224 */ /* 0x000fe200078e0234 */
[----:B------:R-:W-:Y:S01]  /*84a0*/  SEL R52, R123, R148, !P6 ;  /* 0x000000947b347207 */ /* 0x000fe20007000000 */
[----:B------:R-:W-:Y:S01]  /*84b0*/  VIADD R56, R228, 0x40 ;  /* 0x00000040e4387836 */ /* 0x000fe20000000000 */
[----:B------:R-:W-:Y:S01]  /*84c0*/  IADD3 R87, P3, P4, R46, R84, R27 ;  /* 0x000000542e577210 */ /* 0x000fe20007c7e01b */
[----:B------:R-:W-:Y:S01]  /*84d0*/  IMAD.IADD R86, R85, 0x1, R53 ;  /* 0x0000000155567824 */ /* 0x000fe200078e0235 */
[----:B------:R-:W-:Y:S01]  /*84e0*/  SHF.R.S32.HI R53, RZ, 0x1f, R52 ;  /* 0x0000001fff357819 */ /* 0x000fe20000011434 */
[----:B------:R-:W-:-:S02]  /*84f0*/  IMAD.SHL.U32 R55, R55, 0x80, RZ ;  /* 0x0000008037377824 */ /* 0x000fc400078e00ff */
[----:B------:R-:W-:Y:S01]  /*8500*/  IMAD.SHL.U32 R56, R56, 0x80, RZ ;  /* 0x0000008038387824 */ /* 0x000fe200078e00ff */
[----:B------:R-:W-:Y:S02]  /*8510*/  LEA.HI R53, R53, R52, RZ, 0x5 ;  /* 0x0000003435357211 */ /* 0x000fe400078f28ff */
[----:B------:R-:W-:Y:S02]  /*8520*/  LOP3.LUT R55, R55, 0x380, RZ, 0xc0, !PT ;  /* 0x0000038037377812 */ /* 0x000fe400078ec0ff */
[----:B------:R-:W-:Y:S02]  /*8530*/  LEA.HI.SX32 R53, R53, R28, 0x1b ;  /* 0x0000001c35357211 */ /* 0x000fe400078fdaff */
[----:B------:R-:W-:Y:S02]  /*8540*/  LOP3.LUT R56, R56, 0x380, RZ, 0xc0, !PT ;  /* 0x0000038038387812 */ /* 0x000fe400078ec0ff */
[----:B------:R-:W-:Y:S01]  /*8550*/  SHF.R.U32.HI R55, RZ, 0x3, R55 ;  /* 0x00000003ff377819 */ /* 0x000fe20000011637 */
[----:B------:R-:W-:Y:S01]  /*8560*/  IMAD.SHL.U32 R89, R53, 0x10, RZ ;  /* 0x0000001035597824 */ /* 0x000fe200078e00ff */
[----:B------:R-:W-:Y:S01]  /*8570*/  IADD3.X R90, R21, R86, R26, P3, P4 ;  /* 0x00000056155a7210 */ /* 0x000fe20001fe841a */
[----:B------:R-:W-:-:S03]  /*8580*/  IMAD R53, R17, 0x7000, R115 ;  /* 0x0000700011357824 */ /* 0x000fc600078e0273 */
[----:B------:R-:W-:Y:S01]  /*8590*/  LOP3.LUT R52, R56, 0x70, R89, 0xf8, !PT ;  /* 0x0000007038347812 */ /* 0x000fe200078ef859 */
[----:B------:R-:W-:-:S03]  /*85a0*/  IMAD.IADD R53, R16, 0x1, R53 ;  /* 0x0000000110357824 */ /* 0x000fc600078e0235 */
[----:B------:R-:W-:-:S05]  /*85b0*/  LOP3.LUT R52, R52, R55, RZ, 0x3c, !PT ;  /* 0x0000003734347212 */ /* 0x000fca00078e3cff */
[----:B---3--:R-:W-:-:S04]  /*85c0*/  IMAD.IADD R52, R54, 0x1, R52 ;  /* 0x0000000136347824 */ /* 0x008fc800078e0234 */
[----:B------:R-:W-:-:S05]  /*85d0*/  IMAD R55, R17, 0x7000, R52 ;  /* 0x0000700011377824 */ /* 0x000fca00078e0234 */
[----:B------:R-:W-:Y:S02]  /*85e0*/  IADD3 R56, R16, R55, RZ ;  /* 0x0000003710387210 */ /* 0x000fe40007ffe0ff */
[----:B------:R-:W1:Y:S04]  /*85f0*/  LDS.128 R52, [R53+0x20400] ;  /* 0x0204000035347984 */ /* 0x000e680000000c00 */
[----:B------:R-:W2:Y:S01]  /*8600*/  LDS.128 R56, [R56+0x20400] ;  /* 0x0204000038387984 */ /* 0x000ea20000000c00 */
[----:B------:R-:W-:Y:S05]  /*8610*/  @P2 BRA `(.L_x_349) ;  /* 0x0000000c004c2947 */ /* 0x000fea0003800000 */
[----:B------:R-:W-:Y:S01]  /*8620*/  SHF.R.U32.HI R158, RZ, 0x8, R61 ;  /* 0x00000008ff9e7819 */ /* 0x000fe2000001163d */
[----:B-1----:R-:W-:Y:S01]  /*8630*/  IMAD.MOV.U32 R64, RZ, RZ, R52 ;  /* 0x000000ffff407224 */ /* 0x002fe200078e0034 */
[----:B------:R-:W-:Y:S01]  /*8640*/  LOP3.LUT R91, R61, 0xff0000ff, RZ, 0xc0, !PT ;  /* 0xff0000ff3d5b7812 */ /* 0x000fe200078ec0ff */
[----:B--2---:R-:W-:Y:S01]  /*8650*/  IMAD.MOV.U32 R66, RZ, RZ, R56 ;  /* 0x000000ffff427224 */ /* 0x004fe200078e0038 */
[----:B------:R-:W-:Y:S01]  /*8660*/  SHF.R.U32.HI R137, RZ, 0x8, R63 ;  /* 0x00000008ff897819 */ /* 0x000fe2000001163f */
[----:B------:R-:W-:Y:S01]  /*8670*/  IMAD.SHL.U32 R52, R158, 0x100, RZ ;  /* 0x000001009e347824 */ /* 0x000fe200078e00ff */
[----:B------:R-:W-:Y:S01]  /*8680*/  SHF.R.U32.HI R88, RZ, 0x8, R67 ;  /* 0x00000008ff587819 */ /* 0x000fe20000011643 */
[----:B------:R-:W-:Y:S01]  /*8690*/  IMAD.MOV.U32 R60, RZ, RZ, R53 ;  /* 0x000000ffff3c7224 */ /* 0x000fe200078e0035 */
[----:B------:R-:W-:Y:S02]  /*86a0*/  SHF.R.U32.HI R160, RZ, 0x10, R63 ;  /* 0x00000010ffa07819 */ /* 0x000fe4000001163f */
[----:B------:R-:W-:Y:S01]  /*86b0*/  LOP3.LUT R91, R91, 0xff00, R52, 0xf8, !PT ;  /* 0x0000ff005b5b7812 */ /* 0x000fe200078ef834 */
[----:B------:R-:W-:Y:S01]  /*86c0*/  IMAD.SHL.U32 R52, R137, 0x100, RZ ;  /* 0x0000010089347824 */ /* 0x000fe200078e00ff */
[----:B------:R-:W-:Y:S01]  /*86d0*/  LOP3.LUT R63, R63, 0xff0000ff, RZ, 0xc0, !PT ;  /* 0xff0000ff3f3f7812 */ /* 0x000fe200078ec0ff */
[----:B------:R-:W-:Y:S01]  /*86e0*/  IMAD.SHL.U32 R56, R88, 0x100, RZ ;  /* 0x0000010058387824 */ /* 0x000fe200078e00ff */
[----:B------:R-:W-:-:S02]  /*86f0*/  SHF.R.U32.HI R159, RZ, 0x10, R65 ;  /* 0x00000010ff9f7819 */ /* 0x000fc40000011641 */
[----:B------:R-:W-:Y:S02]  /*8700*/  SHF.R.U32.HI R136, RZ, 0x8, R65 ;  /* 0x00000008ff887819 */ /* 0x000fe40000011641 */
[----:B------:R-:W-:Y:S02]  /*8710*/  LOP3.LUT R62, R65, 0xff0000ff, RZ, 0xc0, !PT ;  /* 0xff0000ff413e7812 */ /* 0x000fe400078ec0ff */
[----:B------:R-:W-:Y:S02]  /*8720*/  LOP3.LUT R65, R67, 0xff0000ff, RZ, 0xc0, !PT ;  /* 0xff0000ff43417812 */ /* 0x000fe400078ec0ff */
[----:B------:R-:W-:Y:S01]  /*8730*/  SHF.R.U32.HI R161, RZ, 0x10, R61 ;  /* 0x00000010ffa17819 */ /* 0x000fe2000001163d */
[----:B------:R-:W-:Y:S01]  /*8740*/  IMAD.MOV.U32 R61, RZ, RZ, R54 ;  /* 0x000000ffff3d7224 */ /* 0x000fe200078e0036 */
[----:B------:R-:W-:Y:S01]  /*8750*/  LOP3.LUT R63, R63, 0xff00, R52, 0xf8, !PT ;  /* 0x0000ff003f3f7812 */ /* 0x000fe200078ef834 */
[----:B------:R-:W-:Y:S01]  /*8760*/  IMAD.U32 R52, R160, 0x10000, RZ ;  /* 0x00010000a0347824 */ /* 0x000fe200078e00ff */
[----:B------:R-:W-:Y:S01]  /*8770*/  SHF.R.U32.HI R157, RZ, 0x10, R67 ;  /* 0x00000010ff9d7819 */ /* 0x000fe20000011643 */
[----:B------:R-:W-:Y:S01]  /*8780*/  IMAD.U32 R54, R161, 0x10000, RZ ;  /* 0x00010000a1367824 */ /* 0x000fe200078e00ff */
[----:B------:R-:W-:-:S02]  /*8790*/  SHF.L.U32 R53, R136, 0x8, RZ ;  /* 0x0000000888357819 */ /* 0x000fc400000006ff */
[----:B------:R-:W-:Y:S01]  /*87a0*/  LOP3.LUT R158, R65, 0xff00, R56, 0xf8, !PT ;  /* 0x0000ff00419e7812 */ /* 0x000fe200078ef838 */
[----:B------:R-:W-:Y:S01]  /*87b0*/  IMAD.U32 R56, R159, 0x10000, RZ ;  /* 0x000100009f387824 */ /* 0x000fe200078e00ff */
[----:B------:R-:W-:Y:S01]  /*87c0*/  F2FP.F16.E4M3.UNPACK_B R136, R155.H1 ;  /* 0x0000009bff88723e */ /* 0x000fe200030006ff */
[----:B------:R-:W-:Y:S01]  /*87d0*/  IMAD.U32 R157, R157, 0x10000, RZ ;  /* 0x000100009d9d7824 */ /* 0x000fe200078e00ff */
[----:B------:R-:W-:Y:S02]  /*87e0*/  F2FP.F16.E4M3.UNPACK_B R67, R66.H1 ;  /* 0x00000042ff43723e */ /* 0x000fe400030006ff */
[----:B------:R-:W-:Y:S02]  /*87f0*/  F2FP.F16.E4M3.UNPACK_B R65, R64.H1 ;  /* 0x00000040ff41723e */ /* 0x000fe400030006ff */
[----:B------:R-:W-:Y:S01]  /*8800*/  LOP3.LUT R137, R62, 0xff00, R53, 0xf8, !PT ;  /* 0x0000ff003e897812 */ /* 0x000fe200078ef835 */
[----:B------:R-:W-:Y:S01]  /*8810*/  HADD2.F32 R53, -RZ, R136.H0_H0 ;  /* 0x20000088ff357230 */ /* 0x000fe20000004100 */
[----:B------:R-:W-:Y:S01]  /*8820*/  LOP3.LUT R52, R63, 0xff0000, R52, 0xf8, !PT ;  /* 0x00ff00003f347812 */ /* 0x000fe200078ef834 */
[----:B------:R-:W-:Y:S01]  /*8830*/  HADD2.F32 R63, -RZ, R67.H0_H0 ;  /* 0x20000043ff3f7230 */ /* 0x000fe20000004100 */
[----:B------:R-:W-:Y:S01]  /*8840*/  F2FP.F16.E4M3.UNPACK_B R88, R153.H1 ;  /* 0x00000099ff58723e */ /* 0x000fe200030006ff */
[--C-:B------:R-:W-:Y:S01]  /*8850*/  HADD2.F32 R62, -RZ, R65.reuse.H0_H0 ;  /* 0x20000041ff3e7230 */ /* 0x100fe20000004100 */
[----:B------:R-:W-:Y:S01]  /*8860*/  LOP3.LUT R54, R91, 0xff0000, R54, 0xf8, !PT ;  /* 0x00ff00005b367812 */ /* 0x000fe200078ef836 */
[----:B------:R-:W-:-:S02]  /*8870*/  HADD2.F32 R65, -RZ, R65.H1_H1 ;  /* 0x30000041ff417230 */ /* 0x000fc40000004100 */
[-C--:B------:R-:W-:Y:S01]  /*8880*/  FMUL.FTZ R159, R63, R53.reuse ;  /* 0x000000353f9f7220 */ /* 0x080fe20000410000 */
[--C-:B------:R-:W-:Y:S02]  /*8890*/  HADD2.F32 R91, -RZ, R88.reuse.H0_H0 ;  /* 0x20000058ff5b7230 */ /* 0x100fe40000004100 */
[C---:B------:R-:W-:Y:S01]  /*88a0*/  FMUL.FTZ R160, R62.reuse, R53 ;  /* 0x000000353ea07220 */ /* 0x040fe20000410000 */
[----:B------:R-:W-:Y:S01]  /*88b0*/  LOP3.LUT R56, R137, 0xff0000, R56, 0xf8, !PT ;  /* 0x00ff000089387812 */ /* 0x000fe200078ef838 */
[----:B------:R-:W-:Y:S01]  /*88c0*/  HADD2.F32 R137, -RZ, R88.H1_H1 ;  /* 0x30000058ff897230 */ /* 0x000fe20000004100 */
[----:B------:R-:W-:Y:S01]  /*88d0*/  F2FP.F16.E4M3.UNPACK_B R155, R155 ;  /* 0x0000009bff9b723e */ /* 0x000fe200020006ff */
[-C--:B------:R-:W-:Y:S01]  /*88e0*/  FFMA.FTZ R62, R62, R91.reuse, -R159 ;  /* 0x0000005b3e3e7223 */ /* 0x080fe2000001089f */
[----:B------:R-:W-:Y:S01]  /*88f0*/  FFMA.FTZ R63, R63, R91, R160 ;  /* 0x0000005b3f3f7223 */ /* 0x000fe200000100a0 */
[----:B------:R-:W-:Y:S01]  /*8900*/  HADD2.F32 R91, -RZ, R136.H1_H1 ;  /* 0x30000088ff5b7230 */ /* 0x000fe20000004100 */
[----:B------:R-:W-:Y:S01]  /*8910*/  F2FP.F16.E4M3.UNPACK_B R88, R64 ;  /* 0x00000040ff58723e */ /* 0x000fe200020006ff */
[----:B------:R-:W-:Y:S01]  /*8920*/  HADD2.F32 R136, -RZ, R67.H1_H1 ;  /* 0x30000043ff887230 */ /* 0x000fe20000004100 */
[----:B------:R-:W-:-:S02]  /*8930*/  F2FP.F16.E4M3.UNPACK_B R67, R66 ;  /* 0x00000042ff43723e */ /* 0x000fc400020006ff */
[----:B------:R-:W-:Y:S01]  /*8940*/  LOP3.LUT R53, R158, 0xff0000, R157, 0xf8, !PT ;  /* 0x00ff00009e357812 */ /* 0x000fe200078ef89d */
[CC--:B------:R-:W-:Y:S01]  /*8950*/  FMUL.FTZ R159, R65.reuse, R91.reuse ;  /* 0x0000005b419f7220 */ /* 0x0c0fe20000410000 */
[C---:B------:R-:W-:Y:S01]  /*8960*/  FMUL.FTZ R64, R136.reuse, R91 ;  /* 0x0000005b88407220 */ /* 0x040fe20000410000 */
[----:B------:R-:W-:Y:S01]  /*8970*/  F2FP.F16.E4M3.UNPACK_B R153, R153 ;  /* 0x00000099ff99723e */ /* 0x000fe200020006ff */
[----:B------:R-:W-:Y:S02]  /*8980*/  HADD2.F32 R157, -RZ, R155.H0_H0 ;  /* 0x2000009bff9d7230 */ /* 0x000fe40000004100 */
[----:B------:R-:W-:Y:S02]  /*8990*/  HADD2.F32 R91, -RZ, R67.H0_H0 ;  /* 0x20000043ff5b7230 */ /* 0x000fe40000004100 */
[-C--:B------:R-:W-:Y:S01]  /*89a0*/  FFMA.FTZ R65, R65, R137.reuse, -R64 ;  /* 0x0000008941417223 */ /* 0x080fe20000010840 */
[----:B------:R-:W-:Y:S02]  /*89b0*/  HADD2.F32 R66, -RZ, R88.H0_H0 ;  /* 0x20000058ff427230 */ /* 0x000fe40000004100 */
[----:B------:R-:W-:Y:S01]  /*89c0*/  FFMA.FTZ R64, R136, R137, R159 ;  /* 0x0000008988407223 */ /* 0x000fe2000001009f */
[----:B------:R-:W-:-:S02]  /*89d0*/  HADD2.F32 R136, -RZ, R153.H0_H0 ;  /* 0x20000099ff887230 */ /* 0x000fc40000004100 */
[CC--:B------:R-:W-:Y:S01]  /*89e0*/  FMUL.FTZ R159, R91.reuse, R157.reuse ;  /* 0x0000009d5b9f7220 */ /* 0x0c0fe20000410000 */
[----:B------:R-:W-:Y:S02]  /*89f0*/  HADD2.F32 R155, -RZ, R155.H1_H1 ;  /* 0x3000009bff9b7230 */ /* 0x000fe40000004100 */
[C---:B------:R-:W-:Y:S01]  /*8a00*/  FMUL.FTZ R158, R66.reuse, R157 ;  /* 0x0000009d429e7220 */ /* 0x040fe20000410000 */
[----:B------:R-:W-:Y:S02]  /*8a10*/  HADD2.F32 R137, -RZ, R67.H1_H1 ;  /* 0x30000043ff897230 */ /* 0x000fe40000004100 */
[----:B------:R-:W-:Y:S01]  /*8a20*/  FFMA.FTZ R66, R66, R136, -R159 ;  /* 0x0000008842427223 */ /* 0x000fe2000001089f */
[----:B------:R-:W-:Y:S01]  /*8a30*/  HADD2.F32 R88, -RZ, R88.H1_H1 ;  /* 0x30000058ff587230 */ /* 0x000fe20000004100 */
[----:B------:R-:W-:Y:S01]  /*8a40*/  F2FP.F16.E4M3.UNPACK_B R159, R156.H1 ;  /* 0x0000009cff9f723e */ /* 0x000fe200030006ff */
[----:B------:R-:W-:Y:S01]  /*8a50*/  HADD2.F32 R157, -RZ, R153.H1_H1 ;  /* 0x30000099ff9d7230 */ /* 0x000fe20000004100 */
[----:B------:R-:W-:Y:S01]  /*8a60*/  F2FP.F16.E4M3.UNPACK_B R153, R58.H1 ;  /* 0x0000003aff99723e */ /* 0x000fe200030006ff */
[----:B------:R-:W-:Y:S01]  /*8a70*/  FFMA.FTZ R67, R91, R136, R158 ;  /* 0x000000885b437223 */ /* 0x000fe2000001009e */
[-C--:B------:R-:W-:Y:S01]  /*8a80*/  FMUL.FTZ R91, R137, R155.reuse ;  /* 0x0000009b895b7220 */ /* 0x080fe20000410000 */
[----:B------:R-:W-:Y:S01]  /*8a90*/  FMUL.FTZ R160, R88, R155 ;  /* 0x0000009b58a07220 */ /* 0x000fe20000410000 */
[----:B------:R-:W-:Y:S01]  /*8aa0*/  F2FP.F16.E4M3.UNPACK_B R158, R154.H1 ;  /* 0x0000009aff9e723e */ /* 0x000fe200030006ff */
[----:B------:R-:W-:Y:S01]  /*8ab0*/  HADD2.F32 R162, -RZ, R159.H0_H0 ;  /* 0x2000009fffa27230 */ /* 0x000fe20000004100 */
[----:B------:R-:W-:Y:S01]  /*8ac0*/  F2FP.F16.E4M3.UNPACK_B R136, R61.H1 ;  /* 0x0000003dff88723e */ /* 0x000fe200030006ff */
[----:B------:R-:W-:-:S02]  /*8ad0*/  HADD2.F32 R155, -RZ, R153.H0_H0 ;  /* 0x20000099ff9b7230 */ /* 0x000fc40000004100 */
[-C--:B------:R-:W-:Y:S01]  /*8ae0*/  FFMA.FTZ R91, R88, R157.reuse, -R91 ;  /* 0x0000009d585b7223 */ /* 0x080fe2000001085b */
[----:B------:R-:W-:Y:S01]  /*8af0*/  FFMA.FTZ R88, R137, R157, R160 ;  /* 0x0000009d89587223 */ /* 0x000fe200000100a0 */
[----:B------:R-:W-:Y:S01]  /*8b00*/  HADD2.F32 R160, -RZ, R158.H0_H0 ;  /* 0x2000009effa07230 */ /* 0x000fe20000004100 */
[----:B------:R-:W-:Y:S01]  /*8b10*/  F2FP.F16.E4M3.UNPACK_B R156, R156 ;  /* 0x0000009cff9c723e */ /* 0x000fe200020006ff */
[--C-:B------:R-:W-:Y:S02]  /*8b20*/  HADD2.F32 R137, -RZ, R136.reuse.H0_H0 ;  /* 0x20000088ff897230 */ /* 0x100fe40000004100 */
[-C--:B------:R-:W-:Y:S01]  /*8b30*/  FMUL.FTZ R164, R155, R162.reuse ;  /* 0x000000a29ba47220 */ /* 0x080fe20000410000 */
[----:B------:R-:W-:Y:S01]  /*8b40*/  HADD2.F32 R159, -RZ, R159.H1_H1 ;  /* 0x3000009fff9f7230 */ /* 0x000fe20000004100 */
[----:B------:R-:W-:Y:S01]  /*8b50*/  F2FP.F16.E4M3.UNPACK_B R61, R61 ;  /* 0x0000003dff3d723e */ /* 0x000fe200020006ff */
[----:B------:R-:W-:Y:S02]  /*8b60*/  HADD2.F32 R153, -RZ, R153.H1_H1 ;  /* 0x30000099ff997230 */ /* 0x000fe40000004100 */
[----:B------:R-:W-:Y:S01]  /*8b70*/  FMUL.FTZ R162, R137, R162 ;  /* 0x000000a289a27220 */ /* 0x000fe20000410000 */
[----:B------:R-:W-:-:S02]  /*8b80*/  HADD2.F32 R136, -RZ, R136.H1_H1 ;  /* 0x30000088ff887230 */ /* 0x000fc40000004100 */
[-C--:B------:R-:W-:Y:S01]  /*8b90*/  FFMA.FTZ R164, R137, R160.reuse, -R164 ;  /* 0x000000a089a47223 */ /* 0x080fe200000108a4 */
[----:B------:R-:W-:Y:S02]  /*8ba0*/  HADD2.F32 R158, -RZ, R158.H1_H1 ;  /* 0x3000009eff9e7230 */ /* 0x000fe40000004100 */
[-C--:B------:R-:W-:Y:S01]  /*8bb0*/  FMUL.FTZ R137, R153, R159.reuse ;  /* 0x0000009f99897220 */ /* 0x080fe20000410000 */
[----:B------:R-:W-:Y:S01]  /*8bc0*/  FFMA.FTZ R162, R155, R160, R162 ;  /* 0x000000a09ba27223 */ /* 0x000fe200000100a2 */
[C---:B------:R-:W-:Y:S01]  /*8bd0*/  FMUL.FTZ R166, R136.reuse, R159 ;  /* 0x0000009f88a67220 */ /* 0x040fe20000410000 */
[----:B------:R-:W-:Y:S01]  /*8be0*/  F2FP.F16.E4M3.UNPACK_B R154, R154 ;  /* 0x0000009aff9a723e */ /* 0x000fe200020006ff */
[----:B------:R-:W-:Y:S01]  /*8bf0*/  FFMA.FTZ R159, R136, R158, -R137 ;  /* 0x0000009e889f7223 */ /* 0x000fe20000010889 */
[----:B------:R-:W-:Y:S01]  /*8c00*/  F2FP.F16.E4M3.UNPACK_B R136, R58 ;  /* 0x0000003aff88723e */ /* 0x000fe200020006ff */
[----:B------:R-:W-:Y:S02]  /*8c10*/  HADD2.F32 R155, -RZ, R156.H0_H0 ;  /* 0x2000009cff9b7230 */ /* 0x000fe40000004100 */
[----:B------:R-:W-:Y:S01]  /*8c20*/  FFMA.FTZ R161, R153, R158, R166 ;  /* 0x0000009e99a17223 */ /* 0x000fe200000100a6 */
[----:B------:R-:W-:Y:S01]  /*8c30*/  HADD2.F32 R58, -RZ, R61.H0_H0 ;  /* 0x2000003dff3a7230 */ /* 0x000fe20000004100 */
[----:B------:R-:W-:Y:S01]  /*8c40*/  F2FP.SATFINITE.E4M3.F32.PACK_AB_MERGE_C R62, R65, R62, RZ ;  /* 0x0000003e413e723e */ /* 0x000fe200048070ff */
[----:B------:R-:W-:Y:S01]  /*8c50*/  HADD2.F32 R137, -RZ, R136.H0_H0 ;  /* 0x20000088ff897230 */ /* 0x000fe20000004100 */
[----:B------:R-:W-:Y:S01]  /*8c60*/  F2FP.SATFINITE.E4M3.F32.PACK_AB_MERGE_C R64, R64, R63, RZ ;  /* 0x0000003f4040723e */ /* 0x000fe200048070ff */
[----:B------:R-:W-:-:S02]  /*8c70*/  HADD2.F32 R156, -RZ, R156.H1_H1 ;  /* 0x3000009cff9c7230 */ /* 0x000fc40000004100 */
[CC--:B------:R-:W-:Y:S01]  /*8c80*/  FMUL.FTZ R158, R58.reuse, R155.reuse ;  /* 0x0000009b3a9e7220 */ /* 0x0c0fe20000410000 */
[----:B------:R-:W-:Y:S02]  /*8c90*/  HADD2.F32 R61, -RZ, R61.H1_H1 ;  /* 0x3000003dff3d7230 */ /* 0x000fe40000004100 */
[----:B------:R-:W-:Y:S01]  /*8ca0*/  FMUL.FTZ R157, R137, R155 ;  /* 0x0000009b899d7220 */ /* 0x000fe20000410000 */
[----:B------:R-:W-:Y:S01]  /*8cb0*/  HADD2.F32 R153, -RZ, R154.H0_H0 ;  /* 0x2000009aff997230 */ /* 0x000fe20000004100 */
[----:B------:R-:W-:Y:S01]  /*8cc0*/  F2FP.SATFINITE.E4M3.F32.PACK_AB_MERGE_C R63, R91, R66, R62 ;  /* 0x000000425b3f723e */ /* 0x000fe2000480703e */
[----:B------:R-:W-:Y:S02]  /*8cd0*/  HADD2.F32 R136, -RZ, R136.H1_H1 ;  /* 0x30000088ff887230 */ /* 0x000fe40000004100 */
[----:B------:R-:W-:Y:S01]  /*8ce0*/  FMUL.FTZ R155, R61, R156 ;  /* 0x0000009c3d9b7220 */ /* 0x000fe20000410000 */
[----:B------:R-:W-:Y:S01]  /*8cf0*/  HADD2.F32 R154, -RZ, R154.H1_H1 ;  /* 0x3000009aff9a7230 */ /* 0x000fe20000004100 */
[----:B------:R-:W-:Y:S01]  /*8d00*/  F2FP.F16.E4M3.UNPACK_B R66, R56 ;  /* 0x00000038ff42723e */ /* 0x000fe200020006ff */
[----:B------:R-:W-:Y:S01]  /*8d10*/  FFMA.FTZ R157, R58, R153, -R157 ;  /* 0x000000993a9d7223 */ /* 0x000fe2000001089d */
[C---:B------:R-:W-:Y:S01]  /*8d20*/  FMUL.FTZ R160, R136.reuse, R156 ;  /* 0x0000009c88a07220 */ /* 0x040fe20000410000 */
[----:B------:R-:W-:Y:S01]  /*8d30*/  F2FP.F16.E4M3.UNPACK_B R65, R60 ;  /* 0x0000003cff41723e */ /* 0x000fe200020006ff */
[----:B------:R-:W-:Y:S01]  /*8d40*/  FFMA.FTZ R155, R136, R154, R155 ;  /* 0x0000009a889b7223 */ /* 0x000fe2000001009b */
[----:B------:R-:W-:Y:S01]  /*8d50*/  F2FP.F16.E4M3.UNPACK_B R136, R57 ;  /* 0x00000039ff88723e */ /* 0x000fe200020006ff */
[----:B------:R-:W-:Y:S01]  /*8d60*/  FFMA.FTZ R58, R137, R153, R158 ;  /* 0x00000099893a7223 */ /* 0x000fe2000001009e */
[----:B------:R-:W-:Y:S01]  /*8d70*/  F2FP.SATFINITE.E4M3.F32.PACK_AB_MERGE_C R62, R88, R67, R64 ;  /* 0x00000043583e723e */ /* 0x000fe20004807040 */
[----:B------:R-:W-:Y:S01]  /*8d80*/  HADD2.F32 R137, -RZ, R66.H0_H0 ;  /* 0x20000042ff897230 */ /* 0x000fe20000004100 */
[----:B------:R-:W-:Y:S01]  /*8d90*/  F2FP.F16.E4M3.UNPACK_B R88, R54 ;  /* 0x00000036ff58723e */ /* 0x000fe200020006ff */
[----:B------:R-:W-:-:S02]  /*8da0*/  HADD2.F32 R67, -RZ, R136.H0_H0 ;  /* 0x20000088ff437230 */ /* 0x000fc40000004100 */
[----:B------:R-:W-:Y:S01]  /*8db0*/  FFMA.FTZ R160, R61, R154, -R160 ;  /* 0x0000009a3da07223 */ /* 0x000fe200000108a0 */
[--C-:B------:R-:W-:Y:S01]  /*8dc0*/  HADD2.F32 R64, -RZ, R65.reuse.H0_H0 ;  /* 0x20000041ff407230 */ /* 0x100fe20000004100 */
[----:B------:R-:W-:Y:S01]  /*8dd0*/  F2FP.F16.E4M3.UNPACK_B R60, R60.H1 ;  /* 0x0000003cff3c723e */ /* 0x000fe200030006ff */
[----:B------:R-:W-:Y:S02]  /*8de0*/  HADD2.F32 R91, -RZ, R88.H0_H0 ;  /* 0x20000058ff5b7230 */ /* 0x000fe40000004100 */
[-C--:B------:R-:W-:Y:S01]  /*8df0*/  FMUL.FTZ R153, R67, R137.reuse ;  /* 0x0000008943997220 */ /* 0x080fe20000410000 */
[----:B------:R-:W-:Y:S02]  /*8e00*/  HADD2.F32 R136, -RZ, R136.H1_H1 ;  /* 0x30000088ff887230 */ /* 0x000fe40000004100 */
[C---:B------:R-:W-:Y:S01]  /*8e10*/  FMUL.FTZ R154, R64.reuse, R137 ;  /* 0x00000089409a7220 */ /* 0x040fe20000410000 */
[----:B------:R-:W-:Y:S02]  /*8e20*/  HADD2.F32 R137, -RZ, R66.H1_H1 ;  /* 0x30000042ff897230 */ /* 0x000fe40000004100 */
[----:B------:R-:W-:Y:S01]  /*8e30*/  FFMA.FTZ R64, R64, R91, -R153 ;  /* 0x0000005b40407223 */ /* 0x000fe20000010899 */
[----:B------:R-:W-:-:S02]  /*8e40*/  HADD2.F32 R66, -RZ, R65.H1_H1 ;  /* 0x30000041ff427230 */ /* 0x000fc40000004100 */
[----:B------:R-:W-:Y:S01]  /*8e50*/  FFMA.FTZ R65, R67, R91, R154 ;  /* 0x0000005b43417223 */ /* 0x000fe2000001009a */
[----:B------:R-:W-:Y:S02]  /*8e60*/  HADD2.F32 R67, -RZ, R88.H1_H1 ;  /* 0x30000058ff437230 */ /* 0x000fe40000004100 */
[----:B------:R-:W-:Y:S01]  /*8e70*/  FMUL.FTZ R91, R136, R137 ;  /* 0x00000089885b7220 */ /* 0x000fe20000410000 */
[----:B------:R-:W-:Y:S01]  /*8e80*/  F2FP.F16.E4M3.UNPACK_B R88, R57.H1 ;  /* 0x00000039ff58723e */ /* 0x000fe200030006ff */
[C---:B------:R-:W-:Y:S01]  /*8e90*/  FMUL.FTZ R153, R66.reuse, R137 ;  /* 0x0000008942997220 */ /* 0x040fe20000410000 */
[----:B------:R-:W-:Y:S01]  /*8ea0*/  F2FP.F16.E4M3.UNPACK_B R137, R56.H1 ;  /* 0x00000038ff89723e */ /* 0x000fe200030006ff */
[-C--:B------:R-:W-:Y:S01]  /*8eb0*/  FFMA.FTZ R57, R66, R67.reuse, -R91 ;  /* 0x0000004342397223 */ /* 0x080fe2000001085b */
[----:B------:R-:W-:Y:S01]  /*8ec0*/  F2FP.F16.E4M3.UNPACK_B R54, R54.H1 ;  /* 0x00000036ff36723e */ /* 0x000fe200030006ff */
[----:B------:R-:W-:Y:S01]  /*8ed0*/  FFMA.FTZ R56, R136, R67, R153 ;  /* 0x0000004388387223 */ /* 0x000fe20000010099 */
[----:B------:R-:W-:Y:S01]  /*8ee0*/  HADD2.F32 R91, -RZ, R88.H0_H0 ;  /* 0x20000058ff5b7230 */ /* 0x000fe20000004100 */
[----:B------:R-:W-:Y:S01]  /*8ef0*/  F2FP.SATFINITE.E4M3.F32.PACK_AB_MERGE_C R161, R161, R162, RZ ;  /* 0x000000a2a1a1723e */ /* 0x000fe200048070ff */
[----:B------:R-:W-:Y:S01]  /*8f00*/  HADD2.F32 R136, -RZ, R137.H0_H0 ;  /* 0x20000089ff887230 */ /* 0x000fe20000004100 */
[----:B------:R-:W-:Y:S01]  /*8f10*/  F2FP.SATFINITE.E4M3.F32.PACK_AB_MERGE_C R61, R159, R164, RZ ;  /* 0x000000a49f3d723e */ /* 0x000fe200048070ff */
[----:B------:R-:W-:Y:S01]  /*8f20*/  HADD2.F32 R66, -RZ, R60.H0_H0 ;  /* 0x2000003cff427230 */ /* 0x000fe20000004100 */
[----:B------:R-:W-:Y:S01]  /*8f30*/  F2FP.SATFINITE.E4M3.F32.PACK_AB_MERGE_C R58, R155, R58, R161 ;  /* 0x0000003a9b3a723e */ /* 0x000fe200048070a1 */
[----:B------:R-:W-:-:S02]  /*8f40*/  HADD2.F32 R88, -RZ, R88.H1_H1 ;  /* 0x30000058ff587230 */ /* 0x000fc40000004100 */
[-C--:B------:R-:W-:Y:S01]  /*8f50*/  FMUL.FTZ R153, R91, R136.reuse ;  /* 0x000000885b997220 */ /* 0x080fe20000410000 */
[----:B------:R-:W-:Y:S02]  /*8f60*/  HADD2.F32 R137, -RZ, R137.H1_H1 ;  /* 0x30000089ff897230 */ /* 0x000fe40000004100 */
[----:B------:R-:W-:Y:S01]  /*8f70*/  FMUL.FTZ R154, R66, R136 ;  /* 0x00000088429a7220 */ /* 0x000fe20000410000 */
[----:B------:R-:W-:Y:S01]  /*8f80*/  HADD2.F32 R67, -RZ, R60.H1_H1 ;  /* 0x3000003cff437230 */ /* 0x000fe20000004100 */
[----:B------:R-:W-:Y:S01]  /*8f90*/  F2FP.F16.E4M3.UNPACK_B R155, R53 ;  /* 0x00000035ff9b723e */ /* 0x000fe200020006ff */
[--C-:B------:R-:W-:Y:S02]  /*8fa0*/  HADD2.F32 R60, -RZ, R54.reuse.H0_H0 ;  /* 0x20000036ff3c7230 */ /* 0x100fe40000004100 */
[-C--:B------:R-:W-:Y:S01]  /*8fb0*/  FMUL.FTZ R156, R88, R137.reuse ;  /* 0x00000089589c7220 */ /* 0x080fe20000410000 */
[----:B------:R-:W-:Y:S02]  /*8fc0*/  HADD2.F32 R136, -RZ, R54.H1_H1 ;  /* 0x30000036ff887230 */ /* 0x000fe40000004100 */
[----:B------:R-:W-:Y:S01]  /*8fd0*/  FMUL.FTZ R137, R67, R137 ;  /* 0x0000008943897220 */ /* 0x000fe20000410000 */
[----:B------:R-:W-:Y:S01]  /*8fe0*/  F2FP.SATFINITE.E4M3.F32.PACK_AB_MERGE_C R61, R160, R157, R61 ;  /* 0x0000009da03d723e */ /* 0x000fe2000480703d */
[-C--:B------:R-:W-:Y:S01]  /*8ff0*/  FFMA.FTZ R54, R66, R60.reuse, -R153 ;  /* 0x0000003c42367223 */ /* 0x080fe20000010899 */
[----:B------:R-:W-:Y:S01]  /*9000*/  FFMA.FTZ R60, R91, R60, R154 ;  /* 0x0000003c5b3c7223 */ /* 0x000fe2000001009a */
[----:B------:R-:W-:Y:S01]  /*9010*/  F2FP.F16.E4M3.UNPACK_B R91, R59 ;  /* 0x0000003bff5b723e */ /* 0x000fe200020006ff */
[-C--:B------:R-:W-:Y:S01]  /*9020*/  FFMA.FTZ R159, R67, R136.reuse, -R156 ;  /* 0x00000088439f7223 */ /* 0x080fe2000001089c */
[----:B------:R-:W-:Y:S01]  /*9030*/  F2FP.F16.E4M3.UNPACK_B R66, R55 ;  /* 0x00000037ff42723e */ /* 0x000fe200020006ff */
[----:B------:R-:W-:Y:S01]  /*9040*/  FFMA.FTZ R161, R88, R136, R137 ;  /* 0x0000008858a17223 */ /* 0x000fe20000010089 */
[----:B------:R-:W-:Y:S01]  /*9050*/  F2FP.F16.E4M3.UNPACK_B R88, R59.H1 ;  /* 0x0000003bff58723e */ /* 0x000fe200030006ff */
[----:B------:R-:W-:Y:S01]  /*9060*/  HADD2.F32 R136, -RZ, R91.H0_H0 ;  /* 0x2000005bff887230 */ /* 0x000fe20000004100 */
[----:B------:R-:W-:Y:S01]  /*9070*/  F2FP.F16.E4M3.UNPACK_B R156, R53.H1 ;  /* 0x00000035ff9c723e */ /* 0x000fe200030006ff */
[----:B------:R-:W-:Y:S01]  /*9080*/  HADD2.F32 R157, -RZ, R155.H0_H0 ;  /* 0x2000009bff9d7230 */ /* 0x000fe20000004100 */
[-C--:B------:R-:W-:Y:S01]  /*9090*/  F2FP.F16.E4M3.UNPACK_B R53, R52.reuse ;  /* 0x00000034ff35723e */ /* 0x080fe200020006ff */
[----:B------:R-:W-:Y:S01]  /*90a0*/  HADD2.F32 R59, -RZ, R66.H0_H0 ;  /* 0x20000042ff3b7230 */ /* 0x000fe20000004100 */
[----:B------:R-:W-:Y:S01]  /*90b0*/  F2FP.F16.E4M3.UNPACK_B R55, R55.H1 ;  /* 0x00000037ff37723e */ /* 0x000fe200030006ff */
[----:B------:R-:W-:Y:S01]  /*90c0*/  HADD2.F32 R158, -RZ, R156.H0_H0 ;  /* 0x2000009cff9e7230 */ /* 0x000fe20000004100 */
[----:B------:R-:W-:Y:S01]  /*90d0*/  F2FP.F16.E4M3.UNPACK_B R137, R52.H1 ;  /* 0x00000034ff89723e */ /* 0x000fe200030006ff */
[----:B------:R-:W-:-:S02]  /*90e0*/  HADD2.F32 R52, -RZ, R88.H0_H0 ;  /* 0x20000058ff347230 */ /* 0x000fc40000004100 */
[-C--:B------:R-:W-:Y:S01]  /*90f0*/  FMUL.FTZ R160, R136, R157.reuse ;  /* 0x0000009d88a07220 */ /* 0x080fe20000410000 */
[----:B------:R-:W-:Y:S02]  /*9100*/  HADD2.F32 R153, -RZ, R53.H0_H0 ;  /* 0x20000035ff997230 */ /* 0x000fe40000004100 */
[----:B------:R-:W-:Y:S01]  /*9110*/  FMUL.FTZ R157, R59, R157 ;  /* 0x0000009d3b9d7220 */ /* 0x000fe20000410000 */
[----:B------:R-:W-:Y:S02]  /*9120*/  HADD2.F32 R67, -RZ, R55.H0_H0 ;  /* 0x20000037ff437230 */ /* 0x000fe40000004100 */
[----:B------:R-:W-:Y:S01]  /*9130*/  FMUL.FTZ R162, R52, R158 ;  /* 0x0000009e34a27220 */ /* 0x000fe20000410000 */
[----:B------:R-:W-:Y:S02]  /*9140*/  HADD2.F32 R154, -RZ, R137.H0_H0 ;  /* 0x20000089ff9a7230 */ /* 0x000fe40000004100 */
[----:B------:R-:W-:Y:S01]  /*9150*/  FFMA.FTZ R157, R136, R153, R157 ;  /* 0x00000099889d7223 */ /* 0x000fe2000001009d */
[----:B------:R-:W-:-:S02]  /*9160*/  HADD2.F32 R88, -RZ, R88.H1_H1 ;  /* 0x30000058ff587230 */ /* 0x000fc40000004100 */
[C---:B------:R-:W-:Y:S01]  /*9170*/  FMUL.FTZ R163, R67.reuse, R158 ;  /* 0x0000009e43a37220 */ /* 0x040fe20000410000 */
[----:B------:R-:W-:Y:S02]  /*9180*/  HADD2.F32 R156, -RZ, R156.H1_H1 ;  /* 0x3000009cff9c7230 */ /* 0x000fe40000004100 */
[----:B------:R-:W-:Y:S01]  /*9190*/  FFMA.FTZ R162, R67, R154, -R162 ;  /* 0x0000009a43a27223 */ /* 0x000fe200000108a2 */
[----:B------:R-:W-:Y:S02]  /*91a0*/  HADD2.F32 R55, -RZ, R55.H1_H1 ;  /* 0x30000037ff377230 */ /* 0x000fe40000004100 */
[----:B------:R-:W-:Y:S01]  /*91b0*/  FFMA.FTZ R160, R59, R153, -R160 ;  /* 0x000000993ba07223 */ /* 0x000fe200000108a0 */
[----:B------:R-:W-:Y:S02]  /*91c0*/  HADD2.F32 R91, -RZ, R91.H1_H1 ;  /* 0x3000005bff5b7230 */ /* 0x000fe40000004100 */
[----:B------:R-:W-:Y:S01]  /*91d0*/  FMUL.FTZ R136, R88, R156 ;  /* 0x0000009c58887220 */ /* 0x000fe20000410000 */
[----:B------:R-:W-:-:S02]  /*91e0*/  HADD2.F32 R155, -RZ, R155.H1_H1 ;  /* 0x3000009bff9b7230 */ /* 0x000fc40000004100 */
[----:B------:R-:W-:Y:S01]  /*91f0*/  FMUL.FTZ R67, R55, R156 ;  /* 0x0000009c37437220 */ /* 0x000fe20000410000 */
[----:B------:R-:W-:Y:S02]  /*9200*/  HADD2.F32 R137, -RZ, R137.H1_H1 ;  /* 0x30000089ff897230 */ /* 0x000fe40000004100 */
[----:B------:R-:W-:Y:S01]  /*9210*/  FFMA.FTZ R163, R52, R154, R163 ;  /* 0x0000009a34a37223 */ /* 0x000fe200000100a3 */
[----:B------:R-:W-:Y:S02]  /*9220*/  HADD2.F32 R66, -RZ, R66.H1_H1 ;  /* 0x30000042ff427230 */ /* 0x000fe40000004100 */
[----:B------:R-:W-:Y:S01]  /*9230*/  FMUL.FTZ R59, R91, R155 ;  /* 0x0000009b5b3b7220 */ /* 0x000fe20000410000 */
[----:B------:R-:W-:Y:S02]  /*9240*/  HADD2.F32 R53, -RZ, R53.H1_H1 ;  /* 0x30000035ff357230 */ /* 0x000fe40000004100 */
[-C--:B------:R-:W-:Y:S01]  /*9250*/  FFMA.FTZ R55, R55, R137.reuse, -R136 ;  /* 0x0000008937377223 */ /* 0x080fe20000010888 */
[----:B------:R-:W-:Y:S01]  /*9260*/  FFMA.FTZ R88, R88, R137, R67 ;  /* 0x0000008958587223 */ /* 0x000fe20000010043 */
[C---:B------:R-:W-:Y:S01]  /*9270*/  FMUL.FTZ R52, R66.reuse, R155 ;  /* 0x0000009b42347220 */ /* 0x040fe20000410000 */
[----:B------:R-:W-:Y:S01]  /*9280*/  F2FP.SATFINITE.E4M3.F32.PACK_AB_MERGE_C R54, R159, R54, RZ ;  /* 0x000000369f36723e */ /* 0x000fe200048070ff */
[-C--:B------:R-:W-:Y:S01]  /*9290*/  FFMA.FTZ R59, R66, R53.reuse, -R59 ;  /* 0x00000035423b7223 */ /* 0x080fe2000001083b */
[----:B------:R-:W-:Y:S01]  /*92a0*/  F2FP.SATFINITE.E4M3.F32.PACK_AB_MERGE_C R55, R55, R162, RZ ;  /* 0x000000a23737723e */ /* 0x000fe200048070ff */
[----:B------:R-:W-:Y:S01]  /*92b0*/  FFMA.FTZ R52, R91, R53, R52 ;  /* 0x000000355b347223 */ /* 0x000fe20000010034 */
[----:B------:R-:W-:-:S02]  /*92c0*/  F2FP.SATFINITE.E4M3.F32.PACK_AB_MERGE_C R60, R161, R60, RZ ;  /* 0x0000003ca13c723e */ /* 0x000fc400048070ff */
[----:B------:R-:W-:Y:S02]  /*92d0*/  F2FP.SATFINITE.E4M3.F32.PACK_AB_MERGE_C R88, R88, R163, RZ ;  /* 0x000000a35858723e */ /* 0x000fe400048070ff */
[----:B------:R-:W-:Y:S01]  /*92e0*/  F2FP.SATFINITE.E4M3.F32.PACK_AB_MERGE_C R53, R57, R64, R54 ;  /* 0x000000403935723e */ /* 0x000fe20004807036 */
[----:B------:R-:W-:Y:S01]  /*92f0*/  IMAD.MOV.U32 R54, RZ, RZ, R61 ;  /* 0x000000ffff367224 */ /* 0x000fe200078e003d */
[----:B------:R-:W-:Y:S02]  /*9300*/  F2FP.SATFINITE.E4M3.F32.PACK_AB_MERGE_C R55, R59, R160, R55 ;  /* 0x000000a03b37723e */ /* 0x000fe40004807037 */
[----:B------:R-:W-:Y:S02]  /*9310*/  F2FP.SATFINITE.E4M3.F32.PACK_AB_MERGE_C R57, R56, R65, R60 ;  /* 0x000000413839723e */ /* 0x000fe4000480703c */
[----:B------:R-:W-:Y:S01]  /*9320*/  F2FP.SATFINITE.E4M3.F32.PACK_AB_MERGE_C R59, R52, R157, R88 ;  /* 0x0000009d343b723e */ /* 0x000fe20004807058 */
[----:B------:R-:W-:Y:S01]  /*9330*/  IMAD.MOV.U32 R52, RZ, RZ, R63 ;  /* 0x000000ffff347224 */ /* 0x000fe200078e003f */
[----:B------:R-:W-:-:S07]  /*9340*/  MOV R56, R62 ;  /* 0x0000003e00387202 */ /* 0x000fce0000000f00 */
.L_x_349:
[----:B------:R-:W-:Y:S05]  /*9350*/  BSYNC B2 ;  /* 0x0000000000027941 */ /* 0x000fea0003800000 */
.L_x_348:
        /* <DEDUP_REMOVED lines=11> */
.L_x_347:
[----:B------:R-:W-:Y:S05]  /*9410*/  BSYNC B1 ;  /* 0x0000000000017941 */ /* 0x000fea0003800000 */
.L_x_346:
        /* <DEDUP_REMOVED lines=8> */
[----:B------:R-:W-:Y:S03]  /*94a0*/  BSSY B2, `(.L_x_352) ;  /* 0x00000eb000027945 */ /* 0x000fe60003800000 */
[----:B------:R-:W-:Y:S01]  /*94b0*/  IMAD R53, R53, R131, R52 ;  /* 0x0000008335357224 */ /* 0x000fe200078e0234 */
[----:B------:R-:W-:Y:S01]  /*94c0*/  SEL R52, R123, R148, !P6 ;  /* 0x000000947b347207 */ /* 0x000fe20007000000 */
[----:B------:R-:W-:Y:S01]  /*94d0*/  VIADD R55, R228, 0x80 ;  /* 0x00000080e4377836 */ /* 0x000fe20000000000 */
[----:B------:R-:W-:Y:S01]  /*94e0*/  IADD3 R63, P3, P4, R46, R60, R27 ;  /* 0x0000003c2e3f7210 */ /* 0x000fe20007c7e01b */
[----:B------:R-:W-:Y:S01]  /*94f0*/  IMAD.IADD R62, R61, 0x1, R53 ;  /* 0x000000013d3e7824 */ /* 0x000fe200078e0235 */
[----:B------:R-:W-:Y:S01]  /*9500*/  SHF.R.S32.HI R53, RZ, 0x1f, R52 ;  /* 0x0000001fff357819 */ /* 0x000fe20000011434 */
[----:B------:R-:W-:-:S03]  /*9510*/  IMAD.SHL.U32 R55, R55, 0x80, RZ ;  /* 0x0000008037377824 */ /* 0x000fc600078e00ff */
[----:B------:R-:W-:Y:S02]  /*9520*/  LEA.HI R53, R53, R52, RZ, 0x5 ;  /* 0x0000003435357211 */ /* 0x000fe400078f28ff */
[----:B------:R-:W-:Y:S02]  /*9530*/  LOP3.LUT R55, R55, 0x380, RZ, 0xc0, !PT ;  /* 0x0000038037377812 */ /* 0x000fe400078ec0ff */
[----:B------:R-:W-:Y:S02]  /*9540*/  LEA.HI.SX32 R53, R53, R28, 0x1b ;  /* 0x0000001c35357211 */ /* 0x000fe400078fdaff */
[----:B------:R-:W-:-:S03]  /*9550*/  IADD3.X R84, R21, R62, R26, P3, P4 ;  /* 0x0000003e15547210 */ /* 0x000fc60001fe841a */
[----:B------:R-:W-:-:S05]  /*9560*/  IMAD.SHL.U32 R65, R53, 0x10, RZ ;  /* 0x0000001035417824 */ /* 0x000fca00078e00ff */
[----:B------:R-:W-:-:S04]  /*9570*/  LOP3.LUT R53, R55, 0x70, R65, 0xf8, !PT ;  /* 0x0000007037357812 */ /* 0x000fc800078ef841 */
[----:B------:R-:W-:-:S04]  /*9580*/  LOP3.LUT R53, R53, R142, RZ, 0x3c, !PT ;  /* 0x0000008e35357212 */ /* 0x000fc800078e3cff */
[----:B---3--:R-:W-:Y:S01]  /*9590*/  IADD3 R52, R54, R53, RZ ;  /* 0x0000003536347210 */ /* 0x008fe20007ffe0ff */
[----:B------:R-:W-:-:S04]  /*95a0*/  IMAD R53, R17, 0x7000, R114 ;  /* 0x0000700011357824 */ /* 0x000fc800078e0272 */
[----:B------:R-:W-:Y:S02]  /*95b0*/  IMAD R55, R17, 0x7000, R52 ;  /* 0x0000700011377824 */ /* 0x000fe400078e0234 */
[C---:B------:R-:W-:Y:S02]  /*95c0*/  IMAD.IADD R53, R16.reuse, 0x1, R53 ;  /* 0x0000000110357824 */ /* 0x040fe400078e0235 */
[----:B------:R-:W-:-:S04]  /*95d0*/  IMAD.IADD R56, R16, 0x1, R55 ;  /* 0x0000000110387824 */ /* 0x000fc800078e0237 */
[----:B------:R-:W1:Y:S04]  /*95e0*/  LDS.128 R52, [R53+0x20400] ;  /* 0x0204000035347984 */ /* 0x000e680000000c00 */
[----:B------:R-:W2:Y:S01]  /*95f0*/  LDS.128 R56, [R56+0x20400] ;  /* 0x0204000038387984 */ /* 0x000ea20000000c00 */
[----:B------:R-:W-:Y:S05]  /*9600*/  @P2 BRA `(.L_x_353) ;  /* 0x0000000c00502947 */ /* 0x000fea0003800000 */
[----:B------:R-:W-:Y:S01]  /*9610*/  SHF.R.U32.HI R66, RZ, 0x8, R69 ;  /* 0x00000008ff427819 */ /* 0x000fe20000011645 */
[----:B-1----:R-:W-:Y:S01]  /*9620*/  IMAD.MOV.U32 R64, RZ, RZ, R53 ;  /* 0x000000ffff407224 */ /* 0x002fe200078e0035 */
[----:B------:R-:W-:Y:S02]  /*9630*/  LOP3.LUT R67, R69, 0xff0000ff, RZ, 0xc0, !PT ;  /* 0xff0000ff45437812 */ /* 0x000fe400078ec0ff */
[----:B------:R-:W-:Y:S01]  /*9640*/  SHF.R.U32.HI R90, RZ, 0x10, R69 ;  /* 0x00000010ff5a7819 */ /* 0x000fe20000011645 */
[----:B------:R-:W-:Y:S01]  /*9650*/  IMAD.MOV.U32 R69, RZ, RZ, R52 ;  /* 0x000000ffff457224 */ /* 0x000fe200078e0034 */
[----:B------:R-:W-:Y:S01]  /*9660*/  SHF.R.U32.HI R86, RZ, 0x8, R73 ;  /* 0x00000008ff567819 */ /* 0x000fe20000011649 */
[----:B------:R-:W-:Y:S01]  /*9670*/  IMAD.SHL.U32 R52, R66, 0x100, RZ ;  /* 0x0000010042347824 */ /* 0x000fe200078e00ff */
[----:B------:R-:W-:Y:S01]  /*9680*/  SHF.R.U32.HI R74, RZ, 0x8, R75 ;  /* 0x00000008ff4a7819 */ /* 0x000fe2000001164b */
[----:B------:R-:W-:Y:S01]  /*9690*/  IMAD.U32 R53, R90, 0x10000, RZ ;  /* 0x000100005a357824 */ /* 0x000fe200078e00ff */
[----:B------:R-:W-:-:S02]  /*96a0*/  SHF.R.U32.HI R89, RZ, 0x8, R71 ;  /* 0x00000008ff597819 */ /* 0x000fc40000011647 */
[----:B------:R-:W-:Y:S02]  /*96b0*/  LOP3.LUT R70, R73, 0xff0000ff, RZ, 0xc0, !PT ;  /* 0xff0000ff49467812 */ /* 0x000fe400078ec0ff */
[----:B------:R-:W-:Y:S01]  /*96c0*/  SHF.R.U32.HI R85, RZ, 0x10, R73 ;  /* 0x00000010ff557819 */ /* 0x000fe20000011649 */
[----:B------:R-:W-:Y:S01]  /*96d0*/  IMAD.SHL.U32 R73, R86, 0x100, RZ ;  /* 0x0000010056497824 */ /* 0x000fe200078e00ff */
[----:B------:R-:W-:Y:S02]  /*96e0*/  LOP3.LUT R72, R75, 0xff0000ff, RZ, 0xc0, !PT ;  /* 0xff0000ff4b487812 */ /* 0x000fe400078ec0ff */
[----:B------:R-:W-:Y:S01]  /*96f0*/  SHF.R.U32.HI R87, RZ, 0x10, R75 ;  /* 0x00000010ff577819 */ /* 0x000fe2000001164b */
[----:B------:R-:W-:Y:S01]  /*9700*/  IMAD.SHL.U32 R75, R74, 0x100, RZ ;  /* 0x000001004a4b7824 */ /* 0x000fe200078e00ff */
[----:B------:R-:W-:Y:S01]  /*9710*/  LOP3.LUT R68, R71, 0xff0000ff, RZ, 0xc0, !PT ;  /* 0xff0000ff47447812 */ /* 0x000fe200078ec0ff */
[----:B------:R-:W-:Y:S01]  /*9720*/  IMAD.U32 R85, R85, 0x10000, RZ ;  /* 0x0001000055557824 */ /* 0x000fe200078e00ff */
[----:B------:R-:W-:Y:S01]  /*9730*/  SHF.R.U32.HI R88, RZ, 0x10, R71 ;  /* 0x00000010ff587819 */ /* 0x000fe20000011647 */
[----:B--2---:R-:W-:Y:S01]  /*9740*/  IMAD.MOV.U32 R71, RZ, RZ, R56 ;  /* 0x000000ffff477224 */ /* 0x004fe200078e0038 */
[----:B------:R-:W-:Y:S01]  /*9750*/  LOP3.LUT R52, R67, 0xff00, R52, 0xf8, !PT ;  /* 0x0000ff0043347812 */ /* 0x000fe200078ef834 */
[----:B------:R-:W-:Y:S01]  /*9760*/  IMAD.SHL.U32 R67, R89, 0x100, RZ ;  /* 0x0000010059437824 */ /* 0x000fe200078e00ff */
[----:B------:R-:W-:-:S02]  /*9770*/  MOV R66, R54 ;  /* 0x0000003600427202 */ /* 0x000fc40000000f00 */
[----:B------:R-:W-:Y:S01]  /*9780*/  LOP3.LUT R54, R52, 0xff0000, R53, 0xf8, !PT ;  /* 0x00ff000034367812 */ /* 0x000fe200078ef835 */
[----:B------:R-:W-:Y:S01]  /*9790*/  IMAD.U32 R52, R88, 0x10000, RZ ;  /* 0x0001000058347824 */ /* 0x000fe200078e00ff */
[----:B------:R-:W-:Y:S02]  /*97a0*/  LOP3.LUT R56, R70, 0xff00, R73, 0xf8, !PT ;  /* 0x0000ff0046387812 */ /* 0x000fe400078ef849 */
[----:B------:R-:W-:Y:S02]  /*97b0*/  LOP3.LUT R86, R72, 0xff00, R75, 0xf8, !PT ;  /* 0x0000ff0048567812 */ /* 0x000fe400078ef84b */
[----:B------:R-:W-:Y:S02]  /*97c0*/  LOP3.LUT R67, R68, 0xff00, R67, 0xf8, !PT ;  /* 0x0000ff0044437812 */ /* 0x000fe400078ef843 */
[----:B------:R-:W-:Y:S02]  /*97d0*/  F2FP.F16.E4M3.UNPACK_B R75, R151.H1 ;  /* 0x00000097ff4b723e */ /* 0x000fe400030006ff */
[----:B------:R-:W-:-:S02]  /*97e0*/  F2FP.F16.E4M3.UNPACK_B R72, R71.H1 ;  /* 0x00000047ff48723e */ /* 0x000fc400030006ff */
[----:B------:R-:W-:Y:S01]  /*97f0*/  F2FP.F16.E4M3.UNPACK_B R70, R69.H1 ;  /* 0x00000045ff46723e */ /* 0x000fe200030006ff */
[----:B------:R-:W-:Y:S01]  /*9800*/  HADD2.F32 R53, -RZ, R75.H0_H0 ;  /* 0x2000004bff357230 */ /* 0x000fe20000004100 */
[----:B------:R-:W-:Y:S01]  /*9810*/  LOP3.LUT R52, R67, 0xff0000, R52, 0xf8, !PT ;  /* 0x00ff000043347812 */ /* 0x000fe200078ef834 */
[----:B------:R-:W-:Y:S01]  /*9820*/  HADD2.F32 R68, -RZ, R72.H0_H0 ;  /* 0x20000048ff447230 */ /* 0x000fe20000004100 */
[----:B------:R-:W-:Y:S01]  /*9830*/  F2FP.F16.E4M3.UNPACK_B R73, R149.H1 ;  /* 0x00000095ff49723e */ /* 0x000fe200030006ff */
[--C-:B------:R-:W-:Y:S01]  /*9840*/  HADD2.F32 R67, -RZ, R70.reuse.H0_H0 ;  /* 0x20000046ff437230 */ /* 0x100fe20000004100 */
[----:B------:R-:W-:Y:S01]  /*9850*/  LOP3.LUT R56, R56, 0xff0000, R85, 0xf8, !PT ;  /* 0x00ff000038387812 */ /* 0x000fe200078ef855 */
[----:B------:R-:W-:Y:S02]  /*9860*/  HADD2.F32 R70, -RZ, R70.H1_H1 ;  /* 0x30000046ff467230 */ /* 0x000fe40000004100 */
[----:B------:R-:W-:Y:S01]  /*9870*/  FMUL.FTZ R88, R68, R53 ;  /* 0x0000003544587220 */ /* 0x000fe20000410000 */
[----:B------:R-:W-:-:S02]  /*9880*/  HADD2.F32 R74, -RZ, R73.H0_H0 ;  /* 0x20000049ff4a7230 */ /* 0x000fc40000004100 */
[----:B------:R-:W-:Y:S01]  /*9890*/  FMUL.FTZ R89, R67, R53 ;  /* 0x0000003543597220 */ /* 0x000fe20000410000 */
[----:B------:R-:W-:Y:S01]  /*98a0*/  HADD2.F32 R85, -RZ, R73.H1_H1 ;  /* 0x30000049ff557230 */ /* 0x000fe20000004100 */
[----:B------:R-:W-:Y:S01]  /*98b0*/  SHF.L.U32 R87, R87, 0x10, RZ ;  /* 0x0000001057577819 */ /* 0x000fe200000006ff */
[-C--:B------:R-:W-:Y:S01]  /*98c0*/  FFMA.FTZ R67, R67, R74.reuse, -R88 ;  /* 0x0000004a43437223 */ /* 0x080fe20000010858 */
[----:B------:R-:W-:Y:S01]  /*98d0*/  FFMA.FTZ R68, R68, R74, R89 ;  /* 0x0000004a44447223 */ /* 0x000fe20000010059 */
[----:B------:R-:W-:Y:S01]  /*98e0*/  HADD2.F32 R74, -RZ, R75.H1_H1 ;  /* 0x3000004bff4a7230 */ /* 0x000fe20000004100 */
[----:B------:R-:W-:Y:S01]  /*98f0*/  F2FP.F16.E4M3.UNPACK_B R151, R151 ;  /* 0x00000097ff97723e */ /* 0x000fe200020006ff */
[----:B------:R-:W-:Y:S01]  /*9900*/  HADD2.F32 R75, -RZ, R72.H1_H1 ;  /* 0x30000048ff4b7230 */ /* 0x000fe20000004100 */
[----:B------:R-:W-:Y:S02]  /*9910*/  F2FP.F16.E4M3.UNPACK_B R73, R71 ;  /* 0x00000047ff49723e */ /* 0x000fe400020006ff */
[----:B------:R-:W-:Y:S01]  /*9920*/  F2FP.F16.E4M3.UNPACK_B R72, R69 ;  /* 0x00000045ff48723e */ /* 0x000fe200020006ff */
[-C--:B------:R-:W-:Y:S01]  /*9930*/  FMUL.FTZ R88, R70, R74.reuse ;  /* 0x0000004a46587220 */ /* 0x080fe20000410000 */
[----:B------:R-:W-:Y:S01]  /*9940*/  FMUL.FTZ R69, R75, R74 ;  /* 0x0000004a4b457220 */ /* 0x000fe20000410000 */
[----:B------:R-:W-:Y:S01]  /*9950*/  LOP3.LUT R53, R86, 0xff0000, R87, 0xf8, !PT ;  /* 0x00ff000056357812 */ /* 0x000fe200078ef857 */
[----:B------:R-:W-:Y:S01]  /*9960*/  HADD2.F32 R86, -RZ, R151.H0_H0 ;  /* 0x20000097ff567230 */ /* 0x000fe20000004100 */
[----:B------:R-:W-:Y:S01]  /*9970*/  F2FP.F16.E4M3.UNPACK_B R149, R149 ;  /* 0x00000095ff95723e */ /* 0x000fe200020006ff */
[----:B------:R-:W-:-:S02]  /*9980*/  HADD2.F32 R74, -RZ, R73.H0_H0 ;  /* 0x20000049ff4a7230 */ /* 0x000fc40000004100 */
[-C--:B------:R-:W-:Y:S01]  /*9990*/  FFMA.FTZ R70, R70, R85.reuse, -R69 ;  /* 0x0000005546467223 */ /* 0x080fe20000010845 */
[----:B------:R-:W-:Y:S02]  /*99a0*/  HADD2.F32 R71, -RZ, R72.H0_H0 ;  /* 0x20000048ff477230 */ /* 0x000fe40000004100 */
[----:B------:R-:W-:Y:S01]  /*99b0*/  FFMA.FTZ R69, R75, R85, R88 ;  /* 0x000000554b457223 */ /* 0x000fe20000010058 */
[----:B------:R-:W-:Y:S02]  /*99c0*/  HADD2.F32 R75, -RZ, R149.H0_H0 ;  /* 0x20000095ff4b7230 */ /* 0x000fe40000004100 */
[-C--:B------:R-:W-:Y:S01]  /*99d0*/  FMUL.FTZ R88, R74, R86.reuse ;  /* 0x000000564a587220 */ /* 0x080fe20000410000 */
[----:B------:R-:W-:Y:S02]  /*99e0*/  HADD2.F32 R151, -RZ, R151.H1_H1 ;  /* 0x30000097ff977230 */ /* 0x000fe40000004100 */
[----:B------:R-:W-:Y:S01]  /*99f0*/  FMUL.FTZ R85, R71, R86 ;  /* 0x0000005647557220 */ /* 0x000fe20000410000 */
[----:B------:R-:W-:-:S02]  /*9a00*/  HADD2.F32 R73, -RZ, R73.H1_H1 ;  /* 0x30000049ff497230 */ /* 0x000fc40000004100 */
[-C--:B------:R-:W-:Y:S01]  /*9a10*/  FFMA.FTZ R71, R71, R75.reuse, -R88 ;  /* 0x0000004b47477223 */ /* 0x080fe20000010858 */
[----:B------:R-:W-:Y:S02]  /*9a20*/  HADD2.F32 R72, -RZ, R72.H1_H1 ;  /* 0x30000048ff487230 */ /* 0x000fe40000004100 */
[----:B------:R-:W-:Y:S01]  /*9a30*/  FFMA.FTZ R89, R74, R75, R85 ;  /* 0x0000004b4a597223 */ /* 0x000fe20000010055 */
[----:B------:R-:W-:Y:S02]  /*9a40*/  HADD2.F32 R149, -RZ, R149.H1_H1 ;  /* 0x30000095ff957230 */ /* 0x000fe40000004100 */
[-C--:B------:R-:W-:Y:S01]  /*9a50*/  FMUL.FTZ R75, R73, R151.reuse ;  /* 0x00000097494b7220 */ /* 0x080fe20000410000 */
[----:B------:R-:W-:Y:S01]  /*9a60*/  F2FP.F16.E4M3.UNPACK_B R86, R152.H1 ;  /* 0x00000098ff56723e */ /* 0x000fe200030006ff */
[C---:B------:R-:W-:Y:S01]  /*9a70*/  FMUL.FTZ R136, R72.reuse, R151 ;  /* 0x0000009748887220 */ /* 0x040fe20000410000 */
[----:B------:R-:W-:Y:S01]  /*9a80*/  F2FP.F16.E4M3.UNPACK_B R74, R58.H1 ;  /* 0x0000003aff4a723e */ /* 0x000fe200030006ff */
[----:B------:R-:W-:Y:S01]  /*9a90*/  FFMA.FTZ R90, R72, R149, -R75 ;  /* 0x00000095485a7223 */ /* 0x000fe2000001084b */
[----:B------:R-:W-:Y:S01]  /*9aa0*/  F2FP.F16.E4M3.UNPACK_B R85, R150.H1 ;  /* 0x00000096ff55723e */ /* 0x000fe200030006ff */
[----:B------:R-:W-:Y:S01]  /*9ab0*/  HADD2.F32 R88, -RZ, R86.H0_H0 ;  /* 0x20000056ff587230 */ /* 0x000fe20000004100 */
[----:B------:R-:W-:Y:S01]  /*9ac0*/  F2FP.F16.E4M3.UNPACK_B R72, R66.H1 ;  /* 0x00000042ff48723e */ /* 0x000fe200030006ff */
[----:B------:R-:W-:-:S02]  /*9ad0*/  HADD2.F32 R75, -RZ, R74.H0_H0 ;  /* 0x2000004aff4b7230 */ /* 0x000fc40000004100 */
[----:B------:R-:W-:Y:S01]  /*9ae0*/  FFMA.FTZ R136, R73, R149, R136 ;  /* 0x0000009549887223 */ /* 0x000fe20000010088 */
[----:B------:R-:W-:Y:S01]  /*9af0*/  HADD2.F32 R87, -RZ, R86.H1_H1 ;  /* 0x30000056ff577230 */ /* 0x000fe20000004100 */
[----:B------:R-:W-:Y:S01]  /*9b00*/  F2FP.F16.E4M3.UNPACK_B R152, R152 ;  /* 0x00000098ff98723e */ /* 0x000fe200020006ff */
[----:B------:R-:W-:Y:S02]  /*9b10*/  HADD2.F32 R73, -RZ, R72.H0_H0 ;  /* 0x20000048ff497230 */ /* 0x000fe40000004100 */
[----:B------:R-:W-:Y:S01]  /*9b20*/  FMUL.FTZ R154, R75, R88 ;  /* 0x000000584b9a7220 */ /* 0x000fe20000410000 */
[----:B------:R-:W-:Y:S01]  /*9b30*/  HADD2.F32 R86, -RZ, R85.H0_H0 ;  /* 0x20000055ff567230 */ /* 0x000fe20000004100 */
[----:B------:R-:W-:Y:S01]  /*9b40*/  F2FP.F16.E4M3.UNPACK_B R66, R66 ;  /* 0x00000042ff42723e */ /* 0x000fe200020006ff */
[----:B------:R-:W-:Y:S02]  /*9b50*/  HADD2.F32 R74, -RZ, R74.H1_H1 ;  /* 0x3000004aff4a7230 */ /* 0x000fe40000004100 */
[----:B------:R-:W-:Y:S01]  /*9b60*/  FMUL.FTZ R88, R73, R88 ;  /* 0x0000005849587220 */ /* 0x000fe20000410000 */
[----:B------:R-:W-:-:S02]  /*9b70*/  HADD2.F32 R72, -RZ, R72.H1_H1 ;  /* 0x30000048ff487230 */ /* 0x000fc40000004100 */
[----:B------:R-:W-:Y:S01]  /*9b80*/  FFMA.FTZ R154, R73, R86, -R154 ;  /* 0x00000056499a7223 */ /* 0x000fe2000001089a */
[----:B------:R-:W-:Y:S02]  /*9b90*/  HADD2.F32 R85, -RZ, R85.H1_H1 ;  /* 0x30000055ff557230 */ /* 0x000fe40000004100 */
[-C--:B------:R-:W-:Y:S01]  /*9ba0*/  FMUL.FTZ R73, R74, R87.reuse ;  /* 0x000000574a497220 */ /* 0x080fe20000410000 */
[----:B------:R-:W-:Y:S01]  /*9bb0*/  F2FP.F16.E4M3.UNPACK_B R150, R150 ;  /* 0x00000096ff96723e */ /* 0x000fe200020006ff */
[C---:B------:R-:W-:Y:S01]  /*9bc0*/  FMUL.FTZ R87, R72.reuse, R87 ;  /* 0x0000005748577220 */ /* 0x040fe20000410000 */
[----:B------:R-:W-:Y:S01]  /*9bd0*/  FFMA.FTZ R88, R75, R86, R88 ;  /* 0x000000564b587223 */ /* 0x000fe20000010058 */
[-C--:B------:R-:W-:Y:S01]  /*9be0*/  FFMA.FTZ R137, R72, R85.reuse, -R73 ;  /* 0x0000005548897223 */ /* 0x080fe20000010849 */
[----:B------:R-:W-:Y:S01]  /*9bf0*/  F2FP.F16.E4M3.UNPACK_B R72, R58 ;  /* 0x0000003aff48723e */ /* 0x000fe200020006ff */
[----:B------:R-:W-:Y:S01]  /*9c00*/  FFMA.FTZ R149, R74, R85, R87 ;  /* 0x000000554a957223 */ /* 0x000fe20000010057 */
[----:B------:R-:W-:Y:S01]  /*9c10*/  HADD2.F32 R85, -RZ, R152.H0_H0 ;  /* 0x20000098ff557230 */ /* 0x000fe20000004100 */
[----:B------:R-:W-:Y:S01]  /*9c20*/  F2FP.SATFINITE.E4M3.F32.PACK_AB_MERGE_C R67, R70, R67, RZ ;  /* 0x000000434643723e */ /* 0x000fe200048070ff */
[----:B------:R-:W-:Y:S01]  /*9c30*/  HADD2.F32 R58, -RZ, R66.H0_H0 ;  /* 0x20000042ff3a7230 */ /* 0x000fe20000004100 */
[----:B------:R-:W-:Y:S01]  /*9c40*/  F2FP.SATFINITE.E4M3.F32.PACK_AB_MERGE_C R69, R69, R68, RZ ;  /* 0x000000444545723e */ /* 0x000fe200048070ff */
[----:B------:R-:W-:Y:S01]  /*9c50*/  HADD2.F32 R73, -RZ, R72.H0_H0 ;  /* 0x20000048ff497230 */ /* 0x000fe20000004100 */
[----:B------:R-:W-:Y:S01]  /*9c60*/  F2FP.F16.E4M3.UNPACK_B R70, R64 ;  /* 0x00000040ff46723e */ /* 0x000fe200020006ff */
[----:B------:R-:W-:-:S02]  /*9c70*/  HADD2.F32 R87, -RZ, R152.H1_H1 ;  /* 0x30000098ff577230 */ /* 0x000fc40000004100 */
[-C--:B------:R-:W-:Y:S01]  /*9c80*/  FMUL.FTZ R86, R58, R85.reuse ;  /* 0x000000553a567220 */ /* 0x080fe20000410000 */
[----:B------:R-:W-:Y:S02]  /*9c90*/  HADD2.F32 R72, -RZ, R72.H1_H1 ;  /* 0x30000048ff487230 */ /* 0x000fe40000004100 */
[----:B------:R-:W-:Y:S01]  /*9ca0*/  FMUL.FTZ R91, R73, R85 ;  /* 0x00000055495b7220 */ /* 0x000fe20000410000 */
[----:B------:R-:W-:Y:S01]  /*9cb0*/  HADD2.F32 R66, -RZ, R66.H1_H1 ;  /* 0x30000042ff427230 */ /* 0x000fe20000004100 */
[----:B------:R-:W-:Y:S01]  /*9cc0*/  F2FP.SATFINITE.E4M3.F32.PACK_AB_MERGE_C R149, R149, R88, RZ ;  /* 0x000000589595723e */ /* 0x000fe200048070ff */
[--C-:B------:R-:W-:Y:S02]  /*9cd0*/  HADD2.F32 R75, -RZ, R150.reuse.H1_H1 ;  /* 0x30000096ff4b7230 */ /* 0x100fe40000004100 */
[-C--:B------:R-:W-:Y:S01]  /*9ce0*/  FMUL.FTZ R85, R72, R87.reuse ;  /* 0x0000005748557220 */ /* 0x080fe20000410000 */
[----:B------:R-:W-:Y:S02]  /*9cf0*/  HADD2.F32 R74, -RZ, R150.H0_H0 ;  /* 0x20000096ff4a7230 */ /* 0x000fe40000004100 */
[----:B------:R-:W-:Y:S01]  /*9d00*/  FMUL.FTZ R87, R66, R87 ;  /* 0x0000005742577220 */ /* 0x000fe20000410000 */
[----:B------:R-:W-:Y:S01]  /*9d10*/  F2FP.SATFINITE.E4M3.F32.PACK_AB_MERGE_C R68, R90, R71, R67 ;  /* 0x000000475a44723e */ /* 0x000fe20004807043 */
[----:B------:R-:W-:Y:S01]  /*9d20*/  FFMA.FTZ R66, R66, R75, -R85 ;  /* 0x0000004b42427223 */ /* 0x000fe20000010855 */
[----:B------:R-:W-:Y:S01]  /*9d30*/  F2FP.SATFINITE.E4M3.F32.PACK_AB_MERGE_C R67, R136, R89, R69 ;  /* 0x000000598843723e */ /* 0x000fe20004807045 */
[----:B------:R-:W-:Y:S01]  /*9d40*/  FFMA.FTZ R87, R72, R75, R87 ;  /* 0x0000004b48577223 */ /* 0x000fe20000010057 */
[----:B------:R-:W-:Y:S01]  /*9d50*/  F2FP.F16.E4M3.UNPACK_B R72, R57 ;  /* 0x00000039ff48723e */ /* 0x000fe200020006ff */
[----:B------:R-:W-:Y:S01]  /*9d60*/  FFMA.FTZ R91, R58, R74, -R91 ;  /* 0x0000004a3a5b7223 */ /* 0x000fe2000001085b */
[----:B------:R-:W-:Y:S01]  /*9d70*/  F2FP.F16.E4M3.UNPACK_B R75, R56 ;  /* 0x00000038ff4b723e */ /* 0x000fe200020006ff */
[----:B------:R-:W-:Y:S01]  /*9d80*/  FFMA.FTZ R58, R73, R74, R86 ;  /* 0x0000004a493a7223 */ /* 0x000fe20000010056 */
[-C--:B------:R-:W-:Y:S01]  /*9d90*/  F2FP.F16.E4M3.UNPACK_B R73, R54.reuse ;  /* 0x00000036ff49723e */ /* 0x080fe200020006ff */
[----:B------:R-:W-:Y:S01]  /*9da0*/  HADD2.F32 R71, -RZ, R72.H0_H0 ;  /* 0x20000048ff477230 */ /* 0x000fe20000004100 */
[----:B------:R-:W-:Y:S01]  /*9db0*/  F2FP.F16.E4M3.UNPACK_B R54, R54.H1 ;  /* 0x00000036ff36723e */ /* 0x000fe200030006ff */
[----:B------:R-:W-:Y:S01]  /*9dc0*/  HADD2.F32 R88, -RZ, R75.H0_H0 ;  /* 0x2000004bff587230 */ /* 0x000fe20000004100 */
[----:B------:R-:W-:Y:S01]  /*9dd0*/  F2FP.SATFINITE.E4M3.F32.PACK_AB_MERGE_C R58, R87, R58, R149 ;  /* 0x0000003a573a723e */ /* 0x000fe20004807095 */
[----:B------:R-:W-:Y:S01]  /*9de0*/  HADD2.F32 R69, -RZ, R70.H0_H0 ;  /* 0x20000046ff457230 */ /* 0x000fe20000004100 */
[----:B------:R-:W-:Y:S01]  /*9df0*/  F2FP.SATFINITE.E4M3.F32.PACK_AB_MERGE_C R137, R137, R154, RZ ;  /* 0x0000009a8989723e */ /* 0x000fe200048070ff */
[----:B------:R-:W-:-:S02]  /*9e00*/  HADD2.F32 R74, -RZ, R72.H1_H1 ;  /* 0x30000048ff4a7230 */ /* 0x000fc40000004100 */
[-C--:B------:R-:W-:Y:S01]  /*9e10*/  FMUL.FTZ R90, R71, R88.reuse ;  /* 0x00000058475a7220 */ /* 0x080fe20000410000 */
[----:B------:R-:W-:Y:S02]  /*9e20*/  HADD2.F32 R85, -RZ, R75.H1_H1 ;  /* 0x3000004bff557230 */ /* 0x000fe40000004100 */
[----:B------:R-:W-:Y:S01]  /*9e30*/  FMUL.FTZ R88, R69, R88 ;  /* 0x0000005845587220 */ /* 0x000fe20000410000 */
[----:B------:R-:W-:Y:S01]  /*9e40*/  HADD2.F32 R72, -RZ, R70.H1_H1 ;  /* 0x30000046ff487230 */ /* 0x000fe20000004100 */
[----:B------:R-:W-:Y:S01]  /*9e50*/  F2FP.SATFINITE.E4M3.F32.PACK_AB_MERGE_C R66, R66, R91, R137 ;  /* 0x0000005b4242723e */ /* 0x000fe20004807089 */
[--C-:B------:R-:W-:Y:S02]  /*9e60*/  HADD2.F32 R86, -RZ, R73.reuse.H0_H0 ;  /* 0x20000049ff567230 */ /* 0x100fe40000004100 */
[-C--:B------:R-:W-:Y:S01]  /*9e70*/  FMUL.FTZ R87, R74, R85.reuse ;  /* 0x000000554a577220 */ /* 0x080fe20000410000 */
[----:B------:R-:W-:Y:S02]  /*9e80*/  HADD2.F32 R75, -RZ, R73.H1_H1 ;  /* 0x30000049ff4b7230 */ /* 0x000fe40000004100 */
[C---:B------:R-:W-:Y:S01]  /*9e90*/  FMUL.FTZ R89, R72.reuse, R85 ;  /* 0x0000005548597220 */ /* 0x040fe20000410000 */
[----:B------:R-:W-:Y:S01]  /*9ea0*/  F2FP.F16.E4M3.UNPACK_B R73, R57.H1 ;  /* 0x00000039ff49723e */ /* 0x000fe200030006ff */
[----:B------:R-:W-:Y:S01]  /*9eb0*/  FFMA.FTZ R70, R71, R86, R88 ;  /* 0x0000005647467223 */ /* 0x000fe20000010058 */
[----:B------:R-:W-:Y:S01]  /*9ec0*/  F2FP.F16.E4M3.UNPACK_B R85, R56.H1 ;  /* 0x00000038ff55723e */ /* 0x000fe200030006ff */
[----:B------:R-:W-:Y:S01]  /*9ed0*/  FFMA.FTZ R69, R69, R86, -R90 ;  /* 0x0000005645457223 */ /* 0x000fe2000001085a */
[----:B------:R-:W-:Y:S01]  /*9ee0*/  F2FP.F16.E4M3.UNPACK_B R71, R64.H1 ;  /* 0x00000040ff47723e */ /* 0x000fe200030006ff */
[----:B------:R-:W-:Y:S01]  /*9ef0*/  FFMA.FTZ R64, R72, R75, -R87 ;  /* 0x0000004b48407223 */ /* 0x000fe20000010857 */
[----:B------:R-:W-:-:S02]  /*9f00*/  HADD2.F32 R72, -RZ, R73.H0_H0 ;  /* 0x20000049ff487230 */ /* 0x000fc40000004100 */
[----:B------:R-:W-:Y:S01]  /*9f10*/  FFMA.FTZ R57, R74, R75, R89 ;  /* 0x0000004b4a397223 */ /* 0x000fe20000010059 */
[----:B------:R-:W-:Y:S02]  /*9f20*/  HADD2.F32 R87, -RZ, R85.H0_H0 ;  /* 0x20000055ff577230 */ /* 0x000fe40000004100 */
[----:B------:R-:W-:Y:S02]  /*9f30*/  HADD2.F32 R56, -RZ, R71.H0_H0 ;  /* 0x20000047ff387230 */ /* 0x000fe40000004100 */
[----:B------:R-:W-:Y:S02]  /*9f40*/  HADD2.F32 R73, -RZ, R73.H1_H1 ;  /* 0x30000049ff497230 */ /* 0x000fe40000004100 */
[----:B------:R-:W-:Y:S02]  /*9f50*/  HADD2.F32 R86, -RZ, R85.H1_H1 ;  /* 0x30000055ff567230 */ /* 0x000fe40000004100 */
[----:B------:R-:W-:Y:S01]  /*9f60*/  FMUL.FTZ R85, R72, R87 ;  /* 0x0000005748557220 */ /* 0x000fe20000410000 */
[----:B------:R-:W-:-:S02]  /*9f70*/  HADD2.F32 R71, -RZ, R71.H1_H1 ;  /* 0x30000047ff477230 */ /* 0x000fc40000004100 */
[----:B------:R-:W-:Y:S01]  /*9f80*/  FMUL.FTZ R87, R56, R87 ;  /* 0x0000005738577220 */ /* 0x000fe20000410000 */
[--C-:B------:R-:W-:Y:S02]  /*9f90*/  HADD2.F32 R75, -RZ, R54.reuse.H0_H0 ;  /* 0x20000036ff4b7230 */ /* 0x100fe40000004100 */
[----:B------:R-:W-:Y:S02]  /*9fa0*/  HADD2.F32 R74, -RZ, R54.H1_H1 ;  /* 0x30000036ff4a7230 */ /* 0x000fe40000004100 */
[-C--:B------:R-:W-:Y:S01]  /*9fb0*/  FMUL.FTZ R54, R73, R86.reuse ;  /* 0x0000005649367220 */ /* 0x080fe20000410000 */
[C---:B------:R-:W-:Y:S01]  /*9fc0*/  FMUL.FTZ R86, R71.reuse, R86 ;  /* 0x0000005647567220 */ /* 0x040fe20000410000 */
[----:B------:R-:W-:Y:S01]  /*9fd0*/  FFMA.FTZ R91, R72, R75, R87 ;  /* 0x0000004b485b7223 */ /* 0x000fe20000010057 */
[----:B------:R-:W-:Y:S01]  /*9fe0*/  F2FP.F16.E4M3.UNPACK_B R72, R59.H1 ;  /* 0x0000003bff48723e */ /* 0x000fe200030006ff */
[-C--:B------:R-:W-:Y:S01]  /*9ff0*/  FFMA.FTZ R137, R71, R74.reuse, -R54 ;  /* 0x0000004a47897223 */ /* 0x080fe20000010836 */
[----:B------:R-:W-:Y:S01]  /*a000*/  F2FP.F16.E4M3.UNPACK_B R54, R55 ;  /* 0x00000037ff36723e */ /* 0x000fe200020006ff */
[----:B------:R-:W-:Y:S01]  /*a010*/  FFMA.FTZ R136, R73, R74, R86 ;  /* 0x0000004a49887223 */ /* 0x000fe20000010056 */
[----:B------:R-:W-:Y:S01]  /*a020*/  F2FP.F16.E4M3.UNPACK_B R87, R53.H1 ;  /* 0x00000035ff57723e */ /* 0x000fe200030006ff */
[----:B------:R-:W-:Y:S01]  /*a030*/  FFMA.FTZ R90, R56, R75, -R85 ;  /* 0x0000004b385a7223 */ /* 0x000fe20000010855 */
[----:B------:R-:W-:Y:S01]  /*a040*/  F2FP.F16.E4M3.UNPACK_B R55, R55.H1 ;  /* 0x00000037ff37723e */ /* 0x000fe200030006ff */
[----:B------:R-:W-:Y:S01]  /*a050*/  HADD2.F32 R56, -RZ, R54.H0_H0 ;  /* 0x20000036ff387230 */ /* 0x000fe20000004100 */
[----:B------:R-:W-:Y:S01]  /*a060*/  F2FP.F16.E4M3.UNPACK_B R86, R53 ;  /* 0x00000035ff56723e */ /* 0x000fe200020006ff */
[--C-:B------:R-:W-:Y:S01]  /*a070*/  HADD2.F32 R89, -RZ, R87.reuse.H0_H0 ;  /* 0x20000057ff597230 */ /* 0x100fe20000004100 */
[-C--:B------:R-:W-:Y:S01]  /*a080*/  F2FP.F16.E4M3.UNPACK_B R53, R52.reuse ;  /* 0x00000034ff35723e */ /* 0x080fe200020006ff */
[----:B------:R-:W-:Y:S01]  /*a090*/  HADD2.F32 R87, -RZ, R87.H1_H1 ;  /* 0x30000057ff577230 */ /* 0x000fe20000004100 */
[----:B------:R-:W-:Y:S01]  /*a0a0*/  F2FP.F16.E4M3.UNPACK_B R74, R52.H1 ;  /* 0x00000034ff4a723e */ /* 0x000fe200030006ff */
[----:B------:R-:W-:Y:S01]  /*a0b0*/  HADD2.F32 R52, -RZ, R72.H0_H0 ;  /* 0x20000048ff347230 */ /* 0x000fe20000004100 */
[----:B------:R-:W-:Y:S01]  /*a0c0*/  F2FP.F16.E4M3.UNPACK_B R71, R59 ;  /* 0x0000003bff47723e */ /* 0x000fe200020006ff */
[----:B------:R-:W-:Y:S01]  /*a0d0*/  HADD2.F32 R59, -RZ, R55.H0_H0 ;  /* 0x20000037ff3b7230 */ /* 0x000fe20000004100 */
[----:B------:R-:W-:Y:S01]  /*a0e0*/  F2FP.SATFINITE.E4M3.F32.PACK_AB_MERGE_C R90, R137, R90, RZ ;  /* 0x0000005a895a723e */ /* 0x000fe200048070ff */
[----:B------:R-:W-:-:S02]  /*a0f0*/  HADD2.F32 R85, -RZ, R74.H0_H0 ;  /* 0x2000004aff557230 */ /* 0x000fc40000004100 */
[CC--:B------:R-:W-:Y:S01]  /*a100*/  FMUL.FTZ R150, R52.reuse, R89.reuse ;  /* 0x0000005934967220 */ /* 0x0c0fe20000410000 */
[----:B------:R-:W-:Y:S02]  /*a110*/  HADD2.F32 R72, -RZ, R72.H1_H1 ;  /* 0x30000048ff487230 */ /* 0x000fe40000004100 */
[C---:B------:R-:W-:Y:S01]  /*a120*/  FMUL.FTZ R89, R59.reuse, R89 ;  /* 0x000000593b597220 */ /* 0x040fe20000410000 */
[----:B------:R-:W-:Y:S02]  /*a130*/  HADD2.F32 R55, -RZ, R55.H1_H1 ;  /* 0x30000037ff377230 */ /* 0x000fe40000004100 */
[-C--:B------:R-:W-:Y:S01]  /*a140*/  FFMA.FTZ R150, R59, R85.reuse, -R150 ;  /* 0x000000553b967223 */ /* 0x080fe20000010896 */
[----:B------:R-:W-:Y:S02]  /*a150*/  HADD2.F32 R73, -RZ, R71.H0_H0 ;  /* 0x20000047ff497230 */ /* 0x000fe40000004100 */
[----:B------:R-:W-:Y:S01]  /*a160*/  FFMA.FTZ R89, R52, R85, R89 ;  /* 0x0000005534597223 */ /* 0x000fe20000010059 */
[----:B------:R-:W-:-:S02]  /*a170*/  HADD2.F32 R88, -RZ, R86.H0_H0 ;  /* 0x20000056ff587230 */ /* 0x000fc40000004100 */
[-C--:B------:R-:W-:Y:S01]  /*a180*/  FMUL.FTZ R52, R72, R87.reuse ;  /* 0x0000005748347220 */ /* 0x080fe20000410000 */
[----:B------:R-:W-:Y:S02]  /*a190*/  HADD2.F32 R71, -RZ, R71.H1_H1 ;  /* 0x30000047ff477230 */ /* 0x000fe40000004100 */
[----:B------:R-:W-:Y:S01]  /*a1a0*/  FMUL.FTZ R87, R55, R87 ;  /* 0x0000005737577220 */ /* 0x000fe20000410000 */
[----:B------:R-:W-:Y:S02]  /*a1b0*/  HADD2.F32 R86, -RZ, R86.H1_H1 ;  /* 0x30000056ff567230 */ /* 0x000fe40000004100 */
[-C--:B------:R-:W-:Y:S01]  /*a1c0*/  FMUL.FTZ R149, R73, R88.reuse ;  /* 0x0000005849957220 */ /* 0x080fe20000410000 */
[----:B------:R-:W-:Y:S02]  /*a1d0*/  HADD2.F32 R54, -RZ, R54.H1_H1 ;  /* 0x30000036ff367230 */ /* 0x000fe40000004100 */
[----:B------:R-:W-:Y:S01]  /*a1e0*/  FMUL.FTZ R88, R56, R88 ;  /* 0x0000005838587220 */ /* 0x000fe20000410000 */
[----:B------:R-:W-:-:S02]  /*a1f0*/  HADD2.F32 R74, -RZ, R74.H1_H1 ;  /* 0x3000004aff4a7230 */ /* 0x000fc40000004100 */
[-C--:B------:R-:W-:Y:S01]  /*a200*/  FMUL.FTZ R59, R71, R86.reuse ;  /* 0x00000056473b7220 */ /* 0x080fe20000410000 */
[--C-:B------:R-:W-:Y:S02]  /*a210*/  HADD2.F32 R75, -RZ, R53.reuse.H0_H0 ;  /* 0x20000035ff4b7230 */ /* 0x100fe40000004100 */
[----:B------:R-:W-:Y:S01]  /*a220*/  FMUL.FTZ R86, R54, R86 ;  /* 0x0000005636567220 */ /* 0x000fe20000410000 */
[----:B------:R-:W-:Y:S02]  /*a230*/  HADD2.F32 R53, -RZ, R53.H1_H1 ;  /* 0x30000035ff357230 */ /* 0x000fe40000004100 */
[-C--:B------:R-:W-:Y:S01]  /*a240*/  FFMA.FTZ R55, R55, R74.reuse, -R52 ;  /* 0x0000004a37377223 */ /* 0x080fe20000010834 */
[----:B------:R-:W-:Y:S01]  /*a250*/  FFMA.FTZ R72, R72, R74, R87 ;  /* 0x0000004a48487223 */ /* 0x000fe20000010057 */
[-C--:B------:R-:W-:Y:S01]  /*a260*/  FFMA.FTZ R149, R56, R75.reuse, -R149 ;  /* 0x0000004b38957223 */ /* 0x080fe20000010895 */
[----:B------:R-:W-:Y:S01]  /*a270*/  FFMA.FTZ R88, R73, R75, R88 ;  /* 0x0000004b49587223 */ /* 0x000fe20000010058 */
[-C--:B------:R-:W-:Y:S01]  /*a280*/  FFMA.FTZ R54, R54, R53.reuse, -R59 ;  /* 0x0000003536367223 */ /* 0x080fe2000001083b */
[----:B------:R-:W-:Y:S01]  /*a290*/  FFMA.FTZ R53, R71, R53, R86 ;  /* 0x0000003547357223 */ /* 0x000fe20000010056 */
[----:B------:R-:W-:Y:S01]  /*a2a0*/  F2FP.SATFINITE.E4M3.F32.PACK_AB_MERGE_C R55, R55, R150, RZ ;  /* 0x000000963737723e */ /* 0x000fe200048070ff */
[----:B------:R-:W-:Y:S01]  /*a2b0*/  IMAD.MOV.U32 R52, RZ, RZ, R68 ;  /* 0x000000ffff347224 */ /* 0x000fe200078e0044 */
[----:B------:R-:W-:Y:S01]  /*a2c0*/  F2FP.SATFINITE.E4M3.F32.PACK_AB_MERGE_C R72, R72, R89, RZ ;  /* 0x000000594848723e */ /* 0x000fe200048070ff */
[----:B------:R-:W-:Y:S01]  /*a2d0*/  IMAD.MOV.U32 R56, RZ, RZ, R67 ;  /* 0x000000ffff387224 */ /* 0x000fe200078e0043 */
[----:B------:R-:W-:-:S02]  /*a2e0*/  F2FP.SATFINITE.E4M3.F32.PACK_AB_MERGE_C R69, R64, R69, R90 ;  /* 0x000000454045723e */ /* 0x000fc4000480705a */
[----:B------:R-:W-:Y:S02]  /*a2f0*/  F2FP.SATFINITE.E4M3.F32.PACK_AB_MERGE_C R91, R136, R91, RZ ;  /* 0x0000005b885b723e */ /* 0x000fe400048070ff */
[----:B------:R-:W-:Y:S01]  /*a300*/  F2FP.SATFINITE.E4M3.F32.PACK_AB_MERGE_C R55, R54, R149, R55 ;  /* 0x000000953637723e */ /* 0x000fe20004807037 */
[----:B------:R-:W-:Y:S01]  /*a310*/  IMAD.MOV.U32 R54, RZ, RZ, R66 ;  /* 0x000000ffff367224 */ /* 0x000fe200078e0042 */
[----:B------:R-:W-:Y:S01]  /*a320*/  F2FP.SATFINITE.E4M3.F32.PACK_AB_MERGE_C R59, R53, R88, R72 ;  /* 0x00000058353b723e */ /* 0x000fe20004807048 */
[----:B------:R-:W-:Y:S01]  /*a330*/  IMAD.MOV.U32 R53, RZ, RZ, R69 ;  /* 0x000000ffff357224 */ /* 0x000fe200078e0045 */
[----:B------:R-:W-:-:S07]  /*a340*/  F2FP.SATFINITE.E4M3.F32.PACK_AB_MERGE_C R57, R57, R70, R91 ;  /* 0x000000463939723e */ /* 0x000fce000480705b */
.L_x_353:
[----:B------:R-:W-:Y:S05]  /*a350*/  BSYNC B2 ;  /* 0x0000000000027941 */ /* 0x000fea0003800000 */
.L_x_352:
        /* <DEDUP_REMOVED lines=11> */
.L_x_351:
[----:B------:R-:W-:Y:S05]  /*a410*/  BSYNC B1 ;  /* 0x0000000000017941 */ /* 0x000fea0003800000 */
.L_x_350:
[----:B-1----:R-:W-:Y:S02]  /*a420*/  VIADD R53, R228, 0xc0 ;  /* 0x000000c0e4357836 */ /* 0x002fe40000000000 */
[-C--:B--2---:R-:W-:Y:S02]  /*a430*/  IMAD R52, R124, R130.reuse, RZ ;  /* 0x000000827c347224 */ /* 0x084fe400078e02ff */
[C---:B------:R-:W-:Y:S01]  /*a440*/  IMAD.WIDE.U32 R128, R53.reuse, R130, R128 ;  /* 0x0000008235807225 */ /* 0x040fe200078e0080 */
[----:B------:R-:W-:-:S03]  /*a450*/  ISETP.GE.OR P3, PT, R53, R120, P0 ;  /* 0x000000783500720c */ /* 0x000fc60000766670 */
[----:B------:R-:W-:-:S10]  /*a460*/  IMAD R131, R53, R131, R52 ;  /* 0x0000008335837224 */ /* 0x000fd400078e0234 */
[----:B------:R-:W-:Y:S05]  /*a470*/  @P3 BRA `(.L_x_332) ;  /* 0x0000001400a03947 */ /* 0x000fea0003800000 */
[----:B------:R-:W2:Y:S01]  /*a480*/  LDL R54, [R1+0x5c] ;  /* 0x00005c0001367983 */ /* 0x000ea20000100800 */
[----:B------:R-:W1:Y:S01]  /*a490*/  LDC.64 R60, c[0x0][0x2d8] ;  /* 0x0000b600ff3c7b82 */ /* 0x000e620000000a00 */
[----:B------:R-:W-:Y:S01]  /*a4a0*/  ISETP.NE.AND P6, PT, R0, RZ, PT ;  /* 0x000000ff0000720c */ /* 0x000fe20003fc5270 */
[----:B------:R-:W-:Y:S01]  /*a4b0*/  VIADD R55, R228, 0xc0 ;  /* 0x000000c0e4377836 */ /* 0x000fe20000000000 */
[----:B------:R-:W-:Y:S01]  /*a4c0*/  IADD3 R63, P3, P4, R46, R128, R27 ;  /* 0x000000802e3f7210 */ /* 0x000fe20007c7e01b */
[----:B------:R-:W-:Y:S01]  /*a4d0*/  IMAD.IADD R64, R129, 0x1, R131 ;  /* 0x0000000181407824 */ /* 0x000fe200078e0283 */
[----:B------:R-:W-:Y:S01]  /*a4e0*/  SEL R148, R123, R148, !P6 ;  /* 0x000000947b947207 */ /* 0x000fe20007000000 */
[----:B------:R-:W-:Y:S01]  /*a4f0*/  IMAD.SHL.U32 R55, R55, 0x80, RZ ;  /* 0x0000008037377824 */ /* 0x000fe200078e00ff */
[----:B------:R-:W-:Y:S02]  /*a500*/  BSSY B1, `(.L_x_354) ;  /* 0x00000e7000017945 */ /* 0x000fe40003800000 */
[----:B------:R-:W-:-:S02]  /*a510*/  SHF.R.S32.HI R53, RZ, 0x1f, R148 ;  /* 0x0000001fff357819 */ /* 0x000fc40000011494 */
[----:B------:R-:W-:Y:S02]  /*a520*/  IADD3.X R52, R21, R64, R26, P3, P4 ;  /* 0x0000004015347210 */ /* 0x000fe40001fe841a */
[----:B------:R-:W-:Y:S02]  /*a530*/  LEA.HI R53, R53, R148, RZ, 0x5 ;  /* 0x0000009435357211 */ /* 0x000fe400078f28ff */
[----:B------:R-:W-:Y:S02]  /*a540*/  LOP3.LUT R55, R55, 0x380, RZ, 0xc0, !PT ;  /* 0x0000038037377812 */ /* 0x000fe400078ec0ff */
[----:B------:R-:W-:-:S05]  /*a550*/  LEA.HI.SX32 R53, R53, R28, 0x1b ;  /* 0x0000001c35357211 */ /* 0x000fca00078fdaff */
[----:B------:R-:W-:Y:S01]  /*a560*/  IMAD.SHL.U32 R65, R53, 0x10, RZ ;  /* 0x0000001035417824 */ /* 0x000fe200078e00ff */
[----:B-1----:R-:W-:Y:S01]  /*a570*/  IADD3 R62, P3, R63, R60, RZ ;  /* 0x0000003c3f3e7210 */ /* 0x002fe20007f7e0ff */
[----:B------:R-:W-:-:S03]  /*a580*/  IMAD R53, R17, 0x7000, R113 ;  /* 0x0000700011357824 */ /* 0x000fc600078e0271 */
[----:B------:R-:W-:Y:S01]  /*a590*/  IADD3.X R63, R52, R61, RZ, P3, !PT ;  /* 0x0000003d343f7210 */ /* 0x000fe20001ffe4ff */
[----:B------:R-:W-:Y:S01]  /*a5a0*/  IMAD.IADD R53, R16, 0x1, R53 ;  /* 0x0000000110357824 */ /* 0x000fe200078e0235 */
[----:B------:R-:W-:-:S04]  /*a5b0*/  LOP3.LUT R52, R55, 0x70, R65, 0xf8, !PT ;  /* 0x0000007037347812 */ /* 0x000fc800078ef841 */
[----:B------:R-:W-:-:S05]  /*a5c0*/  LOP3.LUT R52, R52, R141, RZ, 0x3c, !PT ;  /* 0x0000008d34347212 */ /* 0x000fca00078e3cff */
[----:B--2---:R-:W-:-:S04]  /*a5d0*/  IMAD.IADD R52, R54, 0x1, R52 ;  /* 0x0000000136347824 */ /* 0x004fc800078e0234 */
[----:B------:R-:W-:-:S04]  /*a5e0*/  IMAD R55, R17, 0x7000, R52 ;  /* 0x0000700011377824 */ /* 0x000fc800078e0234 */
[----:B------:R-:W-:Y:S02]  /*a5f0*/  IMAD.IADD R56, R16, 0x1, R55 ;  /* 0x0000000110387824 */ /* 0x000fe400078e0237 */
[----:B------:R-:W1:Y:S04]  /*a600*/  LDS.128 R52, [R53+0x20400] ;  /* 0x0204000035347984 */ /* 0x000e680000000c00 */
[----:B------:R-:W2:Y:S01]  /*a610*/  LDS.128 R56, [R56+0x20400] ;  /* 0x0204000038387984 */ /* 0x000ea20000000c00 */
[----:B------:R-:W-:Y:S05]  /*a620*/  @P2 BRA `(.L_x_355) ;  /* 0x0000000c00502947 */ /* 0x000fea0003800000 */
[----:B------:R-:W-:Y:S01]  /*a630*/  SHF.R.U32.HI R66, RZ, 0x8, R77 ;  /* 0x00000008ff427819 */ /* 0x000fe2000001164d */
[----:B--2---:R-:W-:Y:S01]  /*a640*/  IMAD.MOV.U32 R73, RZ, RZ, R56 ;  /* 0x000000ffff497224 */ /* 0x004fe200078e0038 */
[----:B-1----:R-:W-:Y:S01]  /*a650*/  MOV R70, R52 ;  /* 0x0000003400467202 */ /* 0x002fe20000000f00 */
[----:B------:R-:W-:Y:S01]  /*a660*/  IMAD.MOV.U32 R67, RZ, RZ, R58 ;  /* 0x000000ffff437224 */ /* 0x000fe200078e003a */
[----:B------:R-:W-:Y:S01]  /*a670*/  LOP3.LUT R69, R77, 0xff0000ff, RZ, 0xc0, !PT ;  /* 0xff0000ff4d457812 */ /* 0x000fe200078ec0ff */
[----:B------:R-:W-:Y:S01]  /*a680*/  IMAD.SHL.U32 R52, R66, 0x100, RZ ;  /* 0x0000010042347824 */ /* 0x000fe200078e00ff */
[----:B------:R-:W-:Y:S01]  /*a690*/  SHF.R.U32.HI R74, RZ, 0x8, R79 ;  /* 0x00000008ff4a7819 */ /* 0x000fe2000001164f */
[----:B------:R-:W-:Y:S01]  /*a6a0*/  IMAD.MOV.U32 R66, RZ, RZ, R54 ;  /* 0x000000ffff427224 */ /* 0x000fe200078e0036 */
[----:B------:R-:W-:Y:S02]  /*a6b0*/  SHF.R.U32.HI R72, RZ, 0x8, R81 ;  /* 0x00000008ff487819 */ /* 0x000fe40000011651 */
[----:B------:R-:W-:-:S02]  /*a6c0*/  SHF.R.U32.HI R75, RZ, 0x10, R77 ;  /* 0x00000010ff4b7819 */ /* 0x000fc4000001164d */
[----:B------:R-:W-:Y:S01]  /*a6d0*/  LOP3.LUT R69, R69, 0xff00, R52, 0xf8, !PT ;  /* 0x0000ff0045457812 */ /* 0x000fe200078ef834 */
[----:B------:R-:W-:Y:S01]  /*a6e0*/  IMAD.SHL.U32 R52, R74, 0x100, RZ ;  /* 0x000001004a347824 */ /* 0x000fe200078e00ff */
[----:B------:R-:W-:Y:S01]  /*a6f0*/  LOP3.LUT R71, R79, 0xff0000ff, RZ, 0xc0, !PT ;  /* 0xff0000ff4f477812 */ /* 0x000fe200078ec0ff */
[----:B------:R-:W-:Y:S01]  /*a700*/  IMAD.SHL.U32 R54, R72, 0x100, RZ ;  /* 0x0000010048367824 */ /* 0x000fe200078e00ff */
[----:B------:R-:W-:Y:S01]  /*a710*/  LOP3.LUT R77, R81, 0xff0000ff, RZ, 0xc0, !PT ;  /* 0xff0000ff514d7812 */ /* 0x000fe200078ec0ff */
[----:B------:R-:W-:Y:S01]  /*a720*/  IMAD.U32 R56, R75, 0x10000, RZ ;  /* 0x000100004b387824 */ /* 0x000fe200078e00ff */
[----:B------:R-:W-:Y:S02]  /*a730*/  SHF.R.U32.HI R80, RZ, 0x10, R79 ;  /* 0x00000010ff507819 */ /* 0x000fe4000001164f */
[----:B------:R-:W-:Y:S02]  /*a740*/  LOP3.LUT R75, R71, 0xff00, R52, 0xf8, !PT ;  /* 0x0000ff00474b7812 */ /* 0x000fe400078ef834 */
[----:B------:R-:W-:Y:S01]  /*a750*/  LOP3.LUT R79, R77, 0xff00, R54, 0xf8, !PT ;  /* 0x0000ff004d4f7812 */ /* 0x000fe200078ef836 */
[----:B------:R-:W-:Y:S01]  /*a760*/  IMAD.U32 R52, R80, 0x10000, RZ ;  /* 0x0001000050347824 */ /* 0x000fe200078e00ff */
[----:B------:R-:W-:-:S02]  /*a770*/  SHF.R.U32.HI R68, RZ, 0x8, R83 ;  /* 0x00000008ff447819 */ /* 0x000fc40000011653 */
[----:B------:R-:W-:Y:S02]  /*a780*/  F2FP.F16.E4M3.UNPACK_B R77, R145.H1 ;  /* 0x00000091ff4d723e */ /* 0x000fe400030006ff */
[----:B------:R-:W-:Y:S02]  /*a790*/  F2FP.F16.E4M3.UNPACK_B R74, R73.H1 ;  /* 0x00000049ff4a723e */ /* 0x000fe400030006ff */
[----:B------:R-:W-:Y:S01]  /*a7a0*/  F2FP.F16.E4M3.UNPACK_B R71, R70.H1 ;  /* 0x00000046ff47723e */ /* 0x000fe200030006ff */
[----:B------:R-:W-:Y:S01]  /*a7b0*/  HADD2.F32 R54, -RZ, R77.H0_H0 ;  /* 0x2000004dff367230 */ /* 0x000fe20000004100 */
[----:B------:R-:W-:Y:S02]  /*a7c0*/  SHF.R.U32.HI R78, RZ, 0x10, R81 ;  /* 0x00000010ff4e7819 */ /* 0x000fe40000011651 */
[----:B------:R-:W-:Y:S02]  /*a7d0*/  SHF.R.U32.HI R76, RZ, 0x10, R83 ;  /* 0x00000010ff4c7819 */ /* 0x000fe40000011653 */
[----:B------:R-:W-:-:S02]  /*a7e0*/  LOP3.LUT R81, R83, 0xff0000ff, RZ, 0xc0, !PT ;  /* 0xff0000ff53517812 */ /* 0x000fc400078ec0ff */
[----:B------:R-:W-:Y:S01]  /*a7f0*/  SHF.L.U32 R58, R68, 0x8, RZ ;  /* 0x00000008443a7819 */ /* 0x000fe200000006ff */
[----:B------:R-:W-:Y:S01]  /*a800*/  HADD2.F32 R68, -RZ, R71.H0_H0 ;  /* 0x20000047ff447230 */ /* 0x000fe20000004100 */
[----:B------:R-:W-:Y:S01]  /*a810*/  LOP3.LUT R56, R69, 0xff0000, R56, 0xf8, !PT ;  /* 0x00ff000045387812 */ /* 0x000fe200078ef838 */
[----:B------:R-:W-:Y:S01]  /*a820*/  HADD2.F32 R69, -RZ, R74.H0_H0 ;  /* 0x2000004aff457230 */ /* 0x000fe20000004100 */
[----:B------:R-:W-:Y:S01]  /*a830*/  F2FP.F16.E4M3.UNPACK_B R72, R143.H1 ;  /* 0x0000008fff48723e */ /* 0x000fe200030006ff */
[----:B------:R-:W-:Y:S01]  /*a840*/  IMAD.U32 R76, R76, 0x10000, RZ ;  /* 0x000100004c4c7824 */ /* 0x000fe200078e00ff */
[----:B------:R-:W-:Y:S01]  /*a850*/  LOP3.LUT R81, R81, 0xff00, R58, 0xf8, !PT ;  /* 0x0000ff0051517812 */ /* 0x000fe200078ef83a */
[----:B------:R-:W-:Y:S01]  /*a860*/  IMAD.U32 R58, R78, 0x10000, RZ ;  /* 0x000100004e3a7824 */ /* 0x000fe200078e00ff */
[----:B------:R-:W-:Y:S01]  /*a870*/  LOP3.LUT R52, R75, 0xff0000, R52, 0xf8, !PT ;  /* 0x00ff00004b347812 */ /* 0x000fe200078ef834 */
[--C-:B------:R-:W-:Y:S02]  /*a880*/  HADD2.F32 R75, -RZ, R72.reuse.H0_H0 ;  /* 0x20000048ff4b7230 */ /* 0x100fe40000004100 */
[-C--:B------:R-:W-:Y:S01]  /*a890*/  FMUL.FTZ R83, R69, R54.reuse ;  /* 0x0000003645537220 */ /* 0x080fe20000410000 */
[----:B------:R-:W-:Y:S01]  /*a8a0*/  FMUL.FTZ R78, R68, R54 ;  /* 0x00000036444e7220 */ /* 0x000fe20000410000 */
[----:B------:R-:W-:Y:S01]  /*a8b0*/  LOP3.LUT R54, R81, 0xff0000, R76, 0xf8, !PT ;  /* 0x00ff000051367812 */ /* 0x000fe200078ef84c */
[----:B------:R-:W-:-:S02]  /*a8c0*/  HADD2.F32 R76, -RZ, R72.H1_H1 ;  /* 0x30000048ff4c7230 */ /* 0x000fc40000004100 */
[-C--:B------:R-:W-:Y:S01]  /*a8d0*/  FFMA.FTZ R68, R68, R75.reuse, -R83 ;  /* 0x0000004b44447223 */ /* 0x080fe20000010853 */
[----:B------:R-:W-:Y:S01]  /*a8e0*/  FFMA.FTZ R69, R69, R75, R78 ;  /* 0x0000004b45457223 */ /* 0x000fe2000001004e */
[----:B------:R-:W-:Y:S01]  /*a8f0*/  HADD2.F32 R78, -RZ, R77.H1_H1 ;  /* 0x3000004dff4e7230 */ /* 0x000fe20000004100 */
[----:B------:R-:W-:Y:S01]  /*a900*/  F2FP.F16.E4M3.UNPACK_B R145, R145 ;  /* 0x00000091ff91723e */ /* 0x000fe200020006ff */
[----:B------:R-:W-:Y:S01]  /*a910*/  HADD2.F32 R75, -RZ, R74.H1_H1 ;  /* 0x3000004aff4b7230 */ /* 0x000fe20000004100 */
[----:B------:R-:W-:Y:S01]  /*a920*/  F2FP.F16.E4M3.UNPACK_B R73, R73 ;  /* 0x00000049ff49723e */ /* 0x000fe200020006ff */
[----:B------:R-:W-:Y:S01]  /*a930*/  HADD2.F32 R72, -RZ, R71.H1_H1 ;  /* 0x30000047ff487230 */ /* 0x000fe20000004100 */
[----:B------:R-:W-:Y:S01]  /*a940*/  F2FP.F16.E4M3.UNPACK_B R70, R70 ;  /* 0x00000046ff46723e */ /* 0x000fe200020006ff */
[----:B------:R-:W-:Y:S01]  /*a950*/  HADD2.F32 R77, -RZ, R145.H0_H0 ;  /* 0x20000091ff4d7230 */ /* 0x000fe20000004100 */
[----:B------:R-:W-:Y:S01]  /*a960*/  LOP3.LUT R58, R79, 0xff0000, R58, 0xf8, !PT ;  /* 0x00ff00004f3a7812 */ /* 0x000fe200078ef83a */
[-C--:B------:R-:W-:Y:S01]  /*a970*/  FMUL.FTZ R79, R75, R78.reuse ;  /* 0x0000004e4b4f7220 */ /* 0x080fe20000410000 */
[----:B------:R-:W-:Y:S01]  /*a980*/  F2FP.F16.E4M3.UNPACK_B R143, R143 ;  /* 0x0000008fff8f723e */ /* 0x000fe200020006ff */
[----:B------:R-:W-:Y:S01]  /*a990*/  FMUL.FTZ R78, R72, R78 ;  /* 0x0000004e484e7220 */ /* 0x000fe20000410000 */
        /* <DEDUP_REMOVED lines=34> */
[----:B------:R-:W-:Y:S01]  /*abc0*/  FMUL.FTZ R71, R72, R77 ;  /* 0x0000004d48477220 */ /* 0x000fe20000410000 */
[----:B------:R-:W-:Y:S01]  /*abd0*/  FFMA.FTZ R86, R74, R73, R85 ;  /* 0x000000494a567223 */ /* 0x000fe20000010055 */
[C---:B------:R-:W-:Y:S01]  /*abe0*/  FMUL.FTZ R77, R70.reuse, R77 ;  /* 0x0000004d464d7220 */ /* 0x040fe20000410000 */
[--C-:B------:R-:W-:Y:S02]  /*abf0*/  HADD2.F32 R74, -RZ, R146.reuse.H0_H0 ;  /* 0x20000092ff4a7230 */ /* 0x100fe40000004100 */
[----:B------:R-:W-:Y:S01]  /*ac00*/  FFMA.FTZ R87, R70, R75, -R71 ;  /* 0x0000004b46577223 */ /* 0x000fe20000010847 */
[----:B------:R-:W-:Y:S01]  /*ac10*/  F2FP.F16.E4M3.UNPACK_B R70, R67 ;  /* 0x00000043ff46723e */ /* 0x000fe200020006ff */
[----:B------:R-:W-:Y:S01]  /*ac20*/  FFMA.FTZ R89, R72, R75, R77 ;  /* 0x0000004b48597223 */ /* 0x000fe2000001004d */
[----:B------:R-:W-:Y:S01]  /*ac30*/  F2FP.F16.E4M3.UNPACK_B R144, R144 ;  /* 0x00000090ff90723e */ /* 0x000fe200020006ff */
[----:B------:R-:W-:Y:S01]  /*ac40*/  HADD2.F32 R75, -RZ, R146.H1_H1 ;  /* 0x30000092ff4b7230 */ /* 0x000fe20000004100 */
        /* <DEDUP_REMOVED lines=9> */
[--C-:B------:R-:W-:Y:S02]  /*ace0*/  HADD2.F32 R72, -RZ, R144.reuse.H0_H0 ;  /* 0x20000090ff487230 */ /* 0x100fe40000004100 */
[-C--:B------:R-:W-:Y:S01]  /*acf0*/  FMUL.FTZ R77, R70, R75.reuse ;  /* 0x0000004b464d7220 */ /* 0x080fe20000410000 */
[----:B------:R-:W-:Y:S02]  /*ad00*/  HADD2.F32 R73, -RZ, R144.H1_H1 ;  /* 0x30000090ff497230 */ /* 0x000fe40000004100 */
[C---:B------:R-:W-:Y:S01]  /*ad10*/  FMUL.FTZ R75, R66.reuse, R75 ;  /* 0x0000004b424b7220 */ /* 0x040fe20000410000 */
[----:B------:R-:W-:Y:S01]  /*ad20*/  F2FP.SATFINITE.E4M3.F32.PACK_AB_MERGE_C R84, R87, R84, RZ ;  /* 0x000000545754723e */ /* 0x000fe200048070ff */
[-C--:B------:R-:W-:Y:S01]  /*ad30*/  FFMA.FTZ R67, R67, R72.reuse, -R76 ;  /* 0x0000004843437223 */ /* 0x080fe2000001084c */
[----:B------:R-:W-:Y:S01]  /*ad40*/  FFMA.FTZ R74, R71, R72, R74 ;  /* 0x00000048474a7223 */ /* 0x000fe2000001004a */
[----:B------:R-:W-:Y:S01]  /*ad50*/  FFMA.FTZ R66, R66, R73, -R77 ;  /* 0x0000004942427223 */ /* 0x000fe2000001084d */
[----:B------:R-:W-:Y:S01]  /*ad60*/  F2FP.F16.E4M3.UNPACK_B R72, R57 ;  /* 0x00000039ff48723e */ /* 0x000fe200020006ff */
[----:B------:R-:W-:Y:S01]  /*ad70*/  FFMA.FTZ R85, R70, R73, R75 ;  /* 0x0000004946557223 */ /* 0x000fe2000001004b */
[----:B------:R-:W-:-:S02]  /*ad80*/  F2FP.F16.E4M3.UNPACK_B R77, R58 ;  /* 0x0000003aff4d723e */ /* 0x000fc400020006ff */
[----:B------:R-:W-:Y:S01]  /*ad90*/  F2FP.F16.E4M3.UNPACK_B R71, R53 ;  /* 0x00000035ff47723e */ /* 0x000fe200020006ff */
[--C-:B------:R-:W-:Y:S01]  /*ada0*/  HADD2.F32 R73, -RZ, R72.reuse.H0_H0 ;  /* 0x20000048ff497230 */ /* 0x100fe20000004100 */
[----:B------:R-:W-:Y:S01]  /*adb0*/  F2FP.F16.E4M3.UNPACK_B R75, R56 ;  /* 0x00000038ff4b723e */ /* 0x000fe200020006ff */
[----:B------:R-:W-:Y:S01]  /*adc0*/  HADD2.F32 R78, -RZ, R77.H0_H0 ;  /* 0x2000004dff4e7230 */ /* 0x000fe20000004100 */
[----:B------:R-:W-:Y:S01]  /*add0*/  F2FP.SATFINITE.E4M3.F32.PACK_AB_MERGE_C R86, R89, R86, RZ ;  /* 0x000000565956723e */ /* 0x000fe200048070ff */
[----:B------:R-:W-:Y:S01]  /*ade0*/  HADD2.F32 R70, -RZ, R71.H0_H0 ;  /* 0x20000047ff467230 */ /* 0x000fe20000004100 */
[----:B------:R-:W-:Y:S01]  /*adf0*/  F2FP.SATFINITE.E4M3.F32.PACK_AB_MERGE_C R68, R80, R79, R82 ;  /* 0x0000004f5044723e */ /* 0x000fe20004807052 */
[----:B------:R-:W-:Y:S01]  /*ae00*/  HADD2.F32 R76, -RZ, R75.H0_H0 ;  /* 0x2000004bff4c7230 */ /* 0x000fe20000004100 */
[----:B------:R-:W-:Y:S01]  /*ae10*/  F2FP.SATFINITE.E4M3.F32.PACK_AB_MERGE_C R67, R66, R67, R84 ;  /* 0x000000434243723e */ /* 0x000fe20004807054 */
[----:B------:R-:W-:Y:S01]  /*ae20*/  FMUL.FTZ R79, R73, R78 ;  /* 0x0000004e494f7220 */ /* 0x000fe20000410000 */
[----:B------:R-:W-:Y:S01]  /*ae30*/  F2FP.SATFINITE.E4M3.F32.PACK_AB_MERGE_C R66, R85, R74, R86 ;  /* 0x0000004a5542723e */ /* 0x000fe20004807056 */
[----:B------:R-:W-:-:S02]  /*ae40*/  HADD2.F32 R74, -RZ, R72.H1_H1 ;  /* 0x30000048ff4a7230 */ /* 0x000fc40000004100 */
[C---:B------:R-:W-:Y:S01]  /*ae50*/  FMUL.FTZ R78, R70.reuse, R78 ;  /* 0x0000004e464e7220 */ /* 0x040fe20000410000 */
[----:B------:R-:W-:Y:S02]  /*ae60*/  HADD2.F32 R77, -RZ, R77.H1_H1 ;  /* 0x3000004dff4d7230 */ /* 0x000fe40000004100 */
[-C--:B------:R-:W-:Y:S01]  /*ae70*/  FFMA.FTZ R70, R70, R76.reuse, -R79 ;  /* 0x0000004c46467223 */ /* 0x080fe2000001084f */
[----:B------:R-:W-:Y:S02]  /*ae80*/  HADD2.F32 R71, -RZ, R71.H1_H1 ;  /* 0x30000047ff477230 */ /* 0x000fe40000004100 */
[----:B------:R-:W-:Y:S01]  /*ae90*/  FFMA.FTZ R79, R73, R76, R78 ;  /* 0x0000004c494f7223 */ /* 0x000fe2000001004e */
[----:B------:R-:W-:Y:S02]  /*aea0*/  HADD2.F32 R75, -RZ, R75.H1_H1 ;  /* 0x3000004bff4b7230 */ /* 0x000fe40000004100 */
[----:B------:R-:W-:Y:S01]  /*aeb0*/  FMUL.FTZ R76, R74, R77 ;  /* 0x0000004d4a4c7220 */ /* 0x000fe20000410000 */
        /* <DEDUP_REMOVED lines=9> */
[--C-:B------:R-:W-:Y:S01]  /*af50*/  HADD2.F32 R73, -RZ, R71.reuse.H0_H0 ;  /* 0x20000047ff497230 */ /* 0x100fe20000004100 */
[----:B------:R-:W-:Y:S01]  /*af60*/  F2FP.F16.E4M3.UNPACK_B R75, R54 ;  /* 0x00000036ff4b723e */ /* 0x000fe200020006ff */
[----:B------:R-:W-:Y:S02]  /*af70*/  HADD2.F32 R72, -RZ, R72.H1_H1 ;  /* 0x30000048ff487230 */ /* 0x000fe40000004100 */
[----:B------:R-:W-:Y:S02]  /*af80*/  HADD2.F32 R74, -RZ, R71.H1_H1 ;  /* 0x30000047ff4a7230 */ /* 0x000fe40000004100 */
[-C--:B------:R-:W-:Y:S01]  /*af90*/  FMUL.FTZ R76, R58, R73.reuse ;  /* 0x000000493a4c7220 */ /* 0x080fe20000410000 */
[----:B------:R-:W-:Y:S02]  /*afa0*/  HADD2.F32 R71, -RZ, R56.H0_H0 ;  /* 0x20000038ff477230 */ /* 0x000fe40000004100 */
[----:B------:R-:W-:Y:S01]  /*afb0*/  FMUL.FTZ R73, R57, R73 ;  /* 0x0000004939497220 */ /* 0x000fe20000410000 */
[----:B------:R-:W-:-:S02]  /*afc0*/  HADD2.F32 R53, -RZ, R53.H1_H1 ;  /* 0x30000035ff357230 */ /* 0x000fc40000004100 */
[-C--:B------:R-:W-:Y:S01]  /*afd0*/  FMUL.FTZ R78, R72, R74.reuse ;  /* 0x0000004a484e7220 */ /* 0x080fe20000410000 */
[----:B------:R-:W-:Y:S02]  /*afe0*/  HADD2.F32 R56, -RZ, R56.H1_H1 ;  /* 0x30000038ff387230 */ /* 0x000fe40000004100 */
[----:B------:R-:W-:Y:S01]  /*aff0*/  FFMA.FTZ R83, R58, R71, R73 ;  /* 0x000000473a537223 */ /* 0x000fe20000010049 */
[----:B------:R-:W-:Y:S01]  /*b000*/  F2FP.F16.E4M3.UNPACK_B R58, R59 ;  /* 0x0000003bff3a723e */ /* 0x000fe200020006ff */
[----:B------:R-:W-:Y:S01]  /*b010*/  FFMA.FTZ R82, R57, R71, -R76 ;  /* 0x0000004739527223 */ /* 0x000fe2000001084c */
[C---:B------:R-:W-:Y:S01]  /*b020*/  FMUL.FTZ R57, R53.reuse, R74 ;  /* 0x0000004a35397220 */ /* 0x040fe20000410000 */
[----:B------:R-:W-:Y:S01]  /*b030*/  FFMA.FTZ R85, R53, R56, -R78 ;  /* 0x0000003835557223 */ /* 0x000fe2000001084e */
[-C--:B------:R-:W-:Y:S01]  /*b040*/  F2FP.F16.E4M3.UNPACK_B R53, R55.reuse ;  /* 0x00000037ff35723e */ /* 0x080fe200020006ff */
[----:B------:R-:W-:Y:S01]  /*b050*/  HADD2.F32 R71, -RZ, R58.H0_H0 ;  /* 0x2000003aff477230 */ /* 0x000fe20000004100 */
[----:B------:R-:W-:Y:S01]  /*b060*/  F2FP.F16.E4M3.UNPACK_B R76, R54.H1 ;  /* 0x00000036ff4c723e */ /* 0x000fe200030006ff */
[----:B------:R-:W-:Y:S01]  /*b070*/  HADD2.F32 R77, -RZ, R75.H0_H0 ;  /* 0x2000004bff4d7230 */ /* 0x000fe20000004100 */
[----:B------:R-:W-:Y:S01]  /*b080*/  F2FP.F16.E4M3.UNPACK_B R55, R55.H1 ;  /* 0x00000037ff37723e */ /* 0x000fe200030006ff */
[----:B------:R-:W-:Y:S01]  /*b090*/  FFMA.FTZ R84, R72, R56, R57 ;  /* 0x0000003848547223 */ /* 0x000fe20000010039 */
[----:B------:R-:W-:Y:S01]  /*b0a0*/  F2FP.F16.E4M3.UNPACK_B R59, R59.H1 ;  /* 0x0000003bff3b723e */ /* 0x000fe200030006ff */
[----:B------:R-:W-:Y:S01]  /*b0b0*/  HADD2.F32 R56, -RZ, R53.H0_H0 ;  /* 0x20000035ff387230 */ /* 0x000fe20000004100 */
[-C--:B------:R-:W-:Y:S01]  /*b0c0*/  F2FP.F16.E4M3.UNPACK_B R54, R52.reuse ;  /* 0x00000034ff36723e */ /* 0x080fe200020006ff */
[----:B------:R-:W-:Y:S01]  /*b0d0*/  HADD2.F32 R57, -RZ, R55.H0_H0 ;  /* 0x20000037ff397230 */ /* 0x000fe20000004100 */
[----:B------:R-:W-:Y:S01]  /*b0e0*/  F2FP.F16.E4M3.UNPACK_B R72, R52.H1 ;  /* 0x00000034ff48723e */ /* 0x000fe200030006ff */
[----:B------:R-:W-:-:S02]  /*b0f0*/  HADD2.F32 R52, -RZ, R59.H0_H0 ;  /* 0x2000003bff347230 */ /* 0x000fc40000004100 */
[-C--:B------:R-:W-:Y:S01]  /*b100*/  FMUL.FTZ R87, R71, R77.reuse ;  /* 0x0000004d47577220 */ /* 0x080fe20000410000 */
[----:B------:R-:W-:Y:S02]  /*b110*/  HADD2.F32 R78, -RZ, R76.H0_H0 ;  /* 0x2000004cff4e7230 */ /* 0x000fe40000004100 */
[C---:B------:R-:W-:Y:S01]  /*b120*/  FMUL.FTZ R86, R56.reuse, R77 ;  /* 0x0000004d38567220 */ /* 0x040fe20000410000 */
[----:B------:R-:W-:Y:S01]  /*b130*/  HADD2.F32 R73, -RZ, R54.H0_H0 ;  /* 0x20000036ff497230 */ /* 0x000fe20000004100 */
[----:B------:R-:W-:Y:S01]  /*b140*/  F2FP.SATFINITE.E4M3.F32.PACK_AB_MERGE_C R82, R85, R82, RZ ;  /* 0x000000525552723e */ /* 0x000fe200048070ff */
[----:B------:R-:W-:Y:S02]  /*b150*/  HADD2.F32 R59, -RZ, R59.H1_H1 ;  /* 0x3000003bff3b7230 */ /* 0x000fe40000004100 */
[----:B------:R-:W-:Y:S01]  /*b160*/  FMUL.FTZ R77, R57, R78 ;  /* 0x0000004e394d7220 */ /* 0x000fe20000410000 */
[----:B------:R-:W-:Y:S02]  /*b170*/  HADD2.F32 R76, -RZ, R76.H1_H1 ;  /* 0x3000004cff4c7230 */ /* 0x000fe40000004100 */
[----:B------:R-:W-:Y:S01]  /*b180*/  FFMA.FTZ R87, R56, R73, -R87 ;  /* 0x0000004938577223 */ /* 0x000fe20000010857 */
[----:B------:R-:W-:-:S02]  /*b190*/  HADD2.F32 R55, -RZ, R55.H1_H1 ;  /* 0x30000037ff377230 */ /* 0x000fc40000004100 */
[C---:B------:R-:W-:Y:S01]  /*b1a0*/  FMUL.FTZ R88, R52.reuse, R78 ;  /* 0x0000004e34587220 */ /* 0x040fe20000410000 */
[----:B------:R-:W-:Y:S02]  /*b1b0*/  HADD2.F32 R74, -RZ, R72.H0_H0 ;  /* 0x20000048ff4a7230 */ /* 0x000fe40000004100 */
[-C--:B------:R-:W-:Y:S01]  /*b1c0*/  FMUL.FTZ R56, R59, R76.reuse ;  /* 0x0000004c3b387220 */ /* 0x080fe20000410000 */
[----:B------:R-:W-:Y:S02]  /*b1d0*/  HADD2.F32 R58, -RZ, R58.H1_H1 ;  /* 0x3000003aff3a7230 */ /* 0x000fe40000004100 */
[----:B------:R-:W-:Y:S01]  /*b1e0*/  FMUL.FTZ R76, R55, R76 ;  /* 0x0000004c374c7220 */ /* 0x000fe20000410000 */
[----:B------:R-:W-:Y:S02]  /*b1f0*/  HADD2.F32 R75, -RZ, R75.H1_H1 ;  /* 0x3000004bff4b7230 */ /* 0x000fe40000004100 */
[----:B------:R-:W-:Y:S01]  /*b200*/  FFMA.FTZ R77, R52, R74, R77 ;  /* 0x0000004a344d7223 */ /* 0x000fe2000001004d */
[----:B------:R-:W-:-:S02]  /*b210*/  HADD2.F32 R72, -RZ, R72.H1_H1 ;  /* 0x30000048ff487230 */ /* 0x000fc40000004100 */
[----:B------:R-:W-:Y:S01]  /*b220*/  FFMA.FTZ R88, R57, R74, -R88 ;  /* 0x0000004a39587223 */ /* 0x000fe20000010858 */
[----:B------:R-:W-:Y:S02]  /*b230*/  HADD2.F32 R53, -RZ, R53.H1_H1 ;  /* 0x30000035ff357230 */ /* 0x000fe40000004100 */
[CC--:B------:R-:W-:Y:S01]  /*b240*/  FMUL.FTZ R52, R58.reuse, R75.reuse ;  /* 0x0000004b3a347220 */ /* 0x0c0fe20000410000 */
[----:B------:R-:W-:Y:S02]  /*b250*/  HADD2.F32 R54, -RZ, R54.H1_H1 ;  /* 0x30000036ff367230 */ /* 0x000fe40000004100 */
[-C--:B------:R-:W-:Y:S01]  /*b260*/  FFMA.FTZ R55, R55, R72.reuse, -R56 ;  /* 0x0000004837377223 */ /* 0x080fe20000010838 */
[----:B------:R-:W-:Y:S01]  /*b270*/  FFMA.FTZ R76, R59, R72, R76 ;  /* 0x000000483b4c7223 */ /* 0x000fe2000001004c */
[----:B------:R-:W-:Y:S01]  /*b280*/  FMUL.FTZ R75, R53, R75 ;  /* 0x0000004b354b7220 */ /* 0x000fe20000410000 */
[----:B------:R-:W-:Y:S01]  /*b290*/  FFMA.FTZ R86, R71, R73, R86 ;  /* 0x0000004947567223 */ /* 0x000fe20000010056 */
[----:B------:R-:W-:Y:S01]  /*b2a0*/  FFMA.FTZ R52, R53, R54, -R52 ;  /* 0x0000003635347223 */ /* 0x000fe20000010834 */
[----:B------:R-:W-:Y:S01]  /*b2b0*/  F2FP.SATFINITE.E4M3.F32.PACK_AB_MERGE_C R55, R55, R88, RZ ;  /* 0x000000583737723e */ /* 0x000fe200048070ff */
[----:B------:R-:W-:Y:S01]  /*b2c0*/  FFMA.FTZ R75, R58, R54, R75 ;  /* 0x000000363a4b7223 */ /* 0x000fe2000001004b */
[----:B------:R-:W-:Y:S01]  /*b2d0*/  F2FP.SATFINITE.E4M3.F32.PACK_AB_MERGE_C R83, R84, R83, RZ ;  /* 0x000000535453723e */ /* 0x000fe200048070ff */
[----:B------:R-:W-:Y:S01]  /*b2e0*/  IMAD.MOV.U32 R56, RZ, RZ, R68 ;  /* 0x000000ffff387224 */ /* 0x000fe200078e0044 */
[----:B------:R-:W-:Y:S01]  /*b2f0*/  F2FP.SATFINITE.E4M3.F32.PACK_AB_MERGE_C R76, R76, R77, RZ ;  /* 0x0000004d4c4c723e */ /* 0x000fe200048070ff */
[----:B------:R-:W-:Y:S01]  /*b300*/  IMAD.MOV.U32 R58, RZ, RZ, R66 ;  /* 0x000000ffff3a7224 */ /* 0x000fe200078e0042 */
[----:B------:R-:W-:Y:S01]  /*b310*/  F2FP.SATFINITE.E4M3.F32.PACK_AB_MERGE_C R55, R52, R87, R55 ;  /* 0x000000573437723e */ /* 0x000fe20004807037 */
[----:B------:R-:W-:Y:S01]  /*b320*/  IMAD.MOV.U32 R52, RZ, RZ, R69 ;  /* 0x000000ffff347224 */ /* 0x000fe200078e0045 */
[----:B------:R-:W-:-:S02]  /*b330*/  F2FP.SATFINITE.E4M3.F32.PACK_AB_MERGE_C R53, R81, R70, R82 ;  /* 0x000000465135723e */ /* 0x000fc40004807052 */
[----:B------:R-:W-:Y:S02]  /*b340*/  F2FP.SATFINITE.E4M3.F32.PACK_AB_MERGE_C R57, R80, R79, R83 ;  /* 0x0000004f5039723e */ /* 0x000fe40004807053 */
[----:B------:R-:W-:Y:S02]  /*b350*/  F2FP.SATFINITE.E4M3.F32.PACK_AB_MERGE_C R59, R75, R86, R76 ;  /* 0x000000564b3b723e */ /* 0x000fe4000480704c */
[----:B------:R-:W-:-:S07]  /*b360*/  MOV R54, R67 ;  /* 0x0000004300367202 */ /* 0x000fce0000000f00 */
.L_x_355:
[----:B------:R-:W-:Y:S05]  /*b370*/  BSYNC B1 ;  /* 0x0000000000017941 */ /* 0x000fea0003800000 */
.L_x_354:
[----:B-1----:R3:W-:Y:S01]  /*b380*/  STG.E.128 desc[UR60][R62.64], R52 ;  /* 0x000000343e007986 */ /* 0x0027e2000c101d3c */
[----:B------:R-:W-:-:S13]  /*b390*/  ISETP.GE.AND P2, PT, R65, R147, PT ;  /* 0x000000934100720c */ /* 0x000fda0003f46270 */
[----:B------:R-:W-:Y:S05]  /*b3a0*/  @P2 BRA `(.L_x_332) ;  /* 0x0000000400d42947 */ /* 0x000fea0003800000 */
[--C-:B---3--:R-:W-:Y:S02]  /*b3b0*/  SHF.R.S32.HI R52, RZ, 0x1f, R65.reuse ;  /* 0x0000001fff347819 */ /* 0x108fe40000011441 */
[----:B------:R-:W-:-:S04]  /*b3c0*/  IADD3 R65, P2, P3, R46, R128, R65 ;  /* 0x000000802e417210 */ /* 0x000fc80007b5e041 */
[----:B------:R-:W-:Y:S02]  /*b3d0*/  IADD3.X R64, R21, R64, R52, P2, P3 ;  /* 0x0000004015407210 */ /* 0x000fe400017e6434 */
[----:B------:R-:W-:-:S05]  /*b3e0*/  IADD3 R60, P2, R65, R60, RZ ;  /* 0x0000003c413c7210 */ /* 0x000fca0007f5e0ff */
[----:B------:R-:W-:-:S05]  /*b3f0*/  IMAD.X R61, R64, 0x1, R61, P2 ;  /* 0x00000001403d7824 */ /* 0x000fca00010e063d */
[----:B--2---:R4:W-:Y:S01]  /*b400*/  STG.E.128 desc[UR60][R60.64], R56 ;  /* 0x000000383c007986 */ /* 0x0049e2000c101d3c */
[----:B------:R-:W-:Y:S05]  /*b410*/  BRA `(.L_x_332) ;  /* 0x0000000400b87947 */ /* 0x000fea0003800000 */
.L_x_295:
[----:B------:R-:W2:Y:S02]  /*b420*/  LDL R52, [R1+0x40] ;  /* 0x0000400001347983 */ /* 0x000ea40000100800 */
[----:B--2---:R-:W-:-:S13]  /*b430*/  R2UR UR4, R52 ;  /* 0x00000000340472ca */ /* 0x004fda00000e0000 */
[----:B------:R-:W-:-:S06]  /*b440*/  UISETP.NE.AND UP0, UPT, UR4, 0x3, UPT ;  /* 0x000000030400788c */ /* 0x000fcc000bf05270 */
[----:B------:R-:W-:-:S13]  /*b450*/  PLOP3.LUT P5, PT, PT, PT, UP0, 0x80, 0x0 ;  /* 0x000000000000781c */ /* 0x000fda0003faf008 */
[----:B------:R-:W-:Y:S05]  /*b460*/  @!P5 BRA `(.L_x_356) ;  /* 0x000000000004d947 */ /* 0x000fea0003800000 */
[----:B------:R-:W-:Y:S01]  /*b470*/  BPT.TRAP 0x1 ;  /* 0x000000040000795c */ /* 0x000fe20000300000 */
.L_x_356:
[----:B------:R-:W-:Y:S01]  /*b480*/  IMAD R111, R17, 0x8, R16 ;  /* 0x00000008116f7824 */ /* 0x000fe200078e0210 */
[----:B------:R-:W-:Y:S01]  /*b490*/  SHF.L.U32 R127, R231, 0x1f, RZ ;  /* 0x0000001fe77f7819 */ /* 0x000fe200000006ff */
[----:B------:R-:W-:Y:S01]  /*b4a0*/  IMAD R120, R25, -0xe0, R2 ;  /* 0xffffff2019787824 */ /* 0x000fe200078e0202 */
[----:B------:R-:W-:Y:S01]  /*b4b0*/  BSSY B1, `(.L_x_357) ;  /* 0x0000006000017945 */ /* 0x000fe20003800000 */
[----:B------:R-:W-:Y:S01]  /*b4c0*/  SHF.R.S32.HI R53, RZ, 0x1f, R25 ;  /* 0x0000001fff357819 */ /* 0x000fe20000011419 */
[----:B------:R-:W0:Y:S01]  /*b4d0*/  SYNCS.PHASECHK.TRANS64.TRYWAIT P2, [R111+URZ+0x2e890], R127 ;  /* 0x02e8907f6f0075a7 */ /* 0x000e22000804017f */
[----:B------:R-:W-:Y:S01]  /*b4e0*/  IMAD R52, R40, R25, RZ ;  /* 0x0000001928347224 */ /* 0x000fe200078e02ff */
[----:B------:R-:W-:Y:S01]  /*b4f0*/  VIMNMX R120, R120, 0xe0, PT ;  /* 0x000000e078787848 */ /* 0x000fe20003fe0100 */
[----:B0-----:R-:W-:Y:S06]  /*b500*/  @!P2 BRA `(.L_x_358) ;  /* 0x0000016c00d4a947 */ /* 0x001fec0003800000 */
.L_x_578:
[----:B------:R-:W-:Y:S05]  /*b510*/  BSYNC B1 ;  /* 0x0000000000017941 */ /* 0x000fea0003800000 */
.L_x_357:
[----:B------:R-:W-:Y:S01]  /*b520*/  ISETP.GE.AND P2, PT, R228, R120, PT ;  /* 0x00000078e400720c */ /* 0x000fe20003f46270 */
[----:B------:R-:W-:Y:S01]  /*b530*/  IMAD R53, R53, R132, R52 ;  /* 0x0000008435357224 */ /* 0x000fe200078e0234 */
[----:B------:R-:W-:Y:S01]  /*b540*/  BSSY B1, `(.L_x_359) ;  /* 0x0000014000017945 */ /* 0x000fe20003800000 */
[----:B------:R-:W-:-:S04]  /*b550*/  IMAD.WIDE.U32 R56, R132, R25, RZ ;  /* 0x0000001984387225 */ /* 0x000fc800078e00ff */
[----:B------:R-:W-:-:S06]  /*b560*/  IMAD.IADD R60, R53, 0x1, R57 ;  /* 0x00000001353c7824 */ /* 0x000fcc00078e0239 */
[----:B------:R-:W-:Y:S05]  /*b570*/  @P2 BRA `(.L_x_360) ;  /* 0x0000000000402947 */ /* 0x000fea0003800000 */
[----:B------:R-:W1:Y:S01]  /*b580*/  @!P0 LDS.128 R52, [R119+0x20400] ;  /* 0x0204000077348984 */ /* 0x000e620000000c00 */
[----:B------:R-:W2:Y:S02]  /*b590*/  @!P0 LDC.64 R58, c[0x0][0x2d8] ;  /* 0x0000b600ff3a8b82 */ /* 0x000ea40000000a00 */
[----:B--2---:R-:W-:-:S04]  /*b5a0*/  @!P0 IADD3 R58, P2, P3, R56, R58, R20 ;  /* 0x0000003a383a8210 */ /* 0x004fc80007b5e014 */
[----:B------:R-:W-:-:S05]  /*b5b0*/  @!P0 IADD3.X R59, R60, R59, R14, P2, P3 ;  /* 0x0000003b3c3b8210 */ /* 0x000fca00017e640e */
[----:B-1----:R1:W-:Y:S01]  /*b5c0*/  @!P0 STG.E.128 desc[UR60][R58.64], R52 ;  /* 0x000000343a008986 */ /* 0x0023e2000c101d3c */
[----:B------:R-:W-:Y:S05]  /*b5d0*/  @P1 BRA `(.L_x_360) ;  /* 0x0000000000281947 */ /* 0x000fea0003800000 */
[----:B------:R-:W-:Y:S01]  /*b5e0*/  ULDC.64 UR4, c[0x0][0x2d8] ;  /* 0x0000b60000047ab9 */ /* 0x000fe20000000a00 */
[----:B-1----:R-:W-:Y:S01]  /*b5f0*/  VIADD R52, R34, 0x40 ;  /* 0x0000004022347836 */ /* 0x002fe20000000000 */
[----:B------:R-:W-:-:S04]  /*b600*/  IADD3 R58, P2, P3, R13, UR4, R56 ;  /* 0x000000040d3a7c10 */ /* 0x000fc8000fb5e038 */
[----:B------:R-:W-:Y:S02]  /*b610*/  IADD3.X R59, R109, UR5, R60, P2, P3 ;  /* 0x000000056d3b7c10 */ /* 0x000fe400097e643c */
[----:B------:R-:W-:-:S13]  /*b620*/  LOP3.LUT P2, RZ, R229, 0x4, RZ, 0xc0, !PT ;  /* 0x00000004e5ff7812 */ /* 0x000fda000784c0ff */
[----:B------:R-:W-:-:S04]  /*b630*/  @P2 VIADD R52, R34, 0xffffffc0 ;  /* 0xffffffc022342836 */ /* 0x000fc80000000000 */
[----:B------:R-:W-:-:S05]  /*b640*/  IMAD R53, R17, 0x7000, R52 ;  /* 0x0000700011357824 */ /* 0x000fca00078e0234 */
[----:B------:R-:W-:-:S06]  /*b650*/  IADD3 R53, R16, R53, RZ ;  /* 0x0000003510357210 */ /* 0x000fcc0007ffe0ff */
[----:B------:R-:W1:Y:S04]  /*b660*/  LDS.128 R52, [R53+0x20400] ;  /* 0x0204000035347984 */ /* 0x000e680000000c00 */
[----:B-1----:R2:W-:Y:S02]  /*b670*/  STG.E.128 desc[UR60][R58.64], R52 ;  /* 0x000000343a007986 */ /* 0x0025e4000c101d3c */
.L_x_360:
[----:B------:R-:W-:Y:S05]  /*b680*/  BSYNC B1 ;  /* 0x0000000000017941 */ /* 0x000fea0003800000 */
.L_x_359:
[----:B-12---:R-:W-:Y:S01]  /*b690*/  VIADD R52, R228, 0x40 ;  /* 0x00000040e4347836 */ /* 0x006fe20000000000 */
[----:B------:R-:W-:Y:S04]  /*b6a0*/  BSSY B1, `(.L_x_361) ;  /* 0x0000015000017945 */ /* 0x000fe80003800000 */
[----:B------:R-:W-:-:S13]  /*b6b0*/  ISETP.GE.AND P2, PT, R52, R120, PT ;  /* 0x000000783400720c */ /* 0x000fda0003f46270 */
[----:B------:R-:W-:Y:S05]  /*b6c0*/  @P2 BRA `(.L_x_362) ;  /* 0x0000000000482947 */ /* 0x000fea0003800000 */
[----:B------:R-:W1:Y:S01]  /*b6d0*/  @!P0 LDS.128 R52, [R119+0x22400] ;  /* 0x0224000077348984 */ /* 0x000e620000000c00 */
[----:B------:R-:W2:Y:S01]  /*b6e0*/  @!P0 LDC.64 R58, c[0x0][0x2d8] ;  /* 0x0000b600ff3a8b82 */ /* 0x000ea20000000a00 */
[----:B------:R-:W-:-:S05]  /*b6f0*/  IADD3 R61, P2, R106, R56, RZ ;  /* 0x000000386a3d7210 */ /* 0x000fca0007f5e0ff */
[----:B------:R-:W-:Y:S01]  /*b700*/  IMAD.X R62, R60, 0x1, R107, P2 ;  /* 0x000000013c3e7824 */ /* 0x000fe200010e066b */
        /* <DEDUP_REMOVED lines=10> */
[----:B------:R-:W-:-:S04]  /*b7b0*/  IMAD R53, R17, 0x7000, R52 ;  /* 0x0000700011357824 */ /* 0x000fc800078e0234 */
[----:B------:R-:W-:-:S06]  /*b7c0*/  IMAD.IADD R53, R16, 0x1, R53 ;  /* 0x0000000110357824 */ /* 0x000fcc00078e0235 */
[----:B------:R-:W1:Y:S04]  /*b7d0*/  LDS.128 R52, [R53+0x22400] ;  /* 0x0224000035347984 */ /* 0x000e680000000c00 */
[----:B-1----:R2:W-:Y:S02]  /*b7e0*/  STG.E.128 desc[UR60][R58.64], R52 ;  /* 0x000000343a007986 */ /* 0x0025e4000c101d3c */
.L_x_362:
[----:B------:R-:W-:Y:S05]  /*b7f0*/  BSYNC B1 ;  /* 0x0000000000017941 */ /* 0x000fea0003800000 */
.L_x_361:
[----:B-12---:R-:W-:Y:S01]  /*b800*/  VIADD R52, R228, 0x80 ;  /* 0x00000080e4347836 */ /* 0x006fe20000000000 */
[----:B------:R-:W-:Y:S04]  /*b810*/  BSSY B1, `(.L_x_363) ;  /* 0x0000015000017945 */ /* 0x000fe80003800000 */
[----:B------:R-:W-:-:S13]  /*b820*/  ISETP.GE.AND P2, PT, R52, R120, PT ;  /* 0x000000783400720c */ /* 0x000fda0003f46270 */
[----:B------:R-:W-:Y:S05]  /*b830*/  @P2 BRA `(.L_x_364) ;  /* 0x0000000000482947 */ /* 0x000fea0003800000 */
[----:B------:R-:W1:Y:S01]  /*b840*/  @!P0 LDS.128 R52, [R119+0x24400] ;  /* 0x0244000077348984 */ /* 0x000e620000000c00 */
[----:B------:R-:W2:Y:S01]  /*b850*/  @!P0 LDC.64 R58, c[0x0][0x2d8] ;  /* 0x0000b600ff3a8b82 */ /* 0x000ea20000000a00 */
[----:B------:R-:W-:-:S04]  /*b860*/  LEA R61, P2, R44, R56, 0x7 ;  /* 0x000000382c3d7211 */ /* 0x000fc800078438ff */
[----:B------:R-:W-:Y:S02]  /*b870*/  IADD3.X R62, R60, R45, RZ, P2, !PT ;  /* 0x0000002d3c3e7210 */ /* 0x000fe400017fe4ff */
        /* <DEDUP_REMOVED lines=14> */
.L_x_364:
[----:B------:R-:W-:Y:S05]  /*b960*/  BSYNC B1 ;  /* 0x0000000000017941 */ /* 0x000fea0003800000 */
.L_x_363:
[----:B-12---:R-:W-:-:S05]  /*b970*/  VIADD R52, R228, 0xc0 ;  /* 0x000000c0e4347836 */ /* 0x006fca0000000000 */
[----:B------:R-:W-:-:S13]  /*b980*/  ISETP.GE.AND P2, PT, R52, R120, PT ;  /* 0x000000783400720c */ /* 0x000fda0003f46270 */
[----:B------:R-:W-:Y:S05]  /*b990*/  @P2 BRA `(.L_x_332) ;  /* 0x0000000000582947 */ /* 0x000fea0003800000 */
[----:B------:R-:W1:Y:S01]  /*b9a0*/  LDC.64 R54, c[0x0][0x2f0] ;  /* 0x0000bc00ff367b82 */ /* 0x000e620000000a00 */
[----:B------:R-:W-:Y:S02]  /*b9b0*/  IMAD.MOV.U32 R58, RZ, RZ, R56 ;  /* 0x000000ffff3a7224 */ /* 0x000fe400078e0038 */
[----:B------:R-:W-:-:S05]  /*b9c0*/  IMAD.MOV.U32 R59, RZ, RZ, R60 ;  /* 0x000000ffff3b7224 */ /* 0x000fca00078e003c */
[----:B------:R-:W2:Y:S01]  /*b9d0*/  @!P0 LDC.64 R52, c[0x0][0x2d8] ;  /* 0x0000b600ff348b82 */ /* 0x000ea20000000a00 */
[----:B-1----:R-:W-:-:S04]  /*b9e0*/  IMAD.WIDE.U32 R58, R54, 0xc0, R58 ;  /* 0x000000c0363a7825 */ /* 0x002fc800078e003a */
[----:B------:R-:W-:Y:S01]  /*b9f0*/  IMAD R55, R55, 0xc0, RZ ;  /* 0x000000c037377824 */ /* 0x000fe200078e02ff */
[----:B--2---:R-:W-:-:S04]  /*ba00*/  @!P0 IADD3 R56, P2, P3, R58, R52, R20 ;  /* 0x000000343a388210 */ /* 0x004fc80007b5e014 */
[----:B------:R-:W-:-:S04]  /*ba10*/  IADD3 R60, R59, R55, RZ ;  /* 0x000000373b3c7210 */ /* 0x000fc80007ffe0ff */
[----:B------:R-:W-:Y:S02]  /*ba20*/  @!P0 IADD3.X R57, R60, R53, R14, P2, P3 ;  /* 0x000000353c398210 */ /* 0x000fe400017e640e */
[----:B------:R-:W1:Y:S04]  /*ba30*/  @!P0 LDS.128 R52, [R119+0x26400] ;  /* 0x0264000077348984 */ /* 0x000e680000000c00 */
        /* <DEDUP_REMOVED lines=12> */
.L_x_332:
[----:B------:R-:W-:Y:S05]  /*bb00*/  BSYNC B0 ;  /* 0x0000000000007941 */ /* 0x000fea0003800000 */
.L_x_294:
[----:B-1234-:R-:W1:Y:S01]  /*bb10*/  S2R R52, SR_TID.X ;  /* 0x0000000000347919 */ /* 0x01ee620000002100 */
[----:B------:R-:W-:Y:S01]  /*bb20*/  @!PT LDS RZ, [RZ] ;  /* 0x00000000fffff984 */ /* 0x000fe20000000800 */
[----:B------:R-:W-:Y:S01]  /*bb30*/  @!PT LDS RZ, [RZ] ;  /* 0x00000000fffff984 */ /* 0x000fe20000000800 */
[----:B------:R-:W-:Y:S01]  /*bb40*/  @!PT LDS RZ, [RZ] ;  /* 0x00000000fffff984 */ /* 0x000fe20000000800 */
[----:B------:R-:W-:Y:S01]  /*bb50*/  @!PT LDS RZ, [RZ] ;  /* 0x00000000fffff984 */ /* 0x000fe20000000800 */
[----:B------:R2:W-:Y:S06]  /*bb60*/  MEMBAR.ALL.CTA ;  /* 0x0000000000007992 */ /* 0x0005ec0000008000 */
[----:B--2---:R-:W2:Y:S01]  /*bb70*/  FENCE.VIEW.ASYNC.S ;  /* 0x00000000000073c6 */ /* 0x004ea20000000000 */
[----:B------:R-:W-:Y:S05]  /*bb80*/  WARPSYNC.ALL ;  /* 0x0000000000007948 */ /* 0x000fea0003800000 */
[----:B------:R-:W-:Y:S01]  /*bb90*/  BSSY B0, `(.L_x_365) ;  /* 0x0000009000007945 */ /* 0x000fe20003800000 */
[----:B-1----:R-:W-:Y:S01]  /*bba0*/  LOP3.LUT R52, R52, 0x7f, RZ, 0xc0, !PT ;  /* 0x0000007f34347812 */ /* 0x002fe200078ec0ff */
[----:B--2---:R1:W-:Y:S03]  /*bbb0*/  BAR.SYNC.DEFER_BLOCKING R140, 0x80 ;  /* 0x0002008c0000751d */ /* 0x0043e60000010000 */
[----:B------:R-:W-:-:S13]  /*bbc0*/  ISETP.NE.AND P2, PT, R52, RZ, PT ;  /* 0x000000ff3400720c */ /* 0x000fda0003f45270 */
[----:B------:R-:W-:-:S05]  /*bbd0*/  @!P2 VIADD R52, R111, 0x2e8a0 ;  /* 0x0002e8a06f34a836 */ /* 0x000fca0000000000 */
[----:B------:R-:W-:-:S04]  /*bbe0*/  @!P2 PRMT R52, RZ, 0x654, R52 ;  /* 0x00000654ff34a816 */ /* 0x000fc80000000034 */
[----:B------:R1:W-:Y:S01]  /*bbf0*/  @!P2 SYNCS.ARRIVE.TRANS64.RED.A1T0 RZ, [R52+URZ], RZ ;  /* 0x000000ff34ffa9a7 */ /* 0x0003e2000810043f */
[----:B------:R-:W-:Y:S05]  /*bc00*/  @!P5 BRA `(.L_x_366) ;  /* 0x000000000004d947 */ /* 0x000fea0003800000 */
[----:B------:R-:W-:Y:S01]  /*bc10*/  BPT.TRAP 0x1 ;  /* 0x000000040000795c */ /* 0x000fe20000300000 */
.L_x_366:
[----:B------:R-:W-:Y:S05]  /*bc20*/  BSYNC B0 ;  /* 0x0000000000007941 */ /* 0x000fea0003800000 */
.L_x_365:
[----:B------:R-:W2:Y:S01]  /*bc30*/  SYNCS.PHASECHK.TRANS64.TRYWAIT P3, [R111+URZ+0x2e8b0], R127 ;  /* 0x02e8b07f6f0075a7 */ /* 0x000ea2000806017f */
[----:B------:R-:W-:Y:S01]  /*bc40*/  ULDC.64 UR38, c[0x0][0x318] ;  /* 0x0000c60000267ab9 */ /* 0x000fe20000000a00 */
[----:B------:R-:W-:Y:S01]  /*bc50*/  ULDC.64 UR36, c[0x0][0x308] ;  /* 0x0000c20000247ab9 */ /* 0x000fe20000000a00 */
[----:B------:R-:W-:Y:S04]  /*bc60*/  BSSY B0, `(.L_x_367) ;  /* 0x0000002000007945 */ /* 0x000fe80003800000 */
[----:B--2---:R-:W-:Y:S05]  /*bc70*/  @!P3 BRA `(.L_x_368) ;  /* 0x00000168000cb947 */ /* 0x004fea0003800000 */
.L_x_579:
[----:B------:R-:W-:Y:S05]  /*bc80*/  BSYNC B0 ;  /* 0x0000000000007941 */ /* 0x000fea0003800000 */
.L_x_367:
[----:B------:R-:W-:Y:S01]  /*bc90*/  ISETP.GE.AND P3, PT, R228, R120, PT ;  /* 0x00000078e400720c */ /* 0x000fe20003f66270 */
[----:B------:R-:W-:Y:S01]  /*bca0*/  BSSY B0, `(.L_x_369) ;  /* 0x0000017000007945 */ /* 0x000fe20003800000 */
[----:B------:R-:W-:-:S11]  /*bcb0*/  IMAD.WIDE R56, R25, 0xe0, R102 ;  /* 0x000000e019387825 */ /* 0x000fd600078e0266 */
[----:B------:R-:W-:Y:S05]  /*bcc0*/  @P3 BRA `(.L_x_370) ;  /* 0x0000000000503947 */ /* 0x000fea0003800000 */
[----:B------:R-:W-:Y:S01]  /*bcd0*/  ULDC UR4, c[0x0][0x2e4] ;  /* 0x0000b90000047ab9 */ /* 0x000fe20000000800 */
[----:B------:R-:W-:Y:S01]  /*bce0*/  PLOP3.LUT P4, PT, PT, PT, PT, 0x8, 0x0 ;  /* 0x000000000000781c */ /* 0x000fe20003f8e170 */
[----:B-1----:R-:W-:Y:S01]  /*bcf0*/  IMAD.MOV.U32 R52, RZ, RZ, R48 ;  /* 0x000000ffff347224 */ /* 0x002fe200078e0030 */
[----:B------:R-:W-:Y:S01]  /*bd00*/  ISETP.GE.AND P3, PT, R4, UR4, PT ;  /* 0x0000000404007c0c */ /* 0x000fe2000bf66270 */
[----:B------:R-:W-:Y:S02]  /*bd10*/  IMAD.MOV.U32 R53, RZ, RZ, R110 ;  /* 0x000000ffff357224 */ /* 0x000fe400078e006e */
[----:B------:R-:W-:Y:S02]  /*bd20*/  IMAD R55, R57, UR38, RZ ;  /* 0x0000002639377c24 */ /* 0x000fe4000f8e02ff */
[----:B------:R-:W-:-:S04]  /*bd30*/  IMAD.WIDE.U32 R52, R56, UR38, R52 ;  /* 0x0000002638347c25 */ /* 0x000fc8000f8e0034 */
[----:B------:R-:W-:-:S04]  /*bd40*/  IMAD R55, R56, UR39, R55 ;  /* 0x0000002738377c24 */ /* 0x000fc8000f8e0237 */
[----:B------:R-:W-:Y:S02]  /*bd50*/  @!P3 LOP3.LUT P5, RZ, R229, 0x4, RZ, 0xc0, !PT ;  /* 0x00000004e5ffb812 */ /* 0x000fe400078ac0ff */
[----:B------:R-:W-:Y:S02]  /*bd60*/  @!P3 IADD3 R60, R118, 0x40, RZ ;  /* 0x00000040763cb810 */ /* 0x000fe40007ffe0ff */
[----:B------:R-:W-:Y:S02]  /*bd70*/  @!P3 PLOP3.LUT P4, PT, P5, PT, PT, 0x80, 0x0 ;  /* 0x000000000000b81c */ /* 0x000fe40002f8f070 */
[----:B------:R-:W-:-:S04]  /*bd80*/  IADD3 R58, P5, R52, UR36, RZ ;  /* 0x00000024343a7c10 */ /* 0x000fc8000ffbe0ff */
[----:B------:R-:W-:-:S07]  /*bd90*/  IADD3.X R59, R53, UR37, R55, P5, !PT ;  /* 0x00000025353b7c10 */ /* 0x000fce000affe437 */
[----:B------:R-:W-:Y:S01]  /*bda0*/  @P4 VIADD R60, R118, 0xffffffc0 ;  /* 0xffffffc0763c4836 */ /* 0x000fe20000000000 */
[----:B------:R-:W-:-:S03]  /*bdb0*/  ISETP.GE.AND P4, PT, R18, UR4, PT ;  /* 0x0000000412007c0c */ /* 0x000fc6000bf86270 */
[----:B------:R-:W-:-:S10]  /*bdc0*/  @!P3 IMAD.IADD R60, R16, 0x1, R60 ;  /* 0x00000001103cb824 */ /* 0x000fd400078e023c */
[----:B------:R-:W1:Y:S04]  /*bdd0*/  @!P4 LDS.128 R52, [R119+0xe400] ;  /* 0x00e400007734c984 */ /* 0x000e680000000c00 */
[----:B-1----:R-:W-:Y:S04]  /*bde0*/  @!P4 STG.E.128 desc[UR60][R58.64], R52 ;  /* 0x000000343a00c986 */ /* 0x002fe8000c101d3c */
[----:B------:R-:W1:Y:S04]  /*bdf0*/  @!P3 LDS.128 R52, [R60+0xe400] ;  /* 0x00e400003c34b984 */ /* 0x000e680000000c00 */
[----:B-1----:R3:W-:Y:S02]  /*be00*/  @!P3 STG.E.128 desc[UR60][R58.64+0x40], R52 ;  /* 0x000040343a00b986 */ /* 0x0027e4000c101d3c */
.L_x_370:
[----:B------:R-:W-:Y:S05]  /*be10*/  BSYNC B0 ;  /* 0x0000000000007941 */ /* 0x000fea0003800000 */
.L_x_369:
[----:B-1-3--:R-:W-:Y:S01]  /*be20*/  VIADD R52, R228, 0x40 ;  /* 0x00000040e4347836 */ /* 0x00afe20000000000 */
[----:B------:R-:W-:Y:S04]  /*be30*/  BSSY B0, `(.L_x_371) ;  /* 0x0000019000007945 */ /* 0x000fe80003800000 */
[----:B------:R-:W-:-:S13]  /*be40*/  ISETP.GE.AND P3, PT, R52, R120, PT ;  /* 0x000000783400720c */ /* 0x000fda0003f66270 */
[----:B------:R-:W-:Y:S05]  /*be50*/  @P3 BRA `(.L_x_372) ;  /* 0x0000000000583947 */ /* 0x000fea0003800000 */
[----:B------:R-:W-:Y:S01]  /*be60*/  ULDC UR4, c[0x0][0x2e4] ;  /* 0x0000b90000047ab9 */ /* 0x000fe20000000800 */
[----:B------:R-:W-:Y:S01]  /*be70*/  PLOP3.LUT P4, PT, PT, PT, PT, 0x8, 0x0 ;  /* 0x000000000000781c */ /* 0x000fe20003f8e170 */
[----:B------:R-:W-:Y:S01]  /*be80*/  IMAD.MOV.U32 R53, RZ, RZ, R110 ;  /* 0x000000ffff357224 */ /* 0x000fe200078e006e */
[----:B------:R-:W-:Y:S02]  /*be90*/  ISETP.GE.AND P3, PT, R4, UR4, PT ;  /* 0x0000000404007c0c */ /* 0x000fe4000bf66270 */
[----:B------:R-:W-:-:S11]  /*bea0*/  MOV R52, R48 ;  /* 0x0000003000347202 */ /* 0x000fd60000000f00 */
[----:B------:R-:W-:Y:S01]  /*beb0*/  @!P3 LOP3.LUT P5, RZ, R229, 0x4, RZ, 0xc0, !PT ;  /* 0x00000004e5ffb812 */ /* 0x000fe200078ac0ff */
[----:B------:R-:W-:-:S03]  /*bec0*/  @!P3 VIADD R60, R118, 0x40 ;  /* 0x00000040763cb836 */ /* 0x000fc60000000000 */
[----:B------:R-:W-:Y:S02]  /*bed0*/  @!P3 PLOP3.LUT P4, PT, P5, PT, PT, 0x80, 0x0 ;  /* 0x000000000000b81c */ /* 0x000fe40002f8f070 */
[----:B------:R-:W-:-:S05]  /*bee0*/  IADD3 R55, P5, R56, 0x40, RZ ;  /* 0x0000004038377810 */ /* 0x000fca0007fbe0ff */
[----:B------:R-:W-:Y:S02]  /*bef0*/  IMAD.X R54, RZ, RZ, R57, P5 ;  /* 0x000000ffff367224 */ /* 0x000fe400028e0639 */
[----:B------:R-:W-:-:S04]  /*bf00*/  IMAD.WIDE.U32 R52, R55, UR38, R52 ;  /* 0x0000002637347c25 */ /* 0x000fc8000f8e0034 */
[----:B------:R-:W-:Y:S02]  /*bf10*/  IMAD R54, R54, UR38, RZ ;  /* 0x0000002636367c24 */ /* 0x000fe4000f8e02ff */
[----:B------:R-:W-:Y:S01]  /*bf20*/  @P4 VIADD R60, R118, 0xffffffc0 ;  /* 0xffffffc0763c4836 */ /* 0x000fe20000000000 */
[----:B------:R-:W-:Y:S01]  /*bf30*/  IADD3 R58, P4, R52, UR36, RZ ;  /* 0x00000024343a7c10 */ /* 0x000fe2000ff9e0ff */
[----:B------:R-:W-:Y:S02]  /*bf40*/  IMAD R55, R55, UR39, R54 ;  /* 0x0000002737377c24 */ /* 0x000fe4000f8e0236 */
[----:B------:R-:W-:-:S03]  /*bf50*/  @!P3 IMAD.IADD R60, R16, 0x1, R60 ;  /* 0x00000001103cb824 */ /* 0x000fc600078e023c */
[----:B------:R-:W-:Y:S02]  /*bf60*/  IADD3.X R59, R53, UR37, R55, P4, !PT ;  /* 0x00000025353b7c10 */ /* 0x000fe4000a7fe437 */
[----:B------:R-:W-:-:S13]  /*bf70*/  ISETP.GE.AND P4, PT, R18, UR4, PT ;  /* 0x0000000412007c0c */ /* 0x000fda000bf86270 */
[----:B------:R-:W1:Y:S04]  /*bf80*/  @!P4 LDS.128 R52, [R119+0x10400] ;  /* 0x010400007734c984 */ /* 0x000e680000000c00 */
[----:B-1----:R-:W-:Y:S04]  /*bf90*/  @!P4 STG.E.128 desc[UR60][R58.64], R52 ;  /* 0x000000343a00c986 */ /* 0x002fe8000c101d3c */
[----:B------:R-:W1:Y:S04]  /*bfa0*/  @!P3 LDS.128 R52, [R60+0x10400] ;  /* 0x010400003c34b984 */ /* 0x000e680000000c00 */
[----:B-1----:R1:W-:Y:S02]  /*bfb0*/  @!P3 STG.E.128 desc[UR60][R58.64+0x40], R52 ;  /* 0x000040343a00b986 */ /* 0x0023e4000c101d3c */
.L_x_372:
[----:B------:R-:W-:Y:S05]  /*bfc0*/  BSYNC B0 ;  /* 0x0000000000007941 */ /* 0x000fea0003800000 */
.L_x_371:
[----:B-1----:R-:W-:Y:S01]  /*bfd0*/  VIADD R52, R228, 0x80 ;  /* 0x00000080e4347836 */ /* 0x002fe20000000000 */
        /* <DEDUP_REMOVED lines=25> */
.L_x_374:
[----:B------:R-:W-:Y:S05]  /*c170*/  BSYNC B0 ;  /* 0x0000000000007941 */ /* 0x000fea0003800000 */
.L_x_373:
        /* <DEDUP_REMOVED lines=16> */
[----:B------:R-:W-:Y:S02]  /*c280*/  @P4 VIADD R58, R118, 0xffffffc0 ;  /* 0xffffffc0763a4836 */ /* 0x000fe40000000000 */
[----:B------:R-:W-:Y:S01]  /*c290*/  IMAD R55, R55, UR39, R56 ;  /* 0x0000002737377c24 */ /* 0x000fe2000f8e0238 */
[----:B------:R-:W-:Y:S01]  /*c2a0*/  IADD3 R56, P4, R52, UR36, RZ ;  /* 0x0000002434387c10 */ /* 0x000fe2000ff9e0ff */
[----:B------:R-:W-:-:S03]  /*c2b0*/  @!P3 IMAD.IADD R58, R16, 0x1, R58 ;  /* 0x00000001103ab824 */ /* 0x000fc600078e023a */
[----:B------:R-:W-:Y:S02]  /*c2c0*/  IADD3.X R57, R53, UR37, R55, P4, !PT ;  /* 0x0000002535397c10 */ /* 0x000fe4000a7fe437 */
[----:B------:R-:W-:-:S13]  /*c2d0*/  ISETP.GE.AND P4, PT, R18, UR4, PT ;  /* 0x0000000412007c0c */ /* 0x000fda000bf86270 */
[----:B------:R-:W1:Y:S04]  /*c2e0*/  @!P4 LDS.128 R52, [R119+0x14400] ;  /* 0x014400007734c984 */ /* 0x000e680000000c00 */
[----:B-1----:R-:W-:Y:S04]  /*c2f0*/  @!P4 STG.E.128 desc[UR60][R56.64], R52 ;  /* 0x000000343800c986 */ /* 0x002fe8000c101d3c */
[----:B------:R-:W1:Y:S04]  /*c300*/  @!P3 LDS.128 R52, [R58+0x14400] ;  /* 0x014400003a34b984 */ /* 0x000e680000000c00 */
[----:B-1----:R1:W-:Y:S02]  /*c310*/  @!P3 STG.E.128 desc[UR60][R56.64+0x40], R52 ;  /* 0x000040343800b986 */ /* 0x0023e4000c101d3c */
.L_x_376:
[----:B------:R-:W-:Y:S05]  /*c320*/  BSYNC B0 ;  /* 0x0000000000007941 */ /* 0x000fea0003800000 */
.L_x_375:
[----:B------:R-:W-:Y:S01]  /*c330*/  @!PT LDS RZ, [RZ] ;  /* 0x00000000fffff984 */ /* 0x000fe20000000800 */
[----:B------:R-:W-:Y:S01]  /*c340*/  @!PT LDS RZ, [RZ] ;  /* 0x00000000fffff984 */ /* 0x000fe20000000800 */
[----:B------:R-:W-:Y:S01]  /*c350*/  @!PT LDS RZ, [RZ] ;  /* 0x00000000fffff984 */ /* 0x000fe20000000800 */
[----:B------:R-:W-:Y:S01]  /*c360*/  @!PT LDS RZ, [RZ] ;  /* 0x00000000fffff984 */ /* 0x000fe20000000800 */
[----:B------:R3:W-:Y:S06]  /*c370*/  MEMBAR.ALL.CTA ;  /* 0x0000000000007992 */ /* 0x0007ec0000008000 */
[----:B---3--:R-:W3:Y:S01]  /*c380*/  FENCE.VIEW.ASYNC.S ;  /* 0x00000000000073c6 */ /* 0x008ee20000000000 */
[----:B0-2---:R-:W-:Y:S01]  /*c390*/  @!P2 VIADD R111, R111, 0x2e8c0 ;  /* 0x0002e8c06f6fa836 */ /* 0x005fe20000000000 */
[----:B---3--:R0:W-:Y:S01]  /*c3a0*/  BAR.SYNC.DEFER_BLOCKING R140, 0x80 ;  /* 0x0002008c0000751d */ /* 0x0081e20000010000 */
[----:B------:R-:W-:Y:S01]  /*c3b0*/  ISETP.NE.AND P3, PT, R112, RZ, PT ;  /* 0x000000ff7000720c */ /* 0x000fe20003f65270 */
[----:B------:R-:W-:-:S02]  /*c3c0*/  VIADD R17, R17, 0x1 ;  /* 0x0000000111117836 */ /* 0x000fc40000000000 */
[----:B------:R-:W-:-:S04]  /*c3d0*/  @!P2 PRMT R111, RZ, 0x654, R111 ;  /* 0x00000654ff6fa816 */ /* 0x000fc8000000006f */
[----:B------:R0:W-:Y:S01]  /*c3e0*/  @!P2 SYNCS.ARRIVE.TRANS64.RED.A1T0 RZ, [R111+URZ], RZ ;  /* 0x000000ff6fffa9a7 */ /* 0x0001e2000810043f */
[----:B------:R-:W-:-:S04]  /*c3f0*/  ISETP.NE.AND P2, PT, R17, 0x2, PT ;  /* 0x000000021100780c */ /* 0x000fc80003f45270 */
[----:B-1----:R-:W-:Y:S02]  /*c400*/  SEL R52, RZ, 0x1, P2 ;  /* 0x00000001ff347807 */ /* 0x002fe40001000000 */
[----:B------:R-:W-:Y:S02]  /*c410*/  SEL R17, R17, RZ, P2 ;  /* 0x000000ff11117207 */ /* 0x000fe40001000000 */
[----:B------:R-:W-:Y:S01]  /*c420*/  LOP3.LUT R231, R231, R52, RZ, 0x3c, !PT ;  /* 0x00000034e7e77212 */ /* 0x000fe200078e3cff */
[----:B0-----:R-:W-:Y:S06]  /*c430*/  @P3 BRA `(.L_x_377) ;  /* 0xffffff6000a43947 */ /* 0x001fec000383ffff */
[----:B------:R-:W0:Y:S01]  /*c440*/  S2R R53, SR_TID.X ;  /* 0x0000000000357919 */ /* 0x000e220000002100 */
[----:B------:R-:W-:Y:S02]  /*c450*/  PLOP3.LUT P0, PT, PT, PT, PT, 0x8, 0x0 ;  /* 0x000000000000781c */ /* 0x000fe40003f0e170 */
[----:B0-----:R-:W-:-:S04]  /*c460*/  SHF.R.U32.HI R53, RZ, 0x7, R53 ;  /* 0x00000007ff357819 */ /* 0x001fc80000011635 */
[----:B------:R-:W-:-:S13]  /*c470*/  ISETP.NE.AND P3, PT, R53, 0x1, PT ;  /* 0x000000013500780c */ /* 0x000fda0003f65270 */
[----:B------:R-:W-:Y:S06]  /*c480*/  @!P3 BAR.ARV 0x9, 0x100 ;  /* 0x024400000000bb1d */ /* 0x000fec0000002000 */
.L_x_289:
[----:B------:R-:W0:Y:S01]  /*c490*/  LDC R0, c[0x0][0x428] ;  /* 0x00010a00ff007b82 */ /* 0x000e220000000800 */
[----:B------:R-:W-:Y:S05]  /*c4a0*/  @P0 BRA `(.L_x_378) ;  /* 0x00000000000c0947 */ /* 0x000fea0003800000 */
[----:B------:R-:W1:Y:S01]  /*c4b0*/  FENCE.VIEW.ASYNC.G ;  /* 0x00000000000073c6 */ /* 0x000e620000000100 */
[----:B------:R-:W-:Y:S05]  /*c4c0*/  WARPSYNC.ALL ;  /* 0x0000000000007948 */ /* 0x000fea0003800000 */
[----:B-1----:R-:W-:Y:S06]  /*c4d0*/  BAR.ARV 0xc, 0x180 ;  /* 0x0306000000007b1d */ /* 0x002fec0000002000 */
.L_x_378:
[----:B------:R-:W2:Y:S01]  /*c4e0*/  LDL R4, [R1+0x78] ;  /* 0x0000780001047983 */ /* 0x000ea20000100800 */
[----:B------:R-:W-:-:S03]  /*c4f0*/  ULDC.64 UR4, c[0x0][0x990] ;  /* 0x0002640000047ab9 */ /* 0x000fc60000000a00 */
[----:B------:R-:W3:Y:S01]  /*c500*/  LDL R5, [R1+0x68] ;  /* 0x0000680001057983 */ /* 0x000ee20000100800 */
[----:B------:R-:W-:Y:S01]  /*c510*/  ISETP.NE.U32.AND P0, PT, RZ, UR4, PT ;  /* 0x00000004ff007c0c */ /* 0x000fe2000bf05070 */
[----:B------:R-:W-:Y:S01]  /*c520*/  ULDC.64 UR6, c[0x0][0x998] ;  /* 0x0002660000067ab9 */ /* 0x000fe20000000a00 */
[----:B0-----:R-:W-:Y:S01]  /*c530*/  ISETP.NE.AND P2, PT, R0, 0x1, PT ;  /* 0x000000010000780c */ /* 0x001fe20003f45270 */
[----:B------:R-:W-:Y:S01]  /*c540*/  IMAD.MOV.U32 R7, RZ, RZ, R122 ;  /* 0x000000ffff077224 */ /* 0x000fe200078e007a */
[----:B------:R-:W-:Y:S02]  /*c550*/  ISETP.NE.U32.AND P1, PT, RZ, UR6, PT ;  /* 0x00000006ff007c0c */ /* 0x000fe4000bf25070 */
[----:B------:R-:W-:Y:S02]  /*c560*/  ISETP.NE.AND.EX P0, PT, RZ, UR5, PT, P0 ;  /* 0x00000005ff007c0c */ /* 0x000fe4000bf05300 */
[----:B------:R-:W-:-:S07]  /*c570*/  ISETP.NE.AND.EX P1, PT, RZ, UR7, PT, P1 ;  /* 0x00000007ff007c0c */ /* 0x000fce000bf25310 */
[----:B------:R-:W0:Y:S08]  /*c580*/  @P2 LDC R3, c[0x0][0x42c] ;  /* 0x00010b00ff032b82 */ /* 0x000e300000000800 */
[----:B------:R-:W2:Y:S08]  /*c590*/  @P0 LDC.64 R10, c[0x0][0x9a8] ;  /* 0x00026a00ff0a0b82 */ /* 0x000eb00000000a00 */
[----:B------:R-:W1:Y:S08]  /*c5a0*/  @P2 LDC R2, c[0x0][0x430] ;  /* 0x00010c00ff022b82 */ /* 0x000e700000000800 */
[----:B------:R-:W4:Y:S01]  /*c5b0*/  @P1 LDC.64 R12, c[0x0][0x9b8] ;  /* 0x00026e00ff0c1b82 */ /* 0x000f220000000a00 */
[----:B0-----:R-:W-:-:S07]  /*c5c0*/  @P2 IMAD.HI.U32 R3, R122, R3, RZ ;  /* 0x000000037a032227 */ /* 0x001fce00078e00ff */
[----:B------:R-:W0:Y:S08]  /*c5d0*/  @P0 LDC.64 R14, c[0x0][0x9b0] ;  /* 0x00026c00ff0e0b82 */ /* 0x000e300000000a00 */
[----:B------:R-:W0:Y:S01]  /*c5e0*/  @P1 LDC.64 R20, c[0x0][0x9c0] ;  /* 0x00027000ff141b82 */ /* 0x000e220000000a00 */
[----:B-1----:R-:W-:-:S04]  /*c5f0*/  @P2 SHF.R.U32.HI R7, RZ, R2, R3 ;  /* 0x00000002ff072219 */ /* 0x002fc80000011603 */
[----:B------:R-:W-:Y:S01]  /*c600*/  @P0 SHF.R.S32.HI R9, RZ, 0x1f, R7 ;  /* 0x0000001fff090819 */ /* 0x000fe20000011407 */
[C---:B--2---:R-:W-:Y:S02]  /*c610*/  @P0 IMAD R0, R4.reuse, R10, RZ ;  /* 0x0000000a04000224 */ /* 0x044fe400078e02ff */
[----:B----4-:R-:W-:Y:S02]  /*c620*/  @P1 IMAD R4, R4, R12, RZ ;  /* 0x0000000c04041224 */ /* 0x010fe400078e02ff */
[C---:B---3--:R-:W-:Y:S02]  /*c630*/  @P0 IMAD R11, R5.reuse, R11, R0 ;  /* 0x0000000b050b0224 */ /* 0x048fe400078e0200 */
[----:B------:R-:W-:-:S04]  /*c640*/  @P0 IMAD.WIDE.U32 R2, R5, R10, RZ ;  /* 0x0000000a05020225 */ /* 0x000fc800078e00ff */
[----:B------:R-:W-:Y:S02]  /*c650*/  @P1 IMAD R13, R5, R13, R4 ;  /* 0x0000000d050d1224 */ /* 0x000fe400078e0204 */
[----:B------:R-:W-:Y:S01]  /*c660*/  @P0 IMAD.IADD R3, R3, 0x1, R11 ;  /* 0x0000000103030824 */ /* 0x000fe200078e020b */
[----:B------:R-:W-:Y:S01]  /*c670*/  @P1 SHF.R.S32.HI R11, RZ, 0x1f, R7 ;  /* 0x0000001fff0b1819 */ /* 0x000fe20000011407 */
[----:B------:R-:W-:-:S04]  /*c680*/  @P1 IMAD.WIDE.U32 R4, R5, R12, RZ ;  /* 0x0000000c05041225 */ /* 0x000fc800078e00ff */
[----:B0-----:R-:W-:Y:S01]  /*c690*/  @P0 IMAD R0, R9, R14, RZ ;  /* 0x0000000e09000224 */ /* 0x001fe200078e02ff */
[----:B------:R-:W-:Y:S01]  /*c6a0*/  @P1 IADD3 R5, R5, R13, RZ ;  /* 0x0000000d05051210 */ /* 0x000fe20007ffe0ff */
[----:B------:R-:W-:Y:S02]  /*c6b0*/  @P1 IMAD R6, R11, R20, RZ ;  /* 0x000000140b061224 */ /* 0x000fe400078e02ff */
[C---:B------:R-:W-:Y:S02]  /*c6c0*/  @P0 IMAD R9, R7.reuse, R15, R0 ;  /* 0x0000000f07090224 */ /* 0x040fe400078e0200 */
[----:B------:R-:W-:-:S04]  /*c6d0*/  @P0 IMAD.WIDE.U32 R2, R7, R14, R2 ;  /* 0x0000000e07020225 */ /* 0x000fc800078e0002 */
[C---:B------:R-:W-:Y:S02]  /*c6e0*/  @P1 IMAD R11, R7.reuse, R21, R6 ;  /* 0x00000015070b1224 */ /* 0x040fe400078e0206 */
[----:B------:R-:W-:Y:S01]  /*c6f0*/  @P1 IMAD.WIDE.U32 R6, R7, R20, R4 ;  /* 0x0000001407061225 */ /* 0x000fe200078e0004 */
[----:B------:R-:W-:Y:S01]  /*c700*/  @P0 LEA R4, P3, R2, UR4, 0x2 ;  /* 0x0000000402040c11 */ /* 0x000fe2000f8610ff */
[----:B------:R-:W-:Y:S02]  /*c710*/  ULDC UR4, c[0x0][0x988] ;  /* 0x0002620000047ab9 */ /* 0x000fe40000000800 */
[----:B------:R-:W-:Y:S01]  /*c720*/  @P0 IMAD.IADD R5, R3, 0x1, R9 ;  /* 0x0000000103050824 */ /* 0x000fe200078e0209 */
[----:B------:R-:W-:Y:S01]  /*c730*/  @P1 LEA R8, P4, R6, UR6, 0x2 ;  /* 0x0000000606081c11 */ /* 0x000fe2000f8810ff */
[----:B------:R-:W-:Y:S02]  /*c740*/  @P1 IMAD.IADD R3, R7, 0x1, R11 ;  /* 0x0000000107031824 */ /* 0x000fe400078e020b */
[----:B------:R-:W-:Y:S01]  /*c750*/  IMAD.MOV.U32 R0, RZ, RZ, 0x3f800000 ;  /* 0x3f800000ff007424 */ /* 0x000fe200078e00ff */
[----:B------:R-:W-:Y:S01]  /*c760*/  @P0 LEA.HI.X R5, R2, UR5, R5, 0x2, P3 ;  /* 0x0000000502050c11 */ /* 0x000fe200098f1405 */
[----:B------:R-:W0:Y:S01]  /*c770*/  @P2 LDC R7, c[0x0][0x42c] ;  /* 0x00010b00ff072b82 */ /* 0x000e220000000800 */
[----:B------:R-:W-:Y:S01]  /*c780*/  @P1 LEA.HI.X R9, R6, UR7, R3, 0x2, P4 ;  /* 0x0000000706091c11 */ /* 0x000fe2000a0f1403 */
[----:B------:R-:W-:-:S04]  /*c790*/  IMAD.MOV.U32 R3, RZ, RZ, 0x3f800000 ;  /* 0x3f800000ff037424 */ /* 0x000fc800078e00ff */
[----:B------:R1:W2:Y:S02]  /*c7a0*/  @P1 LDG.E R0, desc[UR60][R8.64] ;  /* 0x0000003c08001981 */ /* 0x0002a4000c1e1900 */
[----:B------:R-:W3:Y:S02]  /*c7b0*/  @P2 LDC R2, c[0x0][0x430] ;  /* 0x00010c00ff022b82 */ /* 0x000ee40000000800 */
[----:B------:R4:W2:Y:S01]  /*c7c0*/  @P0 LDG.E R3, desc[UR60][R4.64] ;  /* 0x0000003c04030981 */ /* 0x0008a2000c1e1900 */
[----:B------:R-:W-:Y:S01]  /*c7d0*/  ISETP.GE.AND P1, PT, R139, 0x1, PT ;  /* 0x000000018b00780c */ /* 0x000fe20003f26270 */
[----:B------:R-:W-:Y:S01]  /*c7e0*/  IMAD.MOV.U32 R10, RZ, RZ, R122 ;  /* 0x000000ffff0a7224 */ /* 0x000fe200078e007a */
[----:B------:R-:W-:Y:S01]  /*c7f0*/  PLOP3.LUT P0, PT, PT, PT, PT, 0x80, 0x0 ;  /* 0x000000000000781c */ /* 0x000fe20003f0f070 */
[----:B0-----:R-:W-:Y:S01]  /*c800*/  @P2 IMAD.HI.U32 R7, R122, R7, RZ ;  /* 0x000000077a072227 */ /* 0x001fe200078e00ff */
[----:B------:R-:W-:Y:S02]  /*c810*/  CS2R R88, SRZ ;  /* 0x0000000000587805 */ /* 0x000fe4000001ff00 */
[----:B-1----:R-:W-:-:S02]  /*c820*/  CS2R R8, SRZ ;  /* 0x0000000000087805 */ /* 0x002fc4000001ff00 */
[----:B---3--:R-:W-:Y:S01]  /*c830*/  @P2 SHF.R.U32.HI R10, RZ, R2, R7 ;  /* 0x00000002ff0a2219 */ /* 0x008fe20000011607 */
[----:B------:R-:W-:Y:S01]  /*c840*/  IMAD.MOV.U32 R87, RZ, RZ, RZ ;  /* 0x000000ffff577224 */ /* 0x000fe200078e00ff */
[----:B------:R-:W-:Y:S02]  /*c850*/  CS2R R6, SRZ ;  /* 0x0000000000067805 */ /* 0x000fe4000001ff00 */
[----:B----4-:R-:W-:Y:S02]  /*c860*/  CS2R R4, SRZ ;  /* 0x0000000000047805 */ /* 0x010fe4000001ff00 */
[----:B------:R-:W-:Y:S01]  /*c870*/  CS2R R12, SRZ ;  /* 0x00000000000c7805 */ /* 0x000fe2000001ff00 */
[----:B------:R0:W-:Y:S01]  /*c880*/  STL [R1+0x80], R10 ;  /* 0x0000800a01007387 */ /* 0x0001e20000100800 */
        /* <DEDUP_REMOVED lines=9> */
[----:B0-----:R-:W-:Y:S02]  /*c920*/  CS2R R10, SRZ ;  /* 0x00000000000a7805 */ /* 0x001fe4000001ff00 */
        /* <DEDUP_REMOVED lines=15> */
[----:B------:R-:W-:-:S02]  /*ca20*/  MOV R68, RZ ;  /* 0x000000ff00447202 */ /* 0x000fc40000000f00 */
[----:B------:R-:W-:Y:S01]  /*ca30*/  CS2R R100, SRZ ;  /* 0x0000000000647805 */ /* 0x000fe2000001ff00 */
[----:B------:R-:W-:Y:S02]  /*ca40*/  IMAD.MOV.U32 R72, RZ, RZ, RZ ;  /* 0x000000ffff487224 */ /* 0x000fe400078e00ff */
[----:B------:R-:W-:Y:S02]  /*ca50*/  IMAD.MOV.U32 R103, RZ, RZ, RZ ;  /* 0x000000ffff677224 */ /* 0x000fe400078e00ff */
[----:B--2---:R-:W-:-:S04]  /*ca60*/  FMUL.FTZ R0, R3, R0 ;  /* 0x0000000003007220 */ /* 0x004fc80000410000 */
[----:B------:R-:W-:Y:S01]  /*ca70*/  FMUL.FTZ R2, R0, UR4 ;  /* 0x0000000400027c20 */ /* 0x000fe20008410000 */
[----:B------:R-:W-:Y:S06]  /*ca80*/  @!P1 BRA `(.L_x_379) ;  /* 0x000000d400589947 */ /* 0x000fec0003800000 */
[----:B------:R-:W-:-:S03]  /*ca90*/  UMOV UR4, 0xffffffff ;  /* 0xffffffff00047882 */ /* 0x000fc60000000000 */
[----:B------:R-:W-:Y:S05]  /*caa0*/  BRA.DIV UR4, `(.L_x_380) ;  /* 0x0000015a04947947 */ /* 0x000fea000b800000 */
[----:B------:R-:W0:Y:S02]  /*cab0*/  S2R R0, SR_TID.X ;  /* 0x0000000000007919 */ /* 0x000e240000002100 */
[----:B0-----:R-:W-:-:S05]  /*cac0*/  VIADD R3, R0, 0xffffff80 ;  /* 0xffffff8000037836 */ /* 0x001fca0000000000 */
[----:B------:R-:W-:-:S04]  /*cad0*/  SHF.R.S32.HI R0, RZ, 0x1f, R3 ;  /* 0x0000001fff007819 */ /* 0x000fc80000011403 */
[----:B------:R-:W-:-:S04]  /*cae0*/  LEA.HI R0, R0, R3, RZ, 0x7 ;  /* 0x0000000300007211 */ /* 0x000fc800078f38ff */
[----:B------:R-:W-:-:S06]  /*caf0*/  SHF.R.S32.HI R0, RZ, 0x7, R0 ;  /* 0x00000007ff007819 */ /* 0x000fcc0000011400 */
[----:B------:R-:W0:Y:S04]  /*cb00*/  SHFL.IDX PT, R0, R0, RZ, 0x1f ;  /* 0x00001fff00007589 */ /* 0x000e2800000e0000 */
[----:B0-----:R0:W-:Y:S02]  /*cb10*/  STL [R1+0x44], R0 ;  /* 0x0000440001007387 */ /* 0x0011e40000100800 */
.L_x_582:
[----:B------:R-:W0:Y:S01]  /*cb20*/  LDL R3, [R1+0x44] ;  /* 0x0000440001037983 */ /* 0x000e220000100800 */
[----:B------:R-:W-:Y:S01]  /*cb30*/  VIADD R27, R16, 0x1c400 ;  /* 0x0001c400101b7836 */ /* 0x000fe20000000000 */
[----:B------:R-:W-:Y:S04]  /*cb40*/  BSSY B6, `(.L_x_381) ;  /* 0x0000019000067945 */ /* 0x000fe80003800000 */
[----:B------:R-:W-:Y:S02]  /*cb50*/  LOP3.LUT P0, RZ, R27, 0x9f, RZ, 0xc0, !PT ;  /* 0x0000009f1bff7812 */ /* 0x000fe4000780c0ff */
[----:B0-----:R-:W-:-:S04]  /*cb60*/  LEA.HI R0, R3, R3, RZ, 0x1 ;  /* 0x0000000303007211 */ /* 0x001fc800078f08ff */
[----:B------:R-:W-:-:S05]  /*cb70*/  LOP3.LUT R0, R0, 0x1e, RZ, 0xc0, !PT ;  /* 0x0000001e00007812 */ /* 0x000fca00078ec0ff */
[----:B------:R-:W-:-:S04]  /*cb80*/  IMAD.IADD R0, R3, 0x1, -R0 ;  /* 0x0000000103007824 */ /* 0x000fc800078e0a00 */
[----:B------:R-:W-:-:S05]  /*cb90*/  IMAD R0, R0, 0x2000, R27 ;  /* 0x0000200000007824 */ /* 0x000fca00078e021b */
[----:B------:R-:W-:-:S04]  /*cba0*/  SHF.R.U32.HI R0, RZ, 0x4, R0 ;  /* 0x00000004ff007819 */ /* 0x000fc80000011600 */
[----:B------:R-:W-:Y:S01]  /*cbb0*/  LOP3.LUT R30, R0, 0x3fff, RZ, 0xc0, !PT ;  /* 0x00003fff001e7812 */ /* 0x000fe200078ec0ff */
[----:B------:R-:W-:Y:S06]  /*cbc0*/  @!P0 BRA `(.L_x_382) ;  /* 0x0000000000408947 */ /* 0x000fec0003800000 */
[----:B------:R-:W-:Y:S01]  /*cbd0*/  MOV R0, 0x0 ;  /* 0x0000000000007802 */ /* 0x000fe20000000f00 */
[----:B------:R-:W-:Y:S01]  /*cbe0*/  ULDC.64 UR4, c[0x4][0x98] ;  /* 0x0100260000047ab9 */ /* 0x000fe20000000a00 */
[----:B------:R-:W-:Y:S01]  /*cbf0*/  ULDC.64 UR6, c[0x4][0xa0] ;  /* 0x0100280000067ab9 */ /* 0x000fe20000000a00 */
[----:B------:R-:W-:Y:S01]  /*cc00*/  MOV R4, UR4 ;  /* 0x0000000400047c02 */ /* 0x000fe20008000f00 */
[----:B-1----:R0:W1:Y:S01]  /*cc10*/  LDC.64 R14, c[0x4][R0] ;  /* 0x01000000000e7b82 */ /* 0x0020620000000a00 */
[----:B------:R-:W-:Y:S01]  /*cc20*/  IMAD.U32 R5, RZ, RZ, UR5 ;  /* 0x00000005ff057e24 */ /* 0x000fe2000f8e00ff */
[----:B------:R-:W-:Y:S01]  /*cc30*/  ULDC.64 UR4, c[0x4][0x28] ;  /* 0x01000a0000047ab9 */ /* 0x000fe20000000a00 */
[----:B------:R-:W-:Y:S01]  /*cc40*/  IMAD.U32 R6, RZ, RZ, UR6 ;  /* 0x00000006ff067e24 */ /* 0x000fe2000f8e00ff */
[----:B------:R-:W-:Y:S01]  /*cc50*/  MOV R12, 0x1 ;  /* 0x00000001000c7802 */ /* 0x000fe20000000f00 */
[----:B------:R-:W-:Y:S02]  /*cc60*/  IMAD.U32 R7, RZ, RZ, UR7 ;  /* 0x00000007ff077e24 */ /* 0x000fe4000f8e00ff */
[----:B------:R-:W-:-:S02]  /*cc70*/  IMAD.U32 R10, RZ, RZ, UR4 ;  /* 0x00000004ff0a7e24 */ /* 0x000fc4000f8e00ff */
[----:B------:R-:W-:Y:S02]  /*cc80*/  IMAD.U32 R11, RZ, RZ, UR5 ;  /* 0x00000005ff0b7e24 */ /* 0x000fe4000f8e00ff */
[----:B------:R-:W-:Y:S02]  /*cc90*/  IMAD.MOV.U32 R8, RZ, RZ, 0x70 ;  /* 0x00000070ff087424 */ /* 0x000fe400078e00ff */
[----:B0-----:R-:W-:-:S07]  /*cca0*/  IMAD.MOV.U32 R13, RZ, RZ, RZ ;  /* 0x000000ffff0d7224 */ /* 0x001fce00078e00ff */
[----:B------:R-:W-:-:S07]  /*ccb0*/  LEPC R20, `(.L_x_382) ;  /* 0x000000001014794e */ /* 0x000fce0000000000 */
[----:B-1---5:R-:W-:Y:S05]  /*ccc0*/  CALL.ABS.NOINC R14 ;  /* 0x000000000e007343 */ /* 0x022fea0003c00000 */
.L_x_382:
[----:B------:R-:W-:Y:S05]  /*ccd0*/  BSYNC B6 ;  /* 0x0000000000067941 */ /* 0x000fea0003800000 */
.L_x_381:
[----:B------:R-:W-:Y:S02]  /*cce0*/  ULDC UR4, c[0x0][0x3d4] ;  /* 0x0000f50000047ab9 */ /* 0x000fe40000000800 */
[----:B------:R-:W-:-:S13]  /*ccf0*/  ISETP.LT.AND P0, PT, RZ, UR4, PT ;  /* 0x00000004ff007c0c */ /* 0x000fda000bf01270 */
[----:B------:R-:W-:Y:S05]  /*cd00*/  @P0 BRA `(.L_x_383) ;  /* 0x0000000000480947 */ /* 0x000fea0003800000 */
[----:B------:R-:W2:Y:S02]  /*cd10*/  LDL R20, [R1+0x84] ;  /* 0x0000840001147983 */ /* 0x000ea40000100800 */
[----:B--2---:R-:W-:-:S13]  /*cd20*/  R2UR UR5, R20 ;  /* 0x00000000140572ca */ /* 0x004fda00000e0000 */
[----:B------:R-:W-:-:S04]  /*cd30*/  ULEA.HI UR4, UR5, UR5, URZ, 0x1 ;  /* 0x0000000505047291 */ /* 0x000fc8000f8f083f */
[----:B------:R-:W-:-:S04]  /*cd40*/  ULOP3.LUT UR4, UR4, 0xfffffffe, URZ, 0xc0, !UPT ;  /* 0xfffffffe04047892 */ /* 0x000fc8000f8ec03f */
[----:B------:R-:W-:-:S06]  /*cd50*/  UIADD3 UR4, UR5, -UR4, URZ ;  /* 0x8000000405047290 */ /* 0x000fcc000fffe03f */
[----:B------:R-:W-:-:S05]  /*cd60*/  IMAD.U32 R3, RZ, RZ, UR4 ;  /* 0x00000004ff037e24 */ /* 0x000fca000f8e00ff */
[----:B------:R-:W-:-:S04]  /*cd70*/  SHF.L.U32 R3, R3, 0x1f, RZ ;  /* 0x0000001f03037819 */ /* 0x000fc800000006ff */
[----:B------:R0:W2:Y:S03]  /*cd80*/  SYNCS.PHASECHK.TRANS64.TRYWAIT P0, [R16+URZ+0x2e800], R3 ;  /* 0x02e80003100075a7 */ /* 0x0000a6000800017f */
[----:B--2---:R-:W-:Y:S05]  /*cd90*/  @!P0 NANOSLEEP.SYNCS 0x989680 ;  /* 0x009896800000895d */ /* 0x004fea0003900000 */
[----:B------:R-:W2:Y:S01]  /*cda0*/  @!P0 SYNCS.PHASECHK.TRANS64 P0, [R16+URZ+0x2e800], R3 ;  /* 0x02e80003100085a7 */ /* 0x000ea2000800007f */
[----:B------:R-:W-:Y:S04]  /*cdb0*/  BSSY B0, `(.L_x_384) ;  /* 0x0000006000007945 */ /* 0x000fe80003800000 */
[----:B--2---:R-:W-:Y:S05]  /*cdc0*/  @P0 BRA `(.L_x_385) ;  /* 0x0000000000100947 */ /* 0x004fea0003800000 */
.L_x_386:
[----:B--2---:R2:W3:Y:S02]  /*cdd0*/  SYNCS.PHASECHK.TRANS64.TRYWAIT P0, [R16+URZ+0x2e800], R3 ;  /* 0x02e80003100075a7 */ /* 0x0044e4000800017f */
[----:B---3--:R-:W-:Y:S05]  /*cde0*/  @!P0 NANOSLEEP.SYNCS 0x989680 ;  /* 0x009896800000895d */ /* 0x008fea0003900000 */
[----:B------:R-:W3:Y:S02]  /*cdf0*/  @!P0 SYNCS.PHASECHK.TRANS64 P0, [R16+URZ+0x2e800], R3 ;  /* 0x02e80003100085a7 */ /* 0x000ee4000800007f */
[----:B---3--:R-:W-:Y:S05]  /*ce00*/  @!P0 BRA `(.L_x_386) ;  /* 0xfffffffc00f08947 */ /* 0x008fea000383ffff */
.L_x_385:
[----:B------:R-:W-:Y:S05]  /*ce10*/  BSYNC B0 ;  /* 0x0000000000007941 */ /* 0x000fea0003800000 */
.L_x_384:
[----:B------:R-:W-:Y:S05]  /*ce20*/  BRA `(.L_x_387) ;  /* 0x0000004000387947 */ /* 0x000fea0003800000 */
.L_x_383:
[----:B------:R-:W0:Y:S01]  /*ce30*/  LDC.64 R24, c[0x0][0x3c8] ;  /* 0x0000f200ff187b82 */ /* 0x000e220000000a00 */
[----:B-----5:R-:W-:Y:S01]  /*ce40*/  SHF.R.S32.HI R0, RZ, 0x1f, R117 ;  /* 0x0000001fff007819 */ /* 0x020fe20000011475 */
[----:B------:R-:W-:Y:S01]  /*ce50*/  IMAD.MOV.U32 R8, RZ, RZ, R18 ;  /* 0x000000ffff087224 */ /* 0x000fe200078e0012 */
[----:B------:R-:W-:Y:S01]  /*ce60*/  ULDC.64 UR4, c[0x0][0x3d8] ;  /* 0x0000f60000047ab9 */ /* 0x000fe20000000a00 */
[----:B------:R-:W-:Y:S01]  /*ce70*/  IMAD.MOV.U32 R9, RZ, RZ, R19 ;  /* 0x000000ffff097224 */ /* 0x000fe200078e0013 */
[----:B------:R-:W-:Y:S01]  /*ce80*/  ULDC.64 UR8, c[0x0][0x3c8] ;  /* 0x0000f20000087ab9 */ /* 0x000fe20000000a00 */
[----:B------:R-:W-:Y:S01]  /*ce90*/  IMAD R6, R0, UR4, RZ ;  /* 0x0000000400067c24 */ /* 0x000fe2000f8e02ff */
[----:B------:R-:W-:Y:S01]  /*cea0*/  SHF.R.S32.HI R7, RZ, 0x1f, R22 ;  /* 0x0000001fff077819 */ /* 0x000fe20000011416 */
[----:B------:R-:W2:Y:S01]  /*ceb0*/  LDC.64 R28, c[0x0][0x3e0] ;  /* 0x0000f800ff1c7b82 */ /* 0x000ea20000000a00 */
[----:B------:R-:W-:Y:S01]  /*cec0*/  IMAD.WIDE.U32 R4, R117, UR4, R8 ;  /* 0x0000000475047c25 */ /* 0x000fe2000f8e0008 */
[----:B------:R-:W-:Y:S01]  /*ced0*/  LOP3.LUT P0, RZ, R27, 0x3ff, RZ, 0xc0, !PT ;  /* 0x000003ff1bff7812 */ /* 0x000fe2000780c0ff */
[----:B------:R-:W-:Y:S01]  /*cee0*/  ULDC.64 UR6, c[0x0][0x3e8] ;  /* 0x0000fa0000067ab9 */ /* 0x000fe20000000a00 */
[----:B------:R-:W-:Y:S01]  /*cef0*/  BSSY B6, `(.L_x_388) ;  /* 0x0000026000067945 */ /* 0x000fe20003800000 */
[----:B------:R-:W-:Y:S01]  /*cf00*/  IMAD R3, R117, UR5, R6 ;  /* 0x0000000575037c24 */ /* 0x000fe2000f8e0206 */
[----:B------:R-:W-:Y:S01]  /*cf10*/  IADD3 R36, P1, R4, UR8, RZ ;  /* 0x0000000804247c10 */ /* 0x000fe2000ff3e0ff */
[----:B------:R-:W-:-:S02]  /*cf20*/  IMAD.MOV.U32 R6, RZ, RZ, R22 ;  /* 0x000000ffff067224 */ /* 0x000fc400078e0016 */
[----:B------:R-:W-:Y:S01]  /*cf30*/  IMAD R0, R0, UR6, RZ ;  /* 0x0000000600007c24 */ /* 0x000fe2000f8e02ff */
[----:B------:R-:W-:Y:S01]  /*cf40*/  IADD3.X R37, R3, UR9, R5, P1, !PT ;  /* 0x0000000903257c10 */ /* 0x000fe20008ffe405 */
[----:B------:R-:W-:-:S04]  /*cf50*/  IMAD.WIDE.U32 R4, R117, UR4, R6 ;  /* 0x0000000475047c25 */ /* 0x000fc8000f8e0006 */
[----:B------:R-:W-:Y:S01]  /*cf60*/  IMAD.WIDE.U32 R6, R117, UR6, R6 ;  /* 0x0000000675067c25 */ /* 0x000fe2000f8e0006 */
[----:B------:R-:W-:-:S03]  /*cf70*/  IADD3 R34, P1, R4, UR8, RZ ;  /* 0x0000000804227c10 */ /* 0x000fc6000ff3e0ff */
[----:B------:R-:W-:Y:S01]  /*cf80*/  IMAD.WIDE.U32 R8, R117, UR6, R8 ;  /* 0x0000000675087c25 */ /* 0x000fe2000f8e0008 */
[----:B------:R-:W-:-:S03]  /*cf90*/  IADD3.X R35, R3, UR9, R5, P1, !PT ;  /* 0x0000000903237c10 */ /* 0x000fc60008ffe405 */
[C---:B0-----:R-:W-:Y:S01]  /*cfa0*/  IMAD.WIDE.U32 R24, R117.reuse, UR4, R24 ;  /* 0x0000000475187c25 */ /* 0x041fe2000f8e0018 */
[----:B------:R-:W-:Y:S02]  /*cfb0*/  ULDC.64 UR4, c[0x0][0x3e0] ;  /* 0x0000f80000047ab9 */ /* 0x000fe40000000a00 */
[----:B------:R-:W-:Y:S01]  /*cfc0*/  IADD3 R38, P2, R6, UR4, RZ ;  /* 0x0000000406267c10 */ /* 0x000fe2000ff5e0ff */
[C---:B------:R-:W-:Y:S01]  /*cfd0*/  IMAD R27, R117.reuse, UR7, R0 ;  /* 0x00000007751b7c24 */ /* 0x040fe2000f8e0200 */
[----:B------:R-:W-:Y:S01]  /*cfe0*/  IADD3 R40, P3, R8, UR4, RZ ;  /* 0x0000000408287c10 */ /* 0x000fe2000ff7e0ff */
[----:B--2---:R-:W-:Y:S01]  /*cff0*/  IMAD.WIDE.U32 R28, R117, UR6, R28 ;  /* 0x00000006751c7c25 */ /* 0x004fe2000f8e001c */
[----:B------:R-:W-:Y:S02]  /*d000*/  IADD3 R26, R3, R25, RZ ;  /* 0x00000019031a7210 */ /* 0x000fe40007ffe0ff */
[C---:B------:R-:W-:Y:S02]  /*d010*/  IADD3.X R39, R27.reuse, UR5, R7, P2, !PT ;  /* 0x000000051b277c10 */ /* 0x040fe400097fe407 */
[C---:B------:R-:W-:Y:S01]  /*d020*/  IADD3.X R41, R27.reuse, UR5, R9, P3, !PT ;  /* 0x000000051b297c10 */ /* 0x040fe20009ffe409 */
[----:B------:R-:W-:Y:S01]  /*d030*/  IMAD.IADD R27, R27, 0x1, R29 ;  /* 0x000000011b1b7824 */ /* 0x000fe200078e021d */
[----:B------:R-:W-:Y:S06]  /*d040*/  @!P0 BRA `(.L_x_389) ;  /* 0x0000000000408947 */ /* 0x000fec0003800000 */
[----:B------:R-:W-:Y:S01]  /*d050*/  MOV R0, 0x0 ;  /* 0x0000000000007802 */ /* 0x000fe20000000f00 */
[----:B------:R-:W-:Y:S01]  /*d060*/  ULDC.64 UR4, c[0x4][0x98] ;  /* 0x0100260000047ab9 */ /* 0x000fe20000000a00 */
[----:B------:R-:W-:Y:S01]  /*d070*/  ULDC.64 UR6, c[0x4][0xa0] ;  /* 0x0100280000067ab9 */ /* 0x000fe20000000a00 */
[----:B------:R-:W-:Y:S01]  /*d080*/  IMAD.U32 R4, RZ, RZ, UR4 ;  /* 0x00000004ff047e24 */ /* 0x000fe2000f8e00ff */
[----:B-1----:R0:W1:Y:S01]  /*d090*/  LDC.64 R14, c[0x4][R0] ;  /* 0x01000000000e7b82 */ /* 0x0020620000000a00 */
        /* <DEDUP_REMOVED lines=10> */
[----:B-1----:R-:W-:Y:S05]  /*d140*/  CALL.ABS.NOINC R14 ;  /* 0x000000000e007343 */ /* 0x002fea0003c00000 */
.L_x_389:
[----:B------:R-:W-:Y:S05]  /*d150*/  BSYNC B6 ;  /* 0x0000000000067941 */ /* 0x000fea0003800000 */
.L_x_388:
[----:B------:R-:W-:Y:S01]  /*d160*/  ULDC.U8 UR4, c[0x0][0x3f0] ;  /* 0x0000fc0000047ab9 */ /* 0x000fe20000000000 */
[----:B------:R-:W-:Y:S01]  /*d170*/  IMAD R3, R121, -0x80, R138 ;  /* 0xffffff8079037824 */ /* 0x000fe200078e028a */
[----:B------:R-:W-:Y:S01]  /*d180*/  ISETP.NE.AND P0, PT, RZ, UR4, PT ;  /* 0x00000004ff007c0c */ /* 0x000fe2000bf05270 */
[----:B------:R-:W-:Y:S03]  /*d190*/  BSSY B0, `(.L_x_390) ;  /* 0x00003cf000007945 */ /* 0x000fe60003800000 */
[----:B------:R-:W-:-:S09]  /*d1a0*/  VIMNMX R3, R3, 0x80, PT ;  /* 0x0000008003037848 */ /* 0x000fd20003fe0100 */
[----:B------:R-:W-:Y:S05]  /*d1b0*/  @!P0 BRA `(.L_x_391) ;  /* 0x0000001c00ac8947 */ /* 0x000fea0003800000 */
[C---:B------:R-:W-:Y:S01]  /*d1c0*/  IMAD.SHL.U32 R0, R229.reuse, 0x80, RZ ;  /* 0x00000080e5007824 */ /* 0x040fe200078e00ff */
[----:B------:R-:W-:Y:S01]  /*d1d0*/  ISETP.GE.AND P0, PT, R228, R3, PT ;  /* 0x00000003e400720c */ /* 0x000fe20003f06270 */
[----:B------:R-:W-:Y:S01]  /*d1e0*/  BSSY B1, `(.L_x_392) ;  /* 0x0000016000017945 */ /* 0x000fe20003800000 */
[----:B------:R-:W-:Y:S02]  /*d1f0*/  LOP3.LUT P3, RZ, R229, 0x4, RZ, 0xc0, !PT ;  /* 0x00000004e5ff7812 */ /* 0x000fe4000786c0ff */
[----:B------:R-:W-:Y:S02]  /*d200*/  CS2R R20, SRZ ;  /* 0x0000000000147805 */ /* 0x000fe4000001ff00 */
[----:B------:R-:W-:Y:S02]  /*d210*/  LOP3.LUT R5, R0, 0x380, RZ, 0xc0, !PT ;  /* 0x0000038000057812 */ /* 0x000fe400078ec0ff */
[----:B------:R-:W-:Y:S02]  /*d220*/  CS2R R32, SRZ ;  /* 0x0000000000207805 */ /* 0x000fe4000001ff00 */
[----:B------:R-:W-:-:S02]  /*d230*/  CS2R R6, SRZ ;  /* 0x0000000000067805 */ /* 0x000fc4000001ff00 */
[----:B------:R-:W-:Y:S02]  /*d240*/  LOP3.LUT R0, R5, 0x30, R18, 0xf8, !PT ;  /* 0x0000003005007812 */ /* 0x000fe400078ef812 */
[----:B------:R-:W-:-:S04]  /*d250*/  SHF.R.U32.HI R5, RZ, 0x3, R5 ;  /* 0x00000003ff057819 */ /* 0x000fc80000011605 */
[----:B------:R-:W-:Y:S02]  /*d260*/  LOP3.LUT R9, R0, R5, RZ, 0x3c, !PT ;  /* 0x0000000500097212 */ /* 0x000fe400078e3cff */
[----:B------:R-:W-:Y:S01]  /*d270*/  CS2R R4, SRZ ;  /* 0x0000000000047805 */ /* 0x000fe2000001ff00 */
[----:B------:R-:W-:Y:S06]  /*d280*/  @P0 BRA `(.L_x_393) ;  /* 0x00000000002c0947 */ /* 0x000fec0003800000 */
[----:B------:R-:W-:Y:S01]  /*d290*/  ULDC UR4, c[0x0][0x3d4] ;  /* 0x0000f50000047ab9 */ /* 0x000fe20000000800 */
[----:B------:R-:W-:Y:S02]  /*d2a0*/  CS2R R32, SRZ ;  /* 0x0000000000207805 */ /* 0x000fe4000001ff00 */
[----:B------:R-:W-:Y:S02]  /*d2b0*/  ISETP.GE.AND P1, PT, R22, UR4, PT ;  /* 0x0000000416007c0c */ /* 0x000fe4000bf26270 */
[----:B------:R-:W-:Y:S02]  /*d2c0*/  CS2R R6, SRZ ;  /* 0x0000000000067805 */ /* 0x000fe4000001ff00 */
[----:B------:R-:W-:Y:S02]  /*d2d0*/  ISETP.GE.AND P2, PT, R230, UR4, PT ;  /* 0x00000004e6007c0c */ /* 0x000fe4000bf46270 */
[----:B------:R-:W-:Y:S02]  /*d2e0*/  CS2R R20, SRZ ;  /* 0x0000000000147805 */ /* 0x000fe4000001ff00 */
[----:B------:R-:W-:-:S05]  /*d2f0*/  CS2R R4, SRZ ;  /* 0x0000000000047805 */ /* 0x000fca000001ff00 */
[----:B------:R0:W5:Y:S04]  /*d300*/  @!P1 LDG.E.64 R32, desc[UR60][R34.64] ;  /* 0x0000003c22209981 */ /* 0x000168000c1e1b00 */
[----:B------:R0:W5:Y:S04]  /*d310*/  @!P2 LDG.E.64 R6, desc[UR60][R34.64+0x20] ;  /* 0x0000203c2206a981 */ /* 0x000168000c1e1b00 */
[----:B------:R0:W5:Y:S04]  /*d320*/  @!P1 LDG.E.64 R20, desc[UR60][R38.64] ;  /* 0x0000003c26149981 */ /* 0x000168000c1e1b00 */
[----:B------:R0:W5:Y:S02]  /*d330*/  @!P2 LDG.E.64 R4, desc[UR60][R38.64+0x20] ;  /* 0x0000203c2604a981 */ /* 0x000164000c1e1b00 */
.L_x_393:
[----:B------:R-:W-:Y:S05]  /*d340*/  BSYNC B1 ;  /* 0x0000000000017941 */ /* 0x000fea0003800000 */
.L_x_392:
[----:B------:R-:W2:Y:S01]  /*d350*/  S2R R0, SR_TID.X ;  /* 0x0000000000007919 */ /* 0x000ea20000002100 */
[----:B------:R-:W-:Y:S01]  /*d360*/  UMOV UR4, 0xffffffff ;  /* 0xffffffff00047882 */ /* 0x000fe20000000000 */
[----:B--2---:R-:W-:-:S04]  /*d370*/  IADD3 R8, R0, -0x80, RZ ;  /* 0xffffff8000087810 */ /* 0x004fc80007ffe0ff */
[----:B------:R-:W-:-:S04]  /*d380*/  SHF.R.S32.HI R0, RZ, 0x1f, R8 ;  /* 0x0000001fff007819 */ /* 0x000fc80000011408 */
[----:B------:R-:W-:-:S05]  /*d390*/  LEA.HI R0, R0, R8, RZ, 0x5 ;  /* 0x0000000800007211 */ /* 0x000fca00078f28ff */
[----:B------:R-:W-:-:S05]  /*d3a0*/  IMAD.SHL.U32 R0, R0, 0x20, RZ ;  /* 0x0000002000007824 */ /* 0x000fca00078e00ff */
[----:B------:R-:W-:-:S04]  /*d3b0*/  LOP3.LUT R0, R0, 0xfffffc00, RZ, 0xc0, !PT ;  /* 0xfffffc0000007812 */ /* 0x000fc800078ec0ff */
[----:B------:R-:W-:Y:S01]  /*d3c0*/  IADD3 R0, R16, R9, R0 ;  /* 0x0000000910007210 */ /* 0x000fe20007ffe000 */
[----:B------:R-:W-:Y:S06]  /*d3d0*/  BRA.DIV UR4, `(.L_x_394) ;  /* 0x0000015204887947 */ /* 0x000fec000b800000 */
.L_x_585:
[----:B------:R-:W-:-:S03]  /*d3e0*/  UMOV UR4, 0xffffffff ;  /* 0xffffffff00047882 */ /* 0x000fc60000000000 */
[----:B------:R-:W-:Y:S05]  /*d3f0*/  BRA.DIV UR4, `(.L_x_395) ;  /* 0x0000015204a87947 */ /* 0x000fea000b800000 */
.L_x_588:
[----:B------:R-:W-:-:S03]  /*d400*/  UMOV UR4, 0xffffffff ;  /* 0xffffffff00047882 */ /* 0x000fc60000000000 */
[----:B------:R-:W-:Y:S05]  /*d410*/  BRA.DIV UR4, `(.L_x_396) ;  /* 0x0000015204c87947 */ /* 0x000fea000b800000 */
.L_x_591:
[----:B------:R-:W-:Y:S01]  /*d420*/  UMOV UR4, 0xffffffff ;  /* 0xffffffff00047882 */ /* 0x000fe20000000000 */
[----:B-----5:R-:W-:Y:S02]  /*d430*/  SHF.R.U32.HI R8, RZ, 0x8, R33 ;  /* 0x00000008ff087819 */ /* 0x020fe40000011621 */
[----:B------:R-:W-:Y:S05]  /*d440*/  BRA.DIV UR4, `(.L_x_397) ;  /* 0x0000015204e47947 */ /* 0x000fea000b800000 */
.L_x_594:
[----:B------:R-:W2:Y:S01]  /*d450*/  LDL R9, [R1+0x84] ;  /* 0x0000840001097983 */ /* 0x000ea20000100800 */
[----:B------:R-:W-:Y:S01]  /*d460*/  VIADD R12, R0, 0x1c400 ;  /* 0x0001c400000c7836 */ /* 0x000fe20000000000 */
[----:B------:R-:W-:Y:S01]  /*d470*/  LOP3.LUT R11, R8, 0xff, RZ, 0xc0, !PT ;  /* 0x000000ff080b7812 */ /* 0x000fe200078ec0ff */
[----:B------:R-:W-:Y:S01]  /*d480*/  VIADD R8, R0, 0x1c440 ;  /* 0x0001c44000087836 */ /* 0x000fe20000000000 */
[----:B------:R-:W-:Y:S01]  /*d490*/  LOP3.LUT R10, R33, 0xff, RZ, 0xc0, !PT ;  /* 0x000000ff210a7812 */ /* 0x000fe200078ec0ff */
[----:B------:R-:W-:Y:S01]  /*d4a0*/  @P3 VIADD R8, R12, 0xffffffc0 ;  /* 0xffffffc00c083836 */ /* 0x000fe20000000000 */
[----:B-1----:R-:W-:Y:S01]  /*d4b0*/  SHF.R.U32.HI R14, RZ, 0x8, R7 ;  /* 0x00000008ff0e7819 */ /* 0x002fe20000011607 */
[----:B------:R-:W-:Y:S01]  /*d4c0*/  BSSY B1, `(.L_x_398) ;  /* 0x000003b000017945 */ /* 0x000fe20003800000 */
[----:B------:R-:W-:Y:S02]  /*d4d0*/  PRMT R12, R11, 0x7604, R10 ;  /* 0x000076040b0c7816 */ /* 0x000fe4000000000a */
[----:B------:R-:W-:-:S02]  /*d4e0*/  LOP3.LUT R10, R32, 0xff, RZ, 0xc0, !PT ;  /* 0x000000ff200a7812 */ /* 0x000fc400078ec0ff */
[----:B------:R-:W-:Y:S02]  /*d4f0*/  LOP3.LUT R14, R14, 0xff, RZ, 0xc0, !PT ;  /* 0x000000ff0e0e7812 */ /* 0x000fe400078ec0ff */
[----:B------:R-:W-:Y:S02]  /*d500*/  LOP3.LUT R13, R7, 0xff, RZ, 0xc0, !PT ;  /* 0x000000ff070d7812 */ /* 0x000fe400078ec0ff */
[----:B------:R-:W-:Y:S02]  /*d510*/  SHF.R.U32.HI R15, RZ, 0x8, R21 ;  /* 0x00000008ff0f7819 */ /* 0x000fe40000011615 */
[----:B------:R-:W-:Y:S02]  /*d520*/  PRMT R14, R14, 0x7604, R13 ;  /* 0x000076040e0e7816 */ /* 0x000fe4000000000d */
[----:B------:R-:W-:Y:S02]  /*d530*/  LOP3.LUT R15, R15, 0xff, RZ, 0xc0, !PT ;  /* 0x000000ff0f0f7812 */ /* 0x000fe400078ec0ff */
[----:B------:R-:W-:-:S02]  /*d540*/  SHF.R.U32.HI R28, RZ, 0x8, R5 ;  /* 0x00000008ff1c7819 */ /* 0x000fc40000011605 */
[----:B------:R-:W-:Y:S02]  /*d550*/  LOP3.LUT R27, R5, 0xff, RZ, 0xc0, !PT ;  /* 0x000000ff051b7812 */ /* 0x000fe400078ec0ff */
[----:B------:R-:W-:Y:S02]  /*d560*/  LOP3.LUT R28, R28, 0xff, RZ, 0xc0, !PT ;  /* 0x000000ff1c1c7812 */ /* 0x000fe400078ec0ff */
[----:B------:R-:W-:Y:S02]  /*d570*/  SHF.R.U32.HI R31, RZ, 0x10, R5 ;  /* 0x00000010ff1f7819 */ /* 0x000fe40000011605 */
[----:B------:R-:W-:Y:S02]  /*d580*/  PRMT R28, R28, 0x7604, R27 ;  /* 0x000076041c1c7816 */ /* 0x000fe4000000001b */
[----:B------:R-:W-:Y:S01]  /*d590*/  SHF.R.U32.HI R27, RZ, 0x10, R21 ;  /* 0x00000010ff1b7819 */ /* 0x000fe20000011615 */
[----:B------:R-:W-:-:S04]  /*d5a0*/  IMAD.U32 R31, R31, 0x10000, RZ ;  /* 0x000100001f1f7824 */ /* 0x000fc800078e00ff */
[----:B------:R-:W-:Y:S01]  /*d5b0*/  IMAD.U32 R27, R27, 0x10000, RZ ;  /* 0x000100001b1b7824 */ /* 0x000fe200078e00ff */
[----:B------:R-:W-:Y:S02]  /*d5c0*/  LOP3.LUT R31, R28, 0xff0000, R31, 0xf8, !PT ;  /* 0x00ff00001c1f7812 */ /* 0x000fe400078ef81f */
[----:B--2---:R-:W-:Y:S02]  /*d5d0*/  R2UR UR5, R9 ;  /* 0x00000000090572ca */ /* 0x004fe400000e0000 */
[----:B------:R-:W-:-:S04]  /*d5e0*/  SHF.R.U32.HI R9, RZ, 0x8, R32 ;  /* 0x00000008ff097819 */ /* 0x000fc80000011620 */
[----:B------:R-:W-:Y:S02]  /*d5f0*/  LOP3.LUT R11, R9, 0xff, RZ, 0xc0, !PT ;  /* 0x000000ff090b7812 */ /* 0x000fe400078ec0ff */
[----:B------:R-:W-:Y:S02]  /*d600*/  SHF.R.U32.HI R9, RZ, 0x8, R6 ;  /* 0x00000008ff097819 */ /* 0x000fe40000011606 */
[----:B------:R-:W-:Y:S02]  /*d610*/  PRMT R11, R11, 0x7604, R10 ;  /* 0x000076040b0b7816 */ /* 0x000fe4000000000a */
[----:B------:R-:W-:Y:S01]  /*d620*/  LOP3.LUT R10, R9, 0xff, RZ, 0xc0, !PT ;  /* 0x000000ff090a7812 */ /* 0x000fe200078ec0ff */
[----:B------:R-:W-:Y:S01]  /*d630*/  ULEA.HI UR4, UR5, UR5, URZ, 0x1 ;  /* 0x0000000505047291 */ /* 0x000fe2000f8f083f */
[----:B------:R-:W-:Y:S02]  /*d640*/  LOP3.LUT R9, R6, 0xff, RZ, 0xc0, !PT ;  /* 0x000000ff06097812 */ /* 0x000fe400078ec0ff */
[----:B------:R-:W-:Y:S01]  /*d650*/  LOP3.LUT R11, R11, 0xff0000, R32, 0xf8, !PT ;  /* 0x00ff00000b0b7812 */ /* 0x000fe200078ef820 */
[----:B------:R-:W-:Y:S01]  /*d660*/  ULOP3.LUT UR4, UR4, 0xfffffffe, URZ, 0xc0, !UPT ;  /* 0xfffffffe04047892 */ /* 0x000fe2000f8ec03f */
[----:B------:R-:W-:-:S02]  /*d670*/  PRMT R13, R10, 0x7604, R9 ;  /* 0x000076040a0d7816 */ /* 0x000fc40000000009 */
[----:B------:R-:W-:Y:S01]  /*d680*/  LOP3.LUT R10, R21, 0xff, RZ, 0xc0, !PT ;  /* 0x000000ff150a7812 */ /* 0x000fe200078ec0ff */
[----:B------:R-:W-:Y:S01]  /*d690*/  UIADD3 UR4, UR5, -UR4, URZ ;  /* 0x8000000405047290 */ /* 0x000fe2000fffe03f */
[----:B------:R-:W-:Y:S02]  /*d6a0*/  SHF.R.U32.HI R9, RZ, 0x8, R20 ;  /* 0x00000008ff097819 */ /* 0x000fe40000011614 */
[----:B------:R-:W-:Y:S02]  /*d6b0*/  PRMT R26, R15, 0x7604, R10 ;  /* 0x000076040f1a7816 */ /* 0x000fe4000000000a */
[----:B------:R-:W-:Y:S01]  /*d6c0*/  SHF.R.U32.HI R10, RZ, 0x8, R4 ;  /* 0x00000008ff0a7819 */ /* 0x000fe20000011604 */
[----:B0-----:R-:W-:Y:S01]  /*d6d0*/  IMAD.U32 R35, RZ, RZ, UR4 ;  /* 0x00000004ff237e24 */ /* 0x001fe2000f8e00ff */
[----:B------:R-:W-:Y:S02]  /*d6e0*/  LOP3.LUT R24, R9, 0xff, RZ, 0xc0, !PT ;  /* 0x000000ff09187812 */ /* 0x000fe400078ec0ff */
[----:B------:R-:W-:-:S02]  /*d6f0*/  LOP3.LUT R15, R10, 0xff, RZ, 0xc0, !PT ;  /* 0x000000ff0a0f7812 */ /* 0x000fc400078ec0ff */
[----:B------:R-:W-:Y:S02]  /*d700*/  SHF.L.U32 R35, R35, 0x1f, RZ ;  /* 0x0000001f23237819 */ /* 0x000fe400000006ff */
[----:B------:R-:W-:Y:S02]  /*d710*/  LOP3.LUT R9, R20, 0xff, RZ, 0xc0, !PT ;  /* 0x000000ff14097812 */ /* 0x000fe400078ec0ff */
[----:B------:R-:W0:Y:S01]  /*d720*/  SYNCS.PHASECHK.TRANS64.TRYWAIT P1, [R16+URZ+0x2e800], R35 ;  /* 0x02e80023100075a7 */ /* 0x000e22000802017f */
[----:B------:R-:W-:Y:S02]  /*d730*/  LOP3.LUT R10, R4, 0xff, RZ, 0xc0, !PT ;  /* 0x000000ff040a7812 */ /* 0x000fe400078ec0ff */
[----:B------:R-:W-:Y:S02]  /*d740*/  PRMT R25, R24, 0x7604, R9 ;  /* 0x0000760418197816 */ /* 0x000fe40000000009 */
[----:B------:R-:W-:Y:S02]  /*d750*/  PRMT R29, R15, 0x7604, R10 ;  /* 0x000076040f1d7816 */ /* 0x000fe4000000000a */
[----:B------:R-:W-:-:S02]  /*d760*/  SHF.R.U32.HI R9, RZ, 0x10, R33 ;  /* 0x00000010ff097819 */ /* 0x000fc40000011621 */
[----:B------:R-:W-:Y:S02]  /*d770*/  SHF.R.U32.HI R15, RZ, 0x10, R7 ;  /* 0x00000010ff0f7819 */ /* 0x000fe40000011607 */
[----:B------:R-:W-:Y:S02]  /*d780*/  SHF.L.U32 R9, R9, 0x10, RZ ;  /* 0x0000001009097819 */ /* 0x000fe400000006ff */
[----:B------:R-:W-:Y:S01]  /*d790*/  LOP3.LUT R13, R13, 0xff0000, R6, 0xf8, !PT ;  /* 0x00ff00000d0d7812 */ /* 0x000fe200078ef806 */
[----:B------:R-:W-:Y:S01]  /*d7a0*/  IMAD.U32 R15, R15, 0x10000, RZ ;  /* 0x000100000f0f7824 */ /* 0x000fe200078e00ff */
[----:B------:R-:W-:Y:S02]  /*d7b0*/  LOP3.LUT R9, R12, 0xff0000, R9, 0xf8, !PT ;  /* 0x00ff00000c097812 */ /* 0x000fe400078ef809 */
[----:B------:R-:W-:Y:S02]  /*d7c0*/  LOP3.LUT R25, R25, 0xff0000, R20, 0xf8, !PT ;  /* 0x00ff000019197812 */ /* 0x000fe400078ef814 */
[----:B------:R-:W-:-:S02]  /*d7d0*/  LOP3.LUT R15, R14, 0xff0000, R15, 0xf8, !PT ;  /* 0x00ff00000e0f7812 */ /* 0x000fc400078ef80f */
[----:B------:R-:W-:Y:S02]  /*d7e0*/  LOP3.LUT R27, R26, 0xff0000, R27, 0xf8, !PT ;  /* 0x00ff00001a1b7812 */ /* 0x000fe400078ef81b */
[----:B------:R-:W-:Y:S02]  /*d7f0*/  LOP3.LUT R12, R9, 0xff000000, R33, 0xf8, !PT ;  /* 0xff000000090c7812 */ /* 0x000fe400078ef821 */
[----:B------:R-:W-:Y:S02]  /*d800*/  LOP3.LUT R9, R13, 0xff000000, R6, 0xf8, !PT ;  /* 0xff0000000d097812 */ /* 0x000fe400078ef806 */
[----:B------:R-:W-:Y:S02]  /*d810*/  LOP3.LUT R14, R25, 0xff000000, R20, 0xf8, !PT ;  /* 0xff000000190e7812 */ /* 0x000fe400078ef814 */
[----:B------:R-:W-:Y:S02]  /*d820*/  LOP3.LUT R11, R11, 0xff000000, R32, 0xf8, !PT ;  /* 0xff0000000b0b7812 */ /* 0x000fe400078ef820 */
[----:B------:R-:W-:-:S02]  /*d830*/  LOP3.LUT R10, R15, 0xff000000, R7, 0xf8, !PT ;  /* 0xff0000000f0a7812 */ /* 0x000fc400078ef807 */
[----:B------:R-:W-:Y:S02]  /*d840*/  LOP3.LUT R20, R27, 0xff000000, R21, 0xf8, !PT ;  /* 0xff0000001b147812 */ /* 0x000fe400078ef815 */
[----:B------:R-:W-:Y:S01]  /*d850*/  LOP3.LUT R13, R29, 0xff0000, R4, 0xf8, !PT ;  /* 0x00ff00001d0d7812 */ /* 0x000fe200078ef804 */
[----:B0-----:R-:W-:Y:S06]  /*d860*/  @!P1 BRA `(.L_x_399) ;  /* 0x0000015000049947 */ /* 0x001fec0003800000 */
.L_x_595:
[----:B------:R-:W-:Y:S05]  /*d870*/  BSYNC B1 ;  /* 0x0000000000017941 */ /* 0x000fea0003800000 */
.L_x_398:
[----:B------:R-:W-:Y:S01]  /*d880*/  BSSY B1, `(.L_x_400) ;  /* 0x00000bf000017945 */ /* 0x000fe20003800000 */
[----:B------:R-:W-:Y:S02]  /*d890*/  LOP3.LUT R13, R13, 0xff000000, R4, 0xf8, !PT ;  /* 0xff0000000d0d7812 */ /* 0x000fe400078ef804 */
[----:B------:R-:W-:Y:S01]  /*d8a0*/  LOP3.LUT R15, R31, 0xff000000, R5, 0xf8, !PT ;  /* 0xff0000001f0f7812 */ /* 0x000fe200078ef805 */
[----:B------:R-:W-:Y:S06]  /*d8b0*/  @P0 BRA `(.L_x_401) ;  /* 0x0000000800ec0947 */ /* 0x000fec0003800000 */
[----:B------:R-:W1:Y:S01]  /*d8c0*/  LDC R5, c[0x0][0x3d4] ;  /* 0x0000f500ff057b82 */ /* 0x000e620000000800 */
[----:B------:R-:W-:Y:S01]  /*d8d0*/  BSSY B2, `(.L_x_402) ;  /* 0x000005e000027945 */ /* 0x000fe20003800000 */
[-C--:B-1----:R-:W-:Y:S02]  /*d8e0*/  ISETP.GE.AND P0, PT, R22, R5.reuse, PT ;  /* 0x000000051600720c */ /* 0x082fe40003f06270 */
[----:B------:R-:W-:-:S11]  /*d8f0*/  ISETP.GE.AND P1, PT, R230, R5, PT ;  /* 0x00000005e600720c */ /* 0x000fd60003f26270 */
[----:B------:R-:W-:Y:S05]  /*d900*/  @P0 BRA `(.L_x_403) ;  /* 0x0000000400680947 */ /* 0x000fea0003800000 */
[----:B------:R-:W1:Y:S01]  /*d910*/  LDS.128 R4, [R0+0x1c400] ;  /* 0x01c4000000047984 */ /* 0x000e620000000c00 */
[----:B------:R-:W-:Y:S02]  /*d920*/  F2FP.F16.E4M3.UNPACK_B R31, R14 ;  /* 0x0000000eff1f723e */ /* 0x000fe400020006ff */
[----:B------:R-:W-:-:S03]  /*d930*/  F2FP.F16.E4M3.UNPACK_B R28, R11 ;  /* 0x0000000bff1c723e */ /* 0x000fc600020006ff */
[--C-:B------:R-:W-:Y:S02]  /*d940*/  HADD2.F32 R32, -RZ, R31.reuse.H1_H1 ;  /* 0x3000001fff207230 */ /* 0x100fe40000004100 */
[--C-:B------:R-:W-:Y:S02]  /*d950*/  HADD2.F32 R29, -RZ, R28.reuse.H1_H1 ;  /* 0x3000001cff1d7230 */ /* 0x100fe40000004100 */
[----:B------:R-:W-:Y:S02]  /*d960*/  HADD2.F32 R31, -RZ, R31.H0_H0 ;  /* 0x2000001fff1f7230 */ /* 0x000fe40000004100 */
[----:B------:R-:W-:Y:S01]  /*d970*/  HADD2.F32 R28, -RZ, R28.H0_H0 ;  /* 0x2000001cff1c7230 */ /* 0x000fe20000004100 */
[-C--:B-1----:R-:W-:Y:S02]  /*d980*/  F2FP.F16.E4M3.UNPACK_B R21, R4.reuse.H1 ;  /* 0x00000004ff15723e */ /* 0x082fe400030006ff */
[-C--:B------:R-:W-:Y:S02]  /*d990*/  F2FP.F16.E4M3.UNPACK_B R25, R5.reuse ;  /* 0x00000005ff19723e */ /* 0x080fe400020006ff */
[----:B------:R-:W-:Y:S01]  /*d9a0*/  F2FP.F16.E4M3.UNPACK_B R26, R5.H1 ;  /* 0x00000005ff1a723e */ /* 0x000fe200030006ff */
[--C-:B------:R-:W-:Y:S01]  /*d9b0*/  HADD2.F32 R24, -RZ, R21.reuse.H0_H0 ;  /* 0x20000015ff187230 */ /* 0x100fe20000004100 */
[----:B------:R-:W-:Y:S01]  /*d9c0*/  F2FP.F16.E4M3.UNPACK_B R4, R4 ;  /* 0x00000004ff04723e */ /* 0x000fe200020006ff */
[----:B------:R-:W-:Y:S01]  /*d9d0*/  HADD2.F32 R21, -RZ, R21.H1_H1 ;  /* 0x30000015ff157230 */ /* 0x000fe20000004100 */
[----:B------:R-:W-:-:S02]  /*d9e0*/  F2FP.F16.E4M3.UNPACK_B R27, R6 ;  /* 0x00000006ff1b723e */ /* 0x000fc400020006ff */
[----:B------:R-:W-:Y:S02]  /*d9f0*/  F2FP.F16.E4M3.UNPACK_B R6, R6.H1 ;  /* 0x00000006ff06723e */ /* 0x000fe400030006ff */
[C---:B------:R-:W-:Y:S01]  /*da00*/  FMUL.FTZ R5, R21.reuse, R32 ;  /* 0x0000002015057220 */ /* 0x040fe20000410000 */
[----:B------:R-:W-:Y:S01]  /*da10*/  FMUL.FTZ R33, R21, R29 ;  /* 0x0000001d15217220 */ /* 0x000fe20000410000 */
[----:B------:R-:W-:Y:S02]  /*da20*/  F2FP.F16.E4M3.UNPACK_B R21, R7 ;  /* 0x00000007ff15723e */ /* 0x000fe400020006ff */
[C---:B0-----:R-:W-:Y:S01]  /*da30*/  FFMA.FTZ R35, R24.reuse, R29, -R5 ;  /* 0x0000001d18237223 */ /* 0x041fe20000010805 */
[--C-:B------:R-:W-:Y:S01]  /*da40*/  HADD2.F32 R5, -RZ, R4.reuse.H1_H1 ;  /* 0x30000004ff057230 */ /* 0x100fe20000004100 */
[----:B------:R-:W-:Y:S01]  /*da50*/  F2FP.F16.E4M3.UNPACK_B R29, R14.H1 ;  /* 0x0000000eff1d723e */ /* 0x000fe200030006ff */
[----:B------:R-:W-:Y:S01]  /*da60*/  FFMA.FTZ R36, R24, R32, R33 ;  /* 0x0000002018247223 */ /* 0x000fe20000010021 */
[----:B------:R-:W-:Y:S01]  /*da70*/  HADD2.F32 R4, -RZ, R4.H0_H0 ;  /* 0x20000004ff047230 */ /* 0x000fe20000004100 */
[----:B------:R-:W-:Y:S01]  /*da80*/  F2FP.F16.E4M3.UNPACK_B R24, R11.H1 ;  /* 0x0000000bff18723e */ /* 0x000fe200030006ff */
[C---:B------:R-:W-:Y:S01]  /*da90*/  FMUL.FTZ R33, R5.reuse, R31 ;  /* 0x0000001f05217220 */ /* 0x040fe20000410000 */
[----:B------:R-:W-:Y:S01]  /*daa0*/  FMUL.FTZ R34, R5, R28 ;  /* 0x0000001c05227220 */ /* 0x000fe20000410000 */
[----:B------:R-:W-:Y:S01]  /*dab0*/  HADD2.F32 R32, -RZ, R29.H1_H1 ;  /* 0x3000001dff207230 */ /* 0x000fe20000004100 */
[----:B------:R-:W-:Y:S01]  /*dac0*/  F2FP.F16.E4M3.UNPACK_B R7, R7.H1 ;  /* 0x00000007ff07723e */ /* 0x000fe200030006ff */
[----:B------:R-:W-:-:S02]  /*dad0*/  HADD2.F32 R5, -RZ, R26.H1_H1 ;  /* 0x3000001aff057230 */ /* 0x000fc40000004100 */
[C---:B------:R-:W-:Y:S01]  /*dae0*/  FFMA.FTZ R33, R4.reuse, R28, -R33 ;  /* 0x0000001c04217223 */ /* 0x040fe20000010821 */
[----:B------:R-:W-:Y:S01]  /*daf0*/  FFMA.FTZ R34, R4, R31, R34 ;  /* 0x0000001f04227223 */ /* 0x000fe20000010022 */
[----:B------:R-:W-:Y:S02]  /*db00*/  HADD2.F32 R28, -RZ, R24.H1_H1 ;  /* 0x30000018ff1c7230 */ /* 0x000fe40000004100 */
[----:B------:R-:W-:Y:S02]  /*db10*/  HADD2.F32 R26, -RZ, R26.H0_H0 ;  /* 0x2000001aff1a7230 */ /* 0x000fe40000004100 */
[C---:B------:R-:W-:Y:S01]  /*db20*/  FMUL.FTZ R31, R5.reuse, R32 ;  /* 0x00000020051f7220 */ /* 0x040fe20000410000 */
[----:B------:R-:W-:Y:S02]  /*db30*/  HADD2.F32 R29, -RZ, R29.H0_H0 ;  /* 0x2000001dff1d7230 */ /* 0x000fe40000004100 */
[----:B------:R-:W-:Y:S01]  /*db40*/  FMUL.FTZ R5, R5, R28 ;  /* 0x0000001c05057220 */ /* 0x000fe20000410000 */
[----:B------:R-:W-:-:S02]  /*db50*/  HADD2.F32 R4, -RZ, R25.H1_H1 ;  /* 0x30000019ff047230 */ /* 0x000fc40000004100 */
[C---:B------:R-:W-:Y:S01]  /*db60*/  FFMA.FTZ R37, R26.reuse, R28, -R31 ;  /* 0x0000001c1a257223 */ /* 0x040fe2000001081f */
[----:B------:R-:W-:Y:S01]  /*db70*/  HADD2.F32 R24, -RZ, R24.H0_H0 ;  /* 0x20000018ff187230 */ /* 0x000fe20000004100 */
[----:B------:R-:W-:Y:S01]  /*db80*/  F2FP.F16.E4M3.UNPACK_B R28, R20 ;  /* 0x00000014ff1c723e */ /* 0x000fe200020006ff */
[----:B------:R-:W-:Y:S02]  /*db90*/  HADD2.F32 R25, -RZ, R25.H0_H0 ;  /* 0x20000019ff197230 */ /* 0x000fe40000004100 */
[----:B------:R-:W-:Y:S01]  /*dba0*/  FFMA.FTZ R32, R26, R32, R5 ;  /* 0x000000201a207223 */ /* 0x000fe20000010005 */
[C---:B------:R-:W-:Y:S01]  /*dbb0*/  FMUL.FTZ R38, R4.reuse, R29 ;  /* 0x0000001d04267220 */ /* 0x040fe20000410000 */
[----:B------:R-:W-:Y:S01]  /*dbc0*/  F2FP.F16.E4M3.UNPACK_B R26, R12 ;  /* 0x0000000cff1a723e */ /* 0x000fe200020006ff */
[-C--:B------:R-:W-:Y:S01]  /*dbd0*/  FMUL.FTZ R4, R4, R24.reuse ;  /* 0x0000001804047220 */ /* 0x080fe20000410000 */
[----:B------:R-:W-:Y:S02]  /*dbe0*/  HADD2.F32 R31, -RZ, R28.H1_H1 ;  /* 0x3000001cff1f7230 */ /* 0x000fe40000004100 */
[----:B------:R-:W-:Y:S01]  /*dbf0*/  FFMA.FTZ R38, R25, R24, -R38 ;  /* 0x0000001819267223 */ /* 0x000fe20000010826 */
[----:B------:R-:W-:-:S02]  /*dc00*/  HADD2.F32 R5, -RZ, R6.H1_H1 ;  /* 0x30000006ff057230 */ /* 0x000fc40000004100 */
[----:B------:R-:W-:Y:S01]  /*dc10*/  FFMA.FTZ R29, R25, R29, R4 ;  /* 0x0000001d191d7223 */ /* 0x000fe20000010004 */
[----:B------:R-:W-:Y:S01]  /*dc20*/  HADD2.F32 R24, -RZ, R26.H1_H1 ;  /* 0x3000001aff187230 */ /* 0x000fe20000004100 */
[----:B------:R-:W-:Y:S01]  /*dc30*/  F2FP.SATFINITE.E4M3.F32.PACK_AB_MERGE_C R32, R32, R37, RZ ;  /* 0x000000252020723e */ /* 0x000fe200048070ff */
[----:B------:R-:W-:Y:S02]  /*dc40*/  HADD2.F32 R6, -RZ, R6.H0_H0 ;  /* 0x20000006ff067230 */ /* 0x000fe40000004100 */
[C---:B------:R-:W-:Y:S01]  /*dc50*/  FMUL.FTZ R25, R5.reuse, R31 ;  /* 0x0000001f05197220 */ /* 0x040fe20000410000 */
[----:B------:R-:W-:Y:S02]  /*dc60*/  HADD2.F32 R26, -RZ, R26.H0_H0 ;  /* 0x2000001aff1a7230 */ /* 0x000fe40000004100 */
[-C--:B------:R-:W-:Y:S01]  /*dc70*/  FMUL.FTZ R41, R5, R24.reuse ;  /* 0x0000001805297220 */ /* 0x080fe20000410000 */
[----:B------:R-:W-:Y:S02]  /*dc80*/  HADD2.F32 R28, -RZ, R28.H0_H0 ;  /* 0x2000001cff1c7230 */ /* 0x000fe40000004100 */
[----:B------:R-:W-:Y:S01]  /*dc90*/  FFMA.FTZ R39, R6, R24, -R25 ;  /* 0x0000001806277223 */ /* 0x000fe20000010819 */
[--C-:B------:R-:W-:Y:S01]  /*dca0*/  HADD2.F32 R4, -RZ, R27.reuse.H1_H1 ;  /* 0x3000001bff047230 */ /* 0x100fe20000004100 */
[----:B------:R-:W-:Y:S01]  /*dcb0*/  F2FP.F16.E4M3.UNPACK_B R5, R12.H1 ;  /* 0x0000000cff05723e */ /* 0x000fe200030006ff */
[----:B------:R-:W-:-:S02]  /*dcc0*/  HADD2.F32 R27, -RZ, R27.H0_H0 ;  /* 0x2000001bff1b7230 */ /* 0x000fc40000004100 */
[----:B------:R-:W-:Y:S01]  /*dcd0*/  FFMA.FTZ R40, R6, R31, R41 ;  /* 0x0000001f06287223 */ /* 0x000fe20000010029 */
[C---:B------:R-:W-:Y:S01]  /*dce0*/  FMUL.FTZ R24, R4.reuse, R28 ;  /* 0x0000001c04187220 */ /* 0x040fe20000410000 */
[----:B------:R-:W-:Y:S01]  /*dcf0*/  FMUL.FTZ R25, R4, R26 ;  /* 0x0000001a04197220 */ /* 0x000fe20000410000 */
[----:B------:R-:W-:Y:S01]  /*dd00*/  F2FP.F16.E4M3.UNPACK_B R4, R20.H1 ;  /* 0x00000014ff04723e */ /* 0x000fe200030006ff */
[--C-:B------:R-:W-:Y:S02]  /*dd10*/  HADD2.F32 R6, -RZ, R5.reuse.H0_H0 ;  /* 0x20000005ff067230 */ /* 0x100fe40000004100 */
[C---:B------:R-:W-:Y:S01]  /*dd20*/  FFMA.FTZ R31, R27.reuse, R26, -R24 ;  /* 0x0000001a1b1f7223 */ /* 0x040fe20000010818 */
[----:B------:R-:W-:Y:S02]  /*dd30*/  HADD2.F32 R24, -RZ, R5.H1_H1 ;  /* 0x30000005ff187230 */ /* 0x000fe40000004100 */
[----:B------:R-:W-:Y:S01]  /*dd40*/  FFMA.FTZ R28, R27, R28, R25 ;  /* 0x0000001c1b1c7223 */ /* 0x000fe20000010019 */
[----:B------:R-:W-:-:S02]  /*dd50*/  HADD2.F32 R26, -RZ, R4.H1_H1 ;  /* 0x30000004ff1a7230 */ /* 0x000fc40000004100 */
[----:B------:R-:W-:Y:S02]  /*dd60*/  HADD2.F32 R5, -RZ, R7.H1_H1 ;  /* 0x30000007ff057230 */ /* 0x000fe40000004100 */
[----:B------:R-:W-:Y:S02]  /*dd70*/  HADD2.F32 R25, -RZ, R4.H0_H0 ;  /* 0x20000004ff197230 */ /* 0x000fe40000004100 */
[----:B------:R-:W-:Y:S02]  /*dd80*/  HADD2.F32 R4, -RZ, R21.H1_H1 ;  /* 0x30000015ff047230 */ /* 0x000fe40000004100 */
[C---:B------:R-:W-:Y:S01]  /*dd90*/  FMUL.FTZ R44, R5.reuse, R26 ;  /* 0x0000001a052c7220 */ /* 0x040fe20000410000 */
[----:B------:R-:W-:Y:S02]  /*dda0*/  HADD2.F32 R7, -RZ, R7.H0_H0 ;  /* 0x20000007ff077230 */ /* 0x000fe40000004100 */
[----:B------:R-:W-:Y:S01]  /*ddb0*/  FMUL.FTZ R5, R5, R24 ;  /* 0x0000001805057220 */ /* 0x000fe20000410000 */
[----:B------:R-:W-:-:S02]  /*ddc0*/  HADD2.F32 R21, -RZ, R21.H0_H0 ;  /* 0x20000015ff157230 */ /* 0x000fc40000004100 */
[CC--:B------:R-:W-:Y:S01]  /*ddd0*/  FMUL.FTZ R42, R4.reuse, R25.reuse ;  /* 0x00000019042a7220 */ /* 0x0c0fe20000410000 */
[----:B------:R-:W-:Y:S01]  /*dde0*/  FMUL.FTZ R4, R4, R6 ;  /* 0x0000000604047220 */ /* 0x000fe20000410000 */
[C---:B------:R-:W-:Y:S01]  /*ddf0*/  FFMA.FTZ R44, R7.reuse, R24, -R44 ;  /* 0x00000018072c7223 */ /* 0x040fe2000001082c */
[----:B------:R-:W-:Y:S01]  /*de00*/  FFMA.FTZ R5, R7, R26, R5 ;  /* 0x0000001a07057223 */ /* 0x000fe20000010005 */
[C---:B------:R-:W-:Y:S01]  /*de10*/  FFMA.FTZ R7, R21.reuse, R6, -R42 ;  /* 0x0000000615077223 */ /* 0x040fe2000001082a */
[----:B------:R-:W-:Y:S01]  /*de20*/  FFMA.FTZ R24, R21, R25, R4 ;  /* 0x0000001915187223 */ /* 0x000fe20000010004 */
[----:B------:R-:W-:Y:S02]  /*de30*/  F2FP.SATFINITE.E4M3.F32.PACK_AB_MERGE_C R4, R36, R35, RZ ;  /* 0x000000232404723e */ /* 0x000fe400048070ff */
[----:B------:R-:W-:Y:S02]  /*de40*/  F2FP.SATFINITE.E4M3.F32.PACK_AB_MERGE_C R6, R40, R39, RZ ;  /* 0x000000272806723e */ /* 0x000fe400048070ff */
[----:B------:R-:W-:-:S02]  /*de50*/  F2FP.SATFINITE.E4M3.F32.PACK_AB_MERGE_C R44, R5, R44, RZ ;  /* 0x0000002c052c723e */ /* 0x000fc400048070ff */
[----:B------:R-:W-:Y:S02]  /*de60*/  F2FP.SATFINITE.E4M3.F32.PACK_AB_MERGE_C R4, R34, R33, R4 ;  /* 0x000000212204723e */ /* 0x000fe40004807004 */
[----:B------:R-:W-:Y:S02]  /*de70*/  F2FP.SATFINITE.E4M3.F32.PACK_AB_MERGE_C R5, R29, R38, R32 ;  /* 0x000000261d05723e */ /* 0x000fe40004807020 */
[----:B------:R-:W-:Y:S02]  /*de80*/  F2FP.SATFINITE.E4M3.F32.PACK_AB_MERGE_C R6, R28, R31, R6 ;  /* 0x0000001f1c06723e */ /* 0x000fe40004807006 */
[----:B------:R-:W-:-:S05]  /*de90*/  F2FP.SATFINITE.E4M3.F32.PACK_AB_MERGE_C R7, R24, R7, R44 ;  /* 0x000000071807723e */ /* 0x000fca000480702c */
[----:B------:R1:W-:Y:S02]  /*dea0*/  STS.128 [R0+0x1c400], R4 ;  /* 0x01c4000400007388 */ /* 0x0003e40000000c00 */
.L_x_403:
[----:B------:R-:W-:Y:S05]  /*deb0*/  BSYNC B2 ;  /* 0x0000000000027941 */ /* 0x000fea0003800000 */
.L_x_402:
[----:B------:R-:W-:Y:S05]  /*dec0*/  @P1 BRA `(.L_x_401) ;  /* 0x0000000400681947 */ /* 0x000fea0003800000 */
[----:B-1----:R-:W1:Y:S01]  /*ded0*/  LDS.128 R4, [R8] ;  /* 0x0000000008047984 */ /* 0x002e620000000c00 */
        /* <DEDUP_REMOVED lines=14> */
[CC--:B------:R-:W-:Y:S01]  /*dfc0*/  FMUL.FTZ R5, R21.reuse, R32.reuse ;  /* 0x0000002015057220 */ /* 0x0c0fe20000410000 */
        /* <DEDUP_REMOVED lines=46> */
[-C--:B------:R-:W-:Y:S01]  /*e2b0*/  FMUL.FTZ R25, R4, R26.reuse ;  /* 0x0000001a04197220 */ /* 0x080fe20000410000 */
        /* <DEDUP_REMOVED lines=26> */
[----:B------:R2:W-:Y:S02]  /*e460*/  STS.128 [R8], R4 ;  /* 0x0000000408007388 */ /* 0x0005e40000000c00 */
.L_x_401:
[----:B------:R-:W-:Y:S05]  /*e470*/  BSYNC B1 ;  /* 0x0000000000017941 */ /* 0x000fea0003800000 */
.L_x_400:
[----:B-12---:R-:W-:-:S05]  /*e480*/  VIADD R4, R228, 0x40 ;  /* 0x00000040e4047836 */ /* 0x006fca0000000000 */
[----:B------:R-:W-:-:S13]  /*e490*/  ISETP.GE.AND P0, PT, R4, R3, PT ;  /* 0x000000030400720c */ /* 0x000fda0003f06270 */
[----:B------:R-:W-:Y:S05]  /*e4a0*/  @P0 BRA `(.L_x_404) ;  /* 0x0000002800740947 */ /* 0x000fea0003800000 */
        /* <DEDUP_REMOVED lines=8> */
[----:B0-----:R-:W-:Y:S02]  /*e530*/  HADD2.F32 R35, -RZ, R33.H1_H1 ;  /* 0x30000021ff237230 */ /* 0x001fe40000004100 */
[----:B------:R-:W-:Y:S02]  /*e540*/  HADD2.F32 R31, -RZ, R29.H1_H1 ;  /* 0x3000001dff1f7230 */ /* 0x000fe40000004100 */
[----:B------:R-:W-:Y:S01]  /*e550*/  HADD2.F32 R34, -RZ, R33.H0_H0 ;  /* 0x20000021ff227230 */ /* 0x000fe20000004100 */
[----:B------:R-:W-:Y:S02]  /*e560*/  F2FP.F16.E4M3.UNPACK_B R33, R14.H1 ;  /* 0x0000000eff21723e */ /* 0x000fe400030006ff */
[----:B-1----:R-:W-:Y:S02]  /*e570*/  F2FP.F16.E4M3.UNPACK_B R3, R4.H1 ;  /* 0x00000004ff03723e */ /* 0x002fe400030006ff */
[-C--:B------:R-:W-:Y:S02]  /*e580*/  F2FP.F16.E4M3.UNPACK_B R25, R6.reuse ;  /* 0x00000006ff19723e */ /* 0x080fe400020006ff */
[----:B------:R-:W-:Y:S01]  /*e590*/  F2FP.F16.E4M3.UNPACK_B R26, R6.H1 ;  /* 0x00000006ff1a723e */ /* 0x000fe200030006ff */
[--C-:B------:R-:W-:Y:S01]  /*e5a0*/  HADD2.F32 R21, -RZ, R3.reuse.H0_H0 ;  /* 0x20000003ff157230 */ /* 0x100fe20000004100 */
[----:B------:R-:W-:Y:S01]  /*e5b0*/  F2FP.F16.E4M3.UNPACK_B R4, R4 ;  /* 0x00000004ff04723e */ /* 0x000fe200020006ff */
[----:B------:R-:W-:Y:S01]  /*e5c0*/  HADD2.F32 R3, -RZ, R3.H1_H1 ;  /* 0x30000003ff037230 */ /* 0x000fe20000004100 */
[----:B------:R-:W-:-:S02]  /*e5d0*/  F2FP.F16.E4M3.UNPACK_B R24, R5 ;  /* 0x00000005ff18723e */ /* 0x000fc400020006ff */
[----:B------:R-:W-:Y:S02]  /*e5e0*/  F2FP.F16.E4M3.UNPACK_B R5, R5.H1 ;  /* 0x00000005ff05723e */ /* 0x000fe400030006ff */
[-C--:B------:R-:W-:Y:S01]  /*e5f0*/  FMUL.FTZ R6, R35, R3.reuse ;  /* 0x0000000323067220 */ /* 0x080fe20000410000 */
[C---:B------:R-:W-:Y:S01]  /*e600*/  FMUL.FTZ R32, R31.reuse, R3 ;  /* 0x000000031f207220 */ /* 0x040fe20000410000 */
[--C-:B------:R-:W-:Y:S01]  /*e610*/  HADD2.F32 R3, -RZ, R4.reuse.H1_H1 ;  /* 0x30000004ff037230 */ /* 0x100fe20000004100 */
[----:B------:R-:W-:Y:S01]  /*e620*/  F2FP.F16.E4M3.UNPACK_B R27, R7 ;  /* 0x00000007ff1b723e */ /* 0x000fe200020006ff */
[-C--:B------:R-:W-:Y:S01]  /*e630*/  FFMA.FTZ R28, R31, R21.reuse, -R6 ;  /* 0x000000151f1c7223 */ /* 0x080fe20000010806 */
[----:B------:R-:W-:Y:S01]  /*e640*/  FFMA.FTZ R21, R35, R21, R32 ;  /* 0x0000001523157223 */ /* 0x000fe20000010020 */
[----:B------:R-:W-:Y:S01]  /*e650*/  HADD2.F32 R32, -RZ, R29.H0_H0 ;  /* 0x2000001dff207230 */ /* 0x000fe20000004100 */
[----:B------:R-:W-:Y:S01]  /*e660*/  F2FP.F16.E4M3.UNPACK_B R29, R11.H1 ;  /* 0x0000000bff1d723e */ /* 0x000fe200030006ff */
[----:B------:R-:W-:-:S02]  /*e670*/  HADD2.F32 R4, -RZ, R4.H0_H0 ;  /* 0x20000004ff047230 */ /* 0x000fc40000004100 */
[-C--:B------:R-:W-:Y:S01]  /*e680*/  FMUL.FTZ R11, R34, R3.reuse ;  /* 0x00000003220b7220 */ /* 0x080fe20000410000 */
[----:B------:R-:W-:Y:S02]  /*e690*/  HADD2.F32 R35, -RZ, R33.H1_H1 ;  /* 0x30000021ff237230 */ /* 0x000fe40000004100 */
[C---:B------:R-:W-:Y:S01]  /*e6a0*/  FMUL.FTZ R3, R32.reuse, R3 ;  /* 0x0000000320037220 */ /* 0x040fe20000410000 */
[----:B------:R-:W-:Y:S02]  /*e6b0*/  HADD2.F32 R6, -RZ, R5.H1_H1 ;  /* 0x30000005ff067230 */ /* 0x000fe40000004100 */
[-C--:B------:R-:W-:Y:S01]  /*e6c0*/  FFMA.FTZ R11, R32, R4.reuse, -R11 ;  /* 0x00000004200b7223 */ /* 0x080fe2000001080b */
[----:B------:R-:W-:Y:S02]  /*e6d0*/  HADD2.F32 R31, -RZ, R29.H1_H1 ;  /* 0x3000001dff1f7230 */ /* 0x000fe40000004100 */
[----:B------:R-:W-:Y:S01]  /*e6e0*/  FFMA.FTZ R14, R34, R4, R3 ;  /* 0x00000004220e7223 */ /* 0x000fe20000010003 */
[----:B------:R-:W-:-:S02]  /*e6f0*/  HADD2.F32 R5, -RZ, R5.H0_H0 ;  /* 0x20000005ff057230 */ /* 0x000fc40000004100 */
[-C--:B------:R-:W-:Y:S01]  /*e700*/  FMUL.FTZ R4, R35, R6.reuse ;  /* 0x0000000623047220 */ /* 0x080fe20000410000 */
[----:B------:R-:W-:Y:S02]  /*e710*/  HADD2.F32 R34, -RZ, R33.H0_H0 ;  /* 0x20000021ff227230 */ /* 0x000fe40000004100 */
[C---:B------:R-:W-:Y:S01]  /*e720*/  FMUL.FTZ R32, R31.reuse, R6 ;  /* 0x000000061f207220 */ /* 0x040fe20000410000 */
[--C-:B------:R-:W-:Y:S02]  /*e730*/  HADD2.F32 R3, -RZ, R24.reuse.H1_H1 ;  /* 0x30000018ff037230 */ /* 0x100fe40000004100 */
[----:B------:R-:W-:Y:S01]  /*e740*/  FFMA.FTZ R6, R31, R5, -R4 ;  /* 0x000000051f067223 */ /* 0x000fe20000010804 */
[----:B------:R-:W-:Y:S01]  /*e750*/  HADD2.F32 R4, -RZ, R29.H0_H0 ;  /* 0x2000001dff047230 */ /* 0x000fe20000004100 */
[----:B------:R-:W-:Y:S01]  /*e760*/  F2FP.F16.E4M3.UNPACK_B R33, R20 ;  /* 0x00000014ff21723e */ /* 0x000fe200020006ff */
[----:B------:R-:W-:Y:S02]  /*e770*/  HADD2.F32 R24, -RZ, R24.H0_H0 ;  /* 0x20000018ff187230 */ /* 0x000fe40000004100 */
[----:B------:R-:W-:Y:S01]  /*e780*/  FMUL.FTZ R29, R34, R3 ;  /* 0x00000003221d7220 */ /* 0x000fe20000410000 */
[----:B------:R-:W-:Y:S01]  /*e790*/  FFMA.FTZ R31, R35, R5, R32 ;  /* 0x00000005231f7223 */ /* 0x000fe20000010020 */
[----:B------:R-:W-:Y:S01]  /*e7a0*/  F2FP.F16.E4M3.UNPACK_B R32, R12 ;  /* 0x0000000cff20723e */ /* 0x000fe200020006ff */
[C---:B------:R-:W-:Y:S01]  /*e7b0*/  FMUL.FTZ R3, R4.reuse, R3 ;  /* 0x0000000304037220 */ /* 0x040fe20000410000 */
[----:B------:R-:W-:Y:S01]  /*e7c0*/  FFMA.FTZ R5, R4, R24, -R29 ;  /* 0x0000001804057223 */ /* 0x000fe2000001081d */
[----:B------:R-:W-:Y:S01]  /*e7d0*/  HADD2.F32 R36, -RZ, R33.H1_H1 ;  /* 0x30000021ff247230 */ /* 0x000fe20000004100 */
[----:B------:R-:W-:Y:S01]  /*e7e0*/  F2FP.F16.E4M3.UNPACK_B R7, R7.H1 ;  /* 0x00000007ff07723e */ /* 0x000fe200030006ff */
[----:B------:R-:W-:-:S02]  /*e7f0*/  HADD2.F32 R4, -RZ, R26.H1_H1 ;  /* 0x3000001aff047230 */ /* 0x000fc40000004100 */
[----:B------:R-:W-:Y:S01]  /*e800*/  FFMA.FTZ R24, R34, R24, R3 ;  /* 0x0000001822187223 */ /* 0x000fe20000010003 */
[----:B------:R-:W-:Y:S01]  /*e810*/  HADD2.F32 R34, -RZ, R32.H1_H1 ;  /* 0x30000020ff227230 */ /* 0x000fe20000004100 */
[----:B------:R-:W-:Y:S01]  /*e820*/  F2FP.F16.E4M3.UNPACK_B R20, R20.H1 ;  /* 0x00000014ff14723e */ /* 0x000fe200030006ff */
[----:B------:R-:W-:Y:S02]  /*e830*/  HADD2.F32 R26, -RZ, R26.H0_H0 ;  /* 0x2000001aff1a7230 */ /* 0x000fe40000004100 */
[-C--:B------:R-:W-:Y:S01]  /*e840*/  FMUL.FTZ R29, R36, R4.reuse ;  /* 0x00000004241d7220 */ /* 0x080fe20000410000 */
[----:B------:R-:W-:Y:S02]  /*e850*/  HADD2.F32 R37, -RZ, R33.H0_H0 ;  /* 0x20000021ff257230 */ /* 0x000fe40000004100 */
[C---:B------:R-:W-:Y:S01]  /*e860*/  FMUL.FTZ R33, R34.reuse, R4 ;  /* 0x0000000422217220 */ /* 0x040fe20000410000 */
[--C-:B------:R-:W-:Y:S02]  /*e870*/  HADD2.F32 R3, -RZ, R25.reuse.H1_H1 ;  /* 0x30000019ff037230 */ /* 0x100fe40000004100 */
[----:B------:R-:W-:Y:S01]  /*e880*/  FFMA.FTZ R29, R34, R26, -R29 ;  /* 0x0000001a221d7223 */ /* 0x000fe2000001081d */
[----:B------:R-:W-:Y:S01]  /*e890*/  HADD2.F32 R35, -RZ, R32.H0_H0 ;  /* 0x20000020ff237230 */ /* 0x000fe20000004100 */
[----:B------:R-:W-:Y:S01]  /*e8a0*/  F2FP.F16.E4M3.UNPACK_B R34, R12.H1 ;  /* 0x0000000cff22723e */ /* 0x000fe200030006ff */
[----:B------:R-:W-:-:S02]  /*e8b0*/  HADD2.F32 R25, -RZ, R25.H0_H0 ;  /* 0x20000019ff197230 */ /* 0x000fc40000004100 */
[-C--:B------:R-:W-:Y:S01]  /*e8c0*/  FMUL.FTZ R4, R37, R3.reuse ;  /* 0x0000000325047220 */ /* 0x080fe20000410000 */
[----:B------:R-:W-:Y:S02]  /*e8d0*/  HADD2.F32 R39, -RZ, R20.H1_H1 ;  /* 0x30000014ff277230 */ /* 0x000fe40000004100 */
[C---:B------:R-:W-:Y:S01]  /*e8e0*/  FMUL.FTZ R32, R35.reuse, R3 ;  /* 0x0000000323207220 */ /* 0x040fe20000410000 */
[----:B------:R-:W-:Y:S01]  /*e8f0*/  FFMA.FTZ R26, R36, R26, R33 ;  /* 0x0000001a241a7223 */ /* 0x000fe20000010021 */
[-C--:B------:R-:W-:Y:S01]  /*e900*/  FFMA.FTZ R12, R35, R25.reuse, -R4 ;  /* 0x00000019230c7223 */ /* 0x080fe20000010804 */
[--C-:B------:R-:W-:Y:S02]  /*e910*/  HADD2.F32 R35, -RZ, R34.reuse.H1_H1 ;  /* 0x30000022ff237230 */ /* 0x100fe40000004100 */
[----:B------:R-:W-:Y:S01]  /*e920*/  FFMA.FTZ R25, R37, R25, R32 ;  /* 0x0000001925197223 */ /* 0x000fe20000010020 */
[----:B------:R-:W-:Y:S01]  /*e930*/  HADD2.F32 R4, -RZ, R7.H1_H1 ;  /* 0x30000007ff047230 */ /* 0x000fe20000004100 */
[----:B------:R-:W-:Y:S01]  /*e940*/  F2FP.SATFINITE.E4M3.F32.PACK_AB_MERGE_C R6, R31, R6, RZ ;  /* 0x000000061f06723e */ /* 0x000fe200048070ff */
[----:B------:R-:W-:Y:S01]  /*e950*/  HADD2.F32 R33, -RZ, R34.H0_H0 ;  /* 0x20000022ff217230 */ /* 0x000fe20000004100 */
[----:B------:R-:W-:Y:S01]  /*e960*/  F2FP.SATFINITE.E4M3.F32.PACK_AB_MERGE_C R26, R26, R29, RZ ;  /* 0x0000001d1a1a723e */ /* 0x000fe200048070ff */
[----:B------:R-:W-:-:S02]  /*e970*/  HADD2.F32 R37, -RZ, R20.H0_H0 ;  /* 0x20000014ff257230 */ /* 0x000fc40000004100 */
[-C--:B------:R-:W-:Y:S01]  /*e980*/  FMUL.FTZ R32, R39, R4.reuse ;  /* 0x0000000427207220 */ /* 0x080fe20000410000 */
[----:B------:R-:W-:Y:S02]  /*e990*/  HADD2.F32 R3, -RZ, R27.H1_H1 ;  /* 0x3000001bff037230 */ /* 0x000fe40000004100 */
[----:B------:R-:W-:Y:S01]  /*e9a0*/  FMUL.FTZ R34, R35, R4 ;  /* 0x0000000423227220 */ /* 0x000fe20000410000 */
[----:B------:R-:W-:Y:S01]  /*e9b0*/  HADD2.F32 R7, -RZ, R7.H0_H0 ;  /* 0x20000007ff077230 */ /* 0x000fe20000004100 */
[----:B------:R-:W-:Y:S01]  /*e9c0*/  F2FP.SATFINITE.E4M3.F32.PACK_AB_MERGE_C R5, R24, R5, R6 ;  /* 0x000000051805723e */ /* 0x000fe20004807006 */
        /* <DEDUP_REMOVED lines=8> */
[----:B------:R-:W-:Y:S02]  /*ea50*/  F2FP.SATFINITE.E4M3.F32.PACK_AB_MERGE_C R3, R3, R32, RZ ;  /* 0x000000200303723e */ /* 0x000fe400048070ff */
[----:B------:R-:W-:Y:S02]  /*ea60*/  F2FP.SATFINITE.E4M3.F32.PACK_AB_MERGE_C R4, R14, R11, R4 ;  /* 0x0000000b0e04723e */ /* 0x000fe40004807004 */
[----:B------:R-:W-:Y:S02]  /*ea70*/  F2FP.SATFINITE.E4M3.F32.PACK_AB_MERGE_C R6, R25, R12, R26 ;  /* 0x0000000c1906723e */ /* 0x000fe4000480701a */
[----:B------:R-:W-:-:S05]  /*ea80*/  F2FP.SATFINITE.E4M3.F32.PACK_AB_MERGE_C R7, R20, R7, R3 ;  /* 0x000000071407723e */ /* 0x000fca0004807003 */
[----:B------:R1:W-:Y:S02]  /*ea90*/  STS.128 [R0+0x1e400], R4 ;  /* 0x01e4000400007388 */ /* 0x0003e40000000c00 */
.L_x_406:
[----:B------:R-:W-:Y:S05]  /*eaa0*/  BSYNC B1 ;  /* 0x0000000000017941 */ /* 0x000fea0003800000 */
.L_x_405:
[----:B------:R-:W-:Y:S05]  /*eab0*/  @P1 BRA `(.L_x_404) ;  /* 0x0000002000f01947 */ /* 0x000fea0003800000 */
[----:B-1----:R-:W1:Y:S01]  /*eac0*/  LDS.128 R4, [R8+0x2000] ;  /* 0x0020000008047984 */ /* 0x002e620000000c00 */
[----:B------:R-:W-:Y:S02]  /*ead0*/  F2FP.F16.E4M3.UNPACK_B R25, R13 ;  /* 0x0000000dff19723e */ /* 0x000fe400020006ff */
[----:B------:R-:W-:Y:S02]  /*eae0*/  F2FP.F16.E4M3.UNPACK_B R24, R9 ;  /* 0x00000009ff18723e */ /* 0x000fe400020006ff */
[----:B------:R-:W-:Y:S01]  /*eaf0*/  F2FP.F16.E4M3.UNPACK_B R26, R13.H1 ;  /* 0x0000000dff1a723e */ /* 0x000fe200030006ff */
[--C-:B------:R-:W-:Y:S01]  /*eb00*/  HADD2.F32 R27, -RZ, R25.reuse.H1_H1 ;  /* 0x30000019ff1b7230 */ /* 0x100fe20000004100 */
[-C--:B------:R-:W-:Y:S01]  /*eb10*/  F2FP.F16.E4M3.UNPACK_B R31, R15.reuse ;  /* 0x0000000fff1f723e */ /* 0x080fe200020006ff */
[--C-:B------:R-:W-:Y:S01]  /*eb20*/  HADD2.F32 R21, -RZ, R24.reuse.H1_H1 ;  /* 0x30000018ff157230 */ /* 0x100fe20000004100 */
[----:B------:R-:W-:Y:S01]  /*eb30*/  F2FP.F16.E4M3.UNPACK_B R15, R15.H1 ;  /* 0x0000000fff0f723e */ /* 0x000fe200030006ff */
[----:B------:R-:W-:Y:S01]  /*eb40*/  HADD2.F32 R28, -RZ, R25.H0_H0 ;  /* 0x20000019ff1c7230 */ /* 0x000fe20000004100 */
[----:B------:R-:W-:Y:S01]  /*eb50*/  F2FP.F16.E4M3.UNPACK_B R25, R9.H1 ;  /* 0x00000009ff19723e */ /* 0x000fe200030006ff */
[----:B------:R-:W-:-:S02]  /*eb60*/  HADD2.F32 R24, -RZ, R24.H0_H0 ;  /* 0x20000018ff187230 */ /* 0x000fc40000004100 */
[----:B------:R-:W-:Y:S02]  /*eb70*/  HADD2.F32 R29, -RZ, R26.H0_H0 ;  /* 0x2000001aff1d7230 */ /* 0x000fe40000004100 */
[--C-:B------:R-:W-:Y:S02]  /*eb80*/  HADD2.F32 R36, -RZ, R31.reuse.H1_H1 ;  /* 0x3000001fff247230 */ /* 0x100fe40000004100 */
[----:B------:R-:W-:Y:S01]  /*eb90*/  HADD2.F32 R34, -RZ, R31.H0_H0 ;  /* 0x2000001fff227230 */ /* 0x000fe20000004100 */
[-C--:B-1----:R-:W-:Y:S02]  /*eba0*/  F2FP.F16.E4M3.UNPACK_B R0, R4.reuse.H1 ;  /* 0x00000004ff00723e */ /* 0x082fe400030006ff */
[----:B------:R-:W-:Y:S02]  /*ebb0*/  F2FP.F16.E4M3.UNPACK_B R4, R4 ;  /* 0x00000004ff04723e */ /* 0x000fe400020006ff */
[-C--:B------:R-:W-:Y:S01]  /*ebc0*/  F2FP.F16.E4M3.UNPACK_B R11, R5.reuse ;  /* 0x00000005ff0b723e */ /* 0x080fe200020006ff */
[--C-:B------:R-:W-:Y:S01]  /*ebd0*/  HADD2.F32 R3, -RZ, R0.reuse.H0_H0 ;  /* 0x20000000ff037230 */ /* 0x100fe20000004100 */
[----:B------:R-:W-:Y:S01]  /*ebe0*/  F2FP.F16.E4M3.UNPACK_B R5, R5.H1 ;  /* 0x00000005ff05723e */ /* 0x000fe200030006ff */
[----:B------:R-:W-:Y:S01]  /*ebf0*/  HADD2.F32 R0, -RZ, R0.H1_H1 ;  /* 0x30000000ff007230 */ /* 0x000fe20000004100 */
[----:B------:R-:W-:-:S02]  /*ec00*/  F2FP.F16.E4M3.UNPACK_B R12, R6 ;  /* 0x00000006ff0c723e */ /* 0x000fc400020006ff */
[----:B------:R-:W-:Y:S02]  /*ec10*/  F2FP.F16.E4M3.UNPACK_B R6, R6.H1 ;  /* 0x00000006ff06723e */ /* 0x000fe400030006ff */
[-C--:B------:R-:W-:Y:S01]  /*ec20*/  FMUL.FTZ R20, R27, R0.reuse ;  /* 0x000000001b147220 */ /* 0x080fe20000410000 */
[C---:B------:R-:W-:Y:S01]  /*ec30*/  FMUL.FTZ R0, R21.reuse, R0 ;  /* 0x0000000015007220 */ /* 0x040fe20000410000 */
[----:B------:R-:W-:Y:S02]  /*ec40*/  F2FP.F16.E4M3.UNPACK_B R14, R7 ;  /* 0x00000007ff0e723e */ /* 0x000fe400020006ff */
[-C--:B------:R-:W-:Y:S01]  /*ec50*/  FFMA.FTZ R20, R21, R3.reuse, -R20 ;  /* 0x0000000315147223 */ /* 0x080fe20000010814 */
[----:B------:R-:W-:Y:S01]  /*ec60*/  FFMA.FTZ R21, R27, R3, R0 ;  /* 0x000000031b157223 */ /* 0x000fe20000010000 */
[--C-:B------:R-:W-:Y:S01]  /*ec70*/  HADD2.F32 R0, -RZ, R4.reuse.H1_H1 ;  /* 0x30000004ff007230 */ /* 0x100fe20000004100 */
[----:B------:R-:W-:Y:S01]  /*ec80*/  F2FP.F16.E4M3.UNPACK_B R7, R7.H1 ;  /* 0x00000007ff07723e */ /* 0x000fe200030006ff */
[----:B------:R-:W-:-:S02]  /*ec90*/  HADD2.F32 R4, -RZ, R4.H0_H0 ;  /* 0x20000004ff047230 */ /* 0x000fc40000004100 */
[----:B------:R-:W-:Y:S02]  /*eca0*/  HADD2.F32 R27, -RZ, R26.H1_H1 ;  /* 0x3000001aff1b7230 */ /* 0x000fe40000004100 */
[-C--:B------:R-:W-:Y:S01]  /*ecb0*/  FMUL.FTZ R9, R28, R0.reuse ;  /* 0x000000001c097220 */ /* 0x080fe20000410000 */
[C---:B------:R-:W-:Y:S01]  /*ecc0*/  FMUL.FTZ R13, R24.reuse, R0 ;  /* 0x00000000180d7220 */ /* 0x040fe20000410000 */
[----:B------:R-:W-:Y:S01]  /*ecd0*/  HADD2.F32 R3, -RZ, R5.H1_H1 ;  /* 0x30000005ff037230 */ /* 0x000fe20000004100 */
[----:B------:R-:W-:Y:S01]  /*ece0*/  F2FP.SATFINITE.E4M3.F32.PACK_AB_MERGE_C R20, R21, R20, RZ ;  /* 0x000000141514723e */ /* 0x000fe200048070ff */
[-C--:B------:R-:W-:Y:S01]  /*ecf0*/  FFMA.FTZ R9, R24, R4.reuse, -R9 ;  /* 0x0000000418097223 */ /* 0x080fe20000010809 */
[----:B------:R-:W-:Y:S01]  /*ed00*/  FFMA.FTZ R4, R28, R4, R13 ;  /* 0x000000041c047223 */ /* 0x000fe2000001000d */
[----:B------:R-:W-:Y:S02]  /*ed10*/  HADD2.F32 R13, -RZ, R25.H1_H1 ;  /* 0x30000019ff0d7230 */ /* 0x000fe40000004100 */
[----:B------:R-:W-:Y:S01]  /*ed20*/  FMUL.FTZ R24, R27, R3 ;  /* 0x000000031b187220 */ /* 0x000fe20000410000 */
[----:B------:R-:W-:-:S02]  /*ed30*/  HADD2.F32 R5, -RZ, R5.H0_H0 ;  /* 0x20000005ff057230 */ /* 0x000fc40000004100 */
[----:B------:R-:W-:Y:S02]  /*ed40*/  HADD2.F32 R0, -RZ, R11.H1_H1 ;  /* 0x3000000bff007230 */ /* 0x000fe40000004100 */
[C---:B------:R-:W-:Y:S01]  /*ed50*/  FMUL.FTZ R26, R13.reuse, R3 ;  /* 0x000000030d1a7220 */ /* 0x040fe20000410000 */
[----:B------:R-:W-:Y:S02]  /*ed60*/  HADD2.F32 R25, -RZ, R25.H0_H0 ;  /* 0x20000019ff197230 */ /* 0x000fe40000004100 */
[-C--:B------:R-:W-:Y:S01]  /*ed70*/  FFMA.FTZ R13, R13, R5.reuse, -R24 ;  /* 0x000000050d0d7223 */ /* 0x080fe20000010818 */
[----:B------:R-:W-:Y:S02]  /*ed80*/  HADD2.F32 R11, -RZ, R11.H0_H0 ;  /* 0x2000000bff0b7230 */ /* 0x000fe40000004100 */
[----:B------:R-:W-:Y:S01]  /*ed90*/  FFMA.FTZ R26, R27, R5, R26 ;  /* 0x000000051b1a7223 */ /* 0x000fe2000001001a */
[----:B------:R-:W-:Y:S01]  /*eda0*/  FMUL.FTZ R24, R29, R0 ;  /* 0x000000001d187220 */ /* 0x000fe20000410000 */
[----:B------:R-:W-:Y:S01]  /*edb0*/  F2FP.F16.E4M3.UNPACK_B R27, R10 ;  /* 0x0000000aff1b723e */ /* 0x000fe200020006ff */
[----:B------:R-:W-:Y:S01]  /*edc0*/  FMUL.FTZ R0, R25, R0 ;  /* 0x0000000019007220 */ /* 0x000fe20000410000 */
[----:B------:R-:W-:-:S02]  /*edd0*/  HADD2.F32 R3, -RZ, R6.H1_H1 ;  /* 0x30000006ff037230 */ /* 0x000fc40000004100 */
[-C--:B------:R-:W-:Y:S01]  /*ede0*/  FFMA.FTZ R5, R25, R11.reuse, -R24 ;  /* 0x0000000b19057223 */ /* 0x080fe20000010818 */
[----:B------:R-:W-:Y:S02]  /*edf0*/  HADD2.F32 R6, -RZ, R6.H0_H0 ;  /* 0x20000006ff067230 */ /* 0x000fe40000004100 */
[----:B------:R-:W-:Y:S01]  /*ee00*/  FFMA.FTZ R24, R29, R11, R0 ;  /* 0x0000000b1d187223 */ /* 0x000fe20000010000 */
[--C-:B------:R-:W-:Y:S02]  /*ee10*/  HADD2.F32 R28, -RZ, R27.reuse.H1_H1 ;  /* 0x3000001bff1c7230 */ /* 0x100fe40000004100 */
[----:B------:R-:W-:Y:S01]  /*ee20*/  FMUL.FTZ R11, R36, R3 ;  /* 0x00000003240b7220 */ /* 0x000fe20000410000 */
[--C-:B------:R-:W-:Y:S01]  /*ee30*/  HADD2.F32 R0, -RZ, R12.reuse.H1_H1 ;  /* 0x3000000cff007230 */ /* 0x100fe20000004100 */
[----:B------:R-:W-:Y:S01]  /*ee40*/  F2FP.SATFINITE.E4M3.F32.PACK_AB_MERGE_C R13, R26, R13, RZ ;  /* 0x0000000d1a0d723e */ /* 0x000fe200048070ff */
[----:B------:R-:W-:Y:S02]  /*ee50*/  HADD2.F32 R32, -RZ, R27.H0_H0 ;  /* 0x2000001bff207230 */ /* 0x000fe40000004100 */
[----:B------:R-:W-:Y:S01]  /*ee60*/  FMUL.FTZ R27, R28, R3 ;  /* 0x000000031c1b7220 */ /* 0x000fe20000410000 */
[----:B------:R-:W-:-:S02]  /*ee70*/  HADD2.F32 R12, -RZ, R12.H0_H0 ;  /* 0x2000000cff0c7230 */ /* 0x000fc40000004100 */
[----:B------:R-:W-:Y:S01]  /*ee80*/  FFMA.FTZ R25, R28, R6, -R11 ;  /* 0x000000061c197223 */ /* 0x000fe2000001080b */
[----:B------:R-:W-:Y:S01]  /*ee90*/  FMUL.FTZ R3, R34, R0 ;  /* 0x0000000022037220 */ /* 0x000fe20000410000 */
[----:B------:R-:W-:Y:S01]  /*eea0*/  F2FP.F16.E4M3.UNPACK_B R28, R10.H1 ;  /* 0x0000000aff1c723e */ /* 0x000fe200030006ff */
[----:B------:R-:W-:Y:S01]  /*eeb0*/  FFMA.FTZ R10, R36, R6, R27 ;  /* 0x00000006240a7223 */ /* 0x000fe2000001001b */
[C---:B------:R-:W-:Y:S01]  /*eec0*/  FMUL.FTZ R11, R32.reuse, R0 ;  /* 0x00000000200b7220 */ /* 0x040fe20000410000 */
[-C--:B------:R-:W-:Y:S01]  /*eed0*/  FFMA.FTZ R6, R32, R12.reuse, -R3 ;  /* 0x0000000c20067223 */ /* 0x080fe20000010803 */
[----:B------:R-:W-:Y:S01]  /*eee0*/  HADD2.F32 R29, -RZ, R15.H1_H1 ;  /* 0x3000000fff1d7230 */ /* 0x000fe20000004100 */
[----:B------:R-:W-:Y:S01]  /*eef0*/  F2FP.SATFINITE.E4M3.F32.PACK_AB_MERGE_C R4, R4, R9, R20 ;  /* 0x000000090404723e */ /* 0x000fe20004807014 */
[----:B------:R-:W-:Y:S02]  /*ef00*/  HADD2.F32 R3, -RZ, R7.H1_H1 ;  /* 0x30000007ff037230 */ /* 0x000fe40000004100 */
[----:B------:R-:W-:Y:S01]  /*ef10*/  FFMA.FTZ R11, R34, R12, R11 ;  /* 0x0000000c220b7223 */ /* 0x000fe2000001000b */
[----:B------:R-:W-:Y:S01]  /*ef20*/  HADD2.F32 R27, -RZ, R28.H1_H1 ;  /* 0x3000001cff1b7230 */ /* 0x000fe20000004100 */
[----:B------:R-:W-:Y:S01]  /*ef30*/  F2FP.SATFINITE.E4M3.F32.PACK_AB_MERGE_C R10, R10, R25, RZ ;  /* 0x000000190a0a723e */ /* 0x000fe200048070ff */
[----:B------:R-:W-:-:S02]  /*ef40*/  HADD2.F32 R34, -RZ, R15.H0_H0 ;  /* 0x2000000fff227230 */ /* 0x000fc40000004100 */
[----:B------:R-:W-:Y:S01]  /*ef50*/  FMUL.FTZ R12, R29, R3 ;  /* 0x000000031d0c7220 */ /* 0x000fe20000410000 */
[----:B------:R-:W-:Y:S01]  /*ef60*/  HADD2.F32 R0, -RZ, R14.H1_H1 ;  /* 0x3000000eff007230 */ /* 0x000fe20000004100 */
[----:B------:R-:W-:Y:S01]  /*ef70*/  F2FP.SATFINITE.E4M3.F32.PACK_AB_MERGE_C R5, R24, R5, R13 ;  /* 0x000000051805723e */ /* 0x000fe2000480700d */
[----:B------:R-:W-:Y:S01]  /*ef80*/  HADD2.F32 R7, -RZ, R7.H0_H0 ;  /* 0x20000007ff077230 */ /* 0x000fe20000004100 */
[----:B------:R-:W-:Y:S01]  /*ef90*/  F2FP.SATFINITE.E4M3.F32.PACK_AB_MERGE_C R6, R11, R6, R10 ;  /* 0x000000060b06723e */ /* 0x000fe2000480700a */
[----:B------:R-:W-:Y:S02]  /*efa0*/  HADD2.F32 R32, -RZ, R28.H0_H0 ;  /* 0x2000001cff207230 */ /* 0x000fe40000004100 */
[C---:B------:R-:W-:Y:S01]  /*efb0*/  FMUL.FTZ R28, R27.reuse, R3 ;  /* 0x000000031b1c7220 */ /* 0x040fe20000410000 */
[----:B------:R-:W-:Y:S02]  /*efc0*/  HADD2.F32 R14, -RZ, R14.H0_H0 ;  /* 0x2000000eff0e7230 */ /* 0x000fe40000004100 */
[-C--:B------:R-:W-:Y:S01]  /*efd0*/  FMUL.FTZ R3, R34, R0.reuse ;  /* 0x0000000022037220 */ /* 0x080fe20000410000 */
[-C--:B------:R-:W-:Y:S01]  /*efe0*/  FFMA.FTZ R12, R27, R7.reuse, -R12 ;  /* 0x000000071b0c7223 */ /* 0x080fe2000001080c */
[C---:B------:R-:W-:Y:S01]  /*eff0*/  FMUL.FTZ R15, R32.reuse, R0 ;  /* 0x00000000200f7220 */ /* 0x040fe20000410000 */
[----:B------:R-:W-:Y:S01]  /*f000*/  FFMA.FTZ R7, R29, R7, R28 ;  /* 0x000000071d077223 */ /* 0x000fe2000001001c */
[----:B------:R-:W-:-:S02]  /*f010*/  FFMA.FTZ R3, R32, R14, -R3 ;  /* 0x0000000e20037223 */ /* 0x000fc40000010803 */
[----:B------:R-:W-:Y:S02]  /*f020*/  FFMA.FTZ R14, R34, R14, R15 ;  /* 0x0000000e220e7223 */ /* 0x000fe4000001000f */
[----:B------:R-:W-:-:S04]  /*f030*/  F2FP.SATFINITE.E4M3.F32.PACK_AB_MERGE_C R7, R7, R12, RZ ;  /* 0x0000000c0707723e */ /* 0x000fc800048070ff */
[----:B------:R-:W-:-:S05]  /*f040*/  F2FP.SATFINITE.E4M3.F32.PACK_AB_MERGE_C R7, R14, R3, R7 ;  /* 0x000000030e07723e */ /* 0x000fca0004807007 */
[----:B------:R2:W-:Y:S01]  /*f050*/  STS.128 [R8+0x2000], R4 ;  /* 0x0020000408007388 */ /* 0x0005e20000000c00 */
[----:B------:R-:W-:Y:S05]  /*f060*/  BRA `(.L_x_404) ;  /* 0x0000001c00847947 */ /* 0x000fea0003800000 */
.L_x_391:
[----:B------:R-:W0:Y:S01]  /*f070*/  LDC R21, c[0x0][0x3d4] ;  /* 0x0000f500ff157b82 */ /* 0x000e220000000800 */
[----:B------:R-:W-:Y:S02]  /*f080*/  ISETP.GE.AND P0, PT, R228, R3, PT ;  /* 0x00000003e400720c */ /* 0x000fe40003f06270 */
[----:B------:R-:W-:Y:S02]  /*f090*/  CS2R R4, SRZ ;  /* 0x0000000000047805 */ /* 0x000fe4000001ff00 */
[----:B------:R-:W-:Y:S02]  /*f0a0*/  CS2R R6, SRZ ;  /* 0x0000000000067805 */ /* 0x000fe4000001ff00 */
[----:B------:R-:W-:Y:S02]  /*f0b0*/  CS2R R32, SRZ ;  /* 0x0000000000207805 */ /* 0x000fe4000001ff00 */
[----:B------:R-:W-:Y:S01]  /*f0c0*/  CS2R R34, SRZ ;  /* 0x0000000000227805 */ /* 0x000fe2000001ff00 */
[----:B------:R-:W-:Y:S01]  /*f0d0*/  UMOV UR4, 0xffffffff ;  /* 0xffffffff00047882 */ /* 0x000fe20000000000 */
[----:B0-----:R-:W-:-:S13]  /*f0e0*/  ISETP.GE.OR P0, PT, R18, R21, P0 ;  /* 0x000000151200720c */ /* 0x001fda0000706670 */
[----:B------:R0:W5:Y:S04]  /*f0f0*/  @!P0 LDG.E.128 R4, desc[UR60][R36.64] ;  /* 0x0000003c24048981 */ /* 0x000168000c1e1d00 */
[----:B------:R0:W5:Y:S01]  /*f100*/  @!P0 LDG.E.128 R32, desc[UR60][R40.64] ;  /* 0x0000003c28208981 */ /* 0x000162000c1e1d00 */
[----:B------:R-:W-:Y:S01]  /*f110*/  ISETP.GE.AND P0, PT, R18, R21, PT ;  /* 0x000000151200720c */ /* 0x000fe20003f06270 */
[----:B------:R-:W-:-:S12]  /*f120*/  BRA.DIV UR4, `(.L_x_407) ;  /* 0x0000013604e87947 */ /* 0x000fd8000b800000 */
.L_x_598:
[----:B------:R-:W-:-:S03]  /*f130*/  UMOV UR4, 0xffffffff ;  /* 0xffffffff00047882 */ /* 0x000fc60000000000 */
[----:B------:R-:W-:Y:S05]  /*f140*/  BRA.DIV UR4, `(.L_x_408) ;  /* 0x0000013a04087947 */ /* 0x000fea000b800000 */
.L_x_601:
[----:B------:R-:W-:Y:S01]  /*f150*/  UMOV UR4, 0xffffffff ;  /* 0xffffffff00047882 */ /* 0x000fe20000000000 */
[----:B-----5:R-:W-:Y:S02]  /*f160*/  SHF.R.U32.HI R9, RZ, 0x8, R5 ;  /* 0x00000008ff097819 */ /* 0x020fe40000011605 */
[----:B------:R-:W-:Y:S05]  /*f170*/  BRA.DIV UR4, `(.L_x_409) ;  /* 0x0000013a04247947 */ /* 0x000fea000b800000 */
.L_x_604:
[----:B------:R-:W-:Y:S01]  /*f180*/  UMOV UR4, 0xffffffff ;  /* 0xffffffff00047882 */ /* 0x000fe20000000000 */
[----:B------:R-:W-:Y:S02]  /*f190*/  LOP3.LUT R0, R5, 0xff, RZ, 0xc0, !PT ;  /* 0x000000ff05007812 */ /* 0x000fe400078ec0ff */
[----:B------:R-:W-:Y:S01]  /*f1a0*/  LOP3.LUT R9, R9, 0xff, RZ, 0xc0, !PT ;  /* 0x000000ff09097812 */ /* 0x000fe200078ec0ff */
[----:B------:R-:W-:Y:S06]  /*f1b0*/  BRA.DIV UR4, `(.L_x_410) ;  /* 0x0000013a043c7947 */ /* 0x000fec000b800000 */
.L_x_607:
[----:B------:R-:W2:Y:S01]  /*f1c0*/  LDL R10, [R1+0x84] ;  /* 0x00008400010a7983 */ /* 0x000ea20000100800 */
[C---:B------:R-:W-:Y:S01]  /*f1d0*/  VIADD R8, R228.reuse, 0x40 ;  /* 0x00000040e4087836 */ /* 0x040fe20000000000 */
[----:B------:R-:W-:Y:S01]  /*f1e0*/  PRMT R9, R9, 0x7604, R0 ;  /* 0x0000760409097816 */ /* 0x000fe20000000000 */
[----:B------:R-:W-:Y:S01]  /*f1f0*/  BSSY B1, `(.L_x_411) ;  /* 0x000003f000017945 */ /* 0x000fe20003800000 */
[----:B------:R-:W-:Y:S02]  /*f200*/  SHF.R.U32.HI R0, RZ, 0x8, R4 ;  /* 0x00000008ff007819 */ /* 0x000fe40000011604 */
[----:B------:R-:W-:Y:S02]  /*f210*/  SHF.R.U32.HI R11, RZ, 0x8, R7 ;  /* 0x00000008ff0b7819 */ /* 0x000fe40000011607 */
[-C--:B------:R-:W-:Y:S02]  /*f220*/  ISETP.GE.OR P2, PT, R228, R3.reuse, P0 ;  /* 0x00000003e400720c */ /* 0x080fe40000746670 */
[----:B------:R-:W-:-:S02]  /*f230*/  ISETP.GE.OR P0, PT, R8, R3, P0 ;  /* 0x000000030800720c */ /* 0x000fc40000706670 */
[----:B------:R-:W-:Y:S02]  /*f240*/  LOP3.LUT R8, R0, 0xff, RZ, 0xc0, !PT ;  /* 0x000000ff00087812 */ /* 0x000fe400078ec0ff */
[----:B------:R-:W-:Y:S02]  /*f250*/  LOP3.LUT R11, R11, 0xff, RZ, 0xc0, !PT ;  /* 0x000000ff0b0b7812 */ /* 0x000fe400078ec0ff */
[----:B------:R-:W-:Y:S02]  /*f260*/  SHF.R.U32.HI R0, RZ, 0x8, R6 ;  /* 0x00000008ff007819 */ /* 0x000fe40000011606 */
[----:B------:R-:W-:Y:S02]  /*f270*/  LOP3.LUT R3, R4, 0xff, RZ, 0xc0, !PT ;  /* 0x000000ff04037812 */ /* 0x000fe400078ec0ff */
[----:B------:R-:W-:Y:S02]  /*f280*/  SHF.R.U32.HI R13, RZ, 0x10, R7 ;  /* 0x00000010ff0d7819 */ /* 0x000fe40000011607 */
[----:B------:R-:W-:-:S02]  /*f290*/  PRMT R3, R8, 0x7604, R3 ;  /* 0x0000760408037816 */ /* 0x000fc40000000003 */
[----:B------:R-:W-:Y:S01]  /*f2a0*/  LOP3.LUT R8, R6, 0xff, RZ, 0xc0, !PT ;  /* 0x000000ff06087812 */ /* 0x000fe200078ec0ff */
[----:B------:R-:W-:Y:S01]  /*f2b0*/  IMAD.U32 R13, R13, 0x10000, RZ ;  /* 0x000100000d0d7824 */ /* 0x000fe200078e00ff */
[----:B------:R-:W-:Y:S02]  /*f2c0*/  LOP3.LUT R3, R3, 0xff0000, R4, 0xf8, !PT ;  /* 0x00ff000003037812 */ /* 0x000fe400078ef804 */
[----:B--2---:R-:W-:Y:S02]  /*f2d0*/  R2UR UR5, R10 ;  /* 0x000000000a0572ca */ /* 0x004fe400000e0000 */
[----:B------:R-:W-:-:S04]  /*f2e0*/  LOP3.LUT R10, R7, 0xff, RZ, 0xc0, !PT ;  /* 0x000000ff070a7812 */ /* 0x000fc800078ec0ff */
[----:B------:R-:W-:Y:S02]  /*f2f0*/  PRMT R10, R11, 0x7604, R10 ;  /* 0x000076040b0a7816 */ /* 0x000fe4000000000a */
[----:B------:R-:W-:Y:S02]  /*f300*/  LOP3.LUT R11, R0, 0xff, RZ, 0xc0, !PT ;  /* 0x000000ff000b7812 */ /* 0x000fe400078ec0ff */
[----:B------:R-:W-:Y:S02]  /*f310*/  SHF.R.U32.HI R0, RZ, 0x10, R5 ;  /* 0x00000010ff007819 */ /* 0x000fe40000011605 */
[----:B------:R-:W-:Y:S01]  /*f320*/  PRMT R11, R11, 0x7604, R8 ;  /* 0x000076040b0b7816 */ /* 0x000fe20000000008 */
[----:B------:R-:W-:Y:S01]  /*f330*/  ULEA.HI UR4, UR5, UR5, URZ, 0x1 ;  /* 0x0000000505047291 */ /* 0x000fe2000f8f083f */
[----:B------:R-:W-:Y:S01]  /*f340*/  LOP3.LUT R13, R10, 0xff0000, R13, 0xf8, !PT ;  /* 0x00ff00000a0d7812 */ /* 0x000fe200078ef80d */
[----:B------:R-:W-:Y:S01]  /*f350*/  IMAD.U32 R0, R0, 0x10000, RZ ;  /* 0x0001000000007824 */ /* 0x000fe200078e00ff */
[----:B------:R-:W-:Y:S01]  /*f360*/  LOP3.LUT R8, R33, 0xff, RZ, 0xc0, !PT ;  /* 0x000000ff21087812 */ /* 0x000fe200078ec0ff */
[----:B------:R-:W-:Y:S01]  /*f370*/  ULOP3.LUT UR4, UR4, 0xfffffffe, URZ, 0xc0, !UPT ;  /* 0xfffffffe04047892 */ /* 0x000fe2000f8ec03f */
[----:B------:R-:W-:-:S02]  /*f380*/  LOP3.LUT R11, R11, 0xff0000, R6, 0xf8, !PT ;  /* 0x00ff00000b0b7812 */ /* 0x000fc400078ef806 */
[----:B------:R-:W-:Y:S01]  /*f390*/  LOP3.LUT R9, R9, 0xff0000, R0, 0xf8, !PT ;  /* 0x00ff000009097812 */ /* 0x000fe200078ef800 */
[----:B------:R-:W-:Y:S01]  /*f3a0*/  UIADD3 UR4, UR5, -UR4, URZ ;  /* 0x8000000405047290 */ /* 0x000fe2000fffe03f */
[----:B------:R-:W-:Y:S02]  /*f3b0*/  LOP3.LUT R0, R3, 0xff000000, R4, 0xf8, !PT ;  /* 0xff00000003007812 */ /* 0x000fe400078ef804 */
[----:B------:R-:W-:Y:S02]  /*f3c0*/  SHF.R.U32.HI R4, RZ, 0x8, R32 ;  /* 0x00000008ff047819 */ /* 0x000fe40000011620 */
[----:B------:R-:W-:Y:S02]  /*f3d0*/  LOP3.LUT R3, R9, 0xff000000, R5, 0xf8, !PT ;  /* 0xff00000009037812 */ /* 0x000fe400078ef805 */
[----:B------:R-:W-:Y:S02]  /*f3e0*/  MOV R25, UR4 ;  /* 0x0000000400197c02 */ /* 0x000fe40008000f00 */
[----:B------:R-:W-:-:S02]  /*f3f0*/  SHF.R.U32.HI R9, RZ, 0x8, R33 ;  /* 0x00000008ff097819 */ /* 0x000fc40000011621 */
[----:B------:R-:W-:Y:S02]  /*f400*/  SHF.L.U32 R25, R25, 0x1f, RZ ;  /* 0x0000001f19197819 */ /* 0x000fe400000006ff */
[----:B------:R-:W-:Y:S02]  /*f410*/  LOP3.LUT R5, R32, 0xff, RZ, 0xc0, !PT ;  /* 0x000000ff20057812 */ /* 0x000fe400078ec0ff */
[----:B------:R-:W2:Y:S01]  /*f420*/  SYNCS.PHASECHK.TRANS64.TRYWAIT P1, [R16+URZ+0x2e800], R25 ;  /* 0x02e80019100075a7 */ /* 0x000ea2000802017f */
[----:B------:R-:W-:Y:S02]  /*f430*/  LOP3.LUT R4, R4, 0xff, RZ, 0xc0, !PT ;  /* 0x000000ff04047812 */ /* 0x000fe400078ec0ff */
[----:B------:R-:W-:Y:S02]  /*f440*/  LOP3.LUT R9, R9, 0xff, RZ, 0xc0, !PT ;  /* 0x000000ff09097812 */ /* 0x000fe400078ec0ff */
[----:B------:R-:W-:Y:S02]  /*f450*/  PRMT R5, R4, 0x7604, R5 ;  /* 0x0000760404057816 */ /* 0x000fe40000000005 */
[----:B------:R-:W-:-:S02]  /*f460*/  SHF.R.U32.HI R10, RZ, 0x8, R35 ;  /* 0x00000008ff0a7819 */ /* 0x000fc40000011623 */
[----:B------:R-:W-:Y:S02]  /*f470*/  SHF.R.U32.HI R4, RZ, 0x8, R34 ;  /* 0x00000008ff047819 */ /* 0x000fe40000011622 */
[----:B------:R-:W-:Y:S02]  /*f480*/  LOP3.LUT R12, R11, 0xff000000, R6, 0xf8, !PT ;  /* 0xff0000000b0c7812 */ /* 0x000fe400078ef806 */
[----:B------:R-:W-:Y:S02]  /*f490*/  LOP3.LUT R13, R13, 0xff000000, R7, 0xf8, !PT ;  /* 0xff0000000d0d7812 */ /* 0x000fe400078ef807 */
[----:B------:R-:W-:Y:S02]  /*f4a0*/  PRMT R8, R9, 0x7604, R8 ;  /* 0x0000760409087816 */ /* 0x000fe40000000008 */
[----:B------:R-:W-:Y:S02]  /*f4b0*/  SHF.R.U32.HI R11, RZ, 0x10, R33 ;  /* 0x00000010ff0b7819 */ /* 0x000fe40000011621 */
[----:B------:R-:W-:-:S02]  /*f4c0*/  LOP3.LUT R7, R35, 0xff, RZ, 0xc0, !PT ;  /* 0x000000ff23077812 */ /* 0x000fc400078ec0ff */
[----:B------:R-:W-:Y:S02]  /*f4d0*/  LOP3.LUT R10, R10, 0xff, RZ, 0xc0, !PT ;  /* 0x000000ff0a0a7812 */ /* 0x000fe400078ec0ff */
[----:B------:R-:W-:Y:S02]  /*f4e0*/  LOP3.LUT R9, R4, 0xff, RZ, 0xc0, !PT ;  /* 0x000000ff04097812 */ /* 0x000fe400078ec0ff */
[----:B------:R-:W-:Y:S02]  /*f4f0*/  SHF.R.U32.HI R4, RZ, 0x10, R35 ;  /* 0x00000010ff047819 */ /* 0x000fe40000011623 */
[----:B------:R-:W-:Y:S02]  /*f500*/  LOP3.LUT R6, R34, 0xff, RZ, 0xc0, !PT ;  /* 0x000000ff22067812 */ /* 0x000fe400078ec0ff */
[----:B------:R-:W-:Y:S01]  /*f510*/  PRMT R10, R10, 0x7604, R7 ;  /* 0x000076040a0a7816 */ /* 0x000fe20000000007 */
[----:B------:R-:W-:Y:S01]  /*f520*/  IMAD.U32 R7, R11, 0x10000, RZ ;  /* 0x000100000b077824 */ /* 0x000fe200078e00ff */
[----:B------:R-:W-:Y:S01]  /*f530*/  PRMT R9, R9, 0x7604, R6 ;  /* 0x0000760409097816 */ /* 0x000fe20000000006 */
[----:B------:R-:W-:Y:S01]  /*f540*/  IMAD.U32 R11, R4, 0x10000, RZ ;  /* 0x00010000040b7824 */ /* 0x000fe200078e00ff */
[----:B------:R-:W-:-:S02]  /*f550*/  LOP3.LUT R5, R5, 0xff0000, R32, 0xf8, !PT ;  /* 0x00ff000005057812 */ /* 0x000fc400078ef820 */
[----:B------:R-:W-:Y:S02]  /*f560*/  LOP3.LUT R9, R9, 0xff0000, R34, 0xf8, !PT ;  /* 0x00ff000009097812 */ /* 0x000fe400078ef822 */
[----:B------:R-:W-:Y:S02]  /*f570*/  LOP3.LUT R7, R8, 0xff0000, R7, 0xf8, !PT ;  /* 0x00ff000008077812 */ /* 0x000fe400078ef807 */
[----:B------:R-:W-:Y:S02]  /*f580*/  LOP3.LUT R11, R10, 0xff0000, R11, 0xf8, !PT ;  /* 0x00ff00000a0b7812 */ /* 0x000fe400078ef80b */
[----:B-1----:R-:W-:Y:S02]  /*f590*/  LOP3.LUT R14, R5, 0xff000000, R32, 0xf8, !PT ;  /* 0xff000000050e7812 */ /* 0x002fe400078ef820 */
[----:B------:R-:W-:Y:S02]  /*f5a0*/  LOP3.LUT R15, R9, 0xff000000, R34, 0xf8, !PT ;  /* 0xff000000090f7812 */ /* 0x000fe400078ef822 */
[----:B------:R-:W-:-:S02]  /*f5b0*/  LOP3.LUT R32, R7, 0xff000000, R33, 0xf8, !PT ;  /* 0xff00000007207812 */ /* 0x000fc400078ef821 */
[----:B------:R-:W-:Y:S01]  /*f5c0*/  LOP3.LUT R34, R11, 0xff000000, R35, 0xf8, !PT ;  /* 0xff0000000b227812 */ /* 0x000fe200078ef823 */
[----:B--2---:R-:W-:Y:S06]  /*f5d0*/  @!P1 BRA `(.L_x_412) ;  /* 0x00000134005c9947 */ /* 0x004fec0003800000 */
.L_x_608:
[----:B------:R-:W-:Y:S05]  /*f5e0*/  BSYNC B1 ;  /* 0x0000000000017941 */ /* 0x000fea0003800000 */
.L_x_411:
[----:B------:R-:W-:Y:S04]  /*f5f0*/  BSSY B1, `(.L_x_413) ;  /* 0x00000c6000017945 */ /* 0x000fe80003800000 */
[----:B------:R-:W-:Y:S05]  /*f600*/  @P2 BRA `(.L_x_414) ;  /* 0x0000000c00102947 */ /* 0x000fea0003800000 */
[----:B------:R-:W2:Y:S01]  /*f610*/  S2R R5, SR_TID.X ;  /* 0x0000000000057919 */ /* 0x000ea20000002100 */
[----:B------:R-:W-:Y:S01]  /*f620*/  IMAD.SHL.U32 R4, R229, 0x80, RZ ;  /* 0x00000080e5047824 */ /* 0x000fe200078e00ff */
[----:B------:R-:W-:Y:S01]  /*f630*/  F2FP.F16.E4M3.UNPACK_B R39, R14.H1 ;  /* 0x0000000eff27723e */ /* 0x000fe200030006ff */
[----:B------:R-:W-:Y:S01]  /*f640*/  IMAD.IADD R6, R18, 0x1, R21 ;  /* 0x0000000112067824 */ /* 0x000fe200078e0215 */
[----:B------:R-:W-:Y:S02]  /*f650*/  F2FP.F16.E4M3.UNPACK_B R38, R0.H1 ;  /* 0x00000000ff26723e */ /* 0x000fe400030006ff */
[----:B------:R-:W-:Y:S01]  /*f660*/  LOP3.LUT R7, R4, 0x380, RZ, 0xc0, !PT ;  /* 0x0000038004077812 */ /* 0x000fe200078ec0ff */
[----:B------:R-:W-:Y:S01]  /*f670*/  HADD2.F32 R42, -RZ, R39.H0_H0 ;  /* 0x20000027ff2a7230 */ /* 0x000fe20000004100 */
[----:B0-----:R-:W-:Y:S01]  /*f680*/  F2FP.F16.E4M3.UNPACK_B R41, R14 ;  /* 0x0000000eff29723e */ /* 0x001fe200020006ff */
[----:B------:R-:W-:Y:S01]  /*f690*/  HADD2.F32 R40, -RZ, R38.H0_H0 ;  /* 0x20000026ff287230 */ /* 0x000fe20000004100 */
[----:B------:R-:W-:-:S02]  /*f6a0*/  LOP3.LUT R4, R7, 0x70, R18, 0xf8, !PT ;  /* 0x0000007007047812 */ /* 0x000fc400078ef812 */
[----:B------:R-:W-:Y:S02]  /*f6b0*/  SHF.R.U32.HI R9, RZ, 0x3, R7 ;  /* 0x00000003ff097819 */ /* 0x000fe40000011607 */
[----:B------:R-:W-:Y:S02]  /*f6c0*/  LOP3.LUT R6, R7, 0x70, R6, 0xf8, !PT ;  /* 0x0000007007067812 */ /* 0x000fe400078ef806 */
[----:B--2---:R-:W-:-:S04]  /*f6d0*/  IADD3 R5, R5, -0x80, RZ ;  /* 0xffffff8005057810 */ /* 0x004fc80007ffe0ff */
[----:B------:R-:W-:-:S04]  /*f6e0*/  SHF.R.S32.HI R8, RZ, 0x1f, R5 ;  /* 0x0000001fff087819 */ /* 0x000fc80000011405 */
[----:B------:R-:W-:Y:S02]  /*f6f0*/  LEA.HI R8, R8, R5, RZ, 0x5 ;  /* 0x0000000508087211 */ /* 0x000fe400078f28ff */
[-C--:B------:R-:W-:Y:S02]  /*f700*/  LOP3.LUT R5, R4, R9.reuse, RZ, 0x3c, !PT ;  /* 0x0000000904057212 */ /* 0x080fe400078e3cff */
[----:B------:R-:W-:Y:S01]  /*f710*/  LOP3.LUT R9, R6, R9, RZ, 0x3c, !PT ;  /* 0x0000000906097212 */ /* 0x000fe200078e3cff */
[----:B------:R-:W-:-:S05]  /*f720*/  IMAD.SHL.U32 R8, R8, 0x20, RZ ;  /* 0x0000002008087824 */ /* 0x000fca00078e00ff */
[----:B------:R-:W-:-:S04]  /*f730*/  LOP3.LUT R8, R8, 0xfffffc00, RZ, 0xc0, !PT ;  /* 0xfffffc0008087812 */ /* 0x000fc800078ec0ff */
[C-C-:B------:R-:W-:Y:S02]  /*f740*/  IADD3 R24, R16.reuse, R9, R8.reuse ;  /* 0x0000000910187210 */ /* 0x140fe40007ffe008 */
[----:B------:R-:W-:-:S03]  /*f750*/  IADD3 R20, R16, R5, R8 ;  /* 0x0000000510147210 */ /* 0x000fc60007ffe008 */
[----:B------:R-:W0:Y:S04]  /*f760*/  LDS.128 R8, [R24+0x1c400] ;  /* 0x01c4000018087984 */ /* 0x000e280000000c00 */
[----:B------:R-:W1:Y:S01]  /*f770*/  LDS.128 R4, [R20+0x1c400] ;  /* 0x01c4000014047984 */ /* 0x000e620000000c00 */
[----:B0-----:R-:W-:Y:S02]  /*f780*/  F2FP.F16.E4M3.UNPACK_B R31, R8.H1 ;  /* 0x00000008ff1f723e */ /* 0x001fe400030006ff */
[----:B------:R-:W-:Y:S02]  /*f790*/  F2FP.F16.E4M3.UNPACK_B R35, R9 ;  /* 0x00000009ff23723e */ /* 0x000fe400020006ff */
[-C--:B-1----:R-:W-:Y:S01]  /*f7a0*/  F2FP.F16.E4M3.UNPACK_B R25, R4.reuse ;  /* 0x00000004ff19723e */ /* 0x082fe200020006ff */
[--C-:B------:R-:W-:Y:S01]  /*f7b0*/  HADD2.F32 R33, -RZ, R31.reuse.H0_H0 ;  /* 0x2000001fff217230 */ /* 0x100fe20000004100 */
[----:B------:R-:W-:Y:S01]  /*f7c0*/  F2FP.F16.E4M3.UNPACK_B R4, R4.H1 ;  /* 0x00000004ff04723e */ /* 0x000fe200030006ff */
[----:B------:R-:W-:Y:S01]  /*f7d0*/  HADD2.F32 R31, -RZ, R31.H1_H1 ;  /* 0x3000001fff1f7230 */ /* 0x000fe20000004100 */
[----:B------:R-:W-:-:S02]  /*f7e0*/  F2FP.F16.E4M3.UNPACK_B R26, R5 ;  /* 0x00000005ff1a723e */ /* 0x000fc400020006ff */
[----:B------:R-:W-:Y:S01]  /*f7f0*/  F2FP.F16.E4M3.UNPACK_B R27, R5.H1 ;  /* 0x00000005ff1b723e */ /* 0x000fe200030006ff */
[----:B------:R-:W-:Y:S02]  /*f800*/  HADD2.F32 R5, -RZ, R4.H0_H0 ;  /* 0x20000004ff057230 */ /* 0x000fe40000004100 */
[C---:B------:R-:W-:Y:S01]  /*f810*/  FMUL.FTZ R44, R33.reuse, R42 ;  /* 0x0000002a212c7220 */ /* 0x040fe20000410000 */
[----:B------:R-:W-:Y:S01]  /*f820*/  F2FP.F16.E4M3.UNPACK_B R36, R9.H1 ;  /* 0x00000009ff24723e */ /* 0x000fe200030006ff */
[----:B------:R-:W-:Y:S01]  /*f830*/  FMUL.FTZ R9, R33, R40 ;  /* 0x0000002821097220 */ /* 0x000fe20000410000 */
[----:B------:R-:W-:Y:S01]  /*f840*/  F2FP.F16.E4M3.UNPACK_B R8, R8 ;  /* 0x00000008ff08723e */ /* 0x000fe200020006ff */
[C---:B------:R-:W-:Y:S01]  /*f850*/  FFMA.FTZ R45, R5.reuse, R40, -R44 ;  /* 0x00000028052d7223 */ /* 0x040fe2000001082c */
[----:B------:R-:W-:Y:S02]  /*f860*/  HADD2.F32 R40, -RZ, R38.H1_H1 ;  /* 0x30000026ff287230 */ /* 0x000fe40000004100 */
[----:B------:R-:W-:Y:S01]  /*f870*/  FFMA.FTZ R46, R5, R42, R9 ;  /* 0x0000002a052e7223 */ /* 0x000fe20000010009 */
[----:B------:R-:W-:Y:S01]  /*f880*/  HADD2.F32 R44, -RZ, R39.H1_H1 ;  /* 0x30000027ff2c7230 */ /* 0x000fe20000004100 */
[----:B------:R-:W-:Y:S01]  /*f890*/  F2FP.F16.E4M3.UNPACK_B R38, R0 ;  /* 0x00000000ff26723e */ /* 0x000fe200020006ff */
[----:B------:R-:W-:-:S02]  /*f8a0*/  HADD2.F32 R42, -RZ, R41.H0_H0 ;  /* 0x20000029ff2a7230 */ /* 0x000fc40000004100 */
[C---:B------:R-:W-:Y:S01]  /*f8b0*/  FMUL.FTZ R43, R31.reuse, R40 ;  /* 0x000000281f2b7220 */ /* 0x040fe20000410000 */
[----:B------:R-:W-:Y:S02]  /*f8c0*/  HADD2.F32 R9, -RZ, R8.H0_H0 ;  /* 0x20000008ff097230 */ /* 0x000fe40000004100 */
[----:B------:R-:W-:Y:S01]  /*f8d0*/  FMUL.FTZ R48, R31, R44 ;  /* 0x0000002c1f307220 */ /* 0x000fe20000410000 */
[----:B------:R-:W-:Y:S01]  /*f8e0*/  HADD2.F32 R5, -RZ, R4.H1_H1 ;  /* 0x30000004ff057230 */ /* 0x000fe20000004100 */
[----:B------:R-:W-:Y:S01]  /*f8f0*/  F2FP.F16.E4M3.UNPACK_B R37, R10 ;  /* 0x0000000aff25723e */ /* 0x000fe200020006ff */
[----:B------:R-:W-:Y:S02]  /*f900*/  HADD2.F32 R39, -RZ, R38.H0_H0 ;  /* 0x20000026ff277230 */ /* 0x000fe40000004100 */
[----:B------:R-:W-:Y:S01]  /*f910*/  FMUL.FTZ R31, R9, R42 ;  /* 0x0000002a091f7220 */ /* 0x000fe20000410000 */
[----:B------:R-:W-:Y:S02]  /*f920*/  HADD2.F32 R4, -RZ, R25.H0_H0 ;  /* 0x20000019ff047230 */ /* 0x000fe40000004100 */
[C---:B------:R-:W-:Y:S01]  /*f930*/  FFMA.FTZ R47, R5.reuse, R44, R43 ;  /* 0x0000002c052f7223 */ /* 0x040fe2000001002b */
[----:B------:R-:W-:Y:S01]  /*f940*/  FFMA.FTZ R48, R5, R40, -R48 ;  /* 0x0000002805307223 */ /* 0x000fe20000010830 */
[----:B------:R-:W-:Y:S01]  /*f950*/  FMUL.FTZ R9, R9, R39 ;  /* 0x0000002709097220 */ /* 0x000fe20000410000 */
[----:B------:R-:W-:-:S02]  /*f960*/  HADD2.F32 R5, -RZ, R36.H0_H0 ;  /* 0x20000024ff057230 */ /* 0x000fc40000004100 */
[C---:B------:R-:W-:Y:S01]  /*f970*/  FFMA.FTZ R43, R4.reuse, R39, -R31 ;  /* 0x00000027042b7223 */ /* 0x040fe2000001081f */
[----:B------:R-:W-:Y:S01]  /*f980*/  F2FP.F16.E4M3.UNPACK_B R39, R32.H1 ;  /* 0x00000020ff27723e */ /* 0x000fe200030006ff */
[----:B------:R-:W-:Y:S01]  /*f990*/  FFMA.FTZ R42, R4, R42, R9 ;  /* 0x0000002a042a7223 */ /* 0x000fe20000010009 */
[----:B------:R-:W-:Y:S01]  /*f9a0*/  F2FP.F16.E4M3.UNPACK_B R9, R3.H1 ;  /* 0x00000003ff09723e */ /* 0x000fe200030006ff */
[----:B------:R-:W-:Y:S01]  /*f9b0*/  HADD2.F32 R41, -RZ, R41.H1_H1 ;  /* 0x30000029ff297230 */ /* 0x000fe20000004100 */
[----:B------:R-:W-:Y:S01]  /*f9c0*/  F2FP.F16.E4M3.UNPACK_B R10, R10.H1 ;  /* 0x0000000aff0a723e */ /* 0x000fe200030006ff */
[----:B------:R-:W-:Y:S01]  /*f9d0*/  HADD2.F32 R40, -RZ, R39.H0_H0 ;  /* 0x20000027ff287230 */ /* 0x000fe20000004100 */
[-C--:B------:R-:W-:Y:S01]  /*f9e0*/  F2FP.F16.E4M3.UNPACK_B R28, R6.reuse ;  /* 0x00000006ff1c723e */ /* 0x080fe200020006ff */
[----:B------:R-:W-:Y:S01]  /*f9f0*/  HADD2.F32 R8, -RZ, R8.H1_H1 ;  /* 0x30000008ff087230 */ /* 0x000fe20000004100 */
[----:B------:R-:W-:Y:S01]  /*fa00*/  F2FP.F16.E4M3.UNPACK_B R6, R6.H1 ;  /* 0x00000006ff06723e */ /* 0x000fe200030006ff */
[----:B------:R-:W-:-:S02]  /*fa10*/  HADD2.F32 R38, -RZ, R38.H1_H1 ;  /* 0x30000026ff267230 */ /* 0x000fc40000004100 */
[C---:B------:R-:W-:Y:S01]  /*fa20*/  FMUL.FTZ R49, R5.reuse, R40 ;  /* 0x0000002805317220 */ /* 0x040fe20000410000 */
[----:B------:R-:W-:Y:S02]  /*fa30*/  HADD2.F32 R31, -RZ, R9.H0_H0 ;  /* 0x20000009ff1f7230 */ /* 0x000fe40000004100 */
[C---:B------:R-:W-:Y:S01]  /*fa40*/  FMUL.FTZ R44, R8.reuse, R41 ;  /* 0x00000029082c7220 */ /* 0x040fe20000410000 */
[----:B------:R-:W-:Y:S02]  /*fa50*/  HADD2.F32 R4, -RZ, R27.H0_H0 ;  /* 0x2000001bff047230 */ /* 0x000fe40000004100 */
[----:B------:R-:W-:Y:S01]  /*fa60*/  FMUL.FTZ R8, R8, R38 ;  /* 0x0000002608087220 */ /* 0x000fe20000410000 */
[----:B------:R-:W-:Y:S02]  /*fa70*/  HADD2.F32 R25, -RZ, R25.H1_H1 ;  /* 0x30000019ff197230 */ /* 0x000fe40000004100 */
[----:B------:R-:W-:Y:S01]  /*fa80*/  FMUL.FTZ R5, R5, R31 ;  /* 0x0000001f05057220 */ /* 0x000fe20000410000 */
[----:B------:R-:W-:-:S02]  /*fa90*/  HADD2.F32 R39, -RZ, R39.H1_H1 ;  /* 0x30000027ff277230 */ /* 0x000fc40000004100 */
[C---:B------:R-:W-:Y:S01]  /*faa0*/  FFMA.FTZ R51, R4.reuse, R31, -R49 ;  /* 0x0000001f04337223 */ /* 0x040fe20000010831 */
[----:B------:R-:W-:Y:S01]  /*fab0*/  F2FP.F16.E4M3.UNPACK_B R31, R32 ;  /* 0x00000020ff1f723e */ /* 0x000fe200020006ff */
[C---:B------:R-:W-:Y:S01]  /*fac0*/  FFMA.FTZ R44, R25.reuse, R38, -R44 ;  /* 0x00000026192c7223 */ /* 0x040fe2000001082c */
[----:B------:R-:W-:Y:S01]  /*fad0*/  FFMA.FTZ R41, R25, R41, R8 ;  /* 0x0000002919297223 */ /* 0x000fe20000010008 */
[----:B------:R-:W-:Y:S01]  /*fae0*/  HADD2.F32 R36, -RZ, R36.H1_H1 ;  /* 0x30000024ff247230 */ /* 0x000fe20000004100 */
[----:B------:R-:W-:Y:S01]  /*faf0*/  F2FP.F16.E4M3.UNPACK_B R8, R3 ;  /* 0x00000003ff08723e */ /* 0x000fe200020006ff */
[----:B------:R-:W-:Y:S02]  /*fb00*/  HADD2.F32 R25, -RZ, R9.H1_H1 ;  /* 0x30000009ff197230 */ /* 0x000fe40000004100 */
[----:B------:R-:W-:Y:S01]  /*fb10*/  FFMA.FTZ R52, R4, R40, R5 ;  /* 0x0000002804347223 */ /* 0x000fe20000010005 */
[----:B------:R-:W-:Y:S02]  /*fb20*/  HADD2.F32 R38, -RZ, R31.H0_H0 ;  /* 0x2000001fff267230 */ /* 0x000fe40000004100 */
[----:B------:R-:W-:Y:S01]  /*fb30*/  FMUL.FTZ R40, R36, R39 ;  /* 0x0000002724287220 */ /* 0x000fe20000410000 */
[----:B------:R-:W-:-:S02]  /*fb40*/  HADD2.F32 R5, -RZ, R35.H0_H0 ;  /* 0x20000023ff057230 */ /* 0x000fc40000004100 */
[----:B------:R-:W-:Y:S01]  /*fb50*/  FMUL.FTZ R36, R36, R25 ;  /* 0x0000001924247220 */ /* 0x000fe20000410000 */
[----:B------:R-:W-:Y:S01]  /*fb60*/  HADD2.F32 R27, -RZ, R27.H1_H1 ;  /* 0x3000001bff1b7230 */ /* 0x000fe20000004100 */
[----:B------:R-:W-:Y:S01]  /*fb70*/  F2FP.F16.E4M3.UNPACK_B R33, R11 ;  /* 0x0000000bff21723e */ /* 0x000fe200020006ff */
[----:B------:R-:W-:Y:S02]  /*fb80*/  HADD2.F32 R9, -RZ, R8.H0_H0 ;  /* 0x20000008ff097230 */ /* 0x000fe40000004100 */
[----:B------:R-:W-:Y:S01]  /*fb90*/  FMUL.FTZ R49, R5, R38 ;  /* 0x0000002605317220 */ /* 0x000fe20000410000 */
[----:B------:R-:W-:Y:S02]  /*fba0*/  HADD2.F32 R4, -RZ, R26.H0_H0 ;  /* 0x2000001aff047230 */ /* 0x000fe40000004100 */
[C---:B------:R-:W-:Y:S01]  /*fbb0*/  FFMA.FTZ R54, R27.reuse, R25, -R40 ;  /* 0x000000191b367223 */ /* 0x040fe20000010828 */
[----:B------:R-:W-:Y:S01]  /*fbc0*/  FFMA.FTZ R53, R27, R39, R36 ;  /* 0x000000271b357223 */ /* 0x000fe20000010024 */
[----:B------:R-:W-:Y:S01]  /*fbd0*/  FMUL.FTZ R5, R5, R9 ;  /* 0x0000000905057220 */ /* 0x000fe20000410000 */
[----:B------:R-:W-:Y:S01]  /*fbe0*/  F2FP.F16.E4M3.UNPACK_B R27, R15.H1 ;  /* 0x0000000fff1b723e */ /* 0x000fe200030006ff */
[C---:B------:R-:W-:Y:S01]  /*fbf0*/  FFMA.FTZ R49, R4.reuse, R9, -R49 ;  /* 0x0000000904317223 */ /* 0x040fe20000010831 */
[----:B------:R-:W-:Y:S01]  /*fc00*/  F2FP.F16.E4M3.UNPACK_B R9, R12.H1 ;  /* 0x0000000cff09723e */ /* 0x000fe200030006ff */
[----:B------:R-:W-:Y:S01]  /*fc10*/  FFMA.FTZ R38, R4, R38, R5 ;  /* 0x0000002604267223 */ /* 0x000fe20000010005 */
[----:B------:R-:W-:Y:S01]  /*fc20*/  HADD2.F32 R8, -RZ, R8.H1_H1 ;  /* 0x30000008ff087230 */ /* 0x000fe20000004100 */
[----:B------:R-:W-:Y:S01]  /*fc30*/  F2FP.F16.E4M3.UNPACK_B R11, R11.H1 ;  /* 0x0000000bff0b723e */ /* 0x000fe200030006ff */
[----:B------:R-:W-:Y:S01]  /*fc40*/  HADD2.F32 R31, -RZ, R31.H1_H1 ;  /* 0x3000001fff1f7230 */ /* 0x000fe20000004100 */
[-C--:B------:R-:W-:Y:S01]  /*fc50*/  F2FP.F16.E4M3.UNPACK_B R29, R7.reuse ;  /* 0x00000007ff1d723e */ /* 0x080fe200020006ff */
[----:B------:R-:W-:Y:S01]  /*fc60*/  HADD2.F32 R35, -RZ, R35.H1_H1 ;  /* 0x30000023ff237230 */ /* 0x000fe20000004100 */
[----:B------:R-:W-:Y:S01]  /*fc70*/  F2FP.F16.E4M3.UNPACK_B R7, R7.H1 ;  /* 0x00000007ff07723e */ /* 0x000fe200030006ff */
[----:B------:R-:W-:-:S02]  /*fc80*/  HADD2.F32 R36, -RZ, R27.H0_H0 ;  /* 0x2000001bff247230 */ /* 0x000fc40000004100 */
[----:B------:R-:W-:Y:S02]  /*fc90*/  HADD2.F32 R5, -RZ, R10.H0_H0 ;  /* 0x2000000aff057230 */ /* 0x000fe40000004100 */
[C---:B------:R-:W-:Y:S01]  /*fca0*/  FMUL.FTZ R39, R35.reuse, R31 ;  /* 0x0000001f23277220 */ /* 0x040fe20000410000 */
[----:B------:R-:W-:Y:S02]  /*fcb0*/  HADD2.F32 R25, -RZ, R9.H0_H0 ;  /* 0x20000009ff197230 */ /* 0x000fe40000004100 */
[----:B------:R-:W-:Y:S01]  /*fcc0*/  FMUL.FTZ R50, R35, R8 ;  /* 0x0000000823327220 */ /* 0x000fe20000410000 */
[----:B------:R-:W-:Y:S02]  /*fcd0*/  HADD2.F32 R26, -RZ, R26.H1_H1 ;  /* 0x3000001aff1a7230 */ /* 0x000fe40000004100 */
[C---:B------:R-:W-:Y:S01]  /*fce0*/  FMUL.FTZ R35, R5.reuse, R36 ;  /* 0x0000002405237220 */ /* 0x040fe20000410000 */
[----:B------:R-:W-:Y:S02]  /*fcf0*/  HADD2.F32 R4, -RZ, R6.H0_H0 ;  /* 0x20000006ff047230 */ /* 0x000fe40000004100 */
[----:B------:R-:W-:Y:S01]  /*fd00*/  FMUL.FTZ R5, R5, R25 ;  /* 0x0000001905057220 */ /* 0x000fe20000410000 */
[----:B------:R-:W-:-:S02]  /*fd10*/  HADD2.F32 R27, -RZ, R27.H1_H1 ;  /* 0x3000001bff1b7230 */ /* 0x000fc40000004100 */
[----:B------:R-:W-:Y:S01]  /*fd20*/  FFMA.FTZ R31, R26, R31, R50 ;  /* 0x0000001f1a1f7223 */ /* 0x000fe20000010032 */
[----:B------:R-:W-:Y:S02]  /*fd30*/  HADD2.F32 R10, -RZ, R10.H1_H1 ;  /* 0x3000000aff0a7230 */ /* 0x000fe40000004100 */
[----:B------:R-:W-:Y:S01]  /*fd40*/  FFMA.FTZ R50, R4, R25, -R35 ;  /* 0x0000001904327223 */ /* 0x000fe20000010823 */
[----:B------:R-:W-:Y:S01]  /*fd50*/  HADD2.F32 R9, -RZ, R9.H1_H1 ;  /* 0x30000009ff097230 */ /* 0x000fe20000004100 */
[----:B------:R-:W-:Y:S01]  /*fd60*/  F2FP.F16.E4M3.UNPACK_B R25, R15 ;  /* 0x0000000fff19723e */ /* 0x000fe200020006ff */
[----:B------:R-:W-:Y:S01]  /*fd70*/  FFMA.FTZ R40, R26, R8, -R39 ;  /* 0x000000081a287223 */ /* 0x000fe20000010827 */
[----:B------:R-:W-:Y:S01]  /*fd80*/  FFMA.FTZ R55, R4, R36, R5 ;  /* 0x0000002404377223 */ /* 0x000fe20000010005 */
[----:B------:R-:W-:Y:S01]  /*fd90*/  HADD2.F32 R6, -RZ, R6.H1_H1 ;  /* 0x30000006ff067230 */ /* 0x000fe20000004100 */
[----:B------:R-:W-:Y:S01]  /*fda0*/  F2FP.F16.E4M3.UNPACK_B R8, R12 ;  /* 0x0000000cff08723e */ /* 0x000fe200020006ff */
[C---:B------:R-:W-:Y:S01]  /*fdb0*/  FMUL.FTZ R35, R10.reuse, R27 ;  /* 0x0000001b0a237220 */ /* 0x040fe20000410000 */
[----:B------:R-:W-:Y:S01]  /*fdc0*/  FMUL.FTZ R4, R10, R9 ;  /* 0x000000090a047220 */ /* 0x000fe20000410000 */
[----:B------:R-:W-:-:S02]  /*fdd0*/  HADD2.F32 R10, -RZ, R25.H0_H0 ;  /* 0x20000019ff0a7230 */ /* 0x000fc40000004100 */
[----:B------:R-:W-:Y:S02]  /*fde0*/  HADD2.F32 R5, -RZ, R37.H0_H0 ;  /* 0x20000025ff057230 */ /* 0x000fe40000004100 */
[C---:B------:R-:W-:Y:S01]  /*fdf0*/  FFMA.FTZ R57, R6.reuse, R9, -R35 ;  /* 0x0000000906397223 */ /* 0x040fe20000010823 */
[----:B------:R-:W-:Y:S01]  /*fe00*/  FFMA.FTZ R56, R6, R27, R4 ;  /* 0x0000001b06387223 */ /* 0x000fe20000010004 */
[----:B------:R-:W-:Y:S02]  /*fe10*/  HADD2.F32 R6, -RZ, R8.H0_H0 ;  /* 0x20000008ff067230 */ /* 0x000fe40000004100 */
[----:B------:R-:W-:Y:S02]  /*fe20*/  HADD2.F32 R4, -RZ, R28.H0_H0 ;  /* 0x2000001cff047230 */ /* 0x000fe40000004100 */
[C---:B------:R-:W-:Y:S01]  /*fe30*/  FMUL.FTZ R9, R5.reuse, R10 ;  /* 0x0000000a05097220 */ /* 0x040fe20000410000 */
[----:B------:R-:W-:Y:S02]  /*fe40*/  HADD2.F32 R25, -RZ, R25.H1_H1 ;  /* 0x30000019ff197230 */ /* 0x000fe40000004100 */
[----:B------:R-:W-:Y:S01]  /*fe50*/  FMUL.FTZ R5, R5, R6 ;  /* 0x0000000605057220 */ /* 0x000fe20000410000 */
[----:B------:R-:W-:-:S02]  /*fe60*/  HADD2.F32 R37, -RZ, R37.H1_H1 ;  /* 0x30000025ff257230 */ /* 0x000fc40000004100 */
[C---:B------:R-:W-:Y:S01]  /*fe70*/  FFMA.FTZ R27, R4.reuse, R6, -R9 ;  /* 0x00000006041b7223 */ /* 0x040fe20000010809 */
[----:B------:R-:W-:Y:S01]  /*fe80*/  HADD2.F32 R8, -RZ, R8.H1_H1 ;  /* 0x30000008ff087230 */ /* 0x000fe20000004100 */
[----:B------:R-:W-:Y:S01]  /*fe90*/  F2FP.F16.E4M3.UNPACK_B R9, R34.H1 ;  /* 0x00000022ff09723e */ /* 0x000fe200030006ff */
[----:B------:R-:W-:Y:S02]  /*fea0*/  HADD2.F32 R28, -RZ, R28.H1_H1 ;  /* 0x3000001cff1c7230 */ /* 0x000fe40000004100 */
[C---:B------:R-:W-:Y:S01]  /*feb0*/  FMUL.FTZ R39, R37.reuse, R25 ;  /* 0x0000001925277220 */ /* 0x040fe20000410000 */
[----:B------:R-:W-:Y:S01]  /*fec0*/  FFMA.FTZ R35, R4, R10, R5 ;  /* 0x0000000a04237223 */ /* 0x000fe20000010005 */
[----:B------:R-:W-:Y:S01]  /*fed0*/  F2FP.F16.E4M3.UNPACK_B R4, R13.H1 ;  /* 0x0000000dff04723e */ /* 0x000fe200030006ff */
[-C--:B------:R-:W-:Y:S01]  /*fee0*/  FMUL.FTZ R6, R37, R8.reuse ;  /* 0x0000000825067220 */ /* 0x080fe20000410000 */
[----:B------:R-:W-:Y:S01]  /*fef0*/  FFMA.FTZ R36, R28, R8, -R39 ;  /* 0x000000081c247223 */ /* 0x000fe20000010827 */
[----:B------:R-:W-:-:S02]  /*ff00*/  HADD2.F32 R10, -RZ, R9.H0_H0 ;  /* 0x20000009ff0a7230 */ /* 0x000fc40000004100 */
[----:B------:R-:W-:Y:S02]  /*ff10*/  HADD2.F32 R5, -RZ, R11.H0_H0 ;  /* 0x2000000bff057230 */ /* 0x000fe40000004100 */
[----:B------:R-:W-:Y:S01]  /*ff20*/  FFMA.FTZ R28, R28, R25, R6 ;  /* 0x000000191c1c7223 */ /* 0x000fe20000010006 */
[--C-:B------:R-:W-:Y:S02]  /*ff30*/  HADD2.F32 R6, -RZ, R4.reuse.H0_H0 ;  /* 0x20000004ff067230 */ /* 0x100fe40000004100 */
[----:B------:R-:W-:Y:S02]  /*ff40*/  HADD2.F32 R8, -RZ, R4.H1_H1 ;  /* 0x30000004ff087230 */ /* 0x000fe40000004100 */
[----:B------:R-:W-:Y:S01]  /*ff50*/  FMUL.FTZ R25, R5, R10 ;  /* 0x0000000a05197220 */ /* 0x000fe20000410000 */
[----:B------:R-:W-:Y:S02]  /*ff60*/  HADD2.F32 R4, -RZ, R7.H0_H0 ;  /* 0x20000007ff047230 */ /* 0x000fe40000004100 */
[----:B------:R-:W-:-:S02]  /*ff70*/  HADD2.F32 R26, -RZ, R9.H1_H1 ;  /* 0x30000009ff1a7230 */ /* 0x000fc40000004100 */
[-C--:B------:R-:W-:Y:S01]  /*ff80*/  FMUL.FTZ R9, R5, R6.reuse ;  /* 0x0000000605097220 */ /* 0x080fe20000410000 */
[----:B------:R-:W-:Y:S02]  /*ff90*/  HADD2.F32 R11, -RZ, R11.H1_H1 ;  /* 0x3000000bff0b7230 */ /* 0x000fe40000004100 */
[C---:B------:R-:W-:Y:S01]  /*ffa0*/  FFMA.FTZ R25, R4.reuse, R6, -R25 ;  /* 0x0000000604197223 */ /* 0x040fe20000010819 */
[----:B------:R-:W-:Y:S01]  /*ffb0*/  HADD2.F32 R7, -RZ, R7.H1_H1 ;  /* 0x30000007ff077230 */ /* 0x000fe20000004100 */
[----:B------:R-:W-:Y:S01]  /*ffc0*/  F2FP.F16.E4M3.UNPACK_B R5, R13 ;  /* 0x0000000dff05723e */ /* 0x000fe200020006ff */
[----:B------:R-:W-:Y:S01]  /*ffd0*/  FFMA.FTZ R37, R4, R10, R9 ;  /* 0x0000000a04257223 */ /* 0x000fe20000010009 */
[C---:B------:R-:W-:Y:S01]  /*ffe0*/  FMUL.FTZ R6, R11.reuse, R26 ;  /* 0x0000001a0b067220 */ /* 0x040fe20000410000 */
[----:B------:R-:W-:Y:S01]  /*fff0*/  FMUL.FTZ R11, R11, R8 ;  /* 0x000000080b0b7220 */ /* 0x000fe20000410000 */
[----:B------:R-:W-:Y:S02]  /*10000*/  F2FP.F16.E4M3.UNPACK_B R4, R34 ;  /* 0x00000022ff04723e */ /* 0x000fe400020006ff */
[----:B------:R-:W-:Y:S01]  /*10010*/  FFMA.FTZ R60, R7, R8, -R6 ;  /* 0x00000008073c7223 */ /* 0x000fe20000010806 */
[----:B------:R-:W-:-:S02]  /*10020*/  HADD2.F32 R6, -RZ, R5.H0_H0 ;  /* 0x20000005ff067230 */ /* 0x000fc40000004100 */
[----:B------:R-:W-:Y:S01]  /*10030*/  FFMA.FTZ R62, R7, R26, R11 ;  /* 0x0000001a073e7223 */ /* 0x000fe2000001000b */
[----:B------:R-:W-:Y:S02]  /*10040*/  HADD2.F32 R8, -RZ, R5.H1_H1 ;  /* 0x30000005ff087230 */ /* 0x000fe40000004100 */
[--C-:B------:R-:W-:Y:S02]  /*10050*/  HADD2.F32 R5, -RZ, R33.reuse.H0_H0 ;  /* 0x20000021ff057230 */ /* 0x100fe40000004100 */
[--C-:B------:R-:W-:Y:S01]  /*10060*/  HADD2.F32 R7, -RZ, R4.reuse.H0_H0 ;  /* 0x20000004ff077230 */ /* 0x100fe20000004100 */
[----:B------:R-:W-:Y:S01]  /*10070*/  F2FP.SATFINITE.E4M3.F32.PACK_AB_MERGE_C R37, R62, R37, RZ ;  /* 0x000000253e25723e */ /* 0x000fe200048070ff */
[----:B------:R-:W-:Y:S02]  /*10080*/  HADD2.F32 R10, -RZ, R4.H1_H1 ;  /* 0x30000004ff0a7230 */ /* 0x000fe40000004100 */
[----:B------:R-:W-:Y:S01]  /*10090*/  FMUL.FTZ R26, R5, R6 ;  /* 0x00000006051a7220 */ /* 0x000fe20000410000 */
[----:B------:R-:W-:-:S02]  /*100a0*/  HADD2.F32 R33, -RZ, R33.H1_H1 ;  /* 0x30000021ff217230 */ /* 0x000fc40000004100 */
[----:B------:R-:W-:Y:S01]  /*100b0*/  FMUL.FTZ R9, R5, R7 ;  /* 0x0000000705097220 */ /* 0x000fe20000410000 */
[--C-:B------:R-:W-:Y:S01]  /*100c0*/  HADD2.F32 R4, -RZ, R29.reuse.H0_H0 ;  /* 0x2000001dff047230 */ /* 0x100fe20000004100 */
[----:B------:R-:W-:Y:S01]  /*100d0*/  F2FP.SATFINITE.E4M3.F32.PACK_AB_MERGE_C R5, R54, R51, RZ ;  /* 0x000000333605723e */ /* 0x000fe200048070ff */
[----:B------:R-:W-:Y:S02]  /*100e0*/  HADD2.F32 R29, -RZ, R29.H1_H1 ;  /* 0x3000001dff1d7230 */ /* 0x000fe40000004100 */
[C---:B------:R-:W-:Y:S01]  /*100f0*/  FMUL.FTZ R58, R33.reuse, R10 ;  /* 0x0000000a213a7220 */ /* 0x040fe20000410000 */
[----:B------:R-:W-:Y:S01]  /*10100*/  FMUL.FTZ R33, R33, R8 ;  /* 0x0000000821217220 */ /* 0x000fe20000410000 */
[C---:B------:R-:W-:Y:S01]  /*10110*/  FFMA.FTZ R11, R4.reuse, R6, -R9 ;  /* 0x00000006040b7223 */ /* 0x040fe20000010809 */
[----:B------:R-:W-:Y:S01]  /*10120*/  FFMA.FTZ R26, R4, R7, R26 ;  /* 0x00000007041a7223 */ /* 0x000fe2000001001a */
[C---:B------:R-:W-:Y:S01]  /*10130*/  FFMA.FTZ R58, R29.reuse, R8, -R58 ;  /* 0x000000081d3a7223 */ /* 0x040fe2000001083a */
[----:B------:R-:W-:Y:S01]  /*10140*/  FFMA.FTZ R33, R29, R10, R33 ;  /* 0x0000000a1d217223 */ /* 0x000fe20000010021 */
[----:B------:R-:W-:-:S02]  /*10150*/  F2FP.SATFINITE.E4M3.F32.PACK_AB_MERGE_C R4, R48, R45, RZ ;  /* 0x0000002d3004723e */ /* 0x000fc400048070ff */
[----:B------:R-:W-:Y:S02]  /*10160*/  F2FP.SATFINITE.E4M3.F32.PACK_AB_MERGE_C R6, R57, R50, RZ ;  /* 0x000000323906723e */ /* 0x000fe400048070ff */
[----:B------:R-:W-:Y:S02]  /*10170*/  F2FP.SATFINITE.E4M3.F32.PACK_AB_MERGE_C R7, R60, R25, RZ ;  /* 0x000000193c07723e */ /* 0x000fe400048070ff */
[----:B------:R-:W-:Y:S02]  /*10180*/  F2FP.SATFINITE.E4M3.F32.PACK_AB_MERGE_C R8, R47, R46, RZ ;  /* 0x0000002e2f08723e */ /* 0x000fe400048070ff */
[----:B------:R-:W-:Y:S02]  /*10190*/  F2FP.SATFINITE.E4M3.F32.PACK_AB_MERGE_C R9, R53, R52, RZ ;  /* 0x000000343509723e */ /* 0x000fe400048070ff */
[----:B------:R-:W-:Y:S02]  /*101a0*/  F2FP.SATFINITE.E4M3.F32.PACK_AB_MERGE_C R10, R56, R55, RZ ;  /* 0x00000037380a723e */ /* 0x000fe400048070ff */
[----:B------:R-:W-:-:S02]  /*101b0*/  F2FP.SATFINITE.E4M3.F32.PACK_AB_MERGE_C R4, R44, R43, R4 ;  /* 0x0000002b2c04723e */ /* 0x000fc40004807004 */
[----:B------:R-:W-:Y:S02]  /*101c0*/  F2FP.SATFINITE.E4M3.F32.PACK_AB_MERGE_C R5, R40, R49, R5 ;  /* 0x000000312805723e */ /* 0x000fe40004807005 */
[----:B------:R-:W-:Y:S02]  /*101d0*/  F2FP.SATFINITE.E4M3.F32.PACK_AB_MERGE_C R6, R36, R27, R6 ;  /* 0x0000001b2406723e */ /* 0x000fe40004807006 */
[----:B------:R-:W-:Y:S02]  /*101e0*/  F2FP.SATFINITE.E4M3.F32.PACK_AB_MERGE_C R7, R58, R11, R7 ;  /* 0x0000000b3a07723e */ /* 0x000fe40004807007 */
[----:B------:R-:W-:Y:S02]  /*101f0*/  F2FP.SATFINITE.E4M3.F32.PACK_AB_MERGE_C R8, R41, R42, R8 ;  /* 0x0000002a2908723e */ /* 0x000fe40004807008 */
[----:B------:R-:W-:Y:S01]  /*10200*/  F2FP.SATFINITE.E4M3.F32.PACK_AB_MERGE_C R9, R31, R38, R9 ;  /* 0x000000261f09723e */ /* 0x000fe20004807009 */
[----:B------:R2:W-:Y:S01]  /*10210*/  STS.128 [R20+0x1c400], R4 ;  /* 0x01c4000414007388 */ /* 0x0005e20000000c00 */
[----:B------:R-:W-:-:S02]  /*10220*/  F2FP.SATFINITE.E4M3.F32.PACK_AB_MERGE_C R10, R28, R35, R10 ;  /* 0x000000231c0a723e */ /* 0x000fc4000480700a */
[----:B------:R-:W-:-:S05]  /*10230*/  F2FP.SATFINITE.E4M3.F32.PACK_AB_MERGE_C R11, R33, R26, R37 ;  /* 0x0000001a210b723e */ /* 0x000fca0004807025 */
[----:B------:R2:W-:Y:S02]  /*10240*/  STS.128 [R24+0x1c400], R8 ;  /* 0x01c4000818007388 */ /* 0x0005e40000000c00 */
.L_x_414:
[----:B------:R-:W-:Y:S05]  /*10250*/  BSYNC B1 ;  /* 0x0000000000017941 */ /* 0x000fea0003800000 */
.L_x_413:
[----:B------:R-:W-:Y:S05]  /*10260*/  @P0 BRA `(.L_x_404) ;  /* 0x0000000c00040947 */ /* 0x000fea0003800000 */
[----:B--2---:R-:W2:Y:S01]  /*10270*/  LDL R8, [R1+0x58] ;  /* 0x0000580001087983 */ /* 0x004ea20000100800 */
[C---:B------:R-:W-:Y:S02]  /*10280*/  VIADD R5, R228.reuse, 0x40 ;  /* 0x00000040e4057836 */ /* 0x040fe40000000000 */
[----:B------:R-:W-:Y:S01]  /*10290*/  VIADD R6, R228, 0x40 ;  /* 0x00000040e4067836 */ /* 0x000fe20000000000 */
[----:B------:R-:W3:Y:S01]  /*102a0*/  LDL R50, [R1+0x88] ;  /* 0x0000880001327983 */ /* 0x000ee20000100800 */
[----:B------:R-:W-:-:S03]  /*102b0*/  IMAD.SHL.U32 R5, R5, 0x80, RZ ;  /* 0x0000008005057824 */ /* 0x000fc600078e00ff */
[----:B------:R-:W-:Y:S01]  /*102c0*/  SHF.L.U32 R6, R6, 0x7, RZ ;  /* 0x0000000706067819 */ /* 0x000fe200000006ff */
[----:B------:R-:W-:Y:S01]  /*102d0*/  IMAD.IADD R4, R18, 0x1, R21 ;  /* 0x0000000112047824 */ /* 0x000fe200078e0215 */
[----:B------:R-:W-:Y:S02]  /*102e0*/  LOP3.LUT R5, R5, 0x380, RZ, 0xc0, !PT ;  /* 0x0000038005057812 */ /* 0x000fe400078ec0ff */
[----:B------:R-:W-:Y:S02]  /*102f0*/  LOP3.LUT R6, R6, 0x380, RZ, 0xc0, !PT ;  /* 0x0000038006067812 */ /* 0x000fe400078ec0ff */
[----:B------:R-:W-:Y:S02]  /*10300*/  SHF.R.U32.HI R5, RZ, 0x3, R5 ;  /* 0x00000003ff057819 */ /* 0x000fe40000011605 */
[----:B------:R-:W-:-:S04]  /*10310*/  LOP3.LUT R4, R6, 0x70, R4, 0xf8, !PT ;  /* 0x0000007006047812 */ /* 0x000fc800078ef804 */
[----:B------:R-:W-:Y:S02]  /*10320*/  LOP3.LUT R9, R4, R5, RZ, 0x3c, !PT ;  /* 0x0000000504097212 */ /* 0x000fe400078e3cff */
[----:B------:R-:W-:Y:S02]  /*10330*/  F2FP.F16.E4M3.UNPACK_B R35, R0.H1 ;  /* 0x00000000ff23723e */ /* 0x000fe400030006ff */
[----:B------:R-:W-:-:S03]  /*10340*/  F2FP.F16.E4M3.UNPACK_B R39, R14.H1 ;  /* 0x0000000eff27723e */ /* 0x000fc600030006ff */
[----:B0-----:R-:W-:Y:S02]  /*10350*/  HADD2.F32 R37, -RZ, R35.H0_H0 ;  /* 0x20000023ff257230 */ /* 0x001fe40000004100 */
[----:B------:R-:W-:Y:S02]  /*10360*/  HADD2.F32 R41, -RZ, R39.H0_H0 ;  /* 0x20000027ff297230 */ /* 0x000fe40000004100 */
[----:B------:R-:W-:Y:S02]  /*10370*/  HADD2.F32 R42, -RZ, R35.H1_H1 ;  /* 0x30000023ff2a7230 */ /* 0x000fe40000004100 */
[----:B------:R-:W-:Y:S01]  /*10380*/  HADD2.F32 R46, -RZ, R39.H1_H1 ;  /* 0x30000027ff2e7230 */ /* 0x000fe20000004100 */
[----:B--2---:R-:W-:Y:S01]  /*10390*/  IADD3 R20, R16, R9, R8 ;  /* 0x0000000910147210 */ /* 0x004fe20007ffe008 */
[----:B---3--:R-:W0:Y:S04]  /*103a0*/  LDS.128 R4, [R50+0x1c400] ;  /* 0x01c4000032047984 */ /* 0x008e280000000c00 */
[----:B------:R-:W2:Y:S01]  /*103b0*/  LDS.128 R8, [R20+0x1c400] ;  /* 0x01c4000014087984 */ /* 0x000ea20000000c00 */
[----:B0-----:R-:W-:-:S02]  /*103c0*/  F2FP.F16.E4M3.UNPACK_B R21, R4 ;  /* 0x00000004ff15723e */ /* 0x001fc400020006ff */
[----:B--2---:R-:W-:Y:S02]  /*103d0*/  F2FP.F16.E4M3.UNPACK_B R28, R8.H1 ;  /* 0x00000008ff1c723e */ /* 0x004fe400030006ff */
[----:B------:R-:W-:-:S03]  /*103e0*/  F2FP.F16.E4M3.UNPACK_B R4, R4.H1 ;  /* 0x00000004ff04723e */ /* 0x000fc600030006ff */
[----:B------:R-:W-:Y:S01]  /*103f0*/  HADD2.F32 R29, -RZ, R28.H0_H0 ;  /* 0x2000001cff1d7230 */ /* 0x000fe20000004100 */
[-C--:B------:R-:W-:Y:S02]  /*10400*/  F2FP.F16.E4M3.UNPACK_B R24, R5.reuse ;  /* 0x00000005ff18723e */ /* 0x080fe400020006ff */
[----:B-1----:R-:W-:Y:S01]  /*10410*/  F2FP.F16.E4M3.UNPACK_B R25, R5.H1 ;  /* 0x00000005ff19723e */ /* 0x002fe200030006ff */
[----:B------:R-:W-:Y:S02]  /*10420*/  HADD2.F32 R5, -RZ, R4.H0_H0 ;  /* 0x20000004ff057230 */ /* 0x000fe40000004100 */
[-C--:B------:R-:W-:Y:S01]  /*10430*/  FMUL.FTZ R38, R37, R29.reuse ;  /* 0x0000001d25267220 */ /* 0x080fe20000410000 */
[C---:B------:R-:W-:Y:S01]  /*10440*/  FMUL.FTZ R36, R41.reuse, R29 ;  /* 0x0000001d29247220 */ /* 0x040fe20000410000 */
[----:B------:R-:W-:Y:S02]  /*10450*/  F2FP.F16.E4M3.UNPACK_B R8, R8 ;  /* 0x00000008ff08723e */ /* 0x000fe400020006ff */
[-C--:B------:R-:W-:Y:S01]  /*10460*/  FFMA.FTZ R38, R41, R5.reuse, R38 ;  /* 0x0000000529267223 */ /* 0x080fe20000010026 */
[----:B------:R-:W-:Y:S01]  /*10470*/  F2FP.F16.E4M3.UNPACK_B R41, R14 ;  /* 0x0000000eff29723e */ /* 0x000fe200020006ff */
[----:B------:R-:W-:Y:S01]  /*10480*/  FFMA.FTZ R36, R37, R5, -R36 ;  /* 0x0000000525247223 */ /* 0x000fe20000010824 */
[----:B------:R-:W-:Y:S01]  /*10490*/  F2FP.F16.E4M3.UNPACK_B R14, R0 ;  /* 0x00000000ff0e723e */ /* 0x000fe200020006ff */
[----:B------:R-:W-:-:S02]  /*104a0*/  HADD2.F32 R28, -RZ, R28.H1_H1 ;  /* 0x3000001cff1c7230 */ /* 0x000fc40000004100 */
[----:B------:R-:W-:Y:S02]  /*104b0*/  HADD2.F32 R44, -RZ, R41.H0_H0 ;  /* 0x20000029ff2c7230 */ /* 0x000fe40000004100 */
[----:B------:R-:W-:Y:S01]  /*104c0*/  HADD2.F32 R5, -RZ, R8.H0_H0 ;  /* 0x20000008ff057230 */ /* 0x000fe20000004100 */
[-C--:B------:R-:W-:Y:S01]  /*104d0*/  F2FP.F16.E4M3.UNPACK_B R31, R9.reuse ;  /* 0x00000009ff1f723e */ /* 0x080fe200020006ff */
[----:B------:R-:W-:Y:S02]  /*104e0*/  HADD2.F32 R4, -RZ, R4.H1_H1 ;  /* 0x30000004ff047230 */ /* 0x000fe40000004100 */
[-C--:B------:R-:W-:Y:S01]  /*104f0*/  FMUL.FTZ R37, R46, R28.reuse ;  /* 0x0000001c2e257220 */ /* 0x080fe20000410000 */
[----:B------:R-:W-:Y:S02]  /*10500*/  HADD2.F32 R40, -RZ, R14.H0_H0 ;  /* 0x2000000eff287230 */ /* 0x000fe40000004100 */
[----:B------:R-:W-:Y:S01]  /*10510*/  FMUL.FTZ R39, R42, R28 ;  /* 0x0000001c2a277220 */ /* 0x000fe20000410000 */
[----:B------:R-:W-:Y:S01]  /*10520*/  HADD2.F32 R0, -RZ, R21.H0_H0 ;  /* 0x20000015ff007230 */ /* 0x000fe20000004100 */
[----:B------:R-:W-:Y:S01]  /*10530*/  F2FP.F16.E4M3.UNPACK_B R9, R9.H1 ;  /* 0x00000009ff09723e */ /* 0x000fe200030006ff */
[----:B------:R-:W-:Y:S01]  /*10540*/  FMUL.FTZ R35, R44, R5 ;  /* 0x000000052c237220 */ /* 0x000fe20000410000 */
[----:B------:R-:W-:Y:S01]  /*10550*/  F2FP.F16.E4M3.UNPACK_B R28, R3.H1 ;  /* 0x00000003ff1c723e */ /* 0x000fe200030006ff */
[-C--:B------:R-:W-:Y:S01]  /*10560*/  FFMA.FTZ R37, R42, R4.reuse, -R37 ;  /* 0x000000042a257223 */ /* 0x080fe20000010825 */
[----:B------:R-:W-:Y:S01]  /*10570*/  FMUL.FTZ R5, R40, R5 ;  /* 0x0000000528057220 */ /* 0x000fe20000410000 */
[----:B------:R-:W-:Y:S01]  /*10580*/  FFMA.FTZ R39, R46, R4, R39 ;  /* 0x000000042e277223 */ /* 0x000fe20000010027 */
[----:B------:R-:W-:Y:S01]  /*10590*/  FFMA.FTZ R35, R40, R0, -R35 ;  /* 0x0000000028237223 */ /* 0x000fe20000010823 */
[----:B------:R-:W-:Y:S01]  /*105a0*/  F2FP.F16.E4M3.UNPACK_B R42, R32.H1 ;  /* 0x00000020ff2a723e */ /* 0x000fe200030006ff */
[----:B------:R-:W-:-:S02]  /*105b0*/  HADD2.F32 R4, -RZ, R9.H0_H0 ;  /* 0x20000009ff047230 */ /* 0x000fc40000004100 */
[----:B------:R-:W-:Y:S02]  /*105c0*/  HADD2.F32 R40, -RZ, R28.H0_H0 ;  /* 0x2000001cff287230 */ /* 0x000fe40000004100 */
[----:B------:R-:W-:Y:S01]  /*105d0*/  FFMA.FTZ R5, R44, R0, R5 ;  /* 0x000000002c057223 */ /* 0x000fe20000010005 */
[----:B------:R-:W-:Y:S02]  /*105e0*/  HADD2.F32 R47, -RZ, R41.H1_H1 ;  /* 0x30000029ff2f7230 */ /* 0x000fe40000004100 */
[----:B------:R-:W-:Y:S02]  /*105f0*/  HADD2.F32 R8, -RZ, R8.H1_H1 ;  /* 0x30000008ff087230 */ /* 0x000fe40000004100 */
[----:B------:R-:W-:Y:S01]  /*10600*/  FMUL.FTZ R43, R40, R4 ;  /* 0x00000004282b7220 */ /* 0x000fe20000410000 */
[----:B------:R-:W-:Y:S02]  /*10610*/  HADD2.F32 R45, -RZ, R14.H1_H1 ;  /* 0x3000000eff2d7230 */ /* 0x000fe40000004100 */
[----:B------:R-:W-:-:S02]  /*10620*/  HADD2.F32 R44, -RZ, R42.H0_H0 ;  /* 0x2000002aff2c7230 */ /* 0x000fc40000004100 */
[----:B------:R-:W-:Y:S02]  /*10630*/  HADD2.F32 R0, -RZ, R25.H0_H0 ;  /* 0x20000019ff007230 */ /* 0x000fe40000004100 */
[-C--:B------:R-:W-:Y:S01]  /*10640*/  FMUL.FTZ R14, R47, R8.reuse ;  /* 0x000000082f0e7220 */ /* 0x080fe20000410000 */
[----:B------:R-:W-:Y:S02]  /*10650*/  HADD2.F32 R21, -RZ, R21.H1_H1 ;  /* 0x30000015ff157230 */ /* 0x000fe40000004100 */
[C---:B------:R-:W-:Y:S01]  /*10660*/  FMUL.FTZ R8, R45.reuse, R8 ;  /* 0x000000082d087220 */ /* 0x040fe20000410000 */
[C---:B------:R-:W-:Y:S01]  /*10670*/  FMUL.FTZ R41, R44.reuse, R4 ;  /* 0x000000042c297220 */ /* 0x040fe20000410000 */
[----:B------:R-:W-:Y:S01]  /*10680*/  FFMA.FTZ R43, R44, R0, R43 ;  /* 0x000000002c2b7223 */ /* 0x000fe2000001002b */
[----:B------:R-:W-:Y:S01]  /*10690*/  F2FP.F16.E4M3.UNPACK_B R44, R32 ;  /* 0x00000020ff2c723e */ /* 0x000fe200020006ff */
[-C--:B------:R-:W-:Y:S01]  /*106a0*/  FFMA.FTZ R4, R45, R21.reuse, -R14 ;  /* 0x000000152d047223 */ /* 0x080fe2000001080e */
[----:B------:R-:W-:Y:S01]  /*106b0*/  FFMA.FTZ R8, R47, R21, R8 ;  /* 0x000000152f087223 */ /* 0x000fe20000010008 */
[----:B------:R-:W-:Y:S01]  /*106c0*/  HADD2.F32 R45, -RZ, R28.H1_H1 ;  /* 0x3000001cff2d7230 */ /* 0x000fe20000004100 */
[----:B------:R-:W-:Y:S01]  /*106d0*/  F2FP.F16.E4M3.UNPACK_B R21, R3 ;  /* 0x00000003ff15723e */ /* 0x000fe200020006ff */
[----:B------:R-:W-:-:S02]  /*106e0*/  HADD2.F32 R47, -RZ, R42.H1_H1 ;  /* 0x3000002aff2f7230 */ /* 0x000fc40000004100 */
[----:B------:R-:W-:Y:S02]  /*106f0*/  HADD2.F32 R9, -RZ, R9.H1_H1 ;  /* 0x30000009ff097230 */ /* 0x000fe40000004100 */
[----:B------:R-:W-:Y:S02]  /*10700*/  HADD2.F32 R46, -RZ, R44.H0_H0 ;  /* 0x2000002cff2e7230 */ /* 0x000fe40000004100 */
[----:B------:R-:W-:Y:S02]  /*10710*/  HADD2.F32 R3, -RZ, R31.H0_H0 ;  /* 0x2000001fff037230 */ /* 0x000fe40000004100 */
[----:B------:R-:W-:Y:S01]  /*10720*/  FFMA.FTZ R41, R40, R0, -R41 ;  /* 0x0000000028297223 */ /* 0x000fe20000010829 */
[----:B------:R-:W-:Y:S02]  /*10730*/  HADD2.F32 R25, -RZ, R25.H1_H1 ;  /* 0x30000019ff197230 */ /* 0x000fe40000004100 */
[----:B------:R-:W-:Y:S01]  /*10740*/  FMUL.FTZ R14, R47, R9 ;  /* 0x000000092f0e7220 */ /* 0x000fe20000410000 */
[----:B------:R-:W-:-:S02]  /*10750*/  HADD2.F32 R42, -RZ, R21.H0_H0 ;  /* 0x20000015ff2a7230 */ /* 0x000fc40000004100 */
[C---:B------:R-:W-:Y:S01]  /*10760*/  FMUL.FTZ R28, R45.reuse, R9 ;  /* 0x000000092d1c7220 */ /* 0x040fe20000410000 */
[----:B------:R-:W-:Y:S02]  /*10770*/  HADD2.F32 R0, -RZ, R24.H0_H0 ;  /* 0x20000018ff007230 */ /* 0x000fe40000004100 */
[----:B------:R-:W-:Y:S01]  /*10780*/  FMUL.FTZ R9, R46, R3 ;  /* 0x000000032e097220 */ /* 0x000fe20000410000 */
[-C--:B------:R-:W-:Y:S01]  /*10790*/  F2FP.F16.E4M3.UNPACK_B R33, R10.reuse ;  /* 0x0000000aff21723e */ /* 0x080fe200020006ff */
[----:B------:R-:W-:Y:S01]  /*107a0*/  FFMA.FTZ R32, R45, R25, -R14 ;  /* 0x000000192d207223 */ /* 0x000fe2000001080e */
[----:B------:R-:W-:Y:S01]  /*107b0*/  F2FP.F16.E4M3.UNPACK_B R10, R10.H1 ;  /* 0x0000000aff0a723e */ /* 0x000fe200030006ff */
[C---:B------:R-:W-:Y:S01]  /*107c0*/  FMUL.FTZ R3, R42.reuse, R3 ;  /* 0x000000032a037220 */ /* 0x040fe20000410000 */
[----:B------:R-:W-:Y:S01]  /*107d0*/  FFMA.FTZ R9, R42, R0, -R9 ;  /* 0x000000002a097223 */ /* 0x000fe20000010809 */
[----:B------:R-:W-:Y:S02]  /*107e0*/  F2FP.F16.E4M3.UNPACK_B R45, R15.H1 ;  /* 0x0000000fff2d723e */ /* 0x000fe400030006ff */
[----:B------:R-:W-:Y:S01]  /*107f0*/  F2FP.F16.E4M3.UNPACK_B R42, R12.H1 ;  /* 0x0000000cff2a723e */ /* 0x000fe200030006ff */
[----:B------:R-:W-:Y:S01]  /*10800*/  FFMA.FTZ R14, R46, R0, R3 ;  /* 0x000000002e0e7223 */ /* 0x000fe20000010003 */
[-C--:B------:R-:W-:Y:S01]  /*10810*/  F2FP.F16.E4M3.UNPACK_B R26, R6.reuse ;  /* 0x00000006ff1a723e */ /* 0x080fe200020006ff */
[----:B------:R-:W-:Y:S01]  /*10820*/  FFMA.FTZ R40, R47, R25, R28 ;  /* 0x000000192f287223 */ /* 0x000fe2000001001c */
[----:B------:R-:W-:Y:S01]  /*10830*/  F2FP.F16.E4M3.UNPACK_B R6, R6.H1 ;  /* 0x00000006ff06723e */ /* 0x000fe200030006ff */
[----:B------:R-:W-:-:S02]  /*10840*/  HADD2.F32 R46, -RZ, R44.H1_H1 ;  /* 0x3000002cff2e7230 */ /* 0x000fc40000004100 */
[----:B------:R-:W-:Y:S02]  /*10850*/  HADD2.F32 R31, -RZ, R31.H1_H1 ;  /* 0x3000001fff1f7230 */ /* 0x000fe40000004100 */
[----:B------:R-:W-:Y:S02]  /*10860*/  HADD2.F32 R48, -RZ, R45.H0_H0 ;  /* 0x2000002dff307230 */ /* 0x000fe40000004100 */
[----:B------:R-:W-:Y:S02]  /*10870*/  HADD2.F32 R3, -RZ, R10.H0_H0 ;  /* 0x2000000aff037230 */ /* 0x000fe40000004100 */
[----:B------:R-:W-:Y:S02]  /*10880*/  HADD2.F32 R28, -RZ, R21.H1_H1 ;  /* 0x30000015ff1c7230 */ /* 0x000fe40000004100 */
[----:B------:R-:W-:Y:S02]  /*10890*/  HADD2.F32 R44, -RZ, R42.H0_H0 ;  /* 0x2000002aff2c7230 */ /* 0x000fe40000004100 */
[----:B------:R-:W-:Y:S01]  /*108a0*/  FMUL.FTZ R21, R46, R31 ;  /* 0x0000001f2e157220 */ /* 0x000fe20000410000 */
[----:B------:R-:W-:-:S02]  /*108b0*/  HADD2.F32 R24, -RZ, R24.H1_H1 ;  /* 0x30000018ff187230 */ /* 0x000fc40000004100 */
[----:B------:R-:W-:Y:S01]  /*108c0*/  FMUL.FTZ R25, R48, R3 ;  /* 0x0000000330197220 */ /* 0x000fe20000410000 */
[----:B------:R-:W-:Y:S02]  /*108d0*/  HADD2.F32 R0, -RZ, R6.H0_H0 ;  /* 0x20000006ff007230 */ /* 0x000fe40000004100 */
[----:B------:R-:W-:Y:S01]  /*108e0*/  FMUL.FTZ R31, R28, R31 ;  /* 0x0000001f1c1f7220 */ /* 0x000fe20000410000 */
[----:B------:R-:W-:Y:S01]  /*108f0*/  FMUL.FTZ R3, R44, R3 ;  /* 0x000000032c037220 */ /* 0x000fe20000410000 */
[-C--:B------:R-:W-:Y:S01]  /*10900*/  FFMA.FTZ R28, R28, R24.reuse, -R21 ;  /* 0x000000181c1c7223 */ /* 0x080fe20000010815 */
[----:B------:R-:W-:Y:S02]  /*10910*/  HADD2.F32 R10, -RZ, R10.H1_H1 ;  /* 0x3000000aff0a7230 */ /* 0x000fe40000004100 */
[----:B------:R-:W-:Y:S01]  /*10920*/  FFMA.FTZ R31, R46, R24, R31 ;  /* 0x000000182e1f7223 */ /* 0x000fe2000001001f */
[-C--:B------:R-:W-:Y:S01]  /*10930*/  FFMA.FTZ R25, R44, R0.reuse, -R25 ;  /* 0x000000002c197223 */ /* 0x080fe20000010819 */
[----:B------:R-:W-:Y:S01]  /*10940*/  FFMA.FTZ R21, R48, R0, R3 ;  /* 0x0000000030157223 */ /* 0x000fe20000010003 */
[----:B------:R-:W-:-:S02]  /*10950*/  HADD2.F32 R24, -RZ, R45.H1_H1 ;  /* 0x3000002dff187230 */ /* 0x000fc40000004100 */
[----:B------:R-:W-:Y:S01]  /*10960*/  HADD2.F32 R0, -RZ, R42.H1_H1 ;  /* 0x3000002aff007230 */ /* 0x000fe20000004100 */
[----:B------:R-:W-:Y:S01]  /*10970*/  F2FP.F16.E4M3.UNPACK_B R44, R15 ;  /* 0x0000000fff2c723e */ /* 0x000fe200020006ff */
[----:B------:R-:W-:Y:S01]  /*10980*/  HADD2.F32 R6, -RZ, R6.H1_H1 ;  /* 0x30000006ff067230 */ /* 0x000fe20000004100 */
[----:B------:R-:W-:Y:S01]  /*10990*/  F2FP.F16.E4M3.UNPACK_B R42, R12 ;  /* 0x0000000cff2a723e */ /* 0x000fe200020006ff */
[-C--:B------:R-:W-:Y:S01]  /*109a0*/  FMUL.FTZ R15, R24, R10.reuse ;  /* 0x0000000a180f7220 */ /* 0x080fe20000410000 */
[C---:B------:R-:W-:Y:S01]  /*109b0*/  FMUL.FTZ R45, R0.reuse, R10 ;  /* 0x0000000a002d7220 */ /* 0x040fe20000410000 */
[----:B------:R-:W-:Y:S02]  /*109c0*/  HADD2.F32 R10, -RZ, R44.H0_H0 ;  /* 0x2000002cff0a7230 */ /* 0x000fe40000004100 */
[----:B------:R-:W-:Y:S02]  /*109d0*/  HADD2.F32 R3, -RZ, R33.H0_H0 ;  /* 0x20000021ff037230 */ /* 0x000fe40000004100 */
[-C--:B------:R-:W-:Y:S01]  /*109e0*/  FFMA.FTZ R12, R0, R6.reuse, -R15 ;  /* 0x00000006000c7223 */ /* 0x080fe2000001080f */
[----:B------:R-:W-:Y:S01]  /*109f0*/  FFMA.FTZ R24, R24, R6, R45 ;  /* 0x0000000618187223 */ /* 0x000fe2000001002d */
[----:B------:R-:W-:-:S02]  /*10a00*/  HADD2.F32 R6, -RZ, R42.H0_H0 ;  /* 0x2000002aff067230 */ /* 0x000fc40000004100 */
[----:B------:R-:W-:Y:S02]  /*10a10*/  HADD2.F32 R0, -RZ, R26.H0_H0 ;  /* 0x2000001aff007230 */ /* 0x000fe40000004100 */
[-C--:B------:R-:W-:Y:S01]  /*10a20*/  FMUL.FTZ R15, R10, R3.reuse ;  /* 0x000000030a0f7220 */ /* 0x080fe20000410000 */
[----:B------:R-:W-:Y:S02]  /*10a30*/  HADD2.F32 R44, -RZ, R44.H1_H1 ;  /* 0x3000002cff2c7230 */ /* 0x000fe40000004100 */
[----:B------:R-:W-:Y:S02]  /*10a40*/  HADD2.F32 R33, -RZ, R33.H1_H1 ;  /* 0x30000021ff217230 */ /* 0x000fe40000004100 */
[C---:B------:R-:W-:Y:S01]  /*10a50*/  FMUL.FTZ R3, R6.reuse, R3 ;  /* 0x0000000306037220 */ /* 0x040fe20000410000 */
[----:B------:R-:W-:Y:S01]  /*10a60*/  HADD2.F32 R42, -RZ, R42.H1_H1 ;  /* 0x3000002aff2a7230 */ /* 0x000fe20000004100 */
[-C--:B------:R-:W-:Y:S01]  /*10a70*/  F2FP.F16.E4M3.UNPACK_B R29, R11.reuse ;  /* 0x0000000bff1d723e */ /* 0x080fe200020006ff */
[----:B------:R-:W-:Y:S01]  /*10a80*/  FFMA.FTZ R6, R6, R0, -R15 ;  /* 0x0000000006067223 */ /* 0x000fe2000001080f */
[----:B------:R-:W-:Y:S01]  /*10a90*/  HADD2.F32 R26, -RZ, R26.H1_H1 ;  /* 0x3000001aff1a7230 */ /* 0x000fe20000004100 */
[----:B------:R-:W-:Y:S01]  /*10aa0*/  F2FP.F16.E4M3.UNPACK_B R11, R11.H1 ;  /* 0x0000000bff0b723e */ /* 0x000fe200030006ff */
[----:B------:R-:W-:Y:S01]  /*10ab0*/  FMUL.FTZ R15, R44, R33 ;  /* 0x000000212c0f7220 */ /* 0x000fe20000410000 */
[----:B------:R-:W-:Y:S01]  /*10ac0*/  F2FP.F16.E4M3.UNPACK_B R46, R34.H1 ;  /* 0x00000022ff2e723e */ /* 0x000fe200030006ff */
[----:B------:R-:W-:Y:S01]  /*10ad0*/  FFMA.FTZ R10, R10, R0, R3 ;  /* 0x000000000a0a7223 */ /* 0x000fe20000010003 */
[----:B------:R-:W-:Y:S01]  /*10ae0*/  F2FP.F16.E4M3.UNPACK_B R27, R7 ;  /* 0x00000007ff1b723e */ /* 0x000fe200020006ff */
[C---:B------:R-:W-:Y:S01]  /*10af0*/  FMUL.FTZ R33, R42.reuse, R33 ;  /* 0x000000212a217220 */ /* 0x040fe20000410000 */
[----:B------:R-:W-:Y:S01]  /*10b00*/  F2FP.F16.E4M3.UNPACK_B R0, R13.H1 ;  /* 0x0000000dff00723e */ /* 0x000fe200030006ff */
[----:B------:R-:W-:Y:S01]  /*10b10*/  FFMA.FTZ R15, R42, R26, -R15 ;  /* 0x0000001a2a0f7223 */ /* 0x000fe2000001080f */
[----:B------:R-:W-:Y:S01]  /*10b20*/  F2FP.F16.E4M3.UNPACK_B R7, R7.H1 ;  /* 0x00000007ff07723e */ /* 0x000fe200030006ff */
        /* <DEDUP_REMOVED lines=8> */
[----:B------:R-:W-:Y:S02]  /*10bb0*/  HADD2.F32 R11, -RZ, R11.H1_H1 ;  /* 0x3000000bff0b7230 */ /* 0x000fe40000004100 */
[C---:B------:R-:W-:Y:S01]  /*10bc0*/  FMUL.FTZ R3, R26.reuse, R3 ;  /* 0x000000031a037220 */ /* 0x040fe20000410000 */
[----:B------:R-:W-:Y:S01]  /*10bd0*/  FFMA.FTZ R45, R26, R0, -R45 ;  /* 0x000000001a2d7223 */ /* 0x000fe2000001082d */
[----:B------:R-:W-:Y:S01]  /*10be0*/  HADD2.F32 R7, -RZ, R7.H1_H1 ;  /* 0x30000007ff077230 */ /* 0x000fe20000004100 */
[----:B------:R-:W-:Y:S01]  /*10bf0*/  F2FP.F16.E4M3.UNPACK_B R13, R13 ;  /* 0x0000000dff0d723e */ /* 0x000fe200020006ff */
[-C--:B------:R-:W-:Y:S01]  /*10c00*/  FMUL.FTZ R26, R49, R11.reuse ;  /* 0x0000000b311a7220 */ /* 0x080fe20000410000 */
[----:B------:R-:W-:Y:S01]  /*10c10*/  F2FP.F16.E4M3.UNPACK_B R34, R34 ;  /* 0x00000022ff22723e */ /* 0x000fe200020006ff */
[C---:B------:R-:W-:Y:S01]  /*10c20*/  FMUL.FTZ R44, R47.reuse, R11 ;  /* 0x0000000b2f2c7220 */ /* 0x040fe20000410000 */
[----:B------:R-:W-:Y:S01]  /*10c30*/  FFMA.FTZ R11, R42, R0, R3 ;  /* 0x000000002a0b7223 */ /* 0x000fe20000010003 */
[----:B------:R-:W-:Y:S01]  /*10c40*/  FFMA.FTZ R42, R47, R7, -R26 ;  /* 0x000000072f2a7223 */ /* 0x000fe2000001081a */
[----:B------:R-:W-:-:S02]  /*10c50*/  HADD2.F32 R3, -RZ, R29.H0_H0 ;  /* 0x2000001dff037230 */ /* 0x000fc40000004100 */
[----:B------:R-:W-:Y:S02]  /*10c60*/  HADD2.F32 R46, -RZ, R13.H0_H0 ;  /* 0x2000000dff2e7230 */ /* 0x000fe40000004100 */
[--C-:B------:R-:W-:Y:S02]  /*10c70*/  HADD2.F32 R48, -RZ, R34.reuse.H0_H0 ;  /* 0x20000022ff307230 */ /* 0x100fe40000004100 */
[----:B------:R-:W-:Y:S02]  /*10c80*/  HADD2.F32 R47, -RZ, R34.H1_H1 ;  /* 0x30000022ff2f7230 */ /* 0x000fe40000004100 */
[----:B------:R-:W-:Y:S02]  /*10c90*/  HADD2.F32 R29, -RZ, R29.H1_H1 ;  /* 0x3000001dff1d7230 */ /* 0x000fe40000004100 */
[----:B------:R-:W-:Y:S02]  /*10ca0*/  HADD2.F32 R13, -RZ, R13.H1_H1 ;  /* 0x3000000dff0d7230 */ /* 0x000fe40000004100 */
[----:B------:R-:W-:Y:S01]  /*10cb0*/  FFMA.FTZ R44, R49, R7, R44 ;  /* 0x00000007312c7223 */ /* 0x000fe2000001002c */
[----:B------:R-:W-:-:S02]  /*10cc0*/  HADD2.F32 R0, -RZ, R27.H0_H0 ;  /* 0x2000001bff007230 */ /* 0x000fc40000004100 */
[----:B------:R-:W-:Y:S01]  /*10cd0*/  FMUL.FTZ R7, R48, R3 ;  /* 0x0000000330077220 */ /* 0x000fe20000410000 */
[----:B------:R-:W-:Y:S02]  /*10ce0*/  HADD2.F32 R27, -RZ, R27.H1_H1 ;  /* 0x3000001bff1b7230 */ /* 0x000fe40000004100 */
[----:B------:R-:W-:Y:S01]  /*10cf0*/  FMUL.FTZ R26, R47, R29 ;  /* 0x0000001d2f1a7220 */ /* 0x000fe20000410000 */
[C---:B------:R-:W-:Y:S01]  /*10d00*/  FMUL.FTZ R3, R46.reuse, R3 ;  /* 0x000000032e037220 */ /* 0x040fe20000410000 */
[C---:B------:R-:W-:Y:S01]  /*10d10*/  FMUL.FTZ R34, R13.reuse, R29 ;  /* 0x0000001d0d227220 */ /* 0x040fe20000410000 */
[----:B------:R-:W-:Y:S01]  /*10d20*/  FFMA.FTZ R7, R46, R0, -R7 ;  /* 0x000000002e077223 */ /* 0x000fe20000010807 */
[-C--:B------:R-:W-:Y:S01]  /*10d30*/  FFMA.FTZ R26, R13, R27.reuse, -R26 ;  /* 0x0000001b0d1a7223 */ /* 0x080fe2000001081a */
[----:B------:R-:W-:Y:S01]  /*10d40*/  F2FP.SATFINITE.E4M3.F32.PACK_AB_MERGE_C R38, R39, R38, RZ ;  /* 0x000000262726723e */ /* 0x000fe200048070ff */
[----:B------:R-:W-:Y:S01]  /*10d50*/  FFMA.FTZ R3, R48, R0, R3 ;  /* 0x0000000030037223 */ /* 0x000fe20000010003 */
[----:B------:R-:W-:Y:S01]  /*10d60*/  FFMA.FTZ R34, R47, R27, R34 ;  /* 0x0000001b2f227223 */ /* 0x000fe20000010022 */
[----:B------:R-:W-:-:S02]  /*10d70*/  F2FP.SATFINITE.E4M3.F32.PACK_AB_MERGE_C R36, R37, R36, RZ ;  /* 0x000000242524723e */ /* 0x000fc400048070ff */
[----:B------:R-:W-:Y:S02]  /*10d80*/  F2FP.SATFINITE.E4M3.F32.PACK_AB_MERGE_C R32, R32, R41, RZ ;  /* 0x000000292020723e */ /* 0x000fe400048070ff */
[----:B------:R-:W-:Y:S02]  /*10d90*/  F2FP.SATFINITE.E4M3.F32.PACK_AB_MERGE_C R12, R12, R25, RZ ;  /* 0x000000190c0c723e */ /* 0x000fe400048070ff */
[----:B------:R-:W-:Y:S02]  /*10da0*/  F2FP.SATFINITE.E4M3.F32.PACK_AB_MERGE_C R42, R42, R45, RZ ;  /* 0x0000002d2a2a723e */ /* 0x000fe400048070ff */
[----:B------:R-:W-:Y:S02]  /*10db0*/  F2FP.SATFINITE.E4M3.F32.PACK_AB_MERGE_C R40, R40, R43, RZ ;  /* 0x0000002b2828723e */ /* 0x000fe400048070ff */
[----:B------:R-:W-:Y:S02]  /*10dc0*/  F2FP.SATFINITE.E4M3.F32.PACK_AB_MERGE_C R21, R24, R21, RZ ;  /* 0x000000151815723e */ /* 0x000fe400048070ff */
[----:B------:R-:W-:-:S02]  /*10dd0*/  F2FP.SATFINITE.E4M3.F32.PACK_AB_MERGE_C R11, R44, R11, RZ ;  /* 0x0000000b2c0b723e */ /* 0x000fc400048070ff */
[----:B------:R-:W-:Y:S02]  /*10de0*/  F2FP.SATFINITE.E4M3.F32.PACK_AB_MERGE_C R8, R8, R5, R38 ;  /* 0x000000050808723e */ /* 0x000fe40004807026 */
[----:B------:R-:W-:Y:S02]  /*10df0*/  F2FP.SATFINITE.E4M3.F32.PACK_AB_MERGE_C R4, R4, R35, R36 ;  /* 0x000000230404723e */ /* 0x000fe40004807024 */
[----:B------:R-:W-:Y:S02]  /*10e00*/  F2FP.SATFINITE.E4M3.F32.PACK_AB_MERGE_C R5, R28, R9, R32 ;  /* 0x000000091c05723e */ /* 0x000fe40004807020 */
[----:B------:R-:W-:Y:S02]  /*10e10*/  F2FP.SATFINITE.E4M3.F32.PACK_AB_MERGE_C R6, R15, R6, R12 ;  /* 0x000000060f06723e */ /* 0x000fe4000480700c */
[----:B------:R-:W-:Y:S02]  /*10e20*/  F2FP.SATFINITE.E4M3.F32.PACK_AB_MERGE_C R7, R26, R7, R42 ;  /* 0x000000071a07723e */ /* 0x000fe4000480702a */
[----:B------:R-:W-:-:S02]  /*10e30*/  F2FP.SATFINITE.E4M3.F32.PACK_AB_MERGE_C R9, R31, R14, R40 ;  /* 0x0000000e1f09723e */ /* 0x000fc40004807028 */
[----:B------:R-:W-:Y:S02]  /*10e40*/  F2FP.SATFINITE.E4M3.F32.PACK_AB_MERGE_C R10, R33, R10, R21 ;  /* 0x0000000a210a723e */ /* 0x000fe40004807015 */
[----:B------:R-:W-:Y:S01]  /*10e50*/  F2FP.SATFINITE.E4M3.F32.PACK_AB_MERGE_C R11, R34, R3, R11 ;  /* 0x00000003220b723e */ /* 0x000fe2000480700b */
[----:B------:R3:W-:Y:S04]  /*10e60*/  STS.128 [R50+0x1c400], R4 ;  /* 0x01c4000432007388 */ /* 0x0007e80000000c00 */
[----:B------:R3:W-:Y:S02]  /*10e70*/  STS.128 [R20+0x1c400], R8 ;  /* 0x01c4000814007388 */ /* 0x0007e40000000c00 */
.L_x_404:
[----:B------:R-:W-:Y:S05]  /*10e80*/  BSYNC B0 ;  /* 0x0000000000007941 */ /* 0x000fea0003800000 */
.L_x_390:
[----:B------:R-:W-:Y:S01]  /*10e90*/  @!PT LDS RZ, [RZ] ;  /* 0x00000000fffff984 */ /* 0x000fe20000000800 */
[----:B------:R-:W-:Y:S01]  /*10ea0*/  @!PT LDS RZ, [RZ] ;  /* 0x00000000fffff984 */ /* 0x000fe20000000800 */
[----:B------:R-:W-:Y:S01]  /*10eb0*/  @!PT LDS RZ, [RZ] ;  /* 0x00000000fffff984 */ /* 0x000fe20000000800 */
[----:B------:R-:W-:Y:S01]  /*10ec0*/  @!PT LDS RZ, [RZ] ;  /* 0x00000000fffff984 */ /* 0x000fe20000000800 */
[----:B------:R4:W-:Y:S06]  /*10ed0*/  MEMBAR.ALL.CTA ;  /* 0x0000000000007992 */ /* 0x0009ec0000008000 */
[----:B----4-:R-:W4:Y:S01]  /*10ee0*/  FENCE.VIEW.ASYNC.S ;  /* 0x00000000000073c6 */ /* 0x010f220000000000 */
[----:B------:R-:W-:Y:S05]  /*10ef0*/  WARPSYNC.ALL ;  /* 0x0000000000007948 */ /* 0x000fea0003800000 */
[----:B----4-:R-:W-:Y:S06]  /*10f00*/  BAR.SYNC.DEFER_BLOCKING 0xd, 0x100 ;  /* 0x0344000000007b1d */ /* 0x010fec0000010000 */
.L_x_387:
[----:B-1----:R-:W4:Y:S02]  /*10f10*/  LDL R0, [R1+0x40] ;  /* 0x0000400001007983 */ /* 0x002f240000100800 */
[----:B----4-:R-:W-:-:S13]  /*10f20*/  R2UR UR4, R0 ;  /* 0x00000000000472ca */ /* 0x010fda00000e0000 */
[----:B------:R-:W-:-:S05]  /*10f30*/  IMAD.U32 R0, RZ, RZ, UR4 ;  /* 0x00000004ff007e24 */ /* 0x000fca000f8e00ff */
[----:B------:R-:W-:-:S13]  /*10f40*/  ISETP.NE.AND P0, PT, R0, 0x3, PT ;  /* 0x000000030000780c */ /* 0x000fda0003f05270 */
[----:B------:R-:W-:Y:S05]  /*10f50*/  @!P0 BRA `(.L_x_415) ;  /* 0x0000000000048947 */ /* 0x000fea0003800000 */
[----:B------:R-:W-:Y:S01]  /*10f60*/  BPT.TRAP 0x1 ;  /* 0x000000040000795c */ /* 0x000fe20000300000 */
.L_x_415:
[----:B0-2---:R-:W-:Y:S01]  /*10f70*/  IMAD R3, R233, 0x8, R16 ;  /* 0x00000008e9037824 */ /* 0x005fe200078e0210 */
[----:B---3--:R-:W-:-:S04]  /*10f80*/  SHF.L.U32 R6, R236, 0x1f, RZ ;  /* 0x0000001fec067819 */ /* 0x008fc800000006ff */
[----:B------:R0:W1:Y:S01]  /*10f90*/  SYNCS.PHASECHK.TRANS64.TRYWAIT P1, [R3+URZ+0x2e830], R6 ;  /* 0x02e83006030075a7 */ /* 0x000062000802017f */
[----:B------:R-:W-:Y:S05]  /*10fa0*/  @!P0 BRA `(.L_x_416) ;  /* 0x0000000000048947 */ /* 0x000fea0003800000 */
[----:B------:R-:W-:Y:S01]  /*10fb0*/  BPT.TRAP 0x1 ;  /* 0x000000040000795c */ /* 0x000fe20000300000 */
.L_x_416:
[----:B------:R-:W-:Y:S01]  /*10fc0*/  VIADD R0, R16, 0x20400 ;  /* 0x0002040010007836 */ /* 0x000fe20000000000 */
[----:B------:R-:W-:Y:S01]  /*10fd0*/  LOP3.LUT R4, R30, 0x10000, RZ, 0xfc, !PT ;  /* 0x000100001e047812 */ /* 0x000fe200078efcff */
[----:B------:R-:W-:-:S03]  /*10fe0*/  IMAD.MOV.U32 R5, RZ, RZ, 0x40000040 ;  /* 0x40000040ff057424 */ /* 0x000fc600078e00ff */
[----:B------:R-:W-:-:S04]  /*10ff0*/  SHF.R.U32.HI R0, RZ, 0x4, R0 ;  /* 0x00000004ff007819 */ /* 0x000fc80000011600 */
[----:B------:R-:W-:-:S04]  /*11000*/  LOP3.LUT R0, R0, 0x3fff, RZ, 0xc0, !PT ;  /* 0x00003fff00007812 */ /* 0x000fc800078ec0ff */
[----:B------:R-:W-:-:S05]  /*11010*/  LOP3.LUT R0, R0, 0x10000, RZ, 0xfc, !PT ;  /* 0x0001000000007812 */ /* 0x000fca00078efcff */
[----:B------:R2:W-:Y:S01]  /*11020*/  STL [R1+0x48], R0 ;  /* 0x0000480001007387 */ /* 0x0005e20000100800 */
[----:B-1----:R-:W-:Y:S05]  /*11030*/  @P1 BRA `(.L_x_417) ;  /* 0x0000000000081947 */ /* 0x002fea0003800000 */
[----:B------:R-:W1:Y:S02]  /*11040*/  SYNCS.PHASECHK.TRANS64.TRYWAIT P1, [R3+URZ+0x2e830], R6 ;  /* 0x02e83006030075a7 */ /* 0x000e64000802017f */
[----:B-1----:R-:W-:Y:S05]  /*11050*/  @!P1 BRA `(.L_x_418) ;  /* 0x0000011800d09947 */ /* 0x002fea0003800000 */
.L_x_417:
[----:B--2---:R-:W2:Y:S01]  /*11060*/  LDL R0, [R1+0x48] ;  /* 0x0000480001007983 */ /* 0x004ea20000100800 */
[----:B------:R-:W-:Y:S01]  /*11070*/  MOV R13, 0x40000040 ;  /* 0x40000040000d7802 */ /* 0x000fe20000000f00 */
[----:B------:R-:W-:Y:S05]  /*11080*/  WARPSYNC.ALL ;  /* 0x0000000000007948 */ /* 0x000fea0003800000 */
[C---:B------:R-:W-:Y:S02]  /*11090*/  R2UR UR4, R4.reuse ;  /* 0x00000000040472ca */ /* 0x040fe400000e0000 */
[----:B------:R-:W-:Y:S02]  /*110a0*/  R2UR UR5, R5 ;  /* 0x00000000050572ca */ /* 0x000fe400000e0000 */
[----:B------:R-:W-:Y:S01]  /*110b0*/  R2UR UR7, R13 ;  /* 0x000000000d0772ca */ /* 0x000fe200000e0000 */
[----:B------:R-:W-:Y:S01]  /*110c0*/  WARPGROUP.ARRIVE ;  /* 0x00000000000079c5 */ /* 0x000fe20000000000 */
[----:B------:R-:W-:Y:S01]  /*110d0*/  IMAD.MOV.U32 R7, RZ, RZ, 0x40000040 ;  /* 0x40000040ff077424 */ /* 0x000fe200078e00ff */
[----:B------:R-:W-:-:S02]  /*110e0*/  R2UR UR16, R4 ;  /* 0x00000000041072ca */ /* 0x000fc400000e0000 */
[----:B------:R-:W-:Y:S02]  /*110f0*/  R2UR UR17, R5 ;  /* 0x00000000051172ca */ /* 0x000fe400000e0000 */
[----:B------:R-:W-:Y:S02]  /*11100*/  R2UR UR19, R7 ;  /* 0x00000000071372ca */ /* 0x000fe400000e0000 */
[----:B------:R-:W-:Y:S02]  /*11110*/  MOV R7, 0x40000040 ;  /* 0x4000004000077802 */ /* 0x000fe40000000f00 */
[C---:B------:R-:W-:Y:S02]  /*11120*/  R2UR UR12, R4.reuse ;  /* 0x00000000040c72ca */ /* 0x040fe400000e0000 */
[----:B------:R-:W-:Y:S02]  /*11130*/  R2UR UR15, R7 ;  /* 0x00000000070f72ca */ /* 0x000fe400000e0000 */
[----:B------:R-:W-:Y:S01]  /*11140*/  R2UR UR13, R5 ;  /* 0x00000000050d72ca */ /* 0x000fe200000e0000 */
[----:B------:R-:W-:Y:S01]  /*11150*/  IMAD.MOV.U32 R9, RZ, RZ, 0x40000040 ;  /* 0x40000040ff097424 */ /* 0x000fe200078e00ff */
[----:B------:R-:W-:-:S02]  /*11160*/  R2UR UR8, R4 ;  /* 0x00000000040872ca */ /* 0x000fc400000e0000 */
[----:B------:R-:W-:Y:S02]  /*11170*/  R2UR UR9, R5 ;  /* 0x00000000050972ca */ /* 0x000fe400000e0000 */
[----:B------:R-:W-:Y:S02]  /*11180*/  R2UR UR11, R9 ;  /* 0x00000000090b72ca */ /* 0x000fe400000e0000 */
[----:B------:R-:W-:Y:S01]  /*11190*/  P2R R136, PR, RZ, 0x1 ;  /* 0x00000001ff887803 */ /* 0x000fe20000000000 */
[----:B--2---:R-:W-:Y:S02]  /*111a0*/  IMAD R12, R233, 0x700, R0 ;  /* 0x00000700e90c7824 */ /* 0x004fe400078e0200 */
[----:B------:R-:W-:Y:S01]  /*111b0*/  IMAD.MOV.U32 R11, RZ, RZ, 0x40000040 ;  /* 0x40000040ff0b7424 */ /* 0x000fe200078e00ff */
[----:B------:R-:W-:Y:S01]  /*111c0*/  MOV R7, 0x40000040 ;  /* 0x4000004000077802 */ /* 0x000fe20000000f00 */
[----:B------:R-:W-:Y:S01]  /*111d0*/  IMAD.MOV.U32 R9, RZ, RZ, 0x40000040 ;  /* 0x40000040ff097424 */ /* 0x000fe200078e00ff */
[----:B------:R-:W-:Y:S01]  /*111e0*/  R2UR UR6, R12 ;  /* 0x000000000c0672ca */ /* 0x000fe200000e0000 */
[----:B------:R-:W-:Y:S01]  /*111f0*/  IMAD.MOV.U32 R15, RZ, RZ, 0x40000040 ;  /* 0x40000040ff0f7424 */ /* 0x000fe200078e00ff */
[----:B------:R-:W-:Y:S01]  /*11200*/  R2UR UR20, R4 ;  /* 0x00000000041472ca */ /* 0x000fe200000e0000 */
[----:B------:R-:W-:Y:S01]  /*11210*/  IMAD.MOV.U32 R21, RZ, RZ, 0x40000040 ;  /* 0x40000040ff157424 */ /* 0x000fe200078e00ff */
[----:B------:R-:W-:Y:S01]  /*11220*/  R2UR UR21, R5 ;  /* 0x00000000051572ca */ /* 0x000fe200000e0000 */
[----:B------:R-:W2:Y:S01]  /*11230*/  LDL R0, [R1+0x8c] ;  /* 0x00008c0001007983 */ /* 0x000ea20000100800 */
[C---:B01----:R-:W-:Y:S01]  /*11240*/  VIADD R6, R12.reuse, 0x100 ;  /* 0x000001000c067836 */ /* 0x043fe20000000000 */
[----:B------:R-:W-:Y:S01]  /*11250*/  R2UR UR23, R9 ;  /* 0x00000000091772ca */ /* 0x000fe200000e0000 */
[C---:B------:R-:W-:Y:S01]  /*11260*/  VIADD R8, R12.reuse, 0x300 ;  /* 0x000003000c087836 */ /* 0x040fe20000000000 */
[----:B------:R-:W-:Y:S01]  /*11270*/  R2UR UR27, R15 ;  /* 0x000000000f1b72ca */ /* 0x000fe200000e0000 */
[----:B------:R-:W-:Y:S01]  /*11280*/  VIADD R10, R12, 0x400 ;  /* 0x000004000c0a7836 */ /* 0x000fe20000000000 */
[----:B------:R-:W-:Y:S01]  /*11290*/  R2UR UR18, R6 ;  /* 0x00000000061272ca */ /* 0x000fe200000e0000 */
[----:B------:R-:W-:Y:S01]  /*112a0*/  VIADD R6, R12, 0x200 ;  /* 0x000002000c067836 */ /* 0x000fe20000000000 */
[----:B------:R-:W-:Y:S01]  /*112b0*/  QGMMA.64x32x32.F32.E4M3.E4M3 R120, gdesc[UR4], RZ, !UPT, gsb0 ;  /* 0x00600000047879f3 */ /* 0x000fe2000c0008ff */
[----:B------:R-:W-:Y:S01]  /*112c0*/  R2UR UR10, R8 ;  /* 0x00000000080a72ca */ /* 0x000fe200000e0000 */
[----:B------:R-:W-:Y:S01]  /*112d0*/  VIADD R8, R12, 0x600 ;  /* 0x000006000c087836 */ /* 0x000fe20000000000 */
[----:B------:R-:W-:Y:S01]  /*112e0*/  R2UR UR6, R10 ;  /* 0x000000000a0672ca */ /* 0x000fe200000e0000 */
[----:B------:R-:W-:Y:S01]  /*112f0*/  VIADD R14, R12, 0x2 ;  /* 0x000000020c0e7836 */ /* 0x000fe20000000000 */
[----:B------:R-:W-:Y:S01]  /*11300*/  R2UR UR14, R6 ;  /* 0x00000000060e72ca */ /* 0x000fe200000e0000 */
[----:B------:R-:W-:Y:S01]  /*11310*/  VIADD R6, R12, 0x500 ;  /* 0x000005000c067836 */ /* 0x000fe20000000000 */
[----:B------:R-:W-:Y:S01]  /*11320*/  R2UR UR7, R11 ;  /* 0x000000000b0772ca */ /* 0x000fe200000e0000 */
[C---:B------:R-:W-:Y:S01]  /*11330*/  VIADD R10, R4.reuse, 0x2 ;  /* 0x00000002040a7836 */ /* 0x040fe20000000000 */
[----:B------:R-:W-:Y:S01]  /*11340*/  R2UR UR4, R4 ;  /* 0x00000000040472ca */ /* 0x000fe200000e0000 */
[----:B------:R-:W-:Y:S01]  /*11350*/  IMAD.MOV.U32 R11, RZ, RZ, 0x40000040 ;  /* 0x40000040ff0b7424 */ /* 0x000fe200078e00ff */
[----:B------:R-:W-:Y:S01]  /*11360*/  R2UR UR5, R5 ;  /* 0x00000000050572ca */ /* 0x000fe200000e0000 */
[----:B------:R-:W-:Y:S01]  /*11370*/  IMAD.MOV.U32 R9, RZ, RZ, 0x40000040 ;  /* 0x40000040ff097424 */ /* 0x000fe200078e00ff */
[----:B------:R-:W-:Y:S01]  /*11380*/  R2UR UR22, R8 ;  /* 0x00000000081672ca */ /* 0x000fe200000e0000 */
[----:B------:R-:W-:Y:S01]  /*11390*/  VIADD R8, R12, 0x302 ;  /* 0x000003020c087836 */ /* 0x000fe20000000000 */
[----:B------:R-:W-:Y:S01]  /*113a0*/  R2UR UR26, R14 ;  /* 0x000000000e1a72ca */ /* 0x000fe200000e0000 */
[----:B------:R-:W-:Y:S01]  /*113b0*/  VIADD R14, R12, 0x402 ;  /* 0x000004020c0e7836 */ /* 0x000fe20000000000 */
[----:B------:R-:W-:Y:S01]  /*113c0*/  R2UR UR24, R10 ;  /* 0x000000000a1872ca */ /* 0x000fe200000e0000 */
[----:B------:R-:W-:Y:S01]  /*113d0*/  IMAD.MOV.U32 R15, RZ, RZ, 0x40000040 ;  /* 0x40000040ff0f7424 */ /* 0x000fe200078e00ff */
[----:B------:R-:W-:Y:S01]  /*113e0*/  R2UR UR25, R11 ;  /* 0x000000000b1972ca */ /* 0x000fe200000e0000 */
[----:B------:R-:W-:Y:S01]  /*113f0*/  VIADD R20, R12, 0x4 ;  /* 0x000000040c147836 */ /* 0x000fe20000000000 */
[----:B------:R-:W0:Y:S02]  /*11400*/  S2R R138, SR_TID.X ;  /* 0x00000000008a7919 */ /* 0x000e240000002100 */
[----:B0-----:R-:W-:Y:S01]  /*11410*/  LOP3.LUT R138, R138, 0x7f, RZ, 0xc0, !PT ;  /* 0x0000007f8a8a7812 */ /* 0x001fe200078ec0ff */
[----:B------:R-:W-:-:S02]  /*11420*/  WARPGROUP.DEPBAR.LE gsb0, 0x0 ;  /* 0x00008000000079c5 */ /* 0x000fc40000010000 */
[----:B-----5:R-:W-:-:S06]  /*11430*/  WARPGROUP.ARRIVE ;  /* 0x00000000000079c5 */ /* 0x020fcc0000000000 */
[----:B------:R-:W-:Y:S01]  /*11440*/  QGMMA.64x32x32.F32.E4M3.E4M3 R104, gdesc[UR16], RZ, !UPT, gsb0 ;  /* 0x00600000106879f3 */ /* 0x000fe2000c0008ff */
[----:B------:R-:W-:Y:S01]  /*11450*/  R2UR UR18, R6 ;  /* 0x00000000061272ca */ /* 0x000fe200000e0000 */
[----:B------:R-:W-:Y:S01]  /*11460*/  VIADD R6, R12, 0x102 ;  /* 0x000001020c067836 */ /* 0x000fe20000000000 */
[----:B------:R-:W-:Y:S02]  /*11470*/  R2UR UR19, R7 ;  /* 0x00000000071372ca */ /* 0x000fe400000e0000 */
[----:B------:R-:W-:Y:S02]  /*11480*/  R2UR UR16, R4 ;  /* 0x00000000041072ca */ /* 0x000fe400000e0000 */
[----:B------:R-:W-:Y:S02]  /*11490*/  R2UR UR17, R5 ;  /* 0x00000000051172ca */ /* 0x000fe400000e0000 */
[----:B------:R-:W-:Y:S01]  /*114a0*/  MOV R7, 0x40000040 ;  /* 0x4000004000077802 */ /* 0x000fe20000000f00 */
[----:B------:R-:W-:-:S02]  /*114b0*/  WARPGROUP.DEPBAR.LE gsb0, 0x0 ;  /* 0x00008000000079c5 */ /* 0x000fc40000010000 */
[----:B------:R-:W-:-:S06]  /*114c0*/  WARPGROUP.ARRIVE ;  /* 0x00000000000079c5 */ /* 0x000fcc0000000000 */
[----:B------:R-:W-:Y:S01]  /*114d0*/  QGMMA.64x32x32.F32.E4M3.E4M3 R88, gdesc[UR12], RZ, !UPT, gsb0 ;  /* 0x006000000c5879f3 */ /* 0x000fe2000c0008ff */
[----:B------:R-:W-:Y:S02]  /*114e0*/  R2UR UR12, R10 ;  /* 0x000000000a0c72ca */ /* 0x000fe400000e0000 */
[----:B------:R-:W-:Y:S01]  /*114f0*/  R2UR UR13, R11 ;  /* 0x000000000b0d72ca */ /* 0x000fe200000e0000 */
[----:B------:R-:W-:Y:S02]  /*11500*/  WARPGROUP.DEPBAR.LE gsb0, 0x0 ;  /* 0x00008000000079c5 */ /* 0x000fe40000010000 */
[----:B------:R-:W-:-:S06]  /*11510*/  WARPGROUP.ARRIVE ;  /* 0x00000000000079c5 */ /* 0x000fcc0000000000 */
[----:B------:R-:W-:Y:S01]  /*11520*/  QGMMA.64x32x32.F32.E4M3.E4M3 R72, gdesc[UR8], RZ, !UPT, gsb0 ;  /* 0x00600000084879f3 */ /* 0x000fe2000c0008ff */
[----:B------:R-:W-:Y:S01]  /*11530*/  R2UR UR10, R8 ;  /* 0x00000000080a72ca */ /* 0x000fe200000e0000 */
[----:B------:R-:W-:Y:S01]  /*11540*/  VIADD R8, R4, 0x4 ;  /* 0x0000000404087836 */ /* 0x000fe20000000000 */
[----:B------:R-:W-:Y:S01]  /*11550*/  R2UR UR11, R9 ;  /* 0x00000000090b72ca */ /* 0x000fe200000e0000 */
[----:B------:R-:W-:Y:S01]  /*11560*/  IMAD.MOV.U32 R9, RZ, RZ, 0x40000040 ;  /* 0x40000040ff097424 */ /* 0x000fe200078e00ff */
[----:B------:R-:W-:Y:S02]  /*11570*/  R2UR UR8, R10 ;  /* 0x000000000a0872ca */ /* 0x000fe400000e0000 */
[----:B------:R-:W-:Y:S01]  /*11580*/  R2UR UR9, R11 ;  /* 0x000000000b0972ca */ /* 0x000fe200000e0000 */
[----:B------:R-:W-:Y:S02]  /*11590*/  WARPGROUP.DEPBAR.LE gsb0, 0x0 ;  /* 0x00008000000079c5 */ /* 0x000fe40000010000 */
[----:B------:R-:W-:-:S06]  /*115a0*/  WARPGROUP.ARRIVE ;  /* 0x00000000000079c5 */ /* 0x000fcc0000000000 */
[----:B------:R-:W-:Y:S01]  /*115b0*/  QGMMA.64x32x32.F32.E4M3.E4M3 R56, gdesc[UR4], RZ, !UPT, gsb0 ;  /* 0x00600000043879f3 */ /* 0x000fe2000c0008ff */
[----:B------:R-:W-:Y:S01]  /*115c0*/  R2UR UR6, R14 ;  /* 0x000000000e0672ca */ /* 0x000fe200000e0000 */
[----:B------:R-:W-:Y:S01]  /*115d0*/  VIADD R14, R12, 0x602 ;  /* 0x000006020c0e7836 */ /* 0x000fe20000000000 */
[----:B------:R-:W-:Y:S02]  /*115e0*/  R2UR UR7, R15 ;  /* 0x000000000f0772ca */ /* 0x000fe400000e0000 */
[----:B------:R-:W-:Y:S02]  /*115f0*/  R2UR UR4, R10 ;  /* 0x000000000a0472ca */ /* 0x000fe400000e0000 */
[----:B------:R-:W-:Y:S02]  /*11600*/  R2UR UR5, R11 ;  /* 0x000000000b0572ca */ /* 0x000fe400000e0000 */
[----:B------:R-:W-:Y:S01]  /*11610*/  MOV R15, 0x40000040 ;  /* 0x40000040000f7802 */ /* 0x000fe20000000f00 */
[----:B--2---:R-:W-:Y:S01]  /*11620*/  IMAD.IADD R13, R0, 0x1, R139 ;  /* 0x00000001000d7824 */ /* 0x004fe200078e028b */
[----:B------:R-:W-:-:S02]  /*11630*/  WARPGROUP.DEPBAR.LE gsb0, 0x0 ;  /* 0x00008000000079c5 */ /* 0x000fc40000010000 */
[----:B------:R-:W-:-:S06]  /*11640*/  WARPGROUP.ARRIVE ;  /* 0x00000000000079c5 */ /* 0x000fcc0000000000 */
[----:B------:R-:W-:Y:S01]  /*11650*/  QGMMA.64x32x32.F32.E4M3.E4M3 R40, gdesc[UR16], RZ, !UPT, gsb0 ;  /* 0x00600000102879f3 */ /* 0x000fe2000c0008ff */
[----:B------:R-:W-:Y:S02]  /*11660*/  R2UR UR16, R10 ;  /* 0x000000000a1072ca */ /* 0x000fe400000e0000 */
[----:B------:R-:W-:Y:S02]  /*11670*/  R2UR UR17, R11 ;  /* 0x000000000b1172ca */ /* 0x000fe400000e0000 */
[----:B------:R-:W-:Y:S01]  /*11680*/  R2UR UR18, R6 ;  /* 0x00000000061272ca */ /* 0x000fe200000e0000 */
[----:B------:R-:W-:Y:S01]  /*11690*/  VIADD R6, R12, 0x202 ;  /* 0x000002020c067836 */ /* 0x000fe20000000000 */
[----:B------:R-:W-:Y:S01]  /*116a0*/  R2UR UR19, R7 ;  /* 0x00000000071372ca */ /* 0x000fe200000e0000 */
[----:B------:R-:W-:-:S03]  /*116b0*/  IMAD.MOV.U32 R7, RZ, RZ, 0x40000040 ;  /* 0x40000040ff077424 */ /* 0x000fc600078e00ff */
[----:B------:R-:W-:Y:S02]  /*116c0*/  R2UR UR14, R6 ;  /* 0x00000000060e72ca */ /* 0x000fe400000e0000 */
[----:B------:R-:W-:Y:S01]  /*116d0*/  R2UR UR15, R7 ;  /* 0x00000000070f72ca */ /* 0x000fe200000e0000 */
[----:B------:R-:W-:Y:S01]  /*116e0*/  IMAD.MOV.U32 R7, RZ, RZ, 0x40000040 ;  /* 0x40000040ff077424 */ /* 0x000fe200078e00ff */
[----:B------:R-:W-:Y:S01]  /*116f0*/  IADD3 R6, R12, 0x502, RZ ;  /* 0x000005020c067810 */ /* 0x000fe20007ffe0ff */
[----:B------:R-:W-:Y:S02]  /*11700*/  WARPGROUP.DEPBAR.LE gsb0, 0x0 ;  /* 0x00008000000079c5 */ /* 0x000fe40000010000 */
[----:B------:R-:W-:-:S06]  /*11710*/  WARPGROUP.ARRIVE ;  /* 0x00000000000079c5 */ /* 0x000fcc0000000000 */
[----:B------:R-:W-:Y:S01]  /*11720*/  QGMMA.64x32x32.F32.E4M3.E4M3 R24, gdesc[UR20], RZ, !UPT, gsb0 ;  /* 0x00600000141879f3 */ /* 0x000fe2000c0008ff */
[----:B------:R-:W-:Y:S02]  /*11730*/  R2UR UR22, R14 ;  /* 0x000000000e1672ca */ /* 0x000fe400000e0000 */
[----:B------:R-:W-:Y:S01]  /*11740*/  R2UR UR23, R15 ;  /* 0x000000000f1772ca */ /* 0x000fe200000e0000 */
[----:B------:R-:W-:Y:S01]  /*11750*/  IMAD.MOV.U32 R15, RZ, RZ, 0x40000040 ;  /* 0x40000040ff0f7424 */ /* 0x000fe200078e00ff */
[----:B------:R-:W-:Y:S02]  /*11760*/  R2UR UR20, R10 ;  /* 0x000000000a1472ca */ /* 0x000fe400000e0000 */
[----:B------:R-:W-:Y:S02]  /*11770*/  R2UR UR21, R11 ;  /* 0x000000000b1572ca */ /* 0x000fe400000e0000 */
[----:B------:R-:W-:Y:S01]  /*11780*/  IADD3 R14, R12, 0x304, RZ ;  /* 0x000003040c0e7810 */ /* 0x000fe20007ffe0ff */
[----:B------:R-:W-:-:S02]  /*11790*/  WARPGROUP.DEPBAR.LE gsb0, 0x0 ;  /* 0x00008000000079c5 */ /* 0x000fc40000010000 */
[----:B------:R-:W-:-:S06]  /*117a0*/  WARPGROUP.ARRIVE ;  /* 0x00000000000079c5 */ /* 0x000fcc0000000000 */
[----:B------:R-:W-:Y:S01]  /*117b0*/  QGMMA.64x32x32.F32.E4M3.E4M3 R120, gdesc[UR24], R120, gsb0 ;  /* 0x00600000187879f3 */ /* 0x000fe20008000878 */
        /* <DEDUP_REMOVED lines=18> */
[----:B------:R-:W-:Y:S02]  /*118e0*/  R2UR UR12, R8 ;  /* 0x00000000080c72ca */ /* 0x000fe400000e0000 */
[----:B------:R-:W-:Y:S01]  /*118f0*/  R2UR UR13, R9 ;  /* 0x00000000090d72ca */ /* 0x000fe200000e0000 */
[----:B------:R-:W-:Y:S02]  /*11900*/  WARPGROUP.DEPBAR.LE gsb0, 0x0 ;  /* 0x00008000000079c5 */ /* 0x000fe40000010000 */
[----:B------:R-:W-:-:S06]  /*11910*/  WARPGROUP.ARRIVE ;  /* 0x00000000000079c5 */ /* 0x000fcc0000000000 */
[----:B------:R-:W-:Y:S01]  /*11920*/  QGMMA.64x32x32.F32.E4M3.E4M3 R72, gdesc[UR8], R72, gsb0 ;  /* 0x00600000084879f3 */ /* 0x000fe20008000848 */
        /* <DEDUP_REMOVED lines=19> */
[----:B------:R-:W-:Y:S02]  /*11a60*/  R2UR UR17, R9 ;  /* 0x00000000091172ca */ /* 0x000fe400000e0000 */
[----:B------:R-:W-:Y:S01]  /*11a70*/  R2UR UR18, R6 ;  /* 0x00000000061272ca */ /* 0x000fe200000e0000 */
[----:B------:R-:W-:Y:S01]  /*11a80*/  VIADD R6, R12, 0x204 ;  /* 0x000002040c067836 */ /* 0x000fe20000000000 */
[----:B------:R-:W-:Y:S01]  /*11a90*/  R2UR UR19, R7 ;  /* 0x00000000071372ca */ /* 0x000fe200000e0000 */
[----:B------:R-:W-:-:S03]  /*11aa0*/  IMAD.MOV.U32 R7, RZ, RZ, 0x40000040 ;  /* 0x40000040ff077424 */ /* 0x000fc600078e00ff */
[----:B------:R-:W-:Y:S01]  /*11ab0*/  R2UR UR14, R6 ;  /* 0x00000000060e72ca */ /* 0x000fe200000e0000 */
[----:B------:R-:W-:Y:S01]  /*11ac0*/  VIADD R6, R12, 0x504 ;  /* 0x000005040c067836 */ /* 0x000fe20000000000 */
[----:B------:R-:W-:Y:S01]  /*11ad0*/  R2UR UR15, R7 ;  /* 0x00000000070f72ca */ /* 0x000fe200000e0000 */
[----:B------:R-:W-:Y:S01]  /*11ae0*/  IMAD.MOV.U32 R7, RZ, RZ, 0x40000040 ;  /* 0x40000040ff077424 */ /* 0x000fe200078e00ff */
        /* <DEDUP_REMOVED lines=21> */
[----:B------:R-:W-:Y:S02]  /*11c40*/  R2UR UR19, R7 ;  /* 0x00000000071372ca */ /* 0x000fe400000e0000 */
[----:B------:R-:W-:Y:S02]  /*11c50*/  R2UR UR16, R8 ;  /* 0x00000000081072ca */ /* 0x000fe400000e0000 */
[----:B------:R-:W-:Y:S02]  /*11c60*/  R2UR UR17, R9 ;  /* 0x00000000091172ca */ /* 0x000fe400000e0000 */
[----:B------:R-:W-:Y:S02]  /*11c70*/  MOV R7, 0x40000040 ;  /* 0x4000004000077802 */ /* 0x000fe40000000f00 */
[----:B------:R-:W-:-:S02]  /*11c80*/  R2UR UR24, R6 ;  /* 0x00000000061872ca */ /* 0x000fc400000e0000 */
[----:B------:R-:W-:Y:S01]  /*11c90*/  R2UR UR25, R7 ;  /* 0x00000000071972ca */ /* 0x000fe200000e0000 */
[----:B------:R-:W-:Y:S02]  /*11ca0*/  WARPGROUP.DEPBAR.LE gsb0, 0x0 ;  /* 0x00008000000079c5 */ /* 0x000fe40000010000 */
[----:B------:R-:W-:-:S06]  /*11cb0*/  WARPGROUP.ARRIVE ;  /* 0x00000000000079c5 */ /* 0x000fcc0000000000 */
[----:B------:R-:W-:Y:S03]  /*11cc0*/  QGMMA.64x32x32.F32.E4M3.E4M3 R88, gdesc[UR12], R88, gsb0 ;  /* 0x006000000c5879f3 */ /* 0x000fe60008000858 */
        /* <DEDUP_REMOVED lines=11> */
[----:B------:R-:W-:Y:S01]  /*11d80*/  IMAD R14, R232, -0xe0, R13 ;  /* 0xffffff20e80e7824 */ /* 0x000fe200078e020d */
[----:B------:R-:W-:Y:S01]  /*11d90*/  R2UR UR7, R15 ;  /* 0x000000000f0772ca */ /* 0x000fe200000e0000 */
[----:B------:R-:W-:-:S03]  /*11da0*/  IMAD.MOV.U32 R13, RZ, RZ, 0x40000040 ;  /* 0x40000040ff0d7424 */ /* 0x000fc600078e00ff */
[C---:B------:R-:W-:Y:S02]  /*11db0*/  ISETP.GT.AND P1, PT, R14.reuse, 0x9, PT ;  /* 0x000000090e00780c */ /* 0x040fe40003f24270 */
[C---:B------:R-:W-:Y:S02]  /*11dc0*/  ISETP.GT.AND P4, PT, R14.reuse, 0x8, PT ;  /* 0x000000080e00780c */ /* 0x040fe40003f84270 */
[C---:B------:R-:W-:Y:S02]  /*11dd0*/  ISETP.GT.AND P2, PT, R14.reuse, RZ, PT ;  /* 0x000000ff0e00720c */ /* 0x040fe40003f44270 */
[C---:B------:R-:W-:Y:S02]  /*11de0*/  ISETP.GT.AND P5, PT, R14.reuse, 0x1, PT ;  /* 0x000000010e00780c */ /* 0x040fe40003fa4270 */
[C---:B------:R-:W-:Y:S02]  /*11df0*/  ISETP.GT.AND P3, PT, R14.reuse, 0x10, PT ;  /* 0x000000100e00780c */ /* 0x040fe40003f64270 */
[----:B------:R-:W-:-:S02]  /*11e00*/  ISETP.GT.AND P0, PT, R14, 0xb9, PT ;  /* 0x000000b90e00780c */ /* 0x000fc40003f04270 */
[----:B------:R-:W-:Y:S01]  /*11e10*/  ISETP.GT.AND P6, PT, R14, 0xc0, PT ;  /* 0x000000c00e00780c */ /* 0x000fe20003fc4270 */
        /* <DEDUP_REMOVED lines=10> */
[----:B------:R-:W-:Y:S01]  /*11ec0*/  WARPGROUP.ARRIVE ;  /* 0x00000000000079c5 */ /* 0x000fe20000000000 */
[----:B------:R-:W-:Y:S01]  /*11ed0*/  FSEL R141, R125, -INF , P1 ;  /* 0xff8000007d8d7808 */ /* 0x000fe20000800000 */
[----:B------:R-:W-:Y:S01]  /*11ee0*/  IMAD.MOV.U32 R125, RZ, RZ, 0x40000040 ;  /* 0x40000040ff7d7424 */ /* 0x000fe200078e00ff */
[----:B------:R-:W-:Y:S02]  /*11ef0*/  FSEL R137, R124, -INF , P4 ;  /* 0xff8000007c897808 */ /* 0x000fe40002000000 */
[----:B------:R-:W-:Y:S01]  /*11f00*/  IADD3 R124, R12, 0x306, RZ ;  /* 0x000003060c7c7810 */ /* 0x000fe20007ffe0ff */
[----:B------:R-:W-:Y:S01]  /*11f10*/  QGMMA.64x32x32.F32.E4M3.E4M3 R104, gdesc[UR4], R104, gsb0 ;  /* 0x00600000046879f3 */ /* 0x000fe20008000868 */
[----:B------:R-:W-:-:S02]  /*11f20*/  R2UR UR6, R20 ;  /* 0x00000000140672ca */ /* 0x000fc400000e0000 */
[----:B------:R-:W-:Y:S02]  /*11f30*/  R2UR UR7, R21 ;  /* 0x00000000150772ca */ /* 0x000fe400000e0000 */
[----:B------:R-:W-:Y:S02]  /*11f40*/  R2UR UR4, R6 ;  /* 0x00000000060472ca */ /* 0x000fe400000e0000 */
[----:B------:R-:W-:Y:S02]  /*11f50*/  R2UR UR5, R7 ;  /* 0x00000000070572ca */ /* 0x000fe400000e0000 */
[----:B------:R-:W-:Y:S02]  /*11f60*/  FSEL R15, R122, -INF , P2 ;  /* 0xff8000007a0f7808 */ /* 0x000fe40001000000 */
[----:B------:R-:W-:Y:S02]  /*11f70*/  FSEL R21, R120, -INF , P2 ;  /* 0xff80000078157808 */ /* 0x000fe40001000000 */
[----:B------:R-:W-:-:S02]  /*11f80*/  ISETP.GT.AND P2, PT, R14, 0x11, PT ;  /* 0x000000110e00780c */ /* 0x000fc40003f44270 */
[----:B------:R-:W-:Y:S02]  /*11f90*/  FSEL R123, R123, -INF , P5 ;  /* 0xff8000007b7b7808 */ /* 0x000fe40002800000 */
[----:B------:R-:W-:Y:S02]  /*11fa0*/  FSEL R20, R121, -INF , P5 ;  /* 0xff80000079147808 */ /* 0x000fe40002800000 */
[----:B------:R-:W-:Y:S02]  /*11fb0*/  ISETP.GT.AND P5, PT, R14, 0x18, PT ;  /* 0x000000180e00780c */ /* 0x000fe40003fa4270 */
[----:B------:R-:W-:Y:S02]  /*11fc0*/  FSEL R147, R129, -INF , P2 ;  /* 0xff80000081937808 */ /* 0x000fe40001000000 */
[----:B------:R-:W-:Y:S02]  /*11fd0*/  FSEL R131, R131, -INF , P2 ;  /* 0xff80000083837808 */ /* 0x000fe40001000000 */
[----:B------:R-:W-:-:S02]  /*11fe0*/  FSEL R129, R134, -INF , P5 ;  /* 0xff80000086817808 */ /* 0x000fc40002800000 */
[----:B------:R-:W-:Y:S02]  /*11ff0*/  FSEL R149, R132, -INF , P5 ;  /* 0xff80000084957808 */ /* 0x000fe40002800000 */
[C---:B------:R-:W-:Y:S02]  /*12000*/  ISETP.GT.AND P2, PT, R14.reuse, 0x20, PT ;  /* 0x000000200e00780c */ /* 0x040fe40003f44270 */
[----:B------:R-:W-:Y:S02]  /*12010*/  ISETP.GT.AND P5, PT, R14, 0x21, PT ;  /* 0x000000210e00780c */ /* 0x000fe40003fa4270 */
[----:B------:R-:W-:Y:S02]  /*12020*/  FMNMX.FTZ R0, R21, R20, !PT ;  /* 0x0000001415007209 */ /* 0x000fe40007810000 */
[----:B------:R-:W-:Y:S02]  /*12030*/  FSEL R145, R128, -INF , P3 ;  /* 0xff80000080917808 */ /* 0x000fe40001800000 */
[----:B------:R-:W-:-:S02]  /*12040*/  FMNMX.FTZ R0, R137, R0, !PT ;  /* 0x0000000089007209 */ /* 0x000fc40007810000 */
[----:B------:R-:W-:Y:S02]  /*12050*/  FSEL R121, R126, -INF , P4 ;  /* 0xff8000007e797808 */ /* 0x000fe40002000000 */
[----:B------:R-:W-:Y:S02]  /*12060*/  FMNMX.FTZ R0, R141, R0, !PT ;  /* 0x000000008d007209 */ /* 0x000fe40007810000 */
        /* <DEDUP_REMOVED lines=8> */
[----:B------:R-:W-:Y:S01]  /*120f0*/  FSEL R127, R127, -INF , P1 ;  /* 0xff8000007f7f7808 */ /* 0x000fe20000800000 */
[----:B------:R-:W-:Y:S02]  /*12100*/  WARPGROUP.DEPBAR.LE gsb0, 0x0 ;  /* 0x00008000000079c5 */ /* 0x000fe40000010000 */
[----:B------:R-:W-:Y:S01]  /*12110*/  WARPGROUP.ARRIVE ;  /* 0x00000000000079c5 */ /* 0x000fe20000000000 */
[----:B------:R-:W-:Y:S01]  /*12120*/  FSEL R153, R104, -INF , P2 ;  /* 0xff80000068997808 */ /* 0x000fe20001000000 */
[----:B------:R-:W-:Y:S01]  /*12130*/  VIADD R104, R12, 0x406 ;  /* 0x000004060c687836 */ /* 0x000fe20000000000 */
[----:B------:R-:W-:Y:S01]  /*12140*/  FSEL R157, R105, -INF , P5 ;  /* 0xff800000699d7808 */ /* 0x000fe20002800000 */
[----:B------:R-:W-:Y:S01]  /*12150*/  IMAD.MOV.U32 R105, RZ, RZ, 0x40000040 ;  /* 0x40000040ff697424 */ /* 0x000fe200078e00ff */
[----:B------:R-:W-:Y:S01]  /*12160*/  FMNMX.FTZ R0, R153, R0, !PT ;  /* 0x0000000099007209 */ /* 0x000fe20007810000 */
[----:B------:R-:W-:Y:S01]  /*12170*/  QGMMA.64x32x32.F32.E4M3.E4M3 R88, gdesc[UR4], R88, gsb0 ;  /* 0x00600000045879f3 */ /* 0x000fe20008000858 */
[----:B------:R-:W-:-:S02]  /*12180*/  R2UR UR6, R124 ;  /* 0x000000007c0672ca */ /* 0x000fc400000e0000 */
[----:B------:R-:W-:Y:S02]  /*12190*/  R2UR UR7, R125 ;  /* 0x000000007d0772ca */ /* 0x000fe400000e0000 */
[----:B------:R-:W-:Y:S02]  /*121a0*/  R2UR UR4, R6 ;  /* 0x00000000060472ca */ /* 0x000fe400000e0000 */
[----:B------:R-:W-:Y:S02]  /*121b0*/  R2UR UR5, R7 ;  /* 0x00000000070572ca */ /* 0x000fe400000e0000 */
[----:B------:R-:W-:Y:S02]  /*121c0*/  ISETP.GT.AND P1, PT, R14, 0x29, PT ;  /* 0x000000290e00780c */ /* 0x000fe40003f24270 */
[----:B------:R-:W-:Y:S02]  /*121d0*/  FSEL R159, R108, -INF , P4 ;  /* 0xff8000006c9f7808 */ /* 0x000fe40002000000 */
[----:B------:R-:W-:-:S02]  /*121e0*/  FMNMX.FTZ R0, R157, R0, !PT ;  /* 0x000000009d007209 */ /* 0x000fc40007810000 */
[----:B------:R-:W-:Y:S02]  /*121f0*/  FSEL R143, R130, -INF , P3 ;  /* 0xff800000828f7808 */ /* 0x000fe40001800000 */
[----:B------:R-:W-:Y:S02]  /*12200*/  ISETP.GT.AND P3, PT, R14, 0x30, PT ;  /* 0x000000300e00780c */ /* 0x000fe40003f64270 */
[----:B------:R-:W-:Y:S02]  /*12210*/  FSEL R109, R109, -INF , P1 ;  /* 0xff8000006d6d7808 */ /* 0x000fe40000800000 */
[----:B------:R-:W-:Y:S02]  /*12220*/  FMNMX.FTZ R0, R159, R0, !PT ;  /* 0x000000009f007209 */ /* 0x000fe40007810000 */
[----:B------:R-:W-:Y:S01]  /*12230*/  FSEL R125, R106, -INF , P2 ;  /* 0xff8000006a7d7808 */ /* 0x000fe20001000000 */
[----:B------:R-:W-:Y:S01]  /*12240*/  VIADD R106, R12, 0x506 ;  /* 0x000005060c6a7836 */ /* 0x000fe20000000000 */
[----:B------:R-:W-:Y:S01]  /*12250*/  FSEL R151, R107, -INF , P5 ;  /* 0xff8000006b977808 */ /* 0x000fe20002800000 */
[----:B------:R-:W-:Y:S01]  /*12260*/  IMAD.MOV.U32 R107, RZ, RZ, 0x40000040 ;  /* 0x40000040ff6b7424 */ /* 0x000fe200078e00ff */
[----:B------:R-:W-:-:S02]  /*12270*/  ISETP.GT.AND P2, PT, R14, 0x31, PT ;  /* 0x000000310e00780c */ /* 0x000fc40003f44270 */
[----:B------:R-:W-:Y:S02]  /*12280*/  FSEL R163, R112, -INF , P3 ;  /* 0xff80000070a37808 */ /* 0x000fe40001800000 */
[----:B------:R-:W-:Y:S02]  /*12290*/  FMNMX.FTZ R0, R109, R0, !PT ;  /* 0x000000006d007209 */ /* 0x000fe40007810000 */
[----:B------:R-:W-:Y:S02]  /*122a0*/  ISETP.GT.AND P5, PT, R14, 0x38, PT ;  /* 0x000000380e00780c */ /* 0x000fe40003fa4270 */
[----:B------:R-:W-:Y:S02]  /*122b0*/  FSEL R165, R113, -INF , P2 ;  /* 0xff80000071a57808 */ /* 0x000fe40001000000 */
[----:B------:R-:W-:Y:S02]  /*122c0*/  R2UR UR10, R106 ;  /* 0x000000006a0a72ca */ /* 0x000fe400000e0000 */
[----:B------:R-:W-:-:S02]  /*122d0*/  R2UR UR11, R107 ;  /* 0x000000006b0b72ca */ /* 0x000fc400000e0000 */
[----:B------:R-:W-:Y:S02]  /*122e0*/  FMNMX.FTZ R0, R163, R0, !PT ;  /* 0x00000000a3007209 */ /* 0x000fe40007810000 */
[----:B------:R-:W-:Y:S02]  /*122f0*/  FSEL R155, R110, -INF , P4 ;  /* 0xff8000006e9b7808 */ /* 0x000fe40002000000 */
[----:B------:R-:W-:Y:S02]  /*12300*/  ISETP.GT.AND P4, PT, R14, 0x39, PT ;  /* 0x000000390e00780c */ /* 0x000fe40003f84270 */
[----:B------:R-:W-:Y:S02]  /*12310*/  FSEL R167, R116, -INF , P5 ;  /* 0xff80000074a77808 */ /* 0x000fe40002800000 */
[----:B------:R-:W-:Y:S02]  /*12320*/  FMNMX.FTZ R0, R165, R0, !PT ;  /* 0x00000000a5007209 */ /* 0x000fe40007810000 */
[----:B------:R-:W-:-:S02]  /*12330*/  FSEL R115, R115, -INF , P2 ;  /* 0xff80000073737808 */ /* 0x000fc40001000000 */
[----:B------:R-:W-:Y:S02]  /*12340*/  FSEL R117, R117, -INF , P4 ;  /* 0xff80000075757808 */ /* 0x000fe40002000000 */
[----:B------:R-:W-:Y:S02]  /*12350*/  ISETP.GT.AND P2, PT, R14, 0x40, PT ;  /* 0x000000400e00780c */ /* 0x000fe40003f44270 */
[----:B------:R-:W-:Y:S02]  /*12360*/  FMNMX.FTZ R0, R167, R0, !PT ;  /* 0x00000000a7007209 */ /* 0x000fe40007810000 */
[----:B------:R-:W-:Y:S01]  /*12370*/  FSEL R113, R118, -INF , P5 ;  /* 0xff80000076717808 */ /* 0x000fe20002800000 */
[----:B------:R-:W-:Y:S02]  /*12380*/  WARPGROUP.DEPBAR.LE gsb0, 0x0 ;  /* 0x00008000000079c5 */ /* 0x000fe40000010000 */
[----:B------:R-:W-:Y:S01]  /*12390*/  WARPGROUP.ARRIVE ;  /* 0x00000000000079c5 */ /* 0x000fe20000000000 */
[----:B------:R-:W-:-:S02]  /*123a0*/  ISETP.GT.AND P5, PT, R14, 0x41, PT ;  /* 0x000000410e00780c */ /* 0x000fc40003fa4270 */
[----:B------:R-:W-:Y:S02]  /*123b0*/  FSEL R107, R88, -INF , P2 ;  /* 0xff800000586b7808 */ /* 0x000fe40001000000 */
[----:B------:R-:W-:Y:S01]  /*123c0*/  FMNMX.FTZ R0, R117, R0, !PT ;  /* 0x0000000075007209 */ /* 0x000fe20007810000 */
[----:B------:R-:W-:Y:S01]  /*123d0*/  QGMMA.64x32x32.F32.E4M3.E4M3 R72, gdesc[UR4], R72, gsb0 ;  /* 0x00600000044879f3 */ /* 0x000fe20008000848 */
[----:B------:R-:W-:Y:S02]  /*123e0*/  R2UR UR6, R104 ;  /* 0x00000000680672ca */ /* 0x000fe400000e0000 */
[----:B------:R-:W-:Y:S02]  /*123f0*/  R2UR UR7, R105 ;  /* 0x00000000690772ca */ /* 0x000fe400000e0000 */
[----:B------:R-:W-:Y:S02]  /*12400*/  R2UR UR4, R6 ;  /* 0x00000000060472ca */ /* 0x000fe400000e0000 */
[----:B------:R-:W-:-:S02]  /*12410*/  R2UR UR5, R7 ;  /* 0x00000000070572ca */ /* 0x000fc400000e0000 */
[----:B------:R-:W-:Y:S02]  /*12420*/  FSEL R119, R119, -INF , P4 ;  /* 0xff80000077777808 */ /* 0x000fe40002000000 */
[C---:B------:R-:W-:Y:S02]  /*12430*/  ISETP.GT.AND P4, PT, R14.reuse, 0x48, PT ;  /* 0x000000480e00780c */ /* 0x040fe40003f84270 */
[----:B------:R-:W-:Y:S02]  /*12440*/  FSEL R169, R89, -INF , P5 ;  /* 0xff80000059a97808 */ /* 0x000fe40002800000 */
[----:B------:R-:W-:Y:S02]  /*12450*/  FMNMX.FTZ R0, R107, R0, !PT ;  /* 0x000000006b007209 */ /* 0x000fe40007810000 */
[----:B------:R-:W-:Y:S02]  /*12460*/  FSEL R111, R111, -INF , P1 ;  /* 0xff8000006f6f7808 */ /* 0x000fe40000800000 */
[----:B------:R-:W-:-:S02]  /*12470*/  ISETP.GT.AND P1, PT, R14, 0x49, PT ;  /* 0x000000490e00780c */ /* 0x000fc40003f24270 */
[----:B------:R-:W-:Y:S02]  /*12480*/  FSEL R171, R92, -INF , P4 ;  /* 0xff8000005cab7808 */ /* 0x000fe40002000000 */
[----:B------:R-:W-:Y:S02]  /*12490*/  FMNMX.FTZ R0, R169, R0, !PT ;  /* 0x00000000a9007209 */ /* 0x000fe40007810000 */
[----:B------:R-:W-:Y:S02]  /*124a0*/  FSEL R161, R114, -INF , P3 ;  /* 0xff80000072a17808 */ /* 0x000fe40001800000 */
[----:B------:R-:W-:Y:S02]  /*124b0*/  ISETP.GT.AND P3, PT, R14, 0x50, PT ;  /* 0x000000500e00780c */ /* 0x000fe40003f64270 */
        /* <DEDUP_REMOVED lines=15> */
[----:B------:R-:W-:Y:S01]  /*125b0*/  FSEL R101, R101, -INF , P4 ;  /* 0xff80000065657808 */ /* 0x000fe20002000000 */
[----:B------:R-:W-:Y:S02]  /*125c0*/  WARPGROUP.DEPBAR.LE gsb0, 0x0 ;  /* 0x00008000000079c5 */ /* 0x000fe40000010000 */
[----:B------:R-:W-:Y:S01]  /*125d0*/  WARPGROUP.ARRIVE ;  /* 0x00000000000079c5 */ /* 0x000fe20000000000 */
[----:B------:R-:W-:Y:S02]  /*125e0*/  ISETP.GT.AND P3, PT, R14, 0x60, PT ;  /* 0x000000600e00780c */ /* 0x000fe40003f64270 */
[----:B------:R-:W-:Y:S02]  /*125f0*/  FMNMX.FTZ R0, R179, R0, !PT ;  /* 0x00000000b3007209 */ /* 0x000fe40007810000 */
[----:B------:R-:W-:Y:S01]  /*12600*/  FSEL R95, R95, -INF , P1 ;  /* 0xff8000005f5f7808 */ /* 0x000fe20000800000 */
[----:B------:R-:W-:Y:S01]  /*12610*/  QGMMA.64x32x32.F32.E4M3.E4M3 R56, gdesc[UR4], R56, gsb0 ;  /* 0x00600000043879f3 */ /* 0x000fe20008000838 */
[----:B------:R-:W-:-:S02]  /*12620*/  R2UR UR7, R13 ;  /* 0x000000000d0772ca */ /* 0x000fc400000e0000 */
        /* <DEDUP_REMOVED lines=19> */
[----:B------:R-:W-:Y:S02]  /*12760*/  IADD3 R12, R12, 0x606, RZ ;  /* 0x000006060c0c7810 */ /* 0x000fe40007ffe0ff */
[----:B------:R-:W-:Y:S02]  /*12770*/  FSEL R75, R75, -INF , P1 ;  /* 0xff8000004b4b7808 */ /* 0x000fe40000800000 */
[----:B------:R-:W-:Y:S02]  /*12780*/  ISETP.GT.AND P1, PT, R14, 0x78, PT ;  /* 0x000000780e00780c */ /* 0x000fe40003f24270 */
[----:B------:R-:W-:Y:S02]  /*12790*/  FSEL R81, R81, -INF , P3 ;  /* 0xff80000051517808 */ /* 0x000fe40001800000 */
[----:B------:R-:W-:-:S02]  /*127a0*/  FMNMX.FTZ R0, R187, R0, !PT ;  /* 0x00000000bb007209 */ /* 0x000fc40007810000 */
[----:B------:R-:W-:Y:S02]  /*127b0*/  R2UR UR6, R12 ;  /* 0x000000000c0672ca */ /* 0x000fe400000e0000 */
[----:B------:R-:W-:Y:S02]  /*127c0*/  FSEL R185, R78, -INF , P2 ;  /* 0xff8000004eb97808 */ /* 0x000fe40001000000 */
[----:B------:R-:W-:Y:S02]  /*127d0*/  R2UR UR4, R6 ;  /* 0x00000000060472ca */ /* 0x000fe400000e0000 */
[----:B------:R-:W-:Y:S02]  /*127e0*/  R2UR UR5, R7 ;  /* 0x00000000070572ca */ /* 0x000fe400000e0000 */
[----:B------:R-:W-:Y:S01]  /*127f0*/  ISETP.GT.AND P2, PT, R14, 0x79, PT ;  /* 0x000000790e00780c */ /* 0x000fe20003f44270 */
[----:B------:R-:W-:Y:S02]  /*12800*/  WARPGROUP.DEPBAR.LE gsb0, 0x0 ;  /* 0x00008000000079c5 */ /* 0x000fe40000010000 */
[----:B------:R-:W-:Y:S01]  /*12810*/  WARPGROUP.ARRIVE ;  /* 0x00000000000079c5 */ /* 0x000fe20000000000 */
[----:B------:R-:W-:-:S02]  /*12820*/  FSEL R189, R84, -INF , P1 ;  /* 0xff80000054bd7808 */ /* 0x000fc40000800000 */
[----:B------:R-:W-:Y:S02]  /*12830*/  FMNMX.FTZ R0, R81, R0, !PT ;  /* 0x0000000051007209 */ /* 0x000fe40007810000 */
[----:B------:R-:W-:Y:S01]  /*12840*/  FSEL R79, R79, -INF , P5 ;  /* 0xff8000004f4f7808 */ /* 0x000fe20002800000 */
[----:B------:R-:W-:Y:S01]  /*12850*/  QGMMA.64x32x32.F32.E4M3.E4M3 R40, gdesc[UR8], R40, gsb0 ;  /* 0x00600000082879f3 */ /* 0x000fe20008000828 */
        /* <DEDUP_REMOVED lines=29> */
[----:B------:R-:W-:Y:S01]  /*12a30*/  FSEL R205, R68, -INF , P4 ;  /* 0xff80000044cd7808 */ /* 0x000fe20002000000 */
[----:B------:R-:W-:Y:S02]  /*12a40*/  WARPGROUP.DEPBAR.LE gsb0, 0x0 ;  /* 0x00008000000079c5 */ /* 0x000fe40000010000 */
[----:B------:R-:W-:Y:S01]  /*12a50*/  WARPGROUP.ARRIVE ;  /* 0x00000000000079c5 */ /* 0x000fe20000000000 */
[----:B------:R-:W-:Y:S02]  /*12a60*/  FMNMX.FTZ R0, R203, R0, !PT ;  /* 0x00000000cb007209 */ /* 0x000fe40007810000 */
[----:B------:R-:W-:Y:S02]  /*12a70*/  FSEL R63, R63, -INF , P1 ;  /* 0xff8000003f3f7808 */ /* 0x000fe40000800000 */
[----:B------:R-:W-:Y:S01]  /*12a80*/  ISETP.GT.AND P1, PT, R14, 0xa0, PT ;  /* 0x000000a00e00780c */ /* 0x000fe20003f24270 */
[----:B------:R-:W-:Y:S01]  /*12a90*/  QGMMA.64x32x32.F32.E4M3.E4M3 R24, gdesc[UR4], R24, gsb0 ;  /* 0x00600000041879f3 */ /* 0x000fe20008000818 */
        /* <DEDUP_REMOVED lines=27> */
[----:B------:R-:W-:Y:S02]  /*12c50*/  FMNMX.FTZ R0, R219, R0, !PT ;  /* 0x00000000db007209 */ /* 0x000fe40007810000 */
[----:B------:R-:W-:Y:S02]  /*12c60*/  FSEL R223, R53, -INF , P0 ;  /* 0xff80000035df7808 */ /* 0x000fe40000000000 */
[----:B------:R-:W-:Y:S01]  /*12c70*/  FMNMX.FTZ R0, R221, R0, !PT ;  /* 0x00000000dd007209 */ /* 0x000fe20007810000 */
[----:B------:R-:W-:Y:S02]  /*12c80*/  WARPGROUP.DEPBAR.LE gsb0, 0x0 ;  /* 0x00008000000079c5 */ /* 0x000fe40000010000 */
        /* <DEDUP_REMOVED lines=12> */
[----:B------:R-:W-:-:S02]  /*12d50*/  FSEL R29, R29, -INF , P2 ;  /* 0xff8000001d1d7808 */ /* 0x000fc40001000000 */
[----:B------:R-:W-:Y:S02]  /*12d60*/  FMNMX.FTZ R0, R235, R0, !PT ;  /* 0x00000000eb007209 */ /* 0x000fe40007810000 */
[----:B------:R-:W-:Y:S02]  /*12d70*/  ISETP.GT.AND P3, PT, R14, 0xd0, PT ;  /* 0x000000d00e00780c */ /* 0x000fe40003f64270 */
[----:B------:R-:W-:Y:S02]  /*12d80*/  FSEL R47, R47, -INF , P4 ;  /* 0xff8000002f2f7808 */ /* 0x000fe40002000000 */
[----:B------:R-:W-:Y:S02]  /*12d90*/  FSEL R237, R32, -INF , P3 ;  /* 0xff80000020ed7808 */ /* 0x000fe40001800000 */
[----:B------:R-:W-:Y:S02]  /*12da0*/  FMNMX.FTZ R0, R29, R0, !PT ;  /* 0x000000001d007209 */ /* 0x000fe40007810000 */
[----:B------:R-:W-:-:S02]  /*12db0*/  ISETP.GT.AND P4, PT, R14, 0xd1, PT ;  /* 0x000000d10e00780c */ /* 0x000fc40003f84270 */
[----:B------:R-:W-:Y:S02]  /*12dc0*/  FSEL R49, R46, -INF , P5 ;  /* 0xff8000002e317808 */ /* 0x000fe40002800000 */
[----:B------:R-:W-:Y:S02]  /*12dd0*/  FSEL R12, R33, -INF , P4 ;  /* 0xff800000210c7808 */ /* 0x000fe40002000000 */
[----:B------:R-:W-:Y:S02]  /*12de0*/  FMNMX.FTZ R0, R237, R0, !PT ;  /* 0x00000000ed007209 */ /* 0x000fe40007810000 */
[----:B------:R-:W-:Y:S02]  /*12df0*/  ISETP.GT.AND P5, PT, R14, 0xd8, PT ;  /* 0x000000d80e00780c */ /* 0x000fe40003fa4270 */
[----:B------:R-:W-:Y:S02]  /*12e00*/  FMNMX.FTZ R0, R12, R0, !PT ;  /* 0x000000000c007209 */ /* 0x000fe40007810000 */
[----:B------:R-:W-:-:S02]  /*12e10*/  FSEL R33, R36, -INF , P5 ;  /* 0xff80000024217808 */ /* 0x000fc40002800000 */
[----:B------:R-:W-:Y:S02]  /*12e20*/  ISETP.GT.AND P6, PT, R14, 0xd9, PT ;  /* 0x000000d90e00780c */ /* 0x000fe40003fc4270 */
[----:B------:R-:W-:Y:S02]  /*12e30*/  FMNMX.FTZ R0, R33, R0, !PT ;  /* 0x0000000021007209 */ /* 0x000fe40007810000 */
[----:B------:R-:W-:Y:S02]  /*12e40*/  FSEL R37, R37, -INF , P6 ;  /* 0xff80000025257808 */ /* 0x000fe40003000000 */
[----:B------:R-:W-:Y:S02]  /*12e50*/  FMNMX.FTZ R46, R15, R123, !PT ;  /* 0x0000007b0f2e7209 */ /* 0x000fe40007810000 */
[----:B------:R-:W-:Y:S02]  /*12e60*/  FMNMX.FTZ R24, R37, R0, !PT ;  /* 0x0000000025187209 */ /* 0x000fe40007810000 */
[----:B------:R-:W-:-:S02]  /*12e70*/  FMNMX.FTZ R46, R121, R46, !PT ;  /* 0x0000002e792e7209 */ /* 0x000fc40007810000 */
[----:B------:R-:W-:Y:S01]  /*12e80*/  P2R R40, PR, RZ, 0x4 ;  /* 0x00000004ff287803 */ /* 0x000fe20000000000 */
[----:B------:R-:W0:Y:S01]  /*12e90*/  SHFL.BFLY PT, R0, R24, 0x2, 0x1f ;  /* 0x0c401f0018007f89 */ /* 0x000e2200000e0000 */
[----:B------:R-:W-:Y:S02]  /*12ea0*/  FMNMX.FTZ R48, R127, R46, !PT ;  /* 0x0000002e7f307209 */ /* 0x000fe40007810000 */
[----:B------:R-:W-:Y:S02]  /*12eb0*/  P2R R44, PR, RZ, 0x1 ;  /* 0x00000001ff2c7803 */ /* 0x000fe40000000000 */
[----:B------:R-:W-:Y:S02]  /*12ec0*/  FMNMX.FTZ R48, R143, R48, !PT ;  /* 0x000000308f307209 */ /* 0x000fe40007810000 */
[----:B------:R-:W-:Y:S02]  /*12ed0*/  P2R R42, PR, RZ, 0x2 ;  /* 0x00000002ff2a7803 */ /* 0x000fe40000000000 */
[----:B------:R-:W-:-:S02]  /*12ee0*/  FMNMX.FTZ R48, R131, R48, !PT ;  /* 0x0000003083307209 */ /* 0x000fc40007810000 */
[C---:B------:R-:W-:Y:S02]  /*12ef0*/  ISETP.GT.AND P1, PT, R14.reuse, 0xb9, PT ;  /* 0x000000b90e00780c */ /* 0x040fe40003f24270 */
[----:B------:R-:W-:Y:S02]  /*12f00*/  FMNMX.FTZ R48, R129, R48, !PT ;  /* 0x0000003081307209 */ /* 0x000fe40007810000 */
[----:B------:R-:W-:Y:S02]  /*12f10*/  ISETP.GT.AND P0, PT, R14, 0xc0, PT ;  /* 0x000000c00e00780c */ /* 0x000fe40003f04270 */
[----:B------:R-:W-:Y:S02]  /*12f20*/  FMNMX.FTZ R50, R135, R48, !PT ;  /* 0x0000003087327209 */ /* 0x000fe40007810000 */
[----:B------:R-:W-:Y:S02]  /*12f30*/  FSEL R55, R55, -INF , P1 ;  /* 0xff80000037377808 */ /* 0x000fe40000800000 */
[----:B------:R-:W-:-:S02]  /*12f40*/  FMNMX.FTZ R50, R125, R50, !PT ;  /* 0x000000327d327209 */ /* 0x000fc40007810000 */
[----:B------:R-:W-:Y:S02]  /*12f50*/  FSEL R26, R26, -INF , P0 ;  /* 0xff8000001a1a7808 */ /* 0x000fe40000000000 */
[----:B0-----:R-:W-:Y:S02]  /*12f60*/  FMNMX.FTZ R28, R24, R0, !PT ;  /* 0x00000000181c7209 */ /* 0x001fe40007810000 */
[----:B------:R-:W-:Y:S02]  /*12f70*/  FMNMX.FTZ R50, R151, R50, !PT ;  /* 0x0000003297327209 */ /* 0x000fe40007810000 */
[----:B------:R-:W-:Y:S01]  /*12f80*/  ISETP.NE.AND P0, PT, R44, RZ, PT ;  /* 0x000000ff2c00720c */ /* 0x000fe20003f05270 */
[----:B------:R-:W0:Y:S01]  /*12f90*/  SHFL.BFLY PT, R0, R28, 0x1, 0x1f ;  /* 0x0c201f001c007f89 */ /* 0x000e2200000e0000 */
[----:B------:R-:W-:Y:S02]  /*12fa0*/  FMNMX.FTZ R50, R155, R50, !PT ;  /* 0x000000329b327209 */ /* 0x000fe40007810000 */
[----:B------:R-:W-:-:S02]  /*12fb0*/  ISETP.NE.AND P1, PT, R42, RZ, PT ;  /* 0x000000ff2a00720c */ /* 0x000fc40003f25270 */
[----:B------:R-:W-:Y:S02]  /*12fc0*/  FSEL R27, R27, -INF , P0 ;  /* 0xff8000001b1b7808 */ /* 0x000fe40000000000 */
[----:B------:R-:W-:Y:S02]  /*12fd0*/  FSEL R30, R30, -INF , P1 ;  /* 0xff8000001e1e7808 */ /* 0x000fe40000800000 */
[----:B------:R-:W-:Y:S02]  /*12fe0*/  ISETP.NE.AND P0, PT, R136, RZ, PT ;  /* 0x000000ff8800720c */ /* 0x000fe40003f05270 */
[----:B0-----:R-:W-:-:S04]  /*12ff0*/  FMNMX.FTZ R0, R28, R0, !PT ;  /* 0x000000001c007209 */ /* 0x001fc80007810000 */
[----:B------:R-:W-:Y:S01]  /*13000*/  FSETP.NEU.FTZ.AND P2, PT, R0, -INF , PT ;  /* 0xff8000000000780b */ /* 0x000fe20003f5d000 */
[----:B------:R-:W-:-:S05]  /*13010*/  FFMA.FTZ R32, R2, R0, -8 ;  /* 0xc100000002207423 */ /* 0x000fca0000010000 */
[----:B------:R-:W-:Y:S02]  /*13020*/  FSEL R14, R32, RZ, P2 ;  /* 0x000000ff200e7208 */ /* 0x000fe40001000000 */
[----:B------:R-:W-:-:S03]  /*13030*/  ISETP.NE.AND P2, PT, R40, RZ, PT ;  /* 0x000000ff2800720c */ /* 0x000fc60003f45270 */
[C-C-:B------:R-:W-:Y:S01]  /*13040*/  FFMA.FTZ R52, R2.reuse, R107, -R14.reuse ;  /* 0x0000006b02347223 */ /* 0x140fe2000001080e */
[----:B------:R-:W-:-:S01]  /*13050*/  FFMA.FTZ R13, R2, R13, -R14 ;  /* 0x0000000d020d7223 */ /* 0x000fc2000001080e */
[C-C-:B------:R-:W-:Y:S01]  /*13060*/  FFMA.FTZ R24, R2.reuse, R137, -R14.reuse ;  /* 0x0000008902187223 */ /* 0x140fe2000001080e */
[----:B------:R-:W-:-:S01]  /*13070*/  FFMA.FTZ R137, R2, R141, -R14 ;  /* 0x0000008d02897223 */ /* 0x000fc2000001080e */
[----:B------:R0:W-:Y:S01]  /*13080*/  MUFU.EX2 R46, R52 ;  /* 0x00000034002e7308 */ /* 0x0001e20000000800 */
[----:B------:R-:W-:-:S01]  /*13090*/  FFMA.FTZ R141, R2, R147, -R14 ;  /* 0x00000093028d7223 */ /* 0x000fc2000001080e */
[C-C-:B------:R-:W-:Y:S01]  /*130a0*/  FFMA.FTZ R147, R2.reuse, R165, -R14.reuse ;  /* 0x000000a502937223 */ /* 0x140fe2000001080e */
[----:B------:R-:W-:Y:S01]  /*130b0*/  FSEL R165, R31, -INF , P2 ;  /* 0xff8000001fa57808 */ /* 0x000fe20001000000 */
[--C-:B------:R-:W-:Y:S01]  /*130c0*/  FFMA.FTZ R42, R2, R163, -R14.reuse ;  /* 0x000000a3022a7223 */ /* 0x100fe2000001080e */
[----:B------:R-:W-:Y:S01]  /*130d0*/  FSEL R163, R34, -INF , P3 ;  /* 0xff80000022a37808 */ /* 0x000fe20001800000 */
[C-C-:B------:R-:W-:Y:S01]  /*130e0*/  FFMA.FTZ R44, R2.reuse, R167, -R14.reuse ;  /* 0x000000a7022c7223 */ /* 0x140fe2000001080e */
[----:B------:R-:W-:Y:S01]  /*130f0*/  FSEL R167, R35, -INF , P4 ;  /* 0xff80000023a77808 */ /* 0x000fe20002000000 */
[C-C-:B------:R-:W-:Y:S01]  /*13100*/  FFMA.FTZ R107, R2.reuse, R169, -R14.reuse ;  /* 0x000000a9026b7223 */ /* 0x140fe2000001080e */
[----:B0-----:R-:W-:Y:S01]  /*13110*/  FMNMX.FTZ R52, R111, R50, !PT ;  /* 0x000000326f347209 */ /* 0x001fe20007810000 */
[--C-:B------:R-:W-:Y:S01]  /*13120*/  FFMA.FTZ R171, R2, R171, -R14.reuse ;  /* 0x000000ab02ab7223 */ /* 0x100fe2000001080e */
[----:B------:R-:W-:Y:S01]  /*13130*/  FSEL R169, R38, -INF , P5 ;  /* 0xff80000026a97808 */ /* 0x000fe20002800000 */
[C-C-:B------:R-:W-:Y:S01]  /*13140*/  FFMA.FTZ R179, R2.reuse, R179, -R14.reuse ;  /* 0x000000b302b37223 */ /* 0x140fe2000001080e */
[----:B------:R-:W-:Y:S01]  /*13150*/  FMNMX.FTZ R52, R161, R52, !PT ;  /* 0x00000034a1347209 */ /* 0x000fe20007810000 */
[----:B------:R0:W-:Y:S01]  /*13160*/  MUFU.EX2 R48, R171 ;  /* 0x000000ab00307308 */ /* 0x0001e20000000800 */
[----:B------:R-:W-:-:S01]  /*13170*/  FFMA.FTZ R173, R2, R173, -R14 ;  /* 0x000000ad02ad7223 */ /* 0x000fc2000001080e */
[C-C-:B------:R-:W-:Y:S01]  /*13180*/  FFMA.FTZ R28, R2.reuse, R145, -R14.reuse ;  /* 0x00000091021c7223 */ /* 0x140fe2000001080e */
[----:B------:R-:W-:Y:S01]  /*13190*/  FMNMX.FTZ R52, R115, R52, !PT ;  /* 0x0000003473347209 */ /* 0x000fe20007810000 */
[C-C-:B------:R-:W-:Y:S01]  /*131a0*/  FFMA.FTZ R32, R2.reuse, R149, -R14.reuse ;  /* 0x0000009502207223 */ /* 0x140fe2000001080e */
[----:B------:R-:W-:-:S01]  /*131b0*/  FFMA.FTZ R36, R2, R153, -R14 ;  /* 0x0000009902247223 */ /* 0x000fc2000001080e */
[C-C-:B------:R-:W-:Y:S01]  /*131c0*/  FFMA.FTZ R145, R2.reuse, R157, -R14.reuse ;  /* 0x0000009d02917223 */ /* 0x140fe2000001080e */
[----:B------:R-:W-:Y:S01]  /*131d0*/  FMNMX.FTZ R52, R113, R52, !PT ;  /* 0x0000003471347209 */ /* 0x000fe20007810000 */
[C-C-:B------:R-:W-:Y:S01]  /*131e0*/  FFMA.FTZ R40, R2.reuse, R159, -R14.reuse ;  /* 0x0000009f02287223 */ /* 0x140fe2000001080e */
[----:B0-----:R-:W-:Y:S01]  /*131f0*/  FSEL R171, R39, -INF , P6 ;  /* 0xff80000027ab7808 */ /* 0x001fe20003000000 */
[----:B------:R-:W-:Y:S01]  /*13200*/  MUFU.EX2 R50, R173 ;  /* 0x000000ad00327308 */ /* 0x000fe20000000800 */
[----:B------:R-:W-:Y:S01]  /*13210*/  FMNMX.FTZ R54, R119, R52, !PT ;  /* 0x0000003477367209 */ /* 0x000fe20007810000 */
[C-C-:B------:R-:W-:Y:S01]  /*13220*/  FFMA.FTZ R149, R2.reuse, R177, -R14.reuse ;  /* 0x000000b102957223 */ /* 0x140fe2000001080e */
[----:B------:R-:W-:-:S01]  /*13230*/  FFMA.FTZ R21, R2, R21, -R14 ;  /* 0x0000001502157223 */ /* 0x000fc2000001080e */
[C-C-:B------:R-:W-:Y:S01]  /*13240*/  FFMA.FTZ R20, R2.reuse, R20, -R14.reuse ;  /* 0x0000001402147223 */ /* 0x140fe2000001080e */
[----:B------:R-:W-:Y:S01]  /*13250*/  FMNMX.FTZ R54, R105, R54, !PT ;  /* 0x0000003669367209 */ /* 0x000fe20007810000 */
[C-C-:B------:R-:W-:Y:S01]  /*13260*/  FFMA.FTZ R133, R2.reuse, R133, -R14.reuse ;  /* 0x0000008502857223 */ /* 0x140fe2000001080e */
[----:B------:R-:W-:-:S01]  /*13270*/  FFMA.FTZ R109, R2, R109, -R14 ;  /* 0x0000006d026d7223 */ /* 0x000fc2000001080e */
[----:B------:R0:W-:Y:S01]  /*13280*/  MUFU.EX2 R52, R179 ;  /* 0x000000b300347308 */ /* 0x0001e20000000800 */
[----:B------:R-:W-:Y:S01]  /*13290*/  FMNMX.FTZ R54, R91, R54, !PT ;  /* 0x000000365b367209 */ /* 0x000fe20007810000 */
[C-C-:B------:R-:W-:Y:S01]  /*132a0*/  FFMA.FTZ R117, R2.reuse, R117, -R14.reuse ;  /* 0x0000007502757223 */ /* 0x140fe2000001080e */
[----:B------:R-:W-:-:S01]  /*132b0*/  FFMA.FTZ R93, R2, R93, -R14 ;  /* 0x0000005d025d7223 */ /* 0x000fc2000001080e */
[C-C-:B------:R-:W-:Y:S01]  /*132c0*/  FFMA.FTZ R101, R2.reuse, R101, -R14.reuse ;  /* 0x0000006502657223 */ /* 0x140fe2000001080e */
[----:B------:R-:W-:Y:S01]  /*132d0*/  FMNMX.FTZ R54, R89, R54, !PT ;  /* 0x0000003659367209 */ /* 0x000fe20007810000 */
[C-C-:B------:R-:W-:Y:S01]  /*132e0*/  FFMA.FTZ R73, R2.reuse, R73, -R14.reuse ;  /* 0x0000004902497223 */ /* 0x140fe2000001080e */
[----:B------:R-:W-:-:S01]  /*132f0*/  FFMA.FTZ R181, R2, R181, -R14 ;  /* 0x000000b502b57223 */ /* 0x000fc2000001080e */
[C-C-:B------:R-:W-:Y:S01]  /*13300*/  FFMA.FTZ R77, R2.reuse, R77, -R14.reuse ;  /* 0x0000004d024d7223 */ /* 0x140fe2000001080e */
[----:B------:R-:W-:Y:S01]  /*13310*/  FMNMX.FTZ R56, R95, R54, !PT ;  /* 0x000000365f387209 */ /* 0x000fe20007810000 */
[C-C-:B0-----:R-:W-:Y:S01]  /*13320*/  FFMA.FTZ R179, R2.reuse, R12, -R14.reuse ;  /* 0x0000000c02b37223 */ /* 0x141fe2000001080e */
[----:B------:R-:W-:Y:S01]  /*13330*/  MUFU.EX2 R54, R13 ;  /* 0x0000000d00367308 */ /* 0x000fe20000000800 */
[----:B------:R-:W-:-:S01]  /*13340*/  FFMA.FTZ R12, R2, R33, -R14 ;  /* 0x00000021020c7223 */ /* 0x000fc2000001080e */
[----:B------:R-:W-:Y:S01]  /*13350*/  FMNMX.FTZ R56, R175, R56, !PT ;  /* 0x00000038af387209 */ /* 0x000fe20007810000 */
[----:B------:R-:W-:-:S01]  /*13360*/  FFMA.FTZ R187, R2, R187, -R14 ;  /* 0x000000bb02bb7223 */ /* 0x000fc2000001080e */
[C-C-:B------:R-:W-:Y:S01]  /*13370*/  FFMA.FTZ R81, R2.reuse, R81, -R14.reuse ;  /* 0x0000005102517223 */ /* 0x140fe2000001080e */
        /* <DEDUP_REMOVED lines=30> */
[----:B------:R-:W-:Y:S01]  /*13560*/  MUFU.EX2 R21, R21 ;  /* 0x0000001500157308 */ /* 0x000fe20000000800 */
[----:B------:R-:W-:-:S02]  /*13570*/  ISETP.NE.AND P2, PT, R138, RZ, PT ;  /* 0x000000ff8a00720c */ /* 0x000fc40003f45270 */
        /* <DEDUP_REMOVED lines=8> */
[----:B------:R-:W0:Y:S03]  /*13600*/  MUFU.EX2 R137, R137 ;  /* 0x0000008900897308 */ /* 0x000e260000000800 */
[----:B------:R-:W-:-:S04]  /*13610*/  FMNMX.FTZ R64, R63, R62, !PT ;  /* 0x0000003e3f407209 */ /* 0x000fc80007810000 */
[----:B------:R-:W-:Y:S01]  /*13620*/  FMNMX.FTZ R64, R69, R64, !PT ;  /* 0x0000004045407209 */ /* 0x000fe20007810000 */
[----:B------:R-:W-:Y:S03]  /*13630*/  MUFU.EX2 R28, R28 ;  /* 0x0000001c001c7308 */ /* 0x000fe60000000800 */
[----:B------:R-:W-:-:S04]  /*13640*/  FMNMX.FTZ R64, R67, R64, !PT ;  /* 0x0000004043407209 */ /* 0x000fc80007810000 */
[----:B------:R-:W-:Y:S01]  /*13650*/  FMNMX.FTZ R64, R41, R64, !PT ;  /* 0x0000004029407209 */ /* 0x000fe20007810000 */
[----:B------:R-:W-:Y:S01]  /*13660*/  MUFU.EX2 R141, R141 ;  /* 0x0000008d008d7308 */ /* 0x000fe20000000800 */
[----:B0-----:R-:W-:Y:S02]  /*13670*/  F2FP.SATFINITE.E4M3.F32.PACK_AB_MERGE_C R224, R137, R24, RZ ;  /* 0x0000001889e0723e */ /* 0x001fe400048070ff */
[----:B------:R-:W-:Y:S02]  /*13680*/  FMNMX.FTZ R66, R71, R64, !PT ;  /* 0x0000004047427209 */ /* 0x000fe40007810000 */
[----:B------:R-:W-:Y:S02]  /*13690*/  F2FP.SATFINITE.E4M3.F32.PACK_AB_MERGE_C R224, R20, R21, R224 ;  /* 0x0000001514e0723e */ /* 0x000fe400048070e0 */
        /* <DEDUP_REMOVED lines=26> */
[----:B------:R-:W-:Y:S01]  /*13840*/  FMNMX.FTZ R13, R171, R70, !PT ;  /* 0x00000046ab0d7209 */ /* 0x000fe20007810000 */
[----:B------:R-:W-:-:S01]  /*13850*/  FFMA.FTZ R70, R2, R217, -R14 ;  /* 0x000000d902467223 */ /* 0x000fc2000001080e */
[----:B------:R-:W-:-:S03]  /*13860*/  F2FP.SATFINITE.E4M3.F32.PACK_AB_MERGE_C R220, R145, R36, R220 ;  /* 0x0000002491dc723e */ /* 0x000fc600048070dc */
[----:B------:R-:W0:Y:S01]  /*13870*/  SHFL.BFLY PT, R74, R13, 0x2, 0x1f ;  /* 0x0c401f000d4a7f89 */ /* 0x000e2200000e0000 */
[----:B------:R-:W-:Y:S08]  /*13880*/  MUFU.EX2 R44, R44 ;  /* 0x0000002c002c7308 */ /* 0x000ff00000000800 */
[----:B------:R-:W1:Y:S08]  /*13890*/  MUFU.EX2 R117, R117 ;  /* 0x0000007500757308 */ /* 0x000e700000000800 */
[----:B------:R-:W-:Y:S01]  /*138a0*/  MUFU.EX2 R107, R107 ;  /* 0x0000006b006b7308 */ /* 0x000fe20000000800 */
[----:B0-----:R-:W-:Y:S01]  /*138b0*/  FMNMX.FTZ R80, R13, R74, !PT ;  /* 0x0000004a0d507209 */ /* 0x001fe20007810000 */
[----:B------:R-:W-:-:S06]  /*138c0*/  FFMA.FTZ R74, R2, R225, -R14 ;  /* 0x000000e1024a7223 */ /* 0x000fcc000001080e */
[----:B------:R-:W0:Y:S01]  /*138d0*/  MUFU.EX2 R93, R93 ;  /* 0x0000005d005d7308 */ /* 0x000e220000000800 */
[----:B-1----:R-:W-:Y:S01]  /*138e0*/  F2FP.SATFINITE.E4M3.F32.PACK_AB_MERGE_C R222, R117, R44, RZ ;  /* 0x0000002c75de723e */ /* 0x002fe200048070ff */
[----:B------:R-:W1:Y:S03]  /*138f0*/  SHFL.BFLY PT, R13, R80, 0x1, 0x1f ;  /* 0x0c201f00500d7f89 */ /* 0x000e6600000e0000 */
[----:B------:R-:W-:-:S03]  /*13900*/  F2FP.SATFINITE.E4M3.F32.PACK_AB_MERGE_C R222, R147, R42, R222 ;  /* 0x0000002a93de723e */ /* 0x000fc600048070de */
[----:B------:R-:W-:Y:S08]  /*13910*/  MUFU.EX2 R149, R149 ;  /* 0x0000009500957308 */ /* 0x000ff00000000800 */
[----:B------:R-:W2:Y:S01]  /*13920*/  MUFU.EX2 R101, R101 ;  /* 0x0000006500657308 */ /* 0x000ea20000000800 */
[----:B0-----:R-:W-:-:S04]  /*13930*/  F2FP.SATFINITE.E4M3.F32.PACK_AB_MERGE_C R200, R93, R48, RZ ;  /* 0x000000305dc8723e */ /* 0x001fc800048070ff */
[----:B------:R-:W-:-:S03]  /*13940*/  F2FP.SATFINITE.E4M3.F32.PACK_AB_MERGE_C R200, R107, R46, R200 ;  /* 0x0000002e6bc8723e */ /* 0x000fc600048070c8 */
[----:B------:R-:W-:Y:S01]  /*13950*/  MUFU.EX2 R73, R73 ;  /* 0x0000004900497308 */ /* 0x000fe20000000800 */
[----:B-1----:R-:W-:-:S04]  /*13960*/  FMNMX.FTZ R13, R80, R13, !PT ;  /* 0x0000000d500d7209 */ /* 0x002fc80007810000 */
[----:B------:R-:W-:Y:S01]  /*13970*/  FSETP.NEU.FTZ.AND P1, PT, R13, -INF , PT ;  /* 0xff8000000d00780b */ /* 0x000fe20003f3d000 */
[----:B------:R-:W-:-:S02]  /*13980*/  FFMA.FTZ R88, R2, R13, -8 ;  /* 0xc100000002587423 */ /* 0x000fc4000001000d */
[----:B------:R-:W-:Y:S01]  /*13990*/  MUFU.EX2 R56, R181 ;  /* 0x000000b500387308 */ /* 0x000fe20000000800 */
[----:B--2---:R-:W-:Y:S02]  /*139a0*/  F2FP.SATFINITE.E4M3.F32.PACK_AB_MERGE_C R202, R101, R52, RZ ;  /* 0x0000003465ca723e */ /* 0x004fe400048070ff */
[----:B------:R-:W-:Y:S02]  /*139b0*/  FSEL R88, R88, RZ, P1 ;  /* 0x000000ff58587208 */ /* 0x000fe40000800000 */
[----:B------:R-:W-:-:S03]  /*139c0*/  ISETP.GE.AND P1, PT, R139, 0xe1, PT ;  /* 0x000000e18b00780c */ /* 0x000fc60003f26270 */
[----:B------:R-:W-:Y:S01]  /*139d0*/  MUFU.EX2 R77, R77 ;  /* 0x0000004d004d7308 */ /* 0x000fe20000000800 */
[----:B------:R-:W-:-:S01]  /*139e0*/  FFMA.FTZ R14, R2, R15, -R88 ;  /* 0x0000000f020e7223 */ /* 0x000fc20000010858 */
[C-C-:B------:R-:W-:Y:S01]  /*139f0*/  FFMA.FTZ R15, R2.reuse, R123, -R88.reuse ;  /* 0x0000007b020f7223 */ /* 0x140fe20000010858 */
[----:B------:R-:W-:-:S01]  /*13a00*/  FFMA.FTZ R90, R2, R121, -R88 ;  /* 0x00000079025a7223 */ /* 0x000fc20000010858 */
[C-C-:B------:R-:W-:Y:S01]  /*13a10*/  FFMA.FTZ R123, R2.reuse, R127, -R88.reuse ;  /* 0x0000007f027b7223 */ /* 0x140fe20000010858 */
[----:B------:R-:W-:-:S01]  /*13a20*/  FFMA.FTZ R37, R2, R143, -R88 ;  /* 0x0000008f02257223 */ /* 0x000fc20000010858 */
[C-C-:B------:R-:W-:Y:S01]  /*13a30*/  FFMA.FTZ R80, R2.reuse, R131, -R88.reuse ;  /* 0x0000008302507223 */ /* 0x140fe20000010858 */
[----:B------:R-:W-:-:S01]  /*13a40*/  FFMA.FTZ R92, R2, R129, -R88 ;  /* 0x00000081025c7223 */ /* 0x000fc20000010858 */
[----:B------:R-:W-:Y:S01]  /*13a50*/  MUFU.EX2 R14, R14 ;  /* 0x0000000e000e7308 */ /* 0x000fe20000000800 */
[----:B------:R-:W-:-:S01]  /*13a60*/  FFMA.FTZ R110, R2, R79, -R88 ;  /* 0x0000004f026e7223 */ /* 0x000fc20000010858 */
[----:B------:R-:W-:Y:S01]  /*13a70*/  FFMA.FTZ R104, R2, R83, -R88 ;  /* 0x0000005302687223 */ /* 0x000fe20000010858 */
[----:B------:R-:W-:-:S01]  /*13a80*/  FADD.FTZ R79, R21, R20 ;  /* 0x00000014154f7221 */ /* 0x000fc20000010000 */
[C-C-:B------:R-:W-:Y:S01]  /*13a90*/  FFMA.FTZ R127, R2.reuse, R135, -R88.reuse ;  /* 0x00000087027f7223 */ /* 0x140fe20000010858 */
[----:B------:R-:W-:-:S01]  /*13aa0*/  FFMA.FTZ R82, R2, R125, -R88 ;  /* 0x0000007d02527223 */ /* 0x000fc20000010858 */
[----:B------:R-:W-:Y:S01]  /*13ab0*/  FFMA.FTZ R121, R2, R151, -R88 ;  /* 0x0000009702797223 */ /* 0x000fe20000010858 */
[----:B------:R-:W-:-:S01]  /*13ac0*/  FADD.FTZ R106, R24, R79 ;  /* 0x0000004f186a7221 */ /* 0x000fc20000010000 */
[----:B------:R-:W0:Y:S01]  /*13ad0*/  MUFU.EX2 R15, R15 ;  /* 0x0000000f000f7308 */ /* 0x000e220000000800 */
[----:B------:R-:W-:-:S01]  /*13ae0*/  FFMA.FTZ R79, R2, R61, -R88 ;  /* 0x0000003d024f7223 */ /* 0x000fc20000010858 */
[----:B------:R-:W-:Y:S01]  /*13af0*/  FFMA.FTZ R94, R2, R155, -R88 ;  /* 0x0000009b025e7223 */ /* 0x000fe20000010858 */
[----:B------:R-:W-:-:S02]  /*13b00*/  @!P2 VIADD R61, R3, 0x2e840 ;  /* 0x0002e840033da836 */ /* 0x000fc40000000000 */
[C-C-:B------:R-:W-:Y:S01]  /*13b10*/  FFMA.FTZ R125, R2.reuse, R111, -R88.reuse ;  /* 0x0000006f027d7223 */ /* 0x140fe20000010858 */
[----:B------:R-:W-:-:S01]  /*13b20*/  FFMA.FTZ R84, R2, R161, -R88 ;  /* 0x000000a102547223 */ /* 0x000fc20000010858 */
[C-C-:B------:R-:W-:Y:S01]  /*13b30*/  FFMA.FTZ R111, R2.reuse, R115, -R88.reuse ;  /* 0x00000073026f7223 */ /* 0x140fe20000010858 */
[----:B------:R-:W-:-:S01]  /*13b40*/  FFMA.FTZ R98, R2, R113, -R88 ;  /* 0x0000007102627223 */ /* 0x000fc20000010858 */
[----:B------:R-:W1:Y:S01]  /*13b50*/  MUFU.EX2 R90, R90 ;  /* 0x0000005a005a7308 */ /* 0x000e620000000800 */
[----:B------:R-:W-:Y:S01]  /*13b60*/  @!P2 PRMT R61, RZ, 0x654, R61 ;  /* 0x00000654ff3da816 */ /* 0x000fe2000000003d */
[C-C-:B------:R-:W-:Y:S01]  /*13b70*/  FFMA.FTZ R113, R2.reuse, R119, -R88.reuse ;  /* 0x0000007702717223 */ /* 0x140fe20000010858 */
[----:B------:R-:W-:-:S01]  /*13b80*/  FFMA.FTZ R86, R2, R105, -R88 ;  /* 0x0000006902567223 */ /* 0x000fc20000010858 */
[C-C-:B------:R-:W-:Y:S01]  /*13b90*/  FFMA.FTZ R91, R2.reuse, R91, -R88.reuse ;  /* 0x0000005b025b7223 */ /* 0x140fe20000010858 */
[----:B------:R2:W-:Y:S01]  /*13ba0*/  @!P2 SYNCS.ARRIVE.TRANS64.RED.A1T0 RZ, [R61+URZ], RZ ;  /* 0x000000ff3dffa9a7 */ /* 0x0005e2000810043f */
[----:B------:R-:W-:-:S01]  /*13bb0*/  FFMA.FTZ R102, R2, R89, -R88 ;  /* 0x0000005902667223 */ /* 0x000fc20000010858 */
[----:B------:R-:W-:Y:S01]  /*13bc0*/  FFMA.FTZ R105, R2, R95, -R88 ;  /* 0x0000005f02697223 */ /* 0x000fe20000010858 */
[----:B------:R-:W3:Y:S01]  /*13bd0*/  MUFU.EX2 R123, R123 ;  /* 0x0000007b007b7308 */ /* 0x000ee20000000800 */
[----:B0-----:R-:W-:-:S01]  /*13be0*/  FADD.FTZ R83, R14, R15 ;  /* 0x0000000f0e537221 */ /* 0x001fc20000010000 */
[C-C-:B------:R-:W-:Y:S01]  /*13bf0*/  FFMA.FTZ R89, R2.reuse, R175, -R88.reuse ;  /* 0x000000af02597223 */ /* 0x140fe20000010858 */
[----:B------:R-:W-:-:S01]  /*13c00*/  FFMA.FTZ R96, R2, R99, -R88 ;  /* 0x0000006302607223 */ /* 0x000fc20000010858 */
[C-C-:B------:R-:W-:Y:S01]  /*13c10*/  FFMA.FTZ R69, R2.reuse, R69, -R88.reuse ;  /* 0x0000004502457223 */ /* 0x140fe20000010858 */
[----:B------:R-:W-:-:S01]  /*13c20*/  FFMA.FTZ R97, R2, R97, -R88 ;  /* 0x0000006102617223 */ /* 0x000fc20000010858 */
[C-C-:B------:R-:W-:Y:S01]  /*13c30*/  FFMA.FTZ R108, R2.reuse, R103, -R88.reuse ;  /* 0x00000067026c7223 */ /* 0x140fe20000010858 */
[----:B------:R-:W-:-:S01]  /*13c40*/  FFMA.FTZ R95, R2, R183, -R88 ;  /* 0x000000b7025f7223 */ /* 0x000fc20000010858 */
[----:B------:R-:W0:Y:S01]  /*13c50*/  MUFU.EX2 R37, R37 ;  /* 0x0000002500257308 */ /* 0x000e220000000800 */
[----:B-1----:R-:W-:-:S01]  /*13c60*/  FADD.FTZ R114, R90, R83 ;  /* 0x000000535a727221 */ /* 0x002fc20000010000 */
[----:B------:R-:W-:Y:S01]  /*13c70*/  FADD.FTZ R83, R137, R106 ;  /* 0x0000006a89537221 */ /* 0x000fe20000010000 */
[----:B------:R-:W-:-:S01]  /*13c80*/  FFMA.FTZ R106, R2, R59, -R88 ;  /* 0x0000003b026a7223 */ /* 0x000fc20000010858 */
[C-C-:B------:R-:W-:Y:S01]  /*13c90*/  FFMA.FTZ R100, R2.reuse, R75, -R88.reuse ;  /* 0x0000004b02647223 */ /* 0x140fe20000010858 */
[----:B------:R-:W-:-:S01]  /*13ca0*/  FFMA.FTZ R99, R2, R185, -R88 ;  /* 0x000000b902637223 */ /* 0x000fc20000010858 */
[----:B------:R-:W-:Y:S01]  /*13cb0*/  FADD.FTZ R116, R28, R83 ;  /* 0x000000531c747221 */ /* 0x000fe20000010000 */
[----:B------:R-:W-:-:S01]  /*13cc0*/  FFMA.FTZ R75, R2, R191, -R88 ;  /* 0x000000bf024b7223 */ /* 0x000fc20000010858 */
[----:B------:R-:W1:Y:S01]  /*13cd0*/  MUFU.EX2 R80, R80 ;  /* 0x0000005000507308 */ /* 0x000e620000000800 */
[----:B---3--:R-:W-:-:S01]  /*13ce0*/  FADD.FTZ R114, R123, R114 ;  /* 0x000000727b727221 */ /* 0x008fc20000010000 */
[----:B------:R-:W-:Y:S01]  /*13cf0*/  FADD.FTZ R59, R141, R116 ;  /* 0x000000748d3b7221 */ /* 0x000fe20000010000 */
[----:B------:R-:W-:-:S01]  /*13d00*/  FFMA.FTZ R116, R2, R63, -R88 ;  /* 0x0000003f02747223 */ /* 0x000fc20000010858 */
[C-C-:B------:R-:W-:Y:S01]  /*13d10*/  FFMA.FTZ R57, R2.reuse, R57, -R88.reuse ;  /* 0x0000003902397223 */ /* 0x140fe20000010858 */
[----:B------:R-:W-:-:S01]  /*13d20*/  FFMA.FTZ R112, R2, R87, -R88 ;  /* 0x0000005702707223 */ /* 0x000fc20000010858 */
[----:B------:R-:W-:Y:S01]  /*13d30*/  F2FP.SATFINITE.E4M3.F32.PACK_AB_MERGE_C R204, R77, R56, RZ ;  /* 0x000000384dcc723e */ /* 0x000fe200048070ff */
[----:B------:R-:W-:-:S01]  /*13d40*/  FFMA.FTZ R53, R2, R53, -R88 ;  /* 0x0000003502357223 */ /* 0x000fc20000010858 */
[----:B------:R-:W3:Y:S01]  /*13d50*/  MUFU.EX2 R92, R92 ;  /* 0x0000005c005c7308 */ /* 0x000ee20000000800 */
[----:B0-----:R-:W-:-:S01]  /*13d60*/  FADD.FTZ R83, R37, R114 ;  /* 0x0000007225537221 */ /* 0x001fc20000010000 */
[----:B------:R-:W-:Y:S01]  /*13d70*/  FADD.FTZ R114, R32, R59 ;  /* 0x0000003b20727221 */ /* 0x000fe20000010000 */
[----:B------:R-:W-:-:S01]  /*13d80*/  FFMA.FTZ R59, R2, R65, -R88 ;  /* 0x00000041023b7223 */ /* 0x000fc20000010858 */
[C-C-:B------:R-:W-:Y:S01]  /*13d90*/  FFMA.FTZ R71, R2.reuse, R71, -R88.reuse ;  /* 0x0000004702477223 */ /* 0x140fe20000010858 */
[----:B------:R-:W-:-:S01]  /*13da0*/  FFMA.FTZ R51, R2, R51, -R88 ;  /* 0x0000003302337223 */ /* 0x000fc20000010858 */
[----:B--2---:R-:W-:Y:S01]  /*13db0*/  FADD.FTZ R61, R133, R114 ;  /* 0x00000072853d7221 */ /* 0x004fe20000010000 */
[----:B------:R-:W-:-:S01]  /*13dc0*/  FFMA.FTZ R114, R2, R67, -R88 ;  /* 0x0000004302727223 */ /* 0x000fc20000010858 */
[----:B------:R-:W0:Y:S01]  /*13dd0*/  MUFU.EX2 R127, R127 ;  /* 0x0000007f007f7308 */ /* 0x000e220000000800 */
[----:B-1----:R-:W-:-:S01]  /*13de0*/  FADD.FTZ R83, R80, R83 ;  /* 0x0000005350537221 */ /* 0x002fc20000010000 */
[C-C-:B------:R-:W-:Y:S01]  /*13df0*/  FFMA.FTZ R67, R2.reuse, R49, -R88.reuse ;  /* 0x0000003102437223 */ /* 0x140fe20000010858 */
[----:B------:R-:W-:-:S01]  /*13e00*/  FFMA.FTZ R49, R2, R47, -R88 ;  /* 0x0000002f02317223 */ /* 0x000fc20000010858 */
[C-C-:B------:R-:W-:Y:S01]  /*13e10*/  FFMA.FTZ R227, R2.reuse, R227, -R88.reuse ;  /* 0x000000e302e37223 */ /* 0x140fe20000010858 */
[----:B------:R-:W-:Y:S01]  /*13e20*/  F2FP.SATFINITE.E4M3.F32.PACK_AB_MERGE_C R225, R123, R90, RZ ;  /* 0x0000005a7be1723e */ /* 0x000fe200048070ff */
[C-C-:B------:R-:W-:Y:S01]  /*13e30*/  FFMA.FTZ R55, R2.reuse, R55, -R88.reuse ;  /* 0x0000003702377223 */ /* 0x140fe20000010858 */
[----:B------:R-:W-:-:S01]  /*13e40*/  FFMA.FTZ R30, R2, R30, -R88 ;  /* 0x0000001e021e7223 */ /* 0x000fc20000010858 */
[----:B------:R-:W1:Y:S01]  /*13e50*/  MUFU.EX2 R82, R82 ;  /* 0x0000005200527308 */ /* 0x000e620000000800 */
[----:B---3--:R-:W-:-:S01]  /*13e60*/  FADD.FTZ R118, R92, R83 ;  /* 0x000000535c767221 */ /* 0x008fc20000010000 */
[----:B------:R-:W-:Y:S01]  /*13e70*/  F2FP.SATFINITE.E4M3.F32.PACK_AB_MERGE_C R225, R15, R14, R225 ;  /* 0x0000000e0fe1723e */ /* 0x000fe200048070e1 */
[----:B------:R-:W-:-:S01]  /*13e80*/  FFMA.FTZ R165, R2, R165, -R88 ;  /* 0x000000a502a57223 */ /* 0x000fc20000010858 */
[C-C-:B------:R-:W-:Y:S01]  /*13e90*/  FFMA.FTZ R163, R2.reuse, R163, -R88.reuse ;  /* 0x000000a302a37223 */ /* 0x140fe20000010858 */
[----:B------:R-:W-:-:S01]  /*13ea0*/  FFMA.FTZ R167, R2, R167, -R88 ;  /* 0x000000a702a77223 */ /* 0x000fc20000010858 */
[----:B------:R-:W-:Y:S01]  /*13eb0*/  FFMA.FTZ R169, R2, R169, -R88 ;  /* 0x000000a902a97223 */ /* 0x000fe20000010858 */
[----:B------:R-:W-:Y:S01]  /*13ec0*/  IMAD.MOV.U32 R87, RZ, RZ, RZ ;  /* 0x000000ffff577224 */ /* 0x000fe200078e00ff */
[----:B------:R-:W2:Y:S01]  /*13ed0*/  MUFU.EX2 R121, R121 ;  /* 0x0000007900797308 */ /* 0x000ea20000000800 */
[----:B0-----:R-:W-:-:S01]  /*13ee0*/  FADD.FTZ R63, R127, R118 ;  /* 0x000000767f3f7221 */ /* 0x001fc20000010000 */
[----:B------:R-:W-:Y:S01]  /*13ef0*/  FADD.FTZ R118, R36, R61 ;  /* 0x0000003d24767221 */ /* 0x000fe20000010000 */
[----:B------:R-:W-:-:S01]  /*13f00*/  FFMA.FTZ R61, R2, R41, -R88 ;  /* 0x00000029023d7223 */ /* 0x000fc20000010858 */
[----:B------:R-:W-:Y:S01]  /*13f10*/  F2FP.SATFINITE.E4M3.F32.PACK_AB_MERGE_C R92, R127, R92, RZ ;  /* 0x0000005c7f5c723e */ /* 0x000fe200048070ff */
[----:B------:R-:W-:-:S02]  /*13f20*/  IMAD.MOV.U32 R83, RZ, RZ, R87 ;  /* 0x000000ffff537224 */ /* 0x000fc400078e0057 */
[----:B------:R-:W-:Y:S01]  /*13f30*/  FADD.FTZ R41, R145, R118 ;  /* 0x0000007691297221 */ /* 0x000fe20000010000 */
[----:B------:R-:W-:Y:S01]  /*13f40*/  F2FP.SATFINITE.E4M3.F32.PACK_AB_MERGE_C R202, R149, R50, R202 ;  /* 0x0000003295ca723e */ /* 0x000fe200048070ca */
[----:B------:R-:W0:Y:S01]  /*13f50*/  MUFU.EX2 R94, R94 ;  /* 0x0000005e005e7308 */ /* 0x000e220000000800 */
[----:B-1----:R-:W-:-:S01]  /*13f60*/  FADD.FTZ R120, R82, R63 ;  /* 0x0000003f52787221 */ /* 0x002fc20000010000 */
[----:B------:R-:W-:Y:S01]  /*13f70*/  FADD.FTZ R118, R40, R41 ;  /* 0x0000002928767221 */ /* 0x000fe20000010000 */
[----:B------:R-:W-:-:S01]  /*13f80*/  FFMA.FTZ R63, R2, R45, -R88 ;  /* 0x0000002d023f7223 */ /* 0x000fc20000010858 */
[----:B------:R-:W-:-:S04]  /*13f90*/  F2FP.SATFINITE.E4M3.F32.PACK_AB_MERGE_C R204, R73, R54, R204 ;  /* 0x0000003649cc723e */ /* 0x000fc800048070cc */
[----:B------:R-:W1:Y:S01]  /*13fa0*/  MUFU.EX2 R125, R125 ;  /* 0x0000007d007d7308 */ /* 0x000e620000000800 */
[----:B--2---:R-:W-:-:S07]  /*13fb0*/  FADD.FTZ R65, R121, R120 ;  /* 0x0000007879417221 */ /* 0x004fce0000010000 */
[----:B------:R-:W2:Y:S01]  /*13fc0*/  MUFU.EX2 R84, R84 ;  /* 0x0000005400547308 */ /* 0x000ea20000000800 */
[----:B0-----:R-:W-:-:S01]  /*13fd0*/  FADD.FTZ R120, R94, R65 ;  /* 0x000000415e787221 */ /* 0x001fc20000010000 */
[----:B------:R-:W-:Y:S01]  /*13fe0*/  FFMA.FTZ R65, R2, R43, -R88 ;  /* 0x0000002b02417223 */ /* 0x000fe20000010858 */
[----:B------:R-:W-:-:S04]  /*13ff0*/  FADD.FTZ R43, R109, R118 ;  /* 0x000000766d2b7221 */ /* 0x000fc80000010000 */
[----:B------:R-:W-:Y:S01]  /*14000*/  FADD.FTZ R118, R42, R43 ;  /* 0x0000002b2a767221 */ /* 0x000fe20000010000 */
[----:B------:R-:W0:Y:S01]  /*14010*/  MUFU.EX2 R111, R111 ;  /* 0x0000006f006f7308 */ /* 0x000e220000000800 */
[----:B-1----:R-:W-:-:S01]  /*14020*/  FADD.FTZ R45, R125, R120 ;  /* 0x000000787d2d7221 */ /* 0x002fc20000010000 */
[----:B------:R-:W-:Y:S01]  /*14030*/  F2FP.SATFINITE.E4M3.F32.PACK_AB_MERGE_C R221, R125, R94, RZ ;  /* 0x0000005e7ddd723e */ /* 0x000fe200048070ff */
[----:B------:R-:W-:-:S03]  /*14040*/  FADD.FTZ R43, R147, R118 ;  /* 0x00000076932b7221 */ /* 0x000fc60000010000 */
[----:B------:R-:W-:Y:S01]  /*14050*/  F2FP.SATFINITE.E4M3.F32.PACK_AB_MERGE_C R221, R121, R82, R221 ;  /* 0x0000005279dd723e */ /* 0x000fe200048070dd */
[----:B------:R-:W-:-:S01]  /*14060*/  FADD.FTZ R118, R44, R43 ;  /* 0x0000002b2c767221 */ /* 0x000fc20000010000 */
[----:B------:R-:W1:Y:S01]  /*14070*/  MUFU.EX2 R98, R98 ;  /* 0x0000006200627308 */ /* 0x000e620000000800 */
[----:B--2---:R-:W-:-:S01]  /*14080*/  FADD.FTZ R120, R84, R45 ;  /* 0x0000002d54787221 */ /* 0x004fc20000010000 */
[----:B------:R-:W-:Y:S01]  /*14090*/  FFMA.FTZ R43, R2, R26, -R88 ;  /* 0x0000001a022b7223 */ /* 0x000fe20000010858 */
[----:B------:R-:W-:-:S05]  /*140a0*/  IMAD.MOV.U32 R82, RZ, RZ, R87 ;  /* 0x000000ffff527224 */ /* 0x000fca00078e0057 */
[----:B------:R-:W2:Y:S01]  /*140b0*/  MUFU.EX2 R113, R113 ;  /* 0x0000007100717308 */ /* 0x000ea20000000800 */
[----:B0-----:R-:W-:-:S07]  /*140c0*/  FADD.FTZ R45, R111, R120 ;  /* 0x000000786f2d7221 */ /* 0x001fce0000010000 */
[----:B------:R-:W0:Y:S01]  /*140d0*/  MUFU.EX2 R86, R86 ;  /* 0x0000005600567308 */ /* 0x000e220000000800 */
[----:B-1----:R-:W-:-:S01]  /*140e0*/  FADD.FTZ R120, R98, R45 ;  /* 0x0000002d62787221 */ /* 0x002fc20000010000 */
[----:B------:R-:W-:-:S04]  /*140f0*/  FADD.FTZ R45, R117, R118 ;  /* 0x00000076752d7221 */ /* 0x000fc80000010000 */
[----:B------:R-:W-:Y:S01]  /*14100*/  FADD.FTZ R118, R46, R45 ;  /* 0x0000002d2e767221 */ /* 0x000fe20000010000 */
[----:B------:R-:W-:-:S01]  /*14110*/  FFMA.FTZ R45, R2, R27, -R88 ;  /* 0x0000001b022d7223 */ /* 0x000fc20000010858 */
[----:B------:R-:W1:Y:S01]  /*14120*/  MUFU.EX2 R91, R91 ;  /* 0x0000005b005b7308 */ /* 0x000e620000000800 */
[----:B--2---:R-:W-:-:S01]  /*14130*/  FADD.FTZ R47, R113, R120 ;  /* 0x00000078712f7221 */ /* 0x004fc20000010000 */
[----:B------:R-:W-:Y:S01]  /*14140*/  FADD.FTZ R27, R107, R118 ;  /* 0x000000766b1b7221 */ /* 0x000fe20000010000 */
[----:B------:R-:W-:-:S01]  /*14150*/  FFMA.FTZ R88, R2, R171, -R88 ;  /* 0x000000ab02587223 */ /* 0x000fc20000010858 */
[----:B------:R-:W-:Y:S01]  /*14160*/  F2FP.SATFINITE.E4M3.F32.PACK_AB_MERGE_C R223, R113, R98, RZ ;  /* 0x0000006271df723e */ /* 0x000fe200048070ff */
[----:B------:R-:W-:Y:S02]  /*14170*/  IMAD.MOV.U32 R46, RZ, RZ, R87 ;  /* 0x000000ffff2e7224 */ /* 0x000fe400078e0057 */
[----:B------:R-:W-:Y:S01]  /*14180*/  FADD.FTZ R118, R48, R27 ;  /* 0x0000001b30767221 */ /* 0x000fe20000010000 */
[----:B------:R-:W2:Y:S01]  /*14190*/  MUFU.EX2 R102, R102 ;  /* 0x0000006600667308 */ /* 0x000ea20000000800 */
[----:B0-----:R-:W-:-:S01]  /*141a0*/  FADD.FTZ R120, R86, R47 ;  /* 0x0000002f56787221 */ /* 0x001fc20000010000 */
[----:B------:R-:W-:-:S02]  /*141b0*/  F2FP.SATFINITE.E4M3.F32.PACK_AB_MERGE_C R223, R111, R84, R223 ;  /* 0x000000546fdf723e */ /* 0x000fc400048070df */
[----:B------:R-:W-:-:S04]  /*141c0*/  MOV R84, R87 ;  /* 0x0000005700547202 */ /* 0x000fc80000000f00 */
[----:B------:R-:W0:Y:S08]  /*141d0*/  MUFU.EX2 R105, R105 ;  /* 0x0000006900697308 */ /* 0x000e300000000800 */
[----:B------:R-:W3:Y:S08]  /*141e0*/  MUFU.EX2 R89, R89 ;  /* 0x0000005900597308 */ /* 0x000ef00000000800 */
[----:B------:R-:W4:Y:S08]  /*141f0*/  MUFU.EX2 R96, R96 ;  /* 0x0000006000607308 */ /* 0x000f300000000800 */
[----:B------:R1:W-:Y:S08]  /*14200*/  MUFU.EX2 R41, R69 ;  /* 0x0000004500297308 */ /* 0x0003f00000000800 */
[----:B------:R-:W4:Y:S01]  /*14210*/  MUFU.EX2 R97, R97 ;  /* 0x0000006100617308 */ /* 0x000f220000000800 */
[----:B-1----:R-:W-:-:S04]  /*14220*/  FADD.FTZ R69, R91, R120 ;  /* 0x000000785b457221 */ /* 0x002fc80000010000 */
[----:B--2---:R-:W-:-:S03]  /*14230*/  FADD.FTZ R120, R102, R69 ;  /* 0x0000004566787221 */ /* 0x004fc60000010000 */
[----:B------:R1:W-:Y:S01]  /*14240*/  MUFU.EX2 R26, R61 ;  /* 0x0000003d001a7308 */ /* 0x0003e20000000800 */
[----:B0-----:R-:W-:-:S07]  /*14250*/  FADD.FTZ R120, R105, R120 ;  /* 0x0000007869787221 */ /* 0x001fce0000010000 */
[----:B------:R-:W0:Y:S01]  /*14260*/  MUFU.EX2 R108, R108 ;  /* 0x0000006c006c7308 */ /* 0x000e220000000800 */
[----:B-1----:R-:W-:-:S04]  /*14270*/  FADD.FTZ R61, R93, R118 ;  /* 0x000000765d3d7221 */ /* 0x002fc80000010000 */
[----:B------:R-:W-:Y:S01]  /*14280*/  FADD.FTZ R118, R50, R61 ;  /* 0x0000003d32767221 */ /* 0x000fe20000010000 */
[----:B---3--:R-:W-:-:S01]  /*14290*/  FADD.FTZ R61, R89, R120 ;  /* 0x00000078593d7221 */ /* 0x008fc20000010000 */
[----:B------:R-:W-:Y:S01]  /*142a0*/  IMAD.MOV.U32 R50, RZ, RZ, R87 ;  /* 0x000000ffff327224 */ /* 0x000fe200078e0057 */
[----:B------:R-:W1:Y:S01]  /*142b0*/  MUFU.EX2 R95, R95 ;  /* 0x0000005f005f7308 */ /* 0x000e620000000800 */
[----:B------:R-:W-:-:S01]  /*142c0*/  FADD.FTZ R69, R149, R118 ;  /* 0x0000007695457221 */ /* 0x000fc20000010000 */
[----:B----4-:R-:W-:-:S03]  /*142d0*/  FADD.FTZ R32, R96, R61 ;  /* 0x0000003d60207221 */ /* 0x010fc60000010000 */
[----:B------:R-:W-:Y:S01]  /*142e0*/  FADD.FTZ R118, R52, R69 ;  /* 0x0000004534767221 */ /* 0x000fe20000010000 */
[----:B------:R-:W-:-:S01]  /*142f0*/  FADD.FTZ R61, R97, R32 ;  /* 0x00000020613d7221 */ /* 0x000fc20000010000 */
[----:B------:R-:W-:Y:S01]  /*14300*/  IMAD.MOV.U32 R69, RZ, RZ, R87 ;  /* 0x000000ffff457224 */ /* 0x000fe200078e0057 */
[----:B------:R-:W2:Y:S01]  /*14310*/  MUFU.EX2 R100, R100 ;  /* 0x0000006400647308 */ /* 0x000ea20000000800 */
[C---:B0-----:R-:W-:Y:S01]  /*14320*/  F2FP.SATFINITE.E4M3.F32.PACK_AB_MERGE_C R97, R108.reuse, R97, RZ ;  /* 0x000000616c61723e */ /* 0x041fe200048070ff */
[----:B------:R-:W-:Y:S01]  /*14330*/  FADD.FTZ R32, R108, R61 ;  /* 0x0000003d6c207221 */ /* 0x000fe20000010000 */
[----:B------:R-:W-:Y:S02]  /*14340*/  IMAD.MOV.U32 R52, RZ, RZ, R87 ;  /* 0x000000ffff347224 */ /* 0x000fe400078e0057 */
[----:B------:R-:W-:-:S03]  /*14350*/  F2FP.SATFINITE.E4M3.F32.PACK_AB_MERGE_C R203, R96, R89, R97 ;  /* 0x0000005960cb723e */ /* 0x000fc60004807061 */
[----:B------:R-:W0:Y:S01]  /*14360*/  MUFU.EX2 R99, R99 ;  /* 0x0000006300637308 */ /* 0x000e220000000800 */
[----:B-1----:R-:W-:-:S07]  /*14370*/  FADD.FTZ R61, R95, R32 ;  /* 0x000000205f3d7221 */ /* 0x002fce0000010000 */
[----:B------:R1:W-:Y:S01]  /*14380*/  MUFU.EX2 R27, R63 ;  /* 0x0000003f001b7308 */ /* 0x0003e20000000800 */
[----:B--2---:R-:W-:-:S07]  /*14390*/  FADD.FTZ R32, R100, R61 ;  /* 0x0000003d64207221 */ /* 0x004fce0000010000 */
[----:B------:R-:W2:Y:S01]  /*143a0*/  MUFU.EX2 R110, R110 ;  /* 0x0000006e006e7308 */ /* 0x000ea20000000800 */
[----:B-1----:R-:W-:-:S01]  /*143b0*/  FADD.FTZ R63, R101, R118 ;  /* 0x00000076653f7221 */ /* 0x002fc20000010000 */
[----:B0-----:R-:W-:-:S03]  /*143c0*/  FADD.FTZ R61, R99, R32 ;  /* 0x00000020633d7221 */ /* 0x001fc60000010000 */
[----:B------:R-:W-:Y:S01]  /*143d0*/  FADD.FTZ R44, R54, R63 ;  /* 0x0000003f362c7221 */ /* 0x000fe20000010000 */
[----:B------:R-:W-:Y:S02]  /*143e0*/  MOV R54, R87 ;  /* 0x0000005700367202 */ /* 0x000fe40000000f00 */
[----:B------:R-:W0:Y:S01]  /*143f0*/  MUFU.EX2 R58, R187 ;  /* 0x000000bb003a7308 */ /* 0x000e220000000800 */
[----:B------:R-:W-:-:S01]  /*14400*/  FADD.FTZ R63, R73, R44 ;  /* 0x0000002c493f7221 */ /* 0x000fc20000010000 */
[----:B------:R-:W-:-:S03]  /*14410*/  IMAD.MOV.U32 R73, RZ, RZ, R87 ;  /* 0x000000ffff497224 */ /* 0x000fc600078e0057 */
[----:B------:R-:W-:Y:S01]  /*14420*/  FADD.FTZ R44, R56, R63 ;  /* 0x0000003f382c7221 */ /* 0x000fe20000010000 */
[----:B------:R-:W-:Y:S02]  /*14430*/  IMAD.MOV.U32 R56, RZ, RZ, R87 ;  /* 0x000000ffff387224 */ /* 0x000fe400078e0057 */
[----:B------:R-:W1:Y:S01]  /*14440*/  MUFU.EX2 R75, R75 ;  /* 0x0000004b004b7308 */ /* 0x000e620000000800 */
[----:B------:R-:W-:-:S01]  /*14450*/  FADD.FTZ R77, R77, R44 ;  /* 0x0000002c4d4d7221 */ /* 0x000fc20000010000 */
[C---:B--2---:R-:W-:Y:S01]  /*14460*/  FADD.FTZ R44, R110.reuse, R61 ;  /* 0x0000003d6e2c7221 */ /* 0x044fe20000010000 */
[----:B------:R-:W-:-:S05]  /*14470*/  F2FP.SATFINITE.E4M3.F32.PACK_AB_MERGE_C R99, R110, R99, RZ ;  /* 0x000000636e63723e */ /* 0x000fca00048070ff */
        /* <DEDUP_REMOVED lines=8> */
[----:B0-----:R-:W-:-:S01]  /*14500*/  FADD.FTZ R44, R104, R61 ;  /* 0x0000003d682c7221 */ /* 0x001fc20000010000 */
[----:B------:R-:W-:-:S06]  /*14510*/  IMAD.MOV.U32 R61, RZ, RZ, R87 ;  /* 0x000000ffff3d7224 */ /* 0x000fcc00078e0057 */
[----:B------:R-:W0:Y:S01]  /*14520*/  MUFU.EX2 R85, R85 ;  /* 0x0000005500557308 */ /* 0x000e220000000800 */
[----:B-1----:R-:W-:-:S01]  /*14530*/  FADD.FTZ R48, R60, R63 ;  /* 0x0000003f3c307221 */ /* 0x002fc20000010000 */
[----:B------:R-:W-:-:S06]  /*14540*/  IMAD.MOV.U32 R63, RZ, RZ, R87 ;  /* 0x000000ffff3f7224 */ /* 0x000fcc00078e0057 */
[----:B------:R-:W1:Y:S01]  /*14550*/  MUFU.EX2 R112, R112 ;  /* 0x0000007000707308 */ /* 0x000e620000000800 */
[----:B--2---:R-:W-:-:S07]  /*14560*/  FADD.FTZ R21, R57, R44 ;  /* 0x0000002c39157221 */ /* 0x004fce0000010000 */
[----:B------:R-:W2:Y:S01]  /*14570*/  MUFU.EX2 R62, R193 ;  /* 0x000000c1003e7308 */ /* 0x000ea20000000800 */
[C---:B0-----:R-:W-:Y:S01]  /*14580*/  F2FP.SATFINITE.E4M3.F32.PACK_AB_MERGE_C R206, R85.reuse, R60, RZ ;  /* 0x0000003c55ce723e */ /* 0x041fe200048070ff */
[----:B------:R-:W-:Y:S01]  /*14590*/  FADD.FTZ R85, R85, R48 ;  /* 0x0000003055557221 */ /* 0x000fe20000010000 */
[-C--:B------:R-:W-:Y:S02]  /*145a0*/  MOV R60, R87.reuse ;  /* 0x00000057003c7202 */ /* 0x080fe40000000f00 */
[----:B------:R-:W-:Y:S01]  /*145b0*/  F2FP.SATFINITE.E4M3.F32.PACK_AB_MERGE_C R206, R81, R58, R206 ;  /* 0x0000003a51ce723e */ /* 0x000fe200048070ce */
[----:B------:R-:W-:Y:S01]  /*145c0*/  IMAD.MOV.U32 R81, RZ, RZ, R87 ;  /* 0x000000ffff517224 */ /* 0x000fe200078e0057 */
[----:B------:R-:W-:Y:S01]  /*145d0*/  MOV R48, R87 ;  /* 0x0000005700307202 */ /* 0x000fe20000000f00 */
[----:B------:R0:W3:Y:S01]  /*145e0*/  MUFU.EX2 R3, R79 ;  /* 0x0000004f00037308 */ /* 0x0000e20000000800 */
[C---:B-1----:R-:W-:Y:S01]  /*145f0*/  F2FP.SATFINITE.E4M3.F32.PACK_AB_MERGE_C R57, R112.reuse, R57, RZ ;  /* 0x000000397039723e */ /* 0x042fe200048070ff */
[----:B------:R-:W-:Y:S01]  /*14600*/  FADD.FTZ R112, R112, R21 ;  /* 0x0000001570707221 */ /* 0x000fe20000010000 */
[----:B------:R-:W-:-:S05]  /*14610*/  IMAD.MOV.U32 R58, RZ, RZ, R87 ;  /* 0x000000ffff3a7224 */ /* 0x000fca00078e0057 */
[----:B------:R-:W-:Y:S01]  /*14620*/  MUFU.EX2 R153, R153 ;  /* 0x0000009900997308 */ /* 0x000fe20000000800 */
[----:B--2---:R-:W-:-:S01]  /*14630*/  FADD.FTZ R44, R62, R85 ;  /* 0x000000553e2c7221 */ /* 0x004fc20000010000 */
[--C-:B------:R-:W-:Y:S02]  /*14640*/  IMAD.MOV.U32 R85, RZ, RZ, R87.reuse ;  /* 0x000000ffff557224 */ /* 0x100fe400078e0057 */
[----:B0-----:R-:W-:-:S04]  /*14650*/  IMAD.MOV.U32 R79, RZ, RZ, R87 ;  /* 0x000000ffff4f7224 */ /* 0x001fc800078e0057 */
[----:B------:R-:W0:Y:S01]  /*14660*/  MUFU.EX2 R106, R106 ;  /* 0x0000006a006a7308 */ /* 0x000e220000000800 */
[----:B---3--:R-:W-:-:S07]  /*14670*/  FADD.FTZ R21, R3, R112 ;  /* 0x0000007003157221 */ /* 0x008fce0000010000 */
[----:B------:R-:W-:Y:S08]  /*14680*/  MUFU.EX2 R64, R197 ;  /* 0x000000c500407308 */ /* 0x000ff00000000800 */
[----:B------:R-:W1:Y:S01]  /*14690*/  MUFU.EX2 R59, R59 ;  /* 0x0000003b003b7308 */ /* 0x000e620000000800 */
[----:B0-----:R-:W-:-:S07]  /*146a0*/  FADD.FTZ R28, R106, R21 ;  /* 0x000000156a1c7221 */ /* 0x001fce0000010000 */
[----:B------:R-:W0:Y:S08]  /*146b0*/  MUFU.EX2 R157, R157 ;  /* 0x0000009d009d7308 */ /* 0x000e300000000800 */
[----:B------:R-:W2:Y:S01]  /*146c0*/  MUFU.EX2 R116, R116 ;  /* 0x0000007400747308 */ /* 0x000ea20000000800 */
[----:B-1----:R-:W-:-:S07]  /*146d0*/  FADD.FTZ R21, R59, R28 ;  /* 0x0000001c3b157221 */ /* 0x002fce0000010000 */
[----:B------:R1:W3:Y:S01]  /*146e0*/  MUFU.EX2 R66, R201 ;  /* 0x000000c900427308 */ /* 0x0002e20000000800 */
[----:B0-----:R-:W-:-:S04]  /*146f0*/  F2FP.SATFINITE.E4M3.F32.PACK_AB_MERGE_C R208, R157, R64, RZ ;  /* 0x000000409dd0723e */ /* 0x001fc800048070ff */
[----:B------:R-:W-:Y:S01]  /*14700*/  F2FP.SATFINITE.E4M3.F32.PACK_AB_MERGE_C R208, R153, R62, R208 ;  /* 0x0000003e99d0723e */ /* 0x000fe200048070d0 */
[----:B------:R-:W-:Y:S02]  /*14710*/  IMAD.MOV.U32 R62, RZ, RZ, R87 ;  /* 0x000000ffff3e7224 */ /* 0x000fe400078e0057 */
[----:B------:R-:W0:Y:S01]  /*14720*/  MUFU.EX2 R159, R159 ;  /* 0x0000009f009f7308 */ /* 0x000e220000000800 */
[C---:B--2---:R-:W-:Y:S01]  /*14730*/  F2FP.SATFINITE.E4M3.F32.PACK_AB_MERGE_C R59, R116.reuse, R59, RZ ;  /* 0x0000003b743b723e */ /* 0x044fe200048070ff */
[----:B------:R-:W-:Y:S01]  /*14740*/  FADD.FTZ R116, R116, R21 ;  /* 0x0000001574747221 */ /* 0x000fe20000010000 */
[----:B-1----:R-:W-:Y:S02]  /*14750*/  F2FP.SATFINITE.E4M3.F32.PACK_AB_MERGE_C R201, R105, R102, RZ ;  /* 0x0000006669c9723e */ /* 0x002fe400048070ff */
[----:B------:R-:W-:Y:S01]  /*14760*/  F2FP.SATFINITE.E4M3.F32.PACK_AB_MERGE_C R209, R106, R3, R59 ;  /* 0x000000036ad1723e */ /* 0x000fe2000480703b */
[----:B------:R-:W-:-:S01]  /*14770*/  FADD.FTZ R21, R41, R116 ;  /* 0x0000007429157221 */ /* 0x000fc20000010000 */
[----:B------:R-:W-:Y:S01]  /*14780*/  F2FP.SATFINITE.E4M3.F32.PACK_AB_MERGE_C R201, R91, R86, R201 ;  /* 0x000000565bc9723e */ /* 0x000fe200048070c9 */
[----:B------:R1:W-:Y:S01]  /*14790*/  MUFU.EX2 R32, R53 ;  /* 0x0000003500207308 */ /* 0x0003e20000000800 */
[----:B------:R-:W-:-:S02]  /*147a0*/  IMAD.MOV.U32 R86, RZ, RZ, R87 ;  /* 0x000000ffff567224 */ /* 0x000fc400078e0057 */
[----:B------:R-:W-:-:S05]  /*147b0*/  IMAD.MOV.U32 R59, RZ, RZ, R87 ;  /* 0x000000ffff3b7224 */ /* 0x000fca00078e0057 */
[----:B------:R-:W2:Y:S01]  /*147c0*/  MUFU.EX2 R114, R114 ;  /* 0x0000007200727308 */ /* 0x000ea20000000800 */
[----:B-1----:R-:W-:-:S01]  /*147d0*/  FADD.FTZ R53, R153, R44 ;  /* 0x0000002c99357221 */ /* 0x002fc20000010000 */
[----:B------:R-:W-:-:S03]  /*147e0*/  IMAD.MOV.U32 R44, RZ, RZ, R87 ;  /* 0x000000ffff2c7224 */ /* 0x000fc600078e0057 */
[----:B------:R-:W-:Y:S01]  /*147f0*/  FADD.FTZ R36, R64, R53 ;  /* 0x0000003540247221 */ /* 0x000fe20000010000 */
[----:B------:R-:W-:Y:S02]  /*14800*/  IMAD.MOV.U32 R64, RZ, RZ, R87 ;  /* 0x000000ffff407224 */ /* 0x000fe400078e0057 */
[----:B------:R1:W4:Y:S01]  /*14810*/  MUFU.EX2 R68, R205 ;  /* 0x000000cd00447308 */ /* 0x0003220000000800 */
[----:B------:R-:W-:-:S04]  /*14820*/  FADD.FTZ R157, R157, R36 ;  /* 0x000000249d9d7221 */ /* 0x000fc80000010000 */
[----:B---3--:R-:W-:-:S03]  /*14830*/  FADD.FTZ R28, R66, R157 ;  /* 0x0000009d421c7221 */ /* 0x008fc60000010000 */
[----:B------:R3:W3:Y:S01]  /*14840*/  MUFU.EX2 R31, R207 ;  /* 0x000000cf001f7308 */ /* 0x0006e20000000800 */
[----:B0-----:R-:W-:-:S01]  /*14850*/  FADD.FTZ R53, R159, R28 ;  /* 0x0000001c9f357221 */ /* 0x001fc20000010000 */
[----:B--2---:R-:W-:Y:S01]  /*14860*/  FADD.FTZ R21, R114, R21 ;  /* 0x0000001572157221 */ /* 0x004fe20000010000 */
[----:B-1----:R-:W-:-:S03]  /*14870*/  F2FP.SATFINITE.E4M3.F32.PACK_AB_MERGE_C R205, R100, R95, R99 ;  /* 0x0000005f64cd723e */ /* 0x002fc60004807063 */
[----:B------:R-:W-:Y:S02]  /*14880*/  FADD.FTZ R42, R26, R21 ;  /* 0x000000151a2a7221 */ /* 0x000fe40000010000 */
[----:B------:R0:W1:Y:S01]  /*14890*/  MUFU.EX2 R47, R71 ;  /* 0x00000047002f7308 */ /* 0x0000620000000800 */
[----:B----4-:R-:W-:-:S01]  /*148a0*/  FADD.FTZ R36, R68, R53 ;  /* 0x0000003544247221 */ /* 0x010fc20000010000 */
[----:B---3--:R-:W-:Y:S01]  /*148b0*/  F2FP.SATFINITE.E4M3.F32.PACK_AB_MERGE_C R207, R104, R75, R57 ;  /* 0x0000004b68cf723e */ /* 0x008fe20004807039 */
[--C-:B------:R-:W-:Y:S02]  /*148c0*/  IMAD.MOV.U32 R75, RZ, RZ, R87.reuse ;  /* 0x000000ffff4b7224 */ /* 0x100fe400078e0057 */
[--C-:B------:R-:W-:Y:S02]  /*148d0*/  IMAD.MOV.U32 R57, RZ, RZ, R87.reuse ;  /* 0x000000ffff397224 */ /* 0x100fe400078e0057 */
[--C-:B------:R-:W-:Y:S01]  /*148e0*/  IMAD.MOV.U32 R53, RZ, RZ, R87.reuse ;  /* 0x000000ffff357224 */ /* 0x100fe200078e0057 */
[----:B------:R-:W2:Y:S01]  /*148f0*/  MUFU.EX2 R34, R34 ;  /* 0x0000002200227308 */ /* 0x000ea20000000800 */
[C---:B------:R-:W-:Y:S01]  /*14900*/  F2FP.SATFINITE.E4M3.F32.PACK_AB_MERGE_C R210, R31.reuse, R68, RZ ;  /* 0x000000441fd2723e */ /* 0x040fe200048070ff */
[----:B------:R-:W-:Y:S01]  /*14910*/  FADD.FTZ R31, R31, R36 ;  /* 0x000000241f1f7221 */ /* 0x000fe20000010000 */
[----:B0-----:R-:W-:-:S02]  /*14920*/  IMAD.MOV.U32 R71, RZ, RZ, R87 ;  /* 0x000000ffff477224 */ /* 0x001fc400078e0057 */
[----:B------:R-:W-:Y:S01]  /*14930*/  F2FP.SATFINITE.E4M3.F32.PACK_AB_MERGE_C R210, R159, R66, R210 ;  /* 0x000000429fd2723e */ /* 0x000fe200048070d2 */
[----:B------:R-:W-:Y:S01]  /*14940*/  IMAD.MOV.U32 R68, RZ, RZ, R87 ;  /* 0x000000ffff447224 */ /* 0x000fe200078e0057 */
[----:B------:R-:W-:Y:S01]  /*14950*/  MOV R66, R87 ;  /* 0x0000005700427202 */ /* 0x000fe20000000f00 */
[----:B------:R-:W0:Y:S01]  /*14960*/  MUFU.EX2 R35, R35 ;  /* 0x0000002300237308 */ /* 0x000e220000000800 */
[----:B-1----:R-:W-:-:S01]  /*14970*/  FADD.FTZ R42, R47, R42 ;  /* 0x0000002a2f2a7221 */ /* 0x002fc20000010000 */
[----:B------:R-:W-:Y:S01]  /*14980*/  F2FP.SATFINITE.E4M3.F32.PACK_AB_MERGE_C R36, R47, R26, RZ ;  /* 0x0000001a2f24723e */ /* 0x000fe200048070ff */
[--C-:B------:R-:W-:Y:S02]  /*14990*/  IMAD.MOV.U32 R47, RZ, RZ, R87.reuse ;  /* 0x000000ffff2f7224 */ /* 0x100fe400078e0057 */
[----:B------:R-:W-:Y:S01]  /*149a0*/  FADD.FTZ R21, R27, R42 ;  /* 0x0000002a1b157221 */ /* 0x000fe20000010000 */
[----:B------:R-:W-:Y:S01]  /*149b0*/  F2FP.SATFINITE.E4M3.F32.PACK_AB_MERGE_C R211, R114, R41, R36 ;  /* 0x0000002972d3723e */ /* 0x000fe20004807024 */
[----:B------:R-:W-:Y:S01]  /*149c0*/  IMAD.MOV.U32 R41, RZ, RZ, R87 ;  /* 0x000000ffff297224 */ /* 0x000fe200078e0057 */
[----:B------:R1:W3:Y:S01]  /*149d0*/  MUFU.EX2 R24, R65 ;  /* 0x0000004100187308 */ /* 0x0002e20000000800 */
[----:B--2---:R-:W-:-:S01]  /*149e0*/  FADD.FTZ R26, R34, R31 ;  /* 0x0000001f221a7221 */ /* 0x004fc20000010000 */
[----:B------:R-:W-:-:S02]  /*149f0*/  MOV R42, R87 ;  /* 0x00000057002a7202 */ /* 0x000fc40000000f00 */
[----:B------:R-:W-:-:S04]  /*14a00*/  MOV R36, R87 ;  /* 0x0000005700247202 */ /* 0x000fc80000000f00 */
[----:B------:R-:W-:Y:S01]  /*14a10*/  MUFU.EX2 R38, R38 ;  /* 0x0000002600267308 */ /* 0x000fe20000000800 */
[----:B0-----:R-:W-:-:S01]  /*14a20*/  FADD.FTZ R31, R35, R26 ;  /* 0x0000001a231f7221 */ /* 0x001fc20000010000 */
[----:B-1----:R-:W-:-:S06]  /*14a30*/  IMAD.MOV.U32 R65, RZ, RZ, R87 ;  /* 0x000000ffff417224 */ /* 0x002fcc00078e0057 */
[----:B------:R-:W0:Y:S01]  /*14a40*/  MUFU.EX2 R39, R39 ;  /* 0x0000002700277308 */ /* 0x000e220000000800 */
[----:B---3--:R-:W-:-:S07]  /*14a50*/  FADD.FTZ R21, R24, R21 ;  /* 0x0000001518157221 */ /* 0x008fce0000010000 */
[----:B------:R1:W2:Y:S08]  /*14a60*/  MUFU.EX2 R40, R67 ;  /* 0x0000004300287308 */ /* 0x0002b00000000800 */
[----:B------:R-:W3:Y:S01]  /*14a70*/  MUFU.EX2 R49, R49 ;  /* 0x0000003100317308 */ /* 0x000ee20000000800 */
[----:B0-----:R-:W-:Y:S01]  /*14a80*/  F2FP.SATFINITE.E4M3.F32.PACK_AB_MERGE_C R212, R39, R38, RZ ;  /* 0x0000002627d4723e */ /* 0x001fe200048070ff */
[----:B------:R-:W-:Y:S01]  /*14a90*/  FADD.FTZ R38, R38, R31 ;  /* 0x0000001f26267221 */ /* 0x000fe20000010000 */
[----:B-1----:R-:W-:-:S02]  /*14aa0*/  IMAD.MOV.U32 R67, RZ, RZ, R87 ;  /* 0x000000ffff437224 */ /* 0x002fc400078e0057 */
[----:B------:R-:W-:Y:S01]  /*14ab0*/  F2FP.SATFINITE.E4M3.F32.PACK_AB_MERGE_C R212, R35, R34, R212 ;  /* 0x0000002223d4723e */ /* 0x000fe200048070d4 */
[----:B------:R-:W-:-:S01]  /*14ac0*/  FADD.FTZ R39, R39, R38 ;  /* 0x0000002627277221 */ /* 0x000fc20000010000 */
[----:B------:R-:W-:Y:S01]  /*14ad0*/  IMAD.MOV.U32 R38, RZ, RZ, R87 ;  /* 0x000000ffff267224 */ /* 0x000fe200078e0057 */
[----:B------:R-:W-:Y:S01]  /*14ae0*/  MUFU.EX2 R72, R72 ;  /* 0x0000004800487308 */ /* 0x000fe20000000800 */
[----:B--2---:R-:W-:-:S01]  /*14af0*/  FADD.FTZ R14, R40, R21 ;  /* 0x00000015280e7221 */ /* 0x004fc20000010000 */
[--C-:B------:R-:W-:Y:S02]  /*14b00*/  IMAD.MOV.U32 R35, RZ, RZ, R87.reuse ;  /* 0x000000ffff237224 */ /* 0x100fe400078e0057 */
[----:B------:R-:W-:-:S04]  /*14b10*/  IMAD.MOV.U32 R34, RZ, RZ, R87 ;  /* 0x000000ffff227224 */ /* 0x000fc800078e0057 */
[----:B------:R-:W0:Y:S01]  /*14b20*/  MUFU.EX2 R177, R177 ;  /* 0x000000b100b17308 */ /* 0x000e220000000800 */
[C---:B---3--:R-:W-:Y:S01]  /*14b30*/  F2FP.SATFINITE.E4M3.F32.PACK_AB_MERGE_C R40, R49.reuse, R40, RZ ;  /* 0x000000283128723e */ /* 0x048fe200048070ff */
[----:B------:R-:W-:-:S03]  /*14b40*/  FADD.FTZ R49, R49, R14 ;  /* 0x0000000e31317221 */ /* 0x000fc60000010000 */
[----:B------:R-:W-:Y:S01]  /*14b50*/  F2FP.SATFINITE.E4M3.F32.PACK_AB_MERGE_C R213, R24, R27, R40 ;  /* 0x0000001b18d5723e */ /* 0x000fe20004807028 */
[----:B------:R-:W-:-:S01]  /*14b60*/  FADD.FTZ R26, R32, R49 ;  /* 0x00000031201a7221 */ /* 0x000fc20000010000 */
[--C-:B------:R-:W-:Y:S01]  /*14b70*/  IMAD.MOV.U32 R49, RZ, RZ, R87.reuse ;  /* 0x000000ffff317224 */ /* 0x100fe200078e0057 */
[----:B------:R-:W1:Y:S01]  /*14b80*/  MUFU.EX2 R70, R70 ;  /* 0x0000004600467308 */ /* 0x000e620000000800 */
[--C-:B------:R-:W-:Y:S02]  /*14b90*/  IMAD.MOV.U32 R40, RZ, RZ, R87.reuse ;  /* 0x000000ffff287224 */ /* 0x100fe400078e0057 */
[----:B------:R-:W-:-:S05]  /*14ba0*/  IMAD.MOV.U32 R27, RZ, RZ, R87 ;  /* 0x000000ffff1b7224 */ /* 0x000fca00078e0057 */
[----:B------:R-:W2:Y:S01]  /*14bb0*/  MUFU.EX2 R173, R173 ;  /* 0x000000ad00ad7308 */ /* 0x000ea20000000800 */
[----:B0-----:R-:W-:-:S07]  /*14bc0*/  F2FP.SATFINITE.E4M3.F32.PACK_AB_MERGE_C R214, R177, R72, RZ ;  /* 0x00000048b1d6723e */ /* 0x001fce00048070ff */
[----:B------:R-:W0:Y:S01]  /*14bd0*/  MUFU.EX2 R51, R51 ;  /* 0x0000003300337308 */ /* 0x000e220000000800 */
[----:B-1----:R-:W-:-:S01]  /*14be0*/  FADD.FTZ R14, R70, R39 ;  /* 0x00000027460e7221 */ /* 0x002fc20000010000 */
[----:B------:R-:W-:-:S06]  /*14bf0*/  IMAD.MOV.U32 R39, RZ, RZ, R87 ;  /* 0x000000ffff277224 */ /* 0x000fcc00078e0057 */
[----:B------:R1:W3:Y:S01]  /*14c00*/  MUFU.EX2 R20, R227 ;  /* 0x000000e300147308 */ /* 0x0002e20000000800 */
[C---:B--2---:R-:W-:Y:S01]  /*14c10*/  F2FP.SATFINITE.E4M3.F32.PACK_AB_MERGE_C R214, R173.reuse, R70, R214 ;  /* 0x00000046add6723e */ /* 0x044fe200048070d6 */
[----:B------:R-:W-:Y:S01]  /*14c20*/  FADD.FTZ R173, R173, R14 ;  /* 0x0000000eadad7221 */ /* 0x000fe20000010000 */
[----:B------:R-:W-:-:S03]  /*14c30*/  IMAD.MOV.U32 R70, RZ, RZ, R87 ;  /* 0x000000ffff467224 */ /* 0x000fc600078e0057 */
[----:B------:R-:W-:Y:S02]  /*14c40*/  FADD.FTZ R72, R72, R173 ;  /* 0x000000ad48487221 */ /* 0x000fe40000010000 */
[----:B------:R-:W2:Y:S01]  /*14c50*/  MUFU.EX2 R55, R55 ;  /* 0x0000003700377308 */ /* 0x000ea20000000800 */
[----:B0-----:R-:W-:-:S01]  /*14c60*/  FADD.FTZ R15, R51, R26 ;  /* 0x0000001a330f7221 */ /* 0x001fc20000010000 */
[----:B------:R-:W-:Y:S01]  /*14c70*/  FADD.FTZ R177, R177, R72 ;  /* 0x00000048b1b17221 */ /* 0x000fe20000010000 */
[----:B-1----:R-:W-:Y:S01]  /*14c80*/  F2FP.SATFINITE.E4M3.F32.PACK_AB_MERGE_C R227, R80, R37, R92 ;  /* 0x0000002550e3723e */ /* 0x002fe2000480705c */
[--C-:B------:R-:W-:Y:S01]  /*14c90*/  IMAD.MOV.U32 R80, RZ, RZ, R87.reuse ;  /* 0x000000ffff507224 */ /* 0x100fe200078e0057 */
[----:B------:R-:W-:Y:S01]  /*14ca0*/  MOV R72, R87 ;  /* 0x0000005700487202 */ /* 0x000fe20000000f00 */
[----:B------:R-:W-:Y:S02]  /*14cb0*/  IMAD.MOV.U32 R37, RZ, RZ, R87 ;  /* 0x000000ffff257224 */ /* 0x000fe400078e0057 */
[----:B------:R-:W-:Y:S01]  /*14cc0*/  MUFU.EX2 R76, R76 ;  /* 0x0000004c004c7308 */ /* 0x000fe20000000800 */
[----:B---3--:R-:W-:-:S07]  /*14cd0*/  FADD.FTZ R26, R20, R15 ;  /* 0x0000000f141a7221 */ /* 0x008fce0000010000 */
[----:B------:R-:W0:Y:S01]  /*14ce0*/  MUFU.EX2 R29, R29 ;  /* 0x0000001d001d7308 */ /* 0x000e220000000800 */
[----:B--2---:R-:W-:-:S01]  /*14cf0*/  FADD.FTZ R26, R55, R26 ;  /* 0x0000001a371a7221 */ /* 0x004fc20000010000 */
[----:B------:R-:W-:Y:S01]  /*14d00*/  F2FP.SATFINITE.E4M3.F32.PACK_AB_MERGE_C R21, R55, R20, RZ ;  /* 0x000000143715723e */ /* 0x000fe200048070ff */
[----:B------:R-:W-:-:S03]  /*14d10*/  IMAD.MOV.U32 R55, RZ, RZ, R87 ;  /* 0x000000ffff377224 */ /* 0x000fc600078e0057 */
[----:B------:R-:W-:Y:S01]  /*14d20*/  F2FP.SATFINITE.E4M3.F32.PACK_AB_MERGE_C R215, R51, R32, R21 ;  /* 0x0000002033d7723e */ /* 0x000fe20004807015 */
[--C-:B------:R-:W-:Y:S01]  /*14d30*/  IMAD.MOV.U32 R51, RZ, RZ, R87.reuse ;  /* 0x000000ffff337224 */ /* 0x100fe200078e0057 */
[----:B------:R-:W1:Y:S01]  /*14d40*/  MUFU.EX2 R74, R74 ;  /* 0x0000004a004a7308 */ /* 0x000e620000000800 */
[----:B------:R-:W-:-:S07]  /*14d50*/  IMAD.MOV.U32 R32, RZ, RZ, R87 ;  /* 0x000000ffff207224 */ /* 0x000fce00078e0057 */
[----:B------:R-:W2:Y:S01]  /*14d60*/  MUFU.EX2 R43, R43 ;  /* 0x0000002b002b7308 */ /* 0x000ea20000000800 */
[----:B0-----:R-:W-:-:S07]  /*14d70*/  F2FP.SATFINITE.E4M3.F32.PACK_AB_MERGE_C R31, R29, R76, RZ ;  /* 0x0000004c1d1f723e */ /* 0x001fce00048070ff */
[----:B------:R-:W0:Y:S01]  /*14d80*/  MUFU.EX2 R25, R25 ;  /* 0x0000001900197308 */ /* 0x000e220000000800 */
[----:B-1----:R-:W-:-:S07]  /*14d90*/  FADD.FTZ R20, R74, R177 ;  /* 0x000000b14a147221 */ /* 0x002fce0000010000 */
[----:B------:R1:W3:Y:S01]  /*14da0*/  MUFU.EX2 R28, R45 ;  /* 0x0000002d001c7308 */ /* 0x0002e20000000800 */
[----:B--2---:R-:W-:-:S01]  /*14db0*/  FADD.FTZ R15, R43, R26 ;  /* 0x0000001a2b0f7221 */ /* 0x004fc20000010000 */
[----:B------:R-:W-:-:S06]  /*14dc0*/  IMAD.MOV.U32 R26, RZ, RZ, R87 ;  /* 0x000000ffff1a7224 */ /* 0x000fcc00078e0057 */
[----:B------:R-:W2:Y:S01]  /*14dd0*/  MUFU.EX2 R30, R30 ;  /* 0x0000001e001e7308 */ /* 0x000ea20000000800 */
[C---:B0-----:R-:W-:Y:S01]  /*14de0*/  F2FP.SATFINITE.E4M3.F32.PACK_AB_MERGE_C R216, R25.reuse, R74, R31 ;  /* 0x0000004a19d8723e */ /* 0x041fe2000480701f */
[----:B------:R-:W-:Y:S01]  /*14df0*/  FADD.FTZ R25, R25, R20 ;  /* 0x0000001419197221 */ /* 0x000fe20000010000 */
[--C-:B------:R-:W-:Y:S02]  /*14e00*/  IMAD.MOV.U32 R74, RZ, RZ, R87.reuse ;  /* 0x000000ffff4a7224 */ /* 0x100fe400078e0057 */
[----:B-1----:R-:W-:Y:S02]  /*14e10*/  IMAD.MOV.U32 R45, RZ, RZ, R87 ;  /* 0x000000ffff2d7224 */ /* 0x002fe400078e0057 */
[----:B------:R-:W-:-:S01]  /*14e20*/  FADD.FTZ R76, R76, R25 ;  /* 0x000000194c4c7221 */ /* 0x000fc20000010000 */
[----:B------:R-:W-:Y:S01]  /*14e30*/  IMAD.MOV.U32 R31, RZ, RZ, R87 ;  /* 0x000000ffff1f7224 */ /* 0x000fe200078e0057 */
[----:B------:R-:W0:Y:S01]  /*14e40*/  MUFU.EX2 R165, R165 ;  /* 0x000000a500a57308 */ /* 0x000e220000000800 */
[----:B---3--:R-:W-:-:S01]  /*14e50*/  FADD.FTZ R15, R28, R15 ;  /* 0x0000000f1c0f7221 */ /* 0x008fc20000010000 */
[----:B------:R-:W-:Y:S01]  /*14e60*/  FADD.FTZ R29, R29, R76 ;  /* 0x0000004c1d1d7221 */ /* 0x000fe20000010000 */
[----:B------:R-:W-:-:S02]  /*14e70*/  IMAD.MOV.U32 R76, RZ, RZ, R87 ;  /* 0x000000ffff4c7224 */ /* 0x000fc400078e0057 */
[----:B------:R-:W-:-:S03]  /*14e80*/  IMAD.MOV.U32 R25, RZ, RZ, R87 ;  /* 0x000000ffff197224 */ /* 0x000fc600078e0057 */
[----:B------:R-:W-:Y:S01]  /*14e90*/  MUFU.EX2 R12, R12 ;  /* 0x0000000c000c7308 */ /* 0x000fe20000000800 */
[----:B--2---:R-:W-:-:S07]  /*14ea0*/  FADD.FTZ R20, R30, R15 ;  /* 0x0000000f1e147221 */ /* 0x004fce0000010000 */
[----:B------:R-:W1:Y:S01]  /*14eb0*/  MUFU.EX2 R33, R33 ;  /* 0x0000002100217308 */ /* 0x000e620000000800 */
[----:B0-----:R-:W-:-:S01]  /*14ec0*/  FADD.FTZ R20, R165, R20 ;  /* 0x00000014a5147221 */ /* 0x001fc20000010000 */
[----:B------:R-:W-:-:S04]  /*14ed0*/  F2FP.SATFINITE.E4M3.F32.PACK_AB_MERGE_C R30, R165, R30, RZ ;  /* 0x0000001ea51e723e */ /* 0x000fc800048070ff */
[----:B------:R-:W-:Y:S01]  /*14ee0*/  F2FP.SATFINITE.E4M3.F32.PACK_AB_MERGE_C R217, R28, R43, R30 ;  /* 0x0000002b1cd9723e */ /* 0x000fe2000480701e */
[--C-:B------:R-:W-:Y:S01]  /*14ef0*/  IMAD.MOV.U32 R43, RZ, RZ, R87.reuse ;  /* 0x000000ffff2b7224 */ /* 0x100fe200078e0057 */
[----:B------:R-:W0:Y:S01]  /*14f00*/  MUFU.EX2 R78, R78 ;  /* 0x0000004e004e7308 */ /* 0x000e220000000800 */
[----:B------:R-:W-:Y:S01]  /*14f10*/  MOV R30, R87 ;  /* 0x00000057001e7202 */ /* 0x000fe20000000f00 */
[----:B------:R-:W-:-:S06]  /*14f20*/  IMAD.MOV.U32 R28, RZ, RZ, R87 ;  /* 0x000000ffff1c7224 */ /* 0x000fcc00078e0057 */
[----:B------:R-:W2:Y:S01]  /*14f30*/  MUFU.EX2 R163, R163 ;  /* 0x000000a300a37308 */ /* 0x000ea20000000800 */
[----:B-1----:R-:W-:-:S07]  /*14f40*/  F2FP.SATFINITE.E4M3.F32.PACK_AB_MERGE_C R15, R33, R12, RZ ;  /* 0x0000000c210f723e */ /* 0x002fce00048070ff */
[----:B------:R-:W1:Y:S01]  /*14f50*/  MUFU.EX2 R179, R179 ;  /* 0x000000b300b37308 */ /* 0x000e620000000800 */
[----:B0-----:R-:W-:-:S01]  /*14f60*/  FADD.FTZ R24, R78, R29 ;  /* 0x0000001d4e187221 */ /* 0x001fc20000010000 */
[----:B------:R-:W-:-:S06]  /*14f70*/  IMAD.MOV.U32 R29, RZ, RZ, R87 ;  /* 0x000000ffff1d7224 */ /* 0x000fcc00078e0057 */
[----:B------:R-:W0:Y:S01]  /*14f80*/  MUFU.EX2 R14, R167 ;  /* 0x000000a7000e7308 */ /* 0x000e220000000800 */
[----:B--2---:R-:W-:-:S07]  /*14f90*/  FADD.FTZ R3, R163, R20 ;  /* 0x00000014a3037221 */ /* 0x004fce0000010000 */
[----:B------:R-:W-:Y:S01]  /*14fa0*/  MUFU.EX2 R169, R169 ;  /* 0x000000a900a97308 */ /* 0x000fe20000000800 */
[C---:B-1----:R-:W-:Y:S01]  /*14fb0*/  F2FP.SATFINITE.E4M3.F32.PACK_AB_MERGE_C R218, R179.reuse, R78, R15 ;  /* 0x0000004eb3da723e */ /* 0x042fe2000480700f */
[----:B------:R-:W-:Y:S01]  /*14fc0*/  FADD.FTZ R179, R179, R24 ;  /* 0x00000018b3b37221 */ /* 0x000fe20000010000 */
[-C--:B------:R-:W-:Y:S02]  /*14fd0*/  MOV R78, R87.reuse ;  /* 0x00000057004e7202 */ /* 0x080fe40000000f00 */
[----:B------:R-:W-:Y:S01]  /*14fe0*/  MOV R24, R87 ;  /* 0x0000005700187202 */ /* 0x000fe20000000f00 */
[----:B------:R-:W-:-:S02]  /*14ff0*/  FADD.FTZ R12, R12, R179 ;  /* 0x000000b30c0c7221 */ /* 0x000fc40000010000 */
[----:B------:R-:W1:Y:S01]  /*15000*/  MUFU.EX2 R88, R88 ;  /* 0x0000005800587308 */ /* 0x000e620000000800 */
[----:B0-----:R-:W-:-:S01]  /*15010*/  FADD.FTZ R20, R14, R3 ;  /* 0x000000030e147221 */ /* 0x001fc20000010000 */
[----:B------:R-:W-:Y:S01]  /*15020*/  FADD.FTZ R15, R33, R12 ;  /* 0x0000000c210f7221 */ /* 0x000fe20000010000 */
[----:B------:R-:W-:Y:S01]  /*15030*/  IMAD.MOV.U32 R33, RZ, RZ, R87 ;  /* 0x000000ffff217224 */ /* 0x000fe200078e0057 */
[----:B-1----:R-:W-:Y:S01]  /*15040*/  F2FP.SATFINITE.E4M3.F32.PACK_AB_MERGE_C R3, R88, R169, RZ ;  /* 0x000000a95803723e */ /* 0x002fe200048070ff */
[----:B------:R-:W-:-:S03]  /*15050*/  FADD.FTZ R169, R169, R20 ;  /* 0x00000014a9a97221 */ /* 0x000fc60000010000 */
[----:B------:R-:W-:Y:S01]  /*15060*/  F2FP.SATFINITE.E4M3.F32.PACK_AB_MERGE_C R219, R14, R163, R3 ;  /* 0x000000a30edb723e */ /* 0x000fe20004807003 */
[----:B------:R-:W-:-:S01]  /*15070*/  FADD.FTZ R14, R88, R169 ;  /* 0x000000a9580e7221 */ /* 0x000fc20000010000 */
[----:B------:R-:W-:Y:S06]  /*15080*/  @!P1 BRA `(.L_x_419) ;  /* 0x0000004000b89947 */ /* 0x000fec0003800000 */
[----:B------:R-:W-:Y:S01]  /*15090*/  VIADD R232, R232, 0xfffffffe ;  /* 0xfffffffee8e87836 */ /* 0x000fe20000000000 */
[----:B------:R-:W-:Y:S01]  /*150a0*/  CS2R R86, SRZ ;  /* 0x0000000000567805 */ /* 0x000fe2000001ff00 */
[----:B------:R-:W-:Y:S01]  /*150b0*/  IMAD.MOV.U32 R235, RZ, RZ, R13 ;  /* 0x000000ffffeb7224 */ /* 0x000fe200078e000d */
[----:B------:R-:W-:Y:S01]  /*150c0*/  CS2R R84, SRZ ;  /* 0x0000000000547805 */ /* 0x000fe2000001ff00 */
[----:B------:R-:W-:Y:S01]  /*150d0*/  IMAD.MOV.U32 R3, RZ, RZ, R0 ;  /* 0x000000ffff037224 */ /* 0x000fe200078e0000 */
[----:B------:R-:W-:Y:S01]  /*150e0*/  CS2R R82, SRZ ;  /* 0x0000000000527805 */ /* 0x000fe2000001ff00 */
[----:B------:R-:W-:Y:S01]  /*150f0*/  IMAD.MOV.U32 R12, RZ, RZ, R236 ;  /* 0x000000ffff0c7224 */ /* 0x000fe200078e00ec */
        /* <DEDUP_REMOVED lines=28> */
[----:B------:R-:W-:-:S07]  /*152c0*/  CS2R R24, SRZ ;  /* 0x0000000000187805 */ /* 0x000fce000001ff00 */
.L_x_430:
[----:B------:R-:W2:Y:S01]  /*152d0*/  LDL R0, [R1+0x44] ;  /* 0x0000440001007983 */ /* 0x000ea20000100800 */
[----:B------:R-:W-:Y:S01]  /*152e0*/  ISETP.NE.AND P1, PT, R233, 0x1, PT ;  /* 0x00000001e900780c */ /* 0x000fe20003f25270 */
[----:B------:R-:W-:Y:S05]  /*152f0*/  YIELD ;  /* 0x0000000000007946 */ /* 0x000fea0003800000 */
[----:B------:R-:W-:-:S04]  /*15300*/  SEL R13, RZ, 0x1, P1 ;  /* 0x00000001ff0d7807 */ /* 0x000fc80000800000 */
[----:B------:R-:W-:Y:S02]  /*15310*/  LOP3.LUT R236, R12, R13, RZ, 0x3c, !PT ;  /* 0x0000000d0cec7212 */ /* 0x000fe400078e3cff */
[----:B--2---:R-:W-:-:S13]  /*15320*/  ISETP.NE.AND P1, PT, R0, RZ, PT ;  /* 0x000000ff0000720c */ /* 0x004fda0003f25270 */
[----:B0-----:R-:W-:Y:S05]  /*15330*/  @P1 BRA `(.L_x_420) ;  /* 0x00000000003c1947 */ /* 0x001fea0003800000 */
[----:B------:R-:W-:Y:S05]  /*15340*/  @!P0 BRA `(.L_x_421) ;  /* 0x0000000000048947 */ /* 0x000fea0003800000 */
[----:B------:R-:W-:Y:S01]  /*15350*/  BPT.TRAP 0x1 ;  /* 0x000000040000795c */ /* 0x000fe20000300000 */
.L_x_421:
[----:B------:R-:W-:-:S05]  /*15360*/  VIADD R0, R233, 0x1 ;  /* 0x00000001e9007836 */ /* 0x000fca0000000000 */
[----:B------:R-:W-:-:S04]  /*15370*/  ISETP.NE.AND P2, PT, R0, 0x2, PT ;  /* 0x000000020000780c */ /* 0x000fc80003f45270 */
[----:B------:R-:W-:Y:S02]  /*15380*/  SEL R13, R0, RZ, P2 ;  /* 0x000000ff000d7207 */ /* 0x000fe40001000000 */
[----:B------:R-:W-:Y:S02]  /*15390*/  SHF.L.U32 R0, R236, 0x1f, RZ ;  /* 0x0000001fec007819 */ /* 0x000fe400000006ff */
[----:B------:R-:W-:-:S04]  /*153a0*/  LEA R13, R13, R16, 0x3 ;  /* 0x000000100d0d7211 */ /* 0x000fc800078e18ff */
[----:B------:R0:W1:Y:S01]  /*153b0*/  SYNCS.PHASECHK.TRANS64.TRYWAIT P2, [R13+URZ+0x2e830], R0 ;  /* 0x02e830000d0075a7 */ /* 0x000062000804017f */
[----:B------:R-:W-:Y:S05]  /*153c0*/  @!P0 BRA `(.L_x_422) ;  /* 0x0000000000048947 */ /* 0x000fea0003800000 */
[----:B------:R-:W-:Y:S01]  /*153d0*/  BPT.TRAP 0x1 ;  /* 0x000000040000795c */ /* 0x000fe20000300000 */
.L_x_422:
[----:B------:R-:W-:Y:S04]  /*153e0*/  BSSY B0, `(.L_x_420) ;  /* 0x0000004000007945 */ /* 0x000fe80003800000 */
[----:B-1----:R-:W-:Y:S05]  /*153f0*/  @P2 BRA `(.L_x_423) ;  /* 0x0000000000082947 */ /* 0x002fea0003800000 */
[----:B------:R-:W1:Y:S02]  /*15400*/  SYNCS.PHASECHK.TRANS64.TRYWAIT P2, [R13+URZ+0x2e830], R0 ;  /* 0x02e830000d0075a7 */ /* 0x000e64000804017f */
[----:B-1----:R-:W-:Y:S05]  /*15410*/  @!P2 BRA `(.L_x_424) ;  /* 0x000000d400f4a947 */ /* 0x002fea0003800000 */
.L_x_423:
[----:B------:R-:W-:Y:S05]  /*15420*/  BSYNC B0 ;  /* 0x0000000000007941 */ /* 0x000fea0003800000 */
.L_x_420:
[----:B01----:R-:W2:Y:S01]  /*15430*/  LDL R0, [R1+0x48] ;  /* 0x0000480001007983 */ /* 0x003ea20000100800 */
[----:B------:R-:W-:Y:S01]  /*15440*/  VIADD R234, R233, 0x1 ;  /* 0x00000001e9ea7836 */ /* 0x000fe20000000000 */
[----:B------:R-:W-:Y:S05]  /*15450*/  WARPSYNC.ALL ;  /* 0x0000000000007948 */ /* 0x000fea0003800000 */
[C---:B------:R-:W-:Y:S01]  /*15460*/  ISETP.NE.AND P2, PT, R234.reuse, 0x2, PT ;  /* 0x00000002ea00780c */ /* 0x040fe20003f45270 */
[----:B------:R-:W0:Y:S01]  /*15470*/  S2R R13, SR_TID.X ;  /* 0x00000000000d7919 */ /* 0x000e220000002100 */
[----:B------:R-:W-:Y:S01]  /*15480*/  IMAD.MOV.U32 R89, RZ, RZ, 0x40000040 ;  /* 0x40000040ff597424 */ /* 0x000fe200078e00ff */
[----:B------:R-:W-:Y:S01]  /*15490*/  MOV R237, UR38 ;  /* 0x0000002600ed7c02 */ /* 0x000fe20008000f00 */
[----:B------:R-:W-:Y:S01]  /*154a0*/  IMAD.MOV.U32 R93, RZ, RZ, 0x40000040 ;  /* 0x40000040ff5d7424 */ /* 0x000fe200078e00ff */
[----:B------:R-:W-:Y:S01]  /*154b0*/  SEL R234, R234, RZ, P2 ;  /* 0x000000ffeaea7207 */ /* 0x000fe20001000000 */
[----:B------:R-:W-:Y:S01]  /*154c0*/  STL [R1+0xd4], R27 ;  /* 0x0000d41b01007387 */ /* 0x000fe20000100800 */
[----:B------:R-:W-:Y:S01]  /*154d0*/  R2UR UR35, R89 ;  /* 0x00000000592372ca */ /* 0x000fe200000e0000 */
[----:B------:R-:W-:Y:S01]  /*154e0*/  IMAD.MOV.U32 R21, RZ, RZ, 0x40000040 ;  /* 0x40000040ff157424 */ /* 0x000fe200078e00ff */
[----:B------:R-:W-:Y:S01]  /*154f0*/  R2UR UR17, R93 ;  /* 0x000000005d1172ca */ /* 0x000fe200000e0000 */
[----:B------:R-:W-:Y:S01]  /*15500*/  STL [R1+0xd0], R26 ;  /* 0x0000d01a01007387 */ /* 0x000fe20000100800 */
[----:B------:R-:W-:Y:S01]  /*15510*/  IMAD.MOV.U32 R91, RZ, RZ, 0x40000040 ;  /* 0x40000040ff5b7424 */ /* 0x000fe200078e00ff */
[----:B------:R-:W-:Y:S01]  /*15520*/  R2UR UR5, R89 ;  /* 0x00000000590572ca */ /* 0x000fe200000e0000 */
[----:B------:R-:W-:Y:S01]  /*15530*/  IMAD.MOV.U32 R95, RZ, RZ, 0x40000040 ;  /* 0x40000040ff5f7424 */ /* 0x000fe200078e00ff */
[----:B------:R-:W-:Y:S01]  /*15540*/  STL [R1+0xcc], R25 ;  /* 0x0000cc1901007387 */ /* 0x000fe20000100800 */
[----:B------:R-:W-:Y:S01]  /*15550*/  R2UR UR19, R21 ;  /* 0x00000000151372ca */ /* 0x000fe200000e0000 */
[----:B------:R-:W-:Y:S01]  /*15560*/  IMAD.MOV.U32 R21, RZ, RZ, 0x40000040 ;  /* 0x40000040ff157424 */ /* 0x000fe200078e00ff */
[C---:B------:R-:W-:Y:S01]  /*15570*/  R2UR UR43, R91.reuse ;  /* 0x000000005b2b72ca */ /* 0x040fe200000e0000 */
[----:B------:R-:W-:Y:S01]  /*15580*/  STL [R1+0xc8], R24 ;  /* 0x0000c81801007387 */ /* 0x000fe20000100800 */
[----:B------:R-:W-:-:S02]  /*15590*/  R2UR UR25, R91 ;  /* 0x000000005b1972ca */ /* 0x000fc400000e0000 */
[----:B------:R-:W-:Y:S01]  /*155a0*/  R2UR UR7, R89 ;  /* 0x00000000590772ca */ /* 0x000fe200000e0000 */
[----:B------:R-:W-:Y:S01]  /*155b0*/  STL [R1+0xc4], R23 ;  /* 0x0000c41701007387 */ /* 0x000fe20000100800 */
[----:B------:R-:W-:Y:S02]  /*155c0*/  R2UR UR9, R93 ;  /* 0x000000005d0972ca */ /* 0x000fe400000e0000 */
[C---:B------:R-:W-:Y:S01]  /*155d0*/  R2UR UR11, R91.reuse ;  /* 0x000000005b0b72ca */ /* 0x040fe200000e0000 */
[----:B------:R-:W-:Y:S01]  /*155e0*/  STL [R1+0xc0], R22 ;  /* 0x0000c01601007387 */ /* 0x000fe20000100800 */
[----:B------:R-:W-:Y:S02]  /*155f0*/  R2UR UR59, R91 ;  /* 0x000000005b3b72ca */ /* 0x000fe400000e0000 */
[----:B------:R-:W-:Y:S01]  /*15600*/  R2UR UR29, R89 ;  /* 0x00000000591d72ca */ /* 0x000fe200000e0000 */
[----:B------:R1:W-:Y:S01]  /*15610*/  STL [R1+0xbc], R19 ;  /* 0x0000bc1301007387 */ /* 0x0003e20000100800 */
[----:B------:R-:W-:-:S02]  /*15620*/  R2UR UR13, R91 ;  /* 0x000000005b0d72ca */ /* 0x000fc400000e0000 */
[----:B0-----:R-:W-:Y:S01]  /*15630*/  SHF.R.U32.HI R13, RZ, 0x7, R13 ;  /* 0x00000007ff0d7819 */ /* 0x001fe2000001160d */
[----:B------:R-:W-:Y:S01]  /*15640*/  STL [R1+0xb8], R18 ;  /* 0x0000b81201007387 */ /* 0x000fe20000100800 */
[C---:B------:R-:W-:Y:S02]  /*15650*/  R2UR UR15, R93.reuse ;  /* 0x000000005d0f72ca */ /* 0x040fe400000e0000 */
[----:B------:R-:W-:Y:S01]  /*15660*/  R2UR UR31, R93 ;  /* 0x000000005d1f72ca */ /* 0x000fe200000e0000 */
[----:B------:R-:W-:Y:S01]  /*15670*/  VIADD R94, R13, 0x8 ;  /* 0x000000080d5e7836 */ /* 0x000fe20000000000 */
[----:B------:R0:W-:Y:S01]  /*15680*/  STL [R1+0xb4], R17 ;  /* 0x0000b41101007387 */ /* 0x0001e20000100800 */
[----:B-1----:R-:W-:Y:S01]  /*15690*/  MOV R19, UR43 ;  /* 0x0000002b00137c02 */ /* 0x002fe20008000f00 */
[----:B------:R-:W-:Y:S01]  /*156a0*/  UMOV UR43, UR25 ;  /* 0x00000019002b7c82 */ /* 0x000fe20008000000 */
[----:B------:R-:W-:Y:S01]  /*156b0*/  R2UR UR21, R89 ;  /* 0x00000000591572ca */ /* 0x000fe200000e0000 */
[----:B------:R1:W-:Y:S01]  /*156c0*/  BAR.SYNC.DEFER_BLOCKING R94, 0x100 ;  /* 0x0004005e0000751d */ /* 0x0003e20000010000 */
[----:B------:R-:W-:-:S02]  /*156d0*/  MOV R97, UR43 ;  /* 0x0000002b00617c02 */ /* 0x000fc40008000f00 */
[----:B------:R-:W-:Y:S02]  /*156e0*/  R2UR UR23, R89 ;  /* 0x00000000591772ca */ /* 0x000fe400000e0000 */
[----:B------:R-:W-:Y:S01]  /*156f0*/  R2UR UR27, R91 ;  /* 0x000000005b1b72ca */ /* 0x000fe200000e0000 */
[----:B------:R-:W-:Y:S01]  /*15700*/  UMOV UR43, UR5 ;  /* 0x00000005002b7c82 */ /* 0x000fe20008000000 */
[----:B0-----:R-:W-:Y:S01]  /*15710*/  MOV R17, UR35 ;  /* 0x0000002300117c02 */ /* 0x001fe20008000f00 */
[----:B------:R-:W-:Y:S01]  /*15720*/  STL [R1+0xb0], R16 ;  /* 0x0000b01001007387 */ /* 0x000fe20000100800 */
[----:B------:R-:W-:Y:S01]  /*15730*/  UMOV UR35, UR17 ;  /* 0x0000001100237c82 */ /* 0x000fe20008000000 */
[C---:B------:R-:W-:Y:S02]  /*15740*/  R2UR UR17, R5.reuse ;  /* 0x00000000051172ca */ /* 0x040fe400000e0000 */
[C---:B------:R-:W-:Y:S01]  /*15750*/  R2UR UR5, R5.reuse ;  /* 0x00000000050572ca */ /* 0x040fe200000e0000 */
[----:B------:R0:W-:Y:S01]  /*15760*/  STL [R1+0xac], R15 ;  /* 0x0000ac0f01007387 */ /* 0x0001e20000100800 */
[----:B------:R-:W-:Y:S01]  /*15770*/  MOV R27, UR35 ;  /* 0x00000023001b7c02 */ /* 0x000fe20008000f00 */
[----:B------:R-:W-:Y:S01]  /*15780*/  UMOV UR35, UR9 ;  /* 0x0000000900237c82 */ /* 0x000fe20008000000 */
[C---:B------:R-:W-:Y:S01]  /*15790*/  R2UR UR9, R5.reuse ;  /* 0x00000000050972ca */ /* 0x040fe200000e0000 */
[----:B------:R-:W-:Y:S01]  /*157a0*/  STL [R1+0xa8], R14 ;  /* 0x0000a80e01007387 */ /* 0x000fe20000100800 */
[----:B------:R-:W-:-:S02]  /*157b0*/  R2UR UR25, R5 ;  /* 0x00000000051972ca */ /* 0x000fc400000e0000 */
[----:B------:R-:W-:Y:S01]  /*157c0*/  R2UR UR47, R89 ;  /* 0x00000000592f72ca */ /* 0x000fe200000e0000 */
[----:B------:R-:W-:Y:S01]  /*157d0*/  STL [R1+0xa4], R12 ;  /* 0x0000a40c01007387 */ /* 0x000fe20000100800 */
[----:B------:R-:W-:Y:S01]  /*157e0*/  R2UR UR51, R91 ;  /* 0x000000005b3372ca */ /* 0x000fe200000e0000 */
[----:B------:R-:W-:Y:S01]  /*157f0*/  WARPGROUP.ARRIVE ;  /* 0x00000000000079c5 */ /* 0x000fe20000000000 */
[----:B0-----:R-:W-:Y:S01]  /*15800*/  MOV R15, UR59 ;  /* 0x0000003b000f7c02 */ /* 0x001fe20008000f00 */
[----:B------:R-:W-:Y:S01]  /*15810*/  UMOV UR59, UR29 ;  /* 0x0000001d003b7c82 */ /* 0x000fe20008000000 */
[----:B------:R-:W-:Y:S01]  /*15820*/  STL [R1+0xa0], R3 ;  /* 0x0000a00301007387 */ /* 0x000fe20000100800 */
[----:B------:R-:W-:Y:S01]  /*15830*/  MOV R25, UR59 ;  /* 0x0000003b00197c02 */ /* 0x000fe20008000f00 */
[----:B------:R-:W-:Y:S01]  /*15840*/  UMOV UR59, UR13 ;  /* 0x0000000d003b7c82 */ /* 0x000fe20008000000 */
[----:B------:R-:W-:Y:S01]  /*15850*/  R2UR UR13, R5 ;  /* 0x00000000050d72ca */ /* 0x000fe200000e0000 */
[----:B------:R0:W-:Y:S01]  /*15860*/  STL [R1+0x9c], R2 ;  /* 0x00009c0201007387 */ /* 0x0001e20000100800 */
[----:B------:R-:W-:Y:S01]  /*15870*/  R2UR UR55, R89 ;  /* 0x00000000593772ca */ /* 0x000fe200000e0000 */
[----:B------:R-:W-:Y:S01]  /*15880*/  IMAD.MOV.U32 R89, RZ, RZ, 0x40000040 ;  /* 0x40000040ff597424 */ /* 0x000fe200078e00ff */
[----:B------:R-:W-:-:S02]  /*15890*/  MOV R91, 0x40000040 ;  /* 0x40000040005b7802 */ /* 0x000fc40000000f00 */
[----:B------:R-:W-:Y:S02]  /*158a0*/  R2UR UR40, R4 ;  /* 0x00000000042872ca */ /* 0x000fe400000e0000 */
[----:B------:R-:W-:Y:S02]  /*158b0*/  R2UR UR41, R5 ;  /* 0x00000000052972ca */ /* 0x000fe400000e0000 */
[----:B------:R-:W-:Y:S02]  /*158c0*/  R2UR UR32, R10 ;  /* 0x000000000a2072ca */ /* 0x000fe400000e0000 */
[----:B0-----:R-:W-:Y:S02]  /*158d0*/  MOV R2, UR39 ;  /* 0x0000002700027c02 */ /* 0x001fe40008000f00 */
[----:B------:R-:W-:Y:S02]  /*158e0*/  R2UR UR39, R95 ;  /* 0x000000005f2772ca */ /* 0x000fe400000e0000 */
[----:B------:R-:W-:-:S02]  /*158f0*/  R2UR UR33, R11 ;  /* 0x000000000b2172ca */ /* 0x000fc400000e0000 */
[----:B------:R-:W-:Y:S02]  /*15900*/  R2UR UR56, R10 ;  /* 0x000000000a3872ca */ /* 0x000fe400000e0000 */
[----:B------:R-:W-:Y:S02]  /*15910*/  R2UR UR57, R11 ;  /* 0x000000000b3972ca */ /* 0x000fe400000e0000 */
[----:B------:R-:W-:-:S05]  /*15920*/  MOV R13, UR37 ;  /* 0x00000025000d7c02 */ /* 0x000fca0008000f00 */
[----:B------:R-:W-:Y:S01]  /*15930*/  MOV R12, UR39 ;  /* 0x00000027000c7c02 */ /* 0x000fe20008000f00 */
[----:B------:R-:W-:Y:S01]  /*15940*/  UMOV UR39, UR31 ;  /* 0x0000001f00277c82 */ /* 0x000fe20008000000 */
[----:B------:R-:W-:Y:S02]  /*15950*/  R2UR UR31, R21 ;  /* 0x00000000151f72ca */ /* 0x000fe400000e0000 */
[----:B------:R-:W-:Y:S01]  /*15960*/  MOV R23, UR39 ;  /* 0x0000002700177c02 */ /* 0x000fe20008000f00 */
[----:B------:R-:W-:Y:S01]  /*15970*/  UMOV UR39, UR21 ;  /* 0x0000001500277c82 */ /* 0x000fe20008000000 */
[----:B------:R-:W-:Y:S01]  /*15980*/  R2UR UR21, R5 ;  /* 0x00000000051572ca */ /* 0x000fe200000e0000 */
[----:B--2---:R-:W-:Y:S01]  /*15990*/  IMAD R20, R234, 0x700, R0 ;  /* 0x00000700ea147824 */ /* 0x004fe200078e0200 */
[----:B------:R-:W-:-:S03]  /*159a0*/  MOV R0, UR36 ;  /* 0x0000002400007c02 */ /* 0x000fc60008000f00 */
[C---:B------:R-:W-:Y:S01]  /*159b0*/  VIADD R88, R20.reuse, 0x100 ;  /* 0x0000010014587836 */ /* 0x040fe20000000000 */
[C---:B------:R-:W-:Y:S01]  /*159c0*/  IADD3 R92, R20.reuse, 0x300, RZ ;  /* 0x00000300145c7810 */ /* 0x040fe20007ffe0ff */
[C---:B------:R-:W-:Y:S01]  /*159d0*/  VIADD R90, R20.reuse, 0x200 ;  /* 0x00000200145a7836 */ /* 0x040fe20000000000 */
[C---:B------:R-:W-:Y:S01]  /*159e0*/  R2UR UR18, R20.reuse ;  /* 0x00000000141272ca */ /* 0x040fe200000e0000 */
[----:B-1----:R-:W-:Y:S01]  /*159f0*/  VIADD R94, R20, 0x4 ;  /* 0x00000004145e7836 */ /* 0x002fe20000000000 */
[----:B------:R-:W-:Y:S01]  /*15a00*/  R2UR UR6, R88 ;  /* 0x00000000580672ca */ /* 0x000fe200000e0000 */
[----:B------:R-:W-:Y:S01]  /*15a10*/  VIADD R88, R20, 0x400 ;  /* 0x0000040014587836 */ /* 0x000fe20000000000 */
[----:B------:R-:W-:Y:S01]  /*15a20*/  R2UR UR14, R92 ;  /* 0x000000005c0e72ca */ /* 0x000fe200000e0000 */
[----:B------:R-:W-:Y:S01]  /*15a30*/  VIADD R92, R20, 0x2 ;  /* 0x00000002145c7836 */ /* 0x000fe20000000000 */
[----:B------:R-:W-:Y:S01]  /*15a40*/  R2UR UR10, R90 ;  /* 0x000000005a0a72ca */ /* 0x000fe200000e0000 */
[----:B------:R-:W-:Y:S01]  /*15a50*/  VIADD R90, R20, 0x500 ;  /* 0x00000500145a7836 */ /* 0x000fe20000000000 */
[----:B------:R-:W-:-:S02]  /*15a60*/  R2UR UR22, R88 ;  /* 0x00000000581672ca */ /* 0x000fc400000e0000 */
[----:B------:R-:W-:Y:S02]  /*15a70*/  IADD3 R88, R20, 0x600, RZ ;  /* 0x0000060014587810 */ /* 0x000fe40007ffe0ff */
[----:B------:R-:W-:Y:S01]  /*15a80*/  R2UR UR8, R92 ;  /* 0x000000005c0872ca */ /* 0x000fe200000e0000 */
[----:B------:R-:W-:Y:S01]  /*15a90*/  VIADD R92, R20, 0x402 ;  /* 0x00000402145c7836 */ /* 0x000fe20000000000 */
        /* <DEDUP_REMOVED lines=12> */
[----:B------:R-:W-:Y:S02]  /*15b60*/  R2UR UR38, R94 ;  /* 0x000000005e2672ca */ /* 0x000fe400000e0000 */
[----:B------:R-:W-:Y:S01]  /*15b70*/  R2UR UR24, R90 ;  /* 0x000000005a1872ca */ /* 0x000fe200000e0000 */
[----:B------:R-:W-:Y:S01]  /*15b80*/  VIADD R90, R20, 0x104 ;  /* 0x00000104145a7836 */ /* 0x000fe20000000000 */
[----:B------:R-:W-:Y:S01]  /*15b90*/  R2UR UR34, R88 ;  /* 0x00000000582272ca */ /* 0x000fe200000e0000 */
[----:B------:R-:W-:Y:S01]  /*15ba0*/  VIADD R88, R20, 0x404 ;  /* 0x0000040414587836 */ /* 0x000fe20000000000 */
[----:B------:R-:W-:-:S02]  /*15bb0*/  R2UR UR30, R92 ;  /* 0x000000005c1e72ca */ /* 0x000fc400000e0000 */
[----:B------:R-:W-:Y:S02]  /*15bc0*/  R2UR UR58, R90 ;  /* 0x000000005a3a72ca */ /* 0x000fe400000e0000 */
[----:B------:R-:W-:Y:S02]  /*15bd0*/  IADD3 R90, R20, 0x304, RZ ;  /* 0x00000304145a7810 */ /* 0x000fe40007ffe0ff */
[----:B------:R-:W-:Y:S01]  /*15be0*/  R2UR UR46, R88 ;  /* 0x00000000582e72ca */ /* 0x000fe200000e0000 */
[----:B------:R-:W-:Y:S01]  /*15bf0*/  VIADD R88, R20, 0x604 ;  /* 0x0000060414587836 */ /* 0x000fe20000000000 */
[----:B------:R-:W-:Y:S01]  /*15c00*/  R2UR UR42, R90 ;  /* 0x000000005a2a72ca */ /* 0x000fe200000e0000 */
[----:B------:R-:W-:Y:S01]  /*15c10*/  VIADD R90, R20, 0x504 ;  /* 0x00000504145a7836 */ /* 0x000fe20000000000 */
[----:B------:R-:W-:Y:S02]  /*15c20*/  MOV R3, UR38 ;  /* 0x0000002600037c02 */ /* 0x000fe40008000f00 */
[----:B------:R-:W-:Y:S01]  /*15c30*/  MOV R16, UR34 ;  /* 0x0000002200107c02 */ /* 0x000fe20008000f00 */
[----:B------:R-:W-:Y:S01]  /*15c40*/  UMOV UR34, UR16 ;  /* 0x0000001000227c82 */ /* 0x000fe20008000000 */
[C---:B------:R-:W-:Y:S01]  /*15c50*/  R2UR UR16, R4.reuse ;  /* 0x00000000041072ca */ /* 0x040fe200000e0000 */
[----:B------:R-:W-:Y:S01]  /*15c60*/  UMOV UR38, UR30 ;  /* 0x0000001e00267c82 */ /* 0x000fe20008000000 */
[----:B------:R-:W-:Y:S01]  /*15c70*/  MOV R26, UR34 ;  /* 0x00000022001a7c02 */ /* 0x000fe20008000f00 */
[----:B------:R-:W-:Y:S01]  /*15c80*/  UMOV UR34, UR8 ;  /* 0x0000000800227c82 */ /* 0x000fe20008000000 */
[----:B------:R-:W-:-:S02]  /*15c90*/  R2UR UR8, R4 ;  /* 0x00000000040872ca */ /* 0x000fc400000e0000 */
[----:B------:R-:W-:Y:S01]  /*15ca0*/  MOV R14, UR58 ;  /* 0x0000003a000e7c02 */ /* 0x000fe20008000f00 */
[----:B------:R-:W-:Y:S01]  /*15cb0*/  UMOV UR58, UR28 ;  /* 0x0000001c003a7c82 */ /* 0x000fe20008000000 */
[----:B------:R-:W-:Y:S01]  /*15cc0*/  MOV R18, UR42 ;  /* 0x0000002a00127c02 */ /* 0x000fe20008000f00 */
[----:B------:R-:W-:Y:S01]  /*15cd0*/  UMOV UR42, UR24 ;  /* 0x00000018002a7c82 */ /* 0x000fe20008000000 */
[----:B------:R-:W-:Y:S01]  /*15ce0*/  MOV R24, UR58 ;  /* 0x0000003a00187c02 */ /* 0x000fe20008000f00 */
[----:B------:R-:W-:Y:S01]  /*15cf0*/  UMOV UR58, UR12 ;  /* 0x0000000c003a7c82 */ /* 0x000fe20008000000 */
[----:B------:R-:W-:Y:S01]  /*15d00*/  MOV R96, UR42 ;  /* 0x0000002a00607c02 */ /* 0x000fe20008000f00 */
[----:B------:R-:W-:Y:S01]  /*15d10*/  QGMMA.64x32x32.F32.E4M3.E4M3 R184, gdesc[UR16], RZ, !UPT, gsb0 ;  /* 0x0060000010b879f3 */ /* 0x000fe2000c0008ff */
[----:B------:R-:W-:Y:S01]  /*15d20*/  UMOV UR42, UR4 ;  /* 0x00000004002a7c82 */ /* 0x000fe20008000000 */
[C---:B------:R-:W-:Y:S02]  /*15d30*/  R2UR UR4, R4.reuse ;  /* 0x00000000040472ca */ /* 0x040fe400000e0000 */
[C---:B------:R-:W-:Y:S01]  /*15d40*/  R2UR UR12, R4.reuse ;  /* 0x00000000040c72ca */ /* 0x040fe200000e0000 */
[----:B------:R-:W-:Y:S01]  /*15d50*/  IMAD.MOV.U32 R21, RZ, RZ, R96 ;  /* 0x000000ffff157224 */ /* 0x000fe200078e0060 */
[----:B------:R-:W-:Y:S01]  /*15d60*/  MOV R22, UR38 ;  /* 0x0000002600167c02 */ /* 0x000fe20008000f00 */
[----:B------:R-:W-:Y:S01]  /*15d70*/  UMOV UR38, UR20 ;  /* 0x0000001400267c82 */ /* 0x000fe20008000000 */
[----:B------:R-:W-:-:S02]  /*15d80*/  R2UR UR20, R4 ;  /* 0x00000000041472ca */ /* 0x000fc400000e0000 */
[----:B------:R-:W-:Y:S02]  /*15d90*/  R2UR UR24, R4 ;  /* 0x00000000041872ca */ /* 0x000fe400000e0000 */
[----:B------:R-:W-:Y:S01]  /*15da0*/  R2UR UR50, R90 ;  /* 0x000000005a3272ca */ /* 0x000fe200000e0000 */
[----:B------:R-:W-:Y:S01]  /*15db0*/  VIADD R90, R20, 0x6 ;  /* 0x00000006145a7836 */ /* 0x000fe20000000000 */
[----:B------:R-:W-:Y:S01]  /*15dc0*/  R2UR UR54, R88 ;  /* 0x00000000583672ca */ /* 0x000fe200000e0000 */
[----:B------:R-:W-:Y:S01]  /*15dd0*/  VIADD R88, R20, 0x106 ;  /* 0x0000010614587836 */ /* 0x000fe20000000000 */
[----:B------:R-:W-:Y:S02]  /*15de0*/  WARPGROUP.DEPBAR.LE gsb0, 0x0 ;  /* 0x00008000000079c5 */ /* 0x000fe40000010000 */
[----:B------:R-:W-:-:S06]  /*15df0*/  WARPGROUP.ARRIVE ;  /* 0x00000000000079c5 */ /* 0x000fcc0000000000 */
[----:B------:R-:W-:Y:S01]  /*15e00*/  QGMMA.64x32x32.F32.E4M3.E4M3 R168, gdesc[UR4], RZ, !UPT, gsb0 ;  /* 0x0060000004a879f3 */ /* 0x000fe2000c0008ff */
[----:B------:R-:W-:Y:S01]  /*15e10*/  R2UR UR6, R90 ;  /* 0x000000005a0672ca */ /* 0x000fe200000e0000 */
[----:B------:R-:W-:Y:S01]  /*15e20*/  VIADD R90, R20, 0x206 ;  /* 0x00000206145a7836 */ /* 0x000fe20000000000 */
[----:B------:R-:W-:Y:S01]  /*15e30*/  R2UR UR7, R91 ;  /* 0x000000005b0772ca */ /* 0x000fe200000e0000 */
[----:B------:R-:W-:Y:S01]  /*15e40*/  IMAD.MOV.U32 R91, RZ, RZ, 0x40000040 ;  /* 0x40000040ff5b7424 */ /* 0x000fe200078e00ff */
[----:B------:R-:W-:Y:S02]  /*15e50*/  WARPGROUP.DEPBAR.LE gsb0, 0x0 ;  /* 0x00008000000079c5 */ /* 0x000fe40000010000 */
[----:B------:R-:W-:-:S06]  /*15e60*/  WARPGROUP.ARRIVE ;  /* 0x00000000000079c5 */ /* 0x000fcc0000000000 */
[----:B------:R-:W-:Y:S01]  /*15e70*/  QGMMA.64x32x32.F32.E4M3.E4M3 R152, gdesc[UR8], RZ, !UPT, gsb0 ;  /* 0x00600000089879f3 */ /* 0x000fe2000c0008ff */
[----:B------:R-:W-:Y:S01]  /*15e80*/  R2UR UR10, R88 ;  /* 0x00000000580a72ca */ /* 0x000fe200000e0000 */
[----:B------:R-:W-:Y:S01]  /*15e90*/  VIADD R88, R20, 0x306 ;  /* 0x0000030614587836 */ /* 0x000fe20000000000 */
[----:B------:R-:W-:Y:S02]  /*15ea0*/  R2UR UR11, R89 ;  /* 0x00000000590b72ca */ /* 0x000fe400000e0000 */
[----:B------:R-:W-:Y:S02]  /*15eb0*/  MOV R89, 0x40000040 ;  /* 0x4000004000597802 */ /* 0x000fe40000000f00 */
[----:B------:R-:W-:Y:S01]  /*15ec0*/  R2UR UR18, R88 ;  /* 0x00000000581272ca */ /* 0x000fe200000e0000 */
[----:B------:R-:W-:Y:S01]  /*15ed0*/  VIADD R88, R20, 0x506 ;  /* 0x0000050614587836 */ /* 0x000fe20000000000 */
[----:B------:R-:W-:Y:S01]  /*15ee0*/  R2UR UR19, R89 ;  /* 0x00000000591372ca */ /* 0x000fe200000e0000 */
[----:B------:R-:W-:Y:S01]  /*15ef0*/  IMAD.MOV.U32 R89, RZ, RZ, 0x40000040 ;  /* 0x40000040ff597424 */ /* 0x000fe200078e00ff */
[----:B------:R-:W-:-:S02]  /*15f00*/  WARPGROUP.DEPBAR.LE gsb0, 0x0 ;  /* 0x00008000000079c5 */ /* 0x000fc40000010000 */
[----:B------:R-:W-:-:S06]  /*15f10*/  WARPGROUP.ARRIVE ;  /* 0x00000000000079c5 */ /* 0x000fcc0000000000 */
[----:B------:R-:W-:Y:S01]  /*15f20*/  QGMMA.64x32x32.F32.E4M3.E4M3 R136, gdesc[UR12], RZ, !UPT, gsb0 ;  /* 0x006000000c8879f3 */ /* 0x000fe2000c0008ff */
[----:B------:R-:W-:Y:S01]  /*15f30*/  R2UR UR14, R90 ;  /* 0x000000005a0e72ca */ /* 0x000fe200000e0000 */
[C---:B------:R-:W-:Y:S01]  /*15f40*/  VIADD R90, R20.reuse, 0x406 ;  /* 0x00000406145a7836 */ /* 0x040fe20000000000 */
[----:B------:R-:W-:Y:S01]  /*15f50*/  R2UR UR15, R91 ;  /* 0x000000005b0f72ca */ /* 0x000fe200000e0000 */
[----:B------:R-:W-:Y:S02]  /*15f60*/  VIADD R20, R20, 0x606 ;  /* 0x0000060614147836 */ /* 0x000fe40000000000 */
[----:B------:R-:W-:-:S03]  /*15f70*/  IMAD.MOV.U32 R91, RZ, RZ, 0x40000040 ;  /* 0x40000040ff5b7424 */ /* 0x000fc600078e00ff */
[----:B------:R-:W-:Y:S02]  /*15f80*/  R2UR UR30, R20 ;  /* 0x00000000141e72ca */ /* 0x000fe400000e0000 */
[----:B------:R-:W-:Y:S01]  /*15f90*/  MOV R20, R97 ;  /* 0x0000006100147202 */ /* 0x000fe20000000f00 */
[----:B------:R-:W-:Y:S02]  /*15fa0*/  WARPGROUP.DEPBAR.LE gsb0, 0x0 ;  /* 0x00008000000079c5 */ /* 0x000fe40000010000 */
[----:B------:R-:W-:-:S06]  /*15fb0*/  WARPGROUP.ARRIVE ;  /* 0x00000000000079c5 */ /* 0x000fcc0000000000 */
[----:B------:R-:W-:Y:S01]  /*15fc0*/  QGMMA.64x32x32.F32.E4M3.E4M3 R120, gdesc[UR20], RZ, !UPT, gsb0 ;  /* 0x00600000147879f3 */ /* 0x000fe2000c0008ff */
[----:B------:R-:W-:Y:S02]  /*15fd0*/  R2UR UR22, R90 ;  /* 0x000000005a1672ca */ /* 0x000fe400000e0000 */
[----:B------:R-:W-:Y:S01]  /*15fe0*/  R2UR UR23, R91 ;  /* 0x000000005b1772ca */ /* 0x000fe200000e0000 */
        /* <DEDUP_REMOVED lines=9> */
[----:B------:R-:W-:Y:S02]  /*16080*/  R2UR UR37, R11 ;  /* 0x000000000b2572ca */ /* 0x000fe400000e0000 */
[----:B------:R-:W-:Y:S02]  /*16090*/  R2UR UR43, R20 ;  /* 0x00000000142b72ca */ /* 0x000fe400000e0000 */
[----:B------:R-:W-:Y:S01]  /*160a0*/  R2UR UR42, R21 ;  /* 0x00000000152a72ca */ /* 0x000fe200000e0000 */
[----:B------:R-:W-:Y:S02]  /*160b0*/  WARPGROUP.DEPBAR.LE gsb0, 0x0 ;  /* 0x00008000000079c5 */ /* 0x000fe40000010000 */
[----:B------:R-:W-:-:S06]  /*160c0*/  WARPGROUP.ARRIVE ;  /* 0x00000000000079c5 */ /* 0x000fcc0000000000 */
[----:B------:R-:W-:Y:S01]  /*160d0*/  QGMMA.64x32x32.F32.E4M3.E4M3 R184, gdesc[UR32], R184, gsb0 ;  /* 0x0060000020b879f3 */ /* 0x000fe200080008b8 */
[----:B------:R-:W-:Y:S02]  /*160e0*/  R2UR UR40, R10 ;  /* 0x000000000a2872ca */ /* 0x000fe400000e0000 */
[----:B------:R-:W-:Y:S02]  /*160f0*/  R2UR UR41, R11 ;  /* 0x000000000b2972ca */ /* 0x000fe400000e0000 */
[----:B------:R-:W-:Y:S02]  /*16100*/  R2UR UR35, R27 ;  /* 0x000000001b2372ca */ /* 0x000fe400000e0000 */
[----:B------:R-:W-:Y:S01]  /*16110*/  R2UR UR34, R26 ;  /* 0x000000001a2272ca */ /* 0x000fe200000e0000 */
[----:B------:R0:W5:Y:S01]  /*16120*/  LDL.LU R27, [R1+0xd4] ;  /* 0x0000d400011b7983 */ /* 0x0001620000300800 */
[----:B------:R-:W-:Y:S02]  /*16130*/  R2UR UR32, R10 ;  /* 0x000000000a2072ca */ /* 0x000fe400000e0000 */
[----:B------:R-:W-:Y:S01]  /*16140*/  R2UR UR33, R11 ;  /* 0x000000000b2172ca */ /* 0x000fe200000e0000 */
[----:B------:R0:W5:Y:S01]  /*16150*/  LDL.LU R26, [R1+0xd0] ;  /* 0x0000d000011a7983 */ /* 0x0001620000300800 */
[----:B------:R-:W-:-:S02]  /*16160*/  WARPGROUP.DEPBAR.LE gsb0, 0x0 ;  /* 0x00008000000079c5 */ /* 0x000fc40000010000 */
        /* <DEDUP_REMOVED lines=13> */
[----:B------:R0:W5:Y:S01]  /*16240*/  LDL.LU R25, [R1+0xcc] ;  /* 0x0000cc0001197983 */ /* 0x0001620000300800 */
[----:B------:R-:W-:Y:S02]  /*16250*/  R2UR UR56, R10 ;  /* 0x000000000a3872ca */ /* 0x000fe400000e0000 */
[----:B------:R-:W-:Y:S01]  /*16260*/  R2UR UR57, R11 ;  /* 0x000000000b3972ca */ /* 0x000fe200000e0000 */
[----:B------:R0:W5:Y:S01]  /*16270*/  LDL.LU R24, [R1+0xc8] ;  /* 0x0000c80001187983 */ /* 0x0001620000300800 */
[----:B------:R-:W-:Y:S02]  /*16280*/  WARPGROUP.DEPBAR.LE gsb0, 0x0 ;  /* 0x00008000000079c5 */ /* 0x000fe40000010000 */
[----:B------:R-:W-:-:S09]  /*16290*/  WARPGROUP.ARRIVE ;  /* 0x00000000000079c5 */ /* 0x000fd20000000000 */
        /* <DEDUP_REMOVED lines=11> */
[----:B------:R-:W-:Y:S02]  /*16350*/  R2UR UR38, R3 ;  /* 0x00000000032672ca */ /* 0x000fe400000e0000 */
[----:B------:R-:W-:Y:S02]  /*16360*/  R2UR UR36, R8 ;  /* 0x00000000082472ca */ /* 0x000fe400000e0000 */
[----:B------:R-:W-:Y:S01]  /*16370*/  R2UR UR37, R9 ;  /* 0x00000000092572ca */ /* 0x000fe200000e0000 */
[----:B------:R-:W-:Y:S02]  /*16380*/  WARPGROUP.DEPBAR.LE gsb0, 0x0 ;  /* 0x00008000000079c5 */ /* 0x000fe40000010000 */
[----:B------:R-:W-:-:S10]  /*16390*/  WARPGROUP.ARRIVE ;  /* 0x00000000000079c5 */ /* 0x000fd40000000000 */
        /* <DEDUP_REMOVED lines=16> */
[----:B------:R-:W-:Y:S01]  /*164a0*/  R2UR UR42, R18 ;  /* 0x00000000122a72ca */ /* 0x000fe200000e0000 */
[----:B------:R0:W5:Y:S01]  /*164b0*/  LDL.LU R19, [R1+0xbc] ;  /* 0x0000bc0001137983 */ /* 0x0001620000300800 */
[C---:B------:R-:W-:Y:S02]  /*164c0*/  R2UR UR40, R8.reuse ;  /* 0x00000000082872ca */ /* 0x040fe400000e0000 */
[C---:B------:R-:W-:Y:S01]  /*164d0*/  R2UR UR41, R9.reuse ;  /* 0x00000000092972ca */ /* 0x040fe200000e0000 */
[----:B------:R0:W5:Y:S01]  /*164e0*/  LDL.LU R18, [R1+0xb8] ;  /* 0x0000b80001127983 */ /* 0x0001620000300800 */
[C---:B------:R-:W-:Y:S02]  /*164f0*/  R2UR UR44, R8.reuse ;  /* 0x00000000082c72ca */ /* 0x040fe400000e0000 */
[----:B------:R-:W-:Y:S01]  /*16500*/  R2UR UR45, R9 ;  /* 0x00000000092d72ca */ /* 0x000fe200000e0000 */
[----:B------:R0:W5:Y:S01]  /*16510*/  LDL.LU R17, [R1+0xb4] ;  /* 0x0000b40001117983 */ /* 0x0001620000300800 */
[----:B------:R-:W-:-:S02]  /*16520*/  R2UR UR48, R8 ;  /* 0x00000000083072ca */ /* 0x000fc400000e0000 */
[C---:B------:R-:W-:Y:S01]  /*16530*/  R2UR UR49, R9.reuse ;  /* 0x00000000093172ca */ /* 0x040fe200000e0000 */
[----:B------:R0:W5:Y:S01]  /*16540*/  LDL.LU R16, [R1+0xb0] ;  /* 0x0000b00001107983 */ /* 0x0001620000300800 */
[----:B------:R-:W-:Y:S02]  /*16550*/  R2UR UR52, R8 ;  /* 0x00000000083472ca */ /* 0x000fe400000e0000 */
[----:B------:R-:W-:Y:S01]  /*16560*/  R2UR UR53, R9 ;  /* 0x00000000093572ca */ /* 0x000fe200000e0000 */
        /* <DEDUP_REMOVED lines=29> */
[----:B------:R0:W5:Y:S01]  /*16740*/  LDL.LU R2, [R1+0x9c] ;  /* 0x00009c0001027983 */ /* 0x0001620000300800 */
[----:B------:R-:W-:Y:S02]  /*16750*/  WARPGROUP.DEPBAR.LE gsb0, 0x0 ;  /* 0x00008000000079c5 */ /* 0x000fe40000010000 */
[----:B------:R-:W-:-:S06]  /*16760*/  WARPGROUP.ARRIVE ;  /* 0x00000000000079c5 */ /* 0x000fcc0000000000 */
[----:B------:R-:W-:Y:S01]  /*16770*/  QGMMA.64x32x32.F32.E4M3.E4M3 R152, gdesc[UR12], R152, gsb0 ;  /* 0x006000000c9879f3 */ /* 0x000fe20008000898 */
[----:B------:R-:W-:Y:S02]  /*16780*/  R2UR UR16, R6 ;  /* 0x00000000061072ca */ /* 0x000fe400000e0000 */
[----:B------:R-:W-:Y:S01]  /*16790*/  R2UR UR17, R7 ;  /* 0x00000000071172ca */ /* 0x000fe200000e0000 */
[----:B------:R-:W-:Y:S02]  /*167a0*/  WARPGROUP.DEPBAR.LE gsb0, 0x0 ;  /* 0x00008000000079c5 */ /* 0x000fe40000010000 */
[----:B------:R-:W-:-:S10]  /*167b0*/  WARPGROUP.ARRIVE ;  /* 0x00000000000079c5 */ /* 0x000fd40000000000 */
        /* <DEDUP_REMOVED lines=17> */
[----:B------:R-:W-:Y:S02]  /*168d0*/  R2UR UR37, R13 ;  /* 0x000000000d2572ca */ /* 0x000fe400000e0000 */
[----:B------:R-:W-:Y:S01]  /*168e0*/  R2UR UR36, R0 ;  /* 0x00000000002472ca */ /* 0x000fe200000e0000 */
[----:B------:R-:W-:Y:S02]  /*168f0*/  WARPGROUP.DEPBAR.LE gsb0, 0x0 ;  /* 0x00008000000079c5 */ /* 0x000fe40000010000 */
[----:B0-----:R-:W-:-:S12]  /*16900*/  @P1 BRA `(.L_x_425) ;  /* 0x0000000000281947 */ /* 0x001fd80003800000 */
[----:B------:R-:W-:Y:S05]  /*16910*/  @!P0 BRA `(.L_x_426) ;  /* 0x0000000000048947 */ /* 0x000fea0003800000 */
[----:B------:R-:W-:Y:S01]  /*16920*/  BPT.TRAP 0x1 ;  /* 0x000000040000795c */ /* 0x000fe20000300000 */
.L_x_426:
[----:B-----5:R-:W-:Y:S01]  /*16930*/  SHF.L.U32 R0, R12, 0x1f, RZ ;  /* 0x0000001f0c007819 */ /* 0x020fe200000006ff */
[----:B------:R-:W-:-:S04]  /*16940*/  IMAD R12, R233, 0x8, R16 ;  /* 0x00000008e90c7824 */ /* 0x000fc800078e0210 */
[----:B------:R0:W1:Y:S01]  /*16950*/  SYNCS.PHASECHK.TRANS64.TRYWAIT P1, [R12+URZ+0x2e850], R0 ;  /* 0x02e850000c0075a7 */ /* 0x000062000802017f */
[----:B------:R-:W-:Y:S05]  /*16960*/  @!P0 BRA `(.L_x_427) ;  /* 0x0000000000048947 */ /* 0x000fea0003800000 */
[----:B------:R-:W-:Y:S01]  /*16970*/  BPT.TRAP 0x1 ;  /* 0x000000040000795c */ /* 0x000fe20000300000 */
.L_x_427:
[----:B-1----:R-:W-:Y:S05]  /*16980*/  @P1 BRA `(.L_x_425) ;  /* 0x0000000000081947 */ /* 0x002fea0003800000 */
[----:B------:R-:W1:Y:S02]  /*16990*/  SYNCS.PHASECHK.TRANS64.TRYWAIT P1, [R12+URZ+0x2e850], R0 ;  /* 0x02e850000c0075a7 */ /* 0x000e64000802017f */
[----:B-1----:R-:W-:Y:S05]  /*169a0*/  @!P1 BRA `(.L_x_428) ;  /* 0x000000c000a49947 */ /* 0x002fea0003800000 */
.L_x_425:
[----:B01---5:R-:W-:Y:S01]  /*169b0*/  VIADD R0, R16, 0x400 ;  /* 0x0000040010007836 */ /* 0x023fe20000000000 */
[----:B------:R-:W-:Y:S05]  /*169c0*/  WARPSYNC.ALL ;  /* 0x0000000000007948 */ /* 0x000fea0003800000 */
[----:B------:R-:W-:Y:S01]  /*169d0*/  SHF.R.U32.HI R0, RZ, 0x4, R0 ;  /* 0x00000004ff007819 */ /* 0x000fe20000011600 */
[----:B------:R-:W-:Y:S01]  /*169e0*/  IMAD.MOV.U32 R13, RZ, RZ, -0x3ffffff0 ;  /* 0xc0000010ff0d7424 */ /* 0x000fe200078e00ff */
[----:B------:R-:W-:Y:S01]  /*169f0*/  WARPGROUP.ARRIVE ;  /* 0x00000000000079c5 */ /* 0x000fe20000000000 */
[----:B------:R-:W-:Y:S02]  /*16a00*/  MOV R21, 0xc0000010 ;  /* 0xc000001000157802 */ /* 0x000fe40000000f00 */
[----:B------:R-:W-:-:S02]  /*16a10*/  LOP3.LUT R0, R0, 0x3fff, RZ, 0xc0, !PT ;  /* 0x00003fff00007812 */ /* 0x000fc400078ec0ff */
[----:B------:R-:W-:Y:S02]  /*16a20*/  R2UR UR7, R13 ;  /* 0x000000000d0772ca */ /* 0x000fe400000e0000 */
[----:B------:R-:W-:Y:S02]  /*16a30*/  LOP3.LUT R0, R0, 0x10000, RZ, 0xfc, !PT ;  /* 0x0001000000007812 */ /* 0x000fe400078efcff */
[----:B------:R-:W-:-:S03]  /*16a40*/  FMNMX.FTZ R13, R186, R235, !PT ;  /* 0x000000ebba0d7209 */ /* 0x000fc60007810000 */
[----:B------:R-:W-:Y:S01]  /*16a50*/  IMAD R12, R233, 0x700, R0 ;  /* 0x00000700e90c7824 */ /* 0x000fe200078e0200 */
[----:B------:R-:W-:Y:S02]  /*16a60*/  FMNMX.FTZ R0, R184, R3, !PT ;  /* 0x00000003b8007209 */ /* 0x000fe40007810000 */
[----:B------:R-:W-:Y:S01]  /*16a70*/  FMNMX.FTZ R13, R187, R13, !PT ;  /* 0x0000000dbb0d7209 */ /* 0x000fe20007810000 */
[C---:B------:R-:W-:Y:S01]  /*16a80*/  VIADD R20, R12.reuse, 0x100 ;  /* 0x000001000c147836 */ /* 0x040fe20000000000 */
[----:B------:R-:W-:Y:S02]  /*16a90*/  R2UR UR6, R12 ;  /* 0x000000000c0672ca */ /* 0x000fe400000e0000 */
[----:B------:R-:W-:Y:S02]  /*16aa0*/  FMNMX.FTZ R0, R185, R0, !PT ;  /* 0x00000000b9007209 */ /* 0x000fe40007810000 */
[----:B------:R-:W-:Y:S02]  /*16ab0*/  FMNMX.FTZ R13, R190, R13, !PT ;  /* 0x0000000dbe0d7209 */ /* 0x000fe40007810000 */
[----:B------:R-:W-:-:S02]  /*16ac0*/  FMNMX.FTZ R0, R188, R0, !PT ;  /* 0x00000000bc007209 */ /* 0x000fc40007810000 */
[----:B------:R-:W-:Y:S02]  /*16ad0*/  FMNMX.FTZ R13, R191, R13, !PT ;  /* 0x0000000dbf0d7209 */ /* 0x000fe40007810000 */
[----:B------:R-:W-:Y:S02]  /*16ae0*/  FMNMX.FTZ R0, R189, R0, !PT ;  /* 0x00000000bd007209 */ /* 0x000fe40007810000 */
[----:B------:R-:W-:Y:S01]  /*16af0*/  FMNMX.FTZ R13, R194, R13, !PT ;  /* 0x0000000dc20d7209 */ /* 0x000fe20007810000 */
[----:B------:R-:W-:Y:S01]  /*16b00*/  QGMMA.64x128x32.F32.E4M3.E4M3 R24, R224, gdesc[UR4], R24, gsb0 ;  /* 0x01e00004e0187df3 */ /* 0x000fe20008000818 */
[----:B------:R-:W-:Y:S01]  /*16b10*/  R2UR UR6, R20 ;  /* 0x00000000140672ca */ /* 0x000fe200000e0000 */
[----:B------:R-:W-:Y:S01]  /*16b20*/  VIADD R20, R12, 0x200 ;  /* 0x000002000c147836 */ /* 0x000fe20000000000 */
[----:B------:R-:W-:Y:S01]  /*16b30*/  R2UR UR7, R21 ;  /* 0x00000000150772ca */ /* 0x000fe200000e0000 */
[----:B------:R-:W-:Y:S01]  /*16b40*/  IMAD.MOV.U32 R21, RZ, RZ, -0x3ffffff0 ;  /* 0xc0000010ff157424 */ /* 0x000fe200078e00ff */
        /* <DEDUP_REMOVED lines=71> */
[----:B------:R-:W-:-:S05]  /*16fc0*/  FMNMX.FTZ R0, R133, R0, !PT ;  /* 0x0000000085007209 */ /* 0x000fca0007810000 */
[----:B------:R-:W0:Y:S01]  /*16fd0*/  S2R R227, SR_TID.X ;  /* 0x0000000000e37919 */ /* 0x000e220000002100 */
[----:B------:R-:W-:Y:S02]  /*16fe0*/  FMNMX.FTZ R13, R135, R13, !PT ;  /* 0x0000000d870d7209 */ /* 0x000fe40007810000 */
[----:B------:R-:W-:Y:S01]  /*16ff0*/  FMNMX.FTZ R0, R104, R0, !PT ;  /* 0x0000000068007209 */ /* 0x000fe20007810000 */
[----:B------:R-:W-:Y:S01]  /*17000*/  QGMMA.64x128x32.F32.E4M3.E4M3 R24, R220, gdesc[UR4], R24, gsb0 ;  /* 0x01e00004dc187df3 */ /* 0x000fe20008000818 */
[----:B------:R-:W-:Y:S01]  /*17010*/  R2UR UR6, R20 ;  /* 0x00000000140672ca */ /* 0x000fe200000e0000 */
[----:B------:R-:W-:Y:S01]  /*17020*/  VIADD R20, R12, 0x300 ;  /* 0x000003000c147836 */ /* 0x000fe20000000000 */
[----:B------:R-:W-:Y:S01]  /*17030*/  R2UR UR7, R21 ;  /* 0x00000000150772ca */ /* 0x000fe200000e0000 */
[----:B------:R-:W-:Y:S01]  /*17040*/  IMAD.MOV.U32 R21, RZ, RZ, -0x3ffffff0 ;  /* 0xc0000010ff157424 */ /* 0x000fe200078e00ff */
        /* <DEDUP_REMOVED lines=30> */
[----:B0-----:R-:W-:Y:S02]  /*17230*/  LOP3.LUT R227, R227, 0x7f, RZ, 0xc0, !PT ;  /* 0x0000007fe3e37812 */ /* 0x001fe400078ec0ff */
[----:B------:R-:W-:-:S02]  /*17240*/  FMNMX.FTZ R13, R103, R13, !PT ;  /* 0x0000000d670d7209 */ /* 0x000fc40007810000 */
[----:B------:R-:W-:Y:S02]  /*17250*/  ISETP.NE.AND P1, PT, R227, RZ, PT ;  /* 0x000000ffe300720c */ /* 0x000fe40003f25270 */
[----:B------:R-:W0:Y:S02]  /*17260*/  S2R R227, SR_TID.X ;  /* 0x0000000000e37919 */ /* 0x000e240000002100 */
[----:B0-----:R-:W-:Y:S01]  /*17270*/  SHF.R.U32.HI R227, RZ, 0x7, R227 ;  /* 0x00000007ffe37819 */ /* 0x001fe200000116e3 */
[----:B------:R-:W-:Y:S02]  /*17280*/  WARPGROUP.DEPBAR.LE gsb0, 0x0 ;  /* 0x00008000000079c5 */ /* 0x000fe40000010000 */
[----:B------:R-:W-:-:S06]  /*17290*/  WARPGROUP.ARRIVE ;  /* 0x00000000000079c5 */ /* 0x000fcc0000000000 */
[----:B------:R-:W-:Y:S01]  /*172a0*/  QGMMA.64x128x32.F32.E4M3.E4M3 R24, R200, gdesc[UR4], R24, gsb0 ;  /* 0x01e00004c8187df3 */ /* 0x000fe20008000818 */
[----:B------:R-:W-:Y:S02]  /*172b0*/  R2UR UR6, R20 ;  /* 0x00000000140672ca */ /* 0x000fe400000e0000 */
[----:B------:R-:W-:Y:S01]  /*172c0*/  R2UR UR7, R21 ;  /* 0x00000000150772ca */ /* 0x000fe200000e0000 */
[----:B------:R-:W0:Y:S01]  /*172d0*/  SHFL.BFLY PT, R20, R0, 0x2, 0x1f ;  /* 0x0c401f0000147f89 */ /* 0x000e2200000e0000 */
[----:B------:R-:W-:Y:S02]  /*172e0*/  MOV R21, 0xc0000010 ;  /* 0xc000001000157802 */ /* 0x000fe40000000f00 */
[----:B0-----:R-:W-:Y:S01]  /*172f0*/  FMNMX.FTZ R0, R0, R20, !PT ;  /* 0x0000001400007209 */ /* 0x001fe20007810000 */
[----:B------:R-:W-:Y:S01]  /*17300*/  VIADD R20, R12, 0x400 ;  /* 0x000004000c147836 */ /* 0x000fe20000000000 */
[----:B------:R-:W-:Y:S02]  /*17310*/  WARPGROUP.DEPBAR.LE gsb0, 0x0 ;  /* 0x00008000000079c5 */ /* 0x000fe40000010000 */
[----:B------:R-:W-:Y:S01]  /*17320*/  WARPGROUP.ARRIVE ;  /* 0x00000000000079c5 */ /* 0x000fe20000000000 */
[----:B------:R-:W0:Y:S05]  /*17330*/  SHFL.BFLY PT, R200, R13, 0x2, 0x1f ;  /* 0x0c401f000dc87f89 */ /* 0x000e2a00000e0000 */
[----:B------:R-:W-:Y:S01]  /*17340*/  QGMMA.64x128x32.F32.E4M3.E4M3 R24, R204, gdesc[UR4], R24, gsb0 ;  /* 0x01e00004cc187df3 */ /* 0x000fe20008000818 */
[----:B------:R-:W-:-:S02]  /*17350*/  R2UR UR6, R20 ;  /* 0x00000000140672ca */ /* 0x000fc400000e0000 */
[----:B------:R-:W-:Y:S02]  /*17360*/  R2UR UR7, R21 ;  /* 0x00000000150772ca */ /* 0x000fe400000e0000 */
[----:B------:R-:W1:Y:S01]  /*17370*/  SHFL.BFLY PT, R21, R0, 0x1, 0x1f ;  /* 0x0c201f0000157f89 */ /* 0x000e6200000e0000 */
[----:B0-----:R-:W-:-:S05]  /*17380*/  FMNMX.FTZ R13, R13, R200, !PT ;  /* 0x000000c80d0d7209 */ /* 0x001fca0007810000 */
[----:B------:R-:W0:Y:S01]  /*17390*/  SHFL.BFLY PT, R20, R13, 0x1, 0x1f ;  /* 0x0c201f000d147f89 */ /* 0x000e2200000e0000 */
[----:B-1----:R-:W-:-:S05]  /*173a0*/  FMNMX.FTZ R0, R0, R21, !PT ;  /* 0x0000001500007209 */ /* 0x002fca0007810000 */
[----:B------:R-:W-:-:S04]  /*173b0*/  FFMA.FTZ R21, R2, R0, -8 ;  /* 0xc100000002157423 */ /* 0x000fc80000010000 */
[C-C-:B------:R-:W-:Y:S01]  /*173c0*/  FFMA.FTZ R201, R2.reuse, R89, -R21.reuse ;  /* 0x0000005902c97223 */ /* 0x140fe20000010815 */
[----:B------:R-:W-:Y:S02]  /*173d0*/  IMAD.MOV.U32 R89, RZ, RZ, -0x3ffffff0 ;  /* 0xc0000010ff597424 */ /* 0x000fe400078e00ff */
[C-C-:B------:R-:W-:Y:S01]  /*173e0*/  FFMA.FTZ R184, R2.reuse, R184, -R21.reuse ;  /* 0x000000b802b87223 */ /* 0x140fe20000010815 */
[----:B------:R-:W-:-:S01]  /*173f0*/  FFMA.FTZ R100, R2, R100, -R21 ;  /* 0x0000006402647223 */ /* 0x000fc20000010815 */
[--C-:B------:R-:W-:Y:S01]  /*17400*/  FFMA.FTZ R200, R2, R88, -R21.reuse ;  /* 0x0000005802c87223 */ /* 0x100fe20000010815 */
[----:B------:R-:W-:Y:S02]  /*17410*/  VIADD R88, R12, 0x500 ;  /* 0x000005000c587836 */ /* 0x000fe40000000000 */
[C-C-:B------:R-:W-:Y:S01]  /*17420*/  FFMA.FTZ R185, R2.reuse, R185, -R21.reuse ;  /* 0x000000b902b97223 */ /* 0x140fe20000010815 */
[----:B------:R-:W-:-:S01]  /*17430*/  FFMA.FTZ R188, R2, R188, -R21 ;  /* 0x000000bc02bc7223 */ /* 0x000fc20000010815 */
[C-C-:B------:R-:W-:Y:S01]  /*17440*/  FFMA.FTZ R189, R2.reuse, R189, -R21.reuse ;  /* 0x000000bd02bd7223 */ /* 0x140fe20000010815 */
[----:B------:R-:W-:-:S01]  /*17450*/  FFMA.FTZ R192, R2, R192, -R21 ;  /* 0x000000c002c07223 */ /* 0x000fc20000010815 */
[----:B0-----:R-:W-:Y:S01]  /*17460*/  FMNMX.FTZ R13, R13, R20, !PT ;  /* 0x000000140d0d7209 */ /* 0x001fe20007810000 */
[----:B------:R-:W-:-:S01]  /*17470*/  FADD.FTZ R20, -R0, R3 ;  /* 0x0000000300147221 */ /* 0x000fc20000010100 */
[C-C-:B------:R-:W-:Y:S01]  /*17480*/  FFMA.FTZ R193, R2.reuse, R193, -R21.reuse ;  /* 0x000000c102c17223 */ /* 0x140fe20000010815 */
[----:B------:R-:W-:-:S01]  /*17490*/  FFMA.FTZ R196, R2, R196, -R21 ;  /* 0x000000c402c47223 */ /* 0x000fc20000010815 */
[C---:B------:R-:W-:Y:S01]  /*174a0*/  FFMA.FTZ R197, R2.reuse, R197, -R21 ;  /* 0x000000c502c57223 */ /* 0x040fe20000010815 */
[C---:B------:R-:W-:Y:S01]  /*174b0*/  FMUL.FTZ R20, R2.reuse, R20 ;  /* 0x0000001402147220 */ /* 0x040fe20000410000 */
[----:B------:R-:W-:Y:S01]  /*174c0*/  FADD.FTZ R3, -R13, R235 ;  /* 0x000000eb0d037221 */ /* 0x000fe20000010100 */
[----:B------:R-:W-:-:S01]  /*174d0*/  FFMA.FTZ R168, R2, R168, -R21 ;  /* 0x000000a802a87223 */ /* 0x000fc20000010815 */
[C-C-:B------:R-:W-:Y:S01]  /*174e0*/  FFMA.FTZ R169, R2.reuse, R169, -R21.reuse ;  /* 0x000000a902a97223 */ /* 0x140fe20000010815 */
        /* <DEDUP_REMOVED lines=43> */
[----:B------:R-:W-:Y:S01]  /*177a0*/  FMUL.FTZ R3, R2, R3 ;  /* 0x0000000302037220 */ /* 0x000fe20000410000 */
[----:B------:R-:W-:Y:S08]  /*177b0*/  MUFU.EX2 R21, R100 ;  /* 0x0000006400157308 */ /* 0x000ff00000000800 */
[----:B------:R-:W-:Y:S08]  /*177c0*/  MUFU.EX2 R20, R20 ;  /* 0x0000001400147308 */ /* 0x000ff00000000800 */
[----:B------:R-:W0:Y:S08]  /*177d0*/  MUFU.EX2 R184, R184 ;  /* 0x000000b800b87308 */ /* 0x000e300000000800 */
[----:B------:R-:W1:Y:S08]  /*177e0*/  MUFU.EX2 R185, R185 ;  /* 0x000000b900b97308 */ /* 0x000e700000000800 */
[----:B------:R-:W-:Y:S01]  /*177f0*/  MUFU.EX2 R3, R3 ;  /* 0x0000000300037308 */ /* 0x000fe20000000800 */
[----:B0-----:R-:W-:-:S07]  /*17800*/  FFMA.FTZ R15, R20, R15, R184 ;  /* 0x0000000f140f7223 */ /* 0x001fce00000100b8 */
[----:B------:R-:W0:Y:S01]  /*17810*/  MUFU.EX2 R188, R188 ;  /* 0x000000bc00bc7308 */ /* 0x000e220000000800 */
[----:B------:R-:W-:Y:S02]  /*17820*/  WARPGROUP.DEPBAR.LE gsb0, 0x0 ;  /* 0x00008000000079c5 */ /* 0x000fe40000010000 */
[----:B------:R-:W-:Y:S01]  /*17830*/  WARPGROUP.ARRIVE ;  /* 0x00000000000079c5 */ /* 0x000fe20000000000 */
[----:B-1----:R-:W-:-:S04]  /*17840*/  FADD.FTZ R15, R185, R15 ;  /* 0x0000000fb90f7221 */ /* 0x002fc80000010000 */
[----:B------:R-:W1:Y:S01]  /*17850*/  MUFU.EX2 R189, R189 ;  /* 0x000000bd00bd7308 */ /* 0x000e620000000800 */
[----:B------:R-:W-:Y:S01]  /*17860*/  QGMMA.64x128x32.F32.E4M3.E4M3 R24, R208, gdesc[UR4], R24, gsb0 ;  /* 0x01e00004d0187df3 */ /* 0x000fe20008000818 */
[----:B------:R-:W-:Y:S01]  /*17870*/  R2UR UR7, R89 ;  /* 0x00000000590772ca */ /* 0x000fe200000e0000 */
[----:B------:R-:W-:Y:S01]  /*17880*/  FFMA.FTZ R89, R2, R13, -8 ;  /* 0xc100000002597423 */ /* 0x000fe2000001000d */
[----:B------:R-:W-:-:S03]  /*17890*/  R2UR UR6, R88 ;  /* 0x00000000580672ca */ /* 0x000fc600000e0000 */
[C-C-:B------:R-:W-:Y:S01]  /*178a0*/  FFMA.FTZ R100, R2.reuse, R186, -R89.reuse ;  /* 0x000000ba02647223 */ /* 0x140fe20000010859 */
[----:B------:R2:W-:Y:S01]  /*178b0*/  MUFU.EX2 R88, R101 ;  /* 0x0000006500587308 */ /* 0x0005e20000000800 */
[----:B------:R-:W-:-:S01]  /*178c0*/  FFMA.FTZ R186, R2, R190, -R89 ;  /* 0x000000be02ba7223 */ /* 0x000fc20000010859 */
[C-C-:B------:R-:W-:Y:S01]  /*178d0*/  FFMA.FTZ R190, R2.reuse, R194, -R89.reuse ;  /* 0x000000c202be7223 */ /* 0x140fe20000010859 */
[----:B------:R-:W-:-:S01]  /*178e0*/  FFMA.FTZ R194, R2, R198, -R89 ;  /* 0x000000c602c27223 */ /* 0x000fc20000010859 */
[----:B0-----:R-:W-:Y:S01]  /*178f0*/  FADD.FTZ R15, R188, R15 ;  /* 0x0000000fbc0f7221 */ /* 0x001fe20000010000 */
[----:B------:R-:W-:-:S01]  /*17900*/  FFMA.FTZ R170, R2, R170, -R89 ;  /* 0x000000aa02aa7223 */ /* 0x000fc20000010859 */
[C-C-:B------:R-:W-:Y:S01]  /*17910*/  FFMA.FTZ R171, R2.reuse, R171, -R89.reuse ;  /* 0x000000ab02ab7223 */ /* 0x140fe20000010859 */
[----:B------:R-:W-:-:S01]  /*17920*/  FFMA.FTZ R174, R2, R174, -R89 ;  /* 0x000000ae02ae7223 */ /* 0x000fc20000010859 */
[----:B------:R-:W0:Y:S01]  /*17930*/  MUFU.EX2 R100, R100 ;  /* 0x0000006400647308 */ /* 0x000e220000000800 */
[----:B--2---:R-:W-:-:S01]  /*17940*/  FFMA.FTZ R101, R2, R187, -R89 ;  /* 0x000000bb02657223 */ /* 0x004fc20000010859 */
[C-C-:B------:R-:W-:Y:S01]  /*17950*/  FFMA.FTZ R187, R2.reuse, R191, -R89.reuse ;  /* 0x000000bf02bb7223 */ /* 0x140fe20000010859 */
[----:B------:R-:W-:-:S01]  /*17960*/  FFMA.FTZ R191, R2, R195, -R89 ;  /* 0x000000c302bf7223 */ /* 0x000fc20000010859 */
[----:B------:R-:W-:Y:S01]  /*17970*/  FFMA.FTZ R195, R2, R199, -R89 ;  /* 0x000000c702c37223 */ /* 0x000fe20000010859 */
[----:B-1----:R-:W-:-:S01]  /*17980*/  FADD.FTZ R15, R189, R15 ;  /* 0x0000000fbd0f7221 */ /* 0x002fc20000010000 */
[C-C-:B------:R-:W-:Y:S01]  /*17990*/  FFMA.FTZ R175, R2.reuse, R175, -R89.reuse ;  /* 0x000000af02af7223 */ /* 0x140fe20000010859 */
[----:B------:R-:W-:-:S01]  /*179a0*/  FFMA.FTZ R178, R2, R178, -R89 ;  /* 0x000000b202b27223 */ /* 0x000fc20000010859 */
[----:B------:R-:W1:Y:S01]  /*179b0*/  MUFU.EX2 R101, R101 ;  /* 0x0000006500657308 */ /* 0x000e620000000800 */
[----:B------:R-:W-:-:S01]  /*179c0*/  FFMA.FTZ R179, R2, R179, -R89 ;  /* 0x000000b302b37223 */ /* 0x000fc20000010859 */
[C-C-:B------:R-:W-:Y:S01]  /*179d0*/  FFMA.FTZ R182, R2.reuse, R182, -R89.reuse ;  /* 0x000000b602b67223 */ /* 0x140fe20000010859 */
[----:B------:R-:W-:-:S01]  /*179e0*/  FFMA.FTZ R183, R2, R183, -R89 ;  /* 0x000000b702b77223 */ /* 0x000fc20000010859 */
[C-C-:B------:R-:W-:Y:S01]  /*179f0*/  FFMA.FTZ R154, R2.reuse, R154, -R89.reuse ;  /* 0x0000009a029a7223 */ /* 0x140fe20000010859 */
[----:B------:R-:W-:-:S01]  /*17a00*/  FFMA.FTZ R155, R2, R155, -R89 ;  /* 0x0000009b029b7223 */ /* 0x000fc20000010859 */
[C-C-:B------:R-:W-:Y:S01]  /*17a10*/  FFMA.FTZ R158, R2.reuse, R158, -R89.reuse ;  /* 0x0000009e029e7223 */ /* 0x140fe20000010859 */
[----:B------:R-:W-:-:S01]  /*17a20*/  FFMA.FTZ R159, R2, R159, -R89 ;  /* 0x0000009f029f7223 */ /* 0x000fc20000010859 */
[----:B------:R-:W2:Y:S01]  /*17a30*/  MUFU.EX2 R186, R186 ;  /* 0x000000ba00ba7308 */ /* 0x000ea20000000800 */
[----:B0-----:R-:W-:-:S01]  /*17a40*/  FFMA.FTZ R14, R3, R14, R100 ;  /* 0x0000000e030e7223 */ /* 0x001fc20000010064 */
        /* <DEDUP_REMOVED lines=8> */
[C-C-:B------:R-:W-:Y:S01]  /*17ad0*/  FFMA.FTZ R142, R2.reuse, R142, -R89.reuse ;  /* 0x0000008e028e7223 */ /* 0x140fe20000010859 */
[----:B------:R-:W-:-:S01]  /*17ae0*/  FFMA.FTZ R143, R2, R143, -R89 ;  /* 0x0000008f028f7223 */ /* 0x000fc20000010859 */
[C-C-:B------:R-:W-:Y:S01]  /*17af0*/  FFMA.FTZ R146, R2.reuse, R146, -R89.reuse ;  /* 0x0000009202927223 */ /* 0x140fe20000010859 */
[----:B------:R-:W-:-:S01]  /*17b00*/  FFMA.FTZ R147, R2, R147, -R89 ;  /* 0x0000009302937223 */ /* 0x000fc20000010859 */
[C-C-:B------:R-:W-:Y:S01]  /*17b10*/  FFMA.FTZ R150, R2.reuse, R150, -R89.reuse ;  /* 0x0000009602967223 */ /* 0x140fe20000010859 */
[----:B------:R-:W-:-:S01]  /*17b20*/  FFMA.FTZ R151, R2, R151, -R89 ;  /* 0x0000009702977223 */ /* 0x000fc20000010859 */
[----:B------:R-:W1:Y:S01]  /*17b30*/  MUFU.EX2 R187, R187 ;  /* 0x000000bb00bb7308 */ /* 0x000e620000000800 */
[----:B--2---:R-:W-:-:S01]  /*17b40*/  FADD.FTZ R14, R186, R14 ;  /* 0x0000000eba0e7221 */ /* 0x004fc20000010000 */
[C-C-:B------:R-:W-:Y:S01]  /*17b50*/  FFMA.FTZ R122, R2.reuse, R122, -R89.reuse ;  /* 0x0000007a027a7223 */ /* 0x140fe20000010859 */
[----:B------:R-:W-:-:S01]  /*17b60*/  FFMA.FTZ R123, R2, R123, -R89 ;  /* 0x0000007b027b7223 */ /* 0x000fc20000010859 */
[C-C-:B------:R-:W-:Y:S01]  /*17b70*/  FFMA.FTZ R126, R2.reuse, R126, -R89.reuse ;  /* 0x0000007e027e7223 */ /* 0x140fe20000010859 */
[----:B------:R-:W-:-:S01]  /*17b80*/  FFMA.FTZ R127, R2, R127, -R89 ;  /* 0x0000007f027f7223 */ /* 0x000fc20000010859 */
[C-C-:B------:R-:W-:Y:S01]  /*17b90*/  FFMA.FTZ R130, R2.reuse, R130, -R89.reuse ;  /* 0x0000008202827223 */ /* 0x140fe20000010859 */
[----:B------:R-:W-:-:S01]  /*17ba0*/  FFMA.FTZ R131, R2, R131, -R89 ;  /* 0x0000008302837223 */ /* 0x000fc20000010859 */
[----:B------:R-:W2:Y:S01]  /*17bb0*/  MUFU.EX2 R193, R193 ;  /* 0x000000c100c17308 */ /* 0x000ea20000000800 */
        /* <DEDUP_REMOVED lines=19> */
[----:B------:R-:W-:-:S04]  /*17cf0*/  FFMA.FTZ R99, R2, R99, -R89 ;  /* 0x0000006302637223 */ /* 0x000fc80000010859 */
        /* <DEDUP_REMOVED lines=16> */
[----:B------:R-:W-:-:S06]  /*17e00*/  WARPGROUP.DEPBAR.LE gsb0, 0x0 ;  /* 0x00008000000079c5 */ /* 0x000fcc0000010000 */
[----:B------:R-:W1:Y:S01]  /*17e10*/  MUFU.EX2 R171, R171 ;  /* 0x000000ab00ab7308 */ /* 0x000e620000000800 */
[----:B------:R-:W-:Y:S01]  /*17e20*/  WARPGROUP.ARRIVE ;  /* 0x00000000000079c5 */ /* 0x000fe20000000000 */
[----:B--2---:R-:W-:-:S05]  /*17e30*/  FADD.FTZ R14, R170, R14 ;  /* 0x0000000eaa0e7221 */ /* 0x004fca0000010000 */
[----:B------:R-:W-:Y:S01]  /*17e40*/  QGMMA.64x128x32.F32.E4M3.E4M3 R24, R212, gdesc[UR4], R24, gsb0 ;  /* 0x01e00004d4187df3 */ /* 0x000fe20008000818 */
        /* <DEDUP_REMOVED lines=36> */
[----:B------:R-:W-:Y:S02]  /*18090*/  WARPGROUP.DEPBAR.LE gsb0, 0x0 ;  /* 0x00008000000079c5 */ /* 0x000fe40000010000 */
[----:B------:R-:W-:-:S04]  /*180a0*/  WARPGROUP.ARRIVE ;  /* 0x00000000000079c5 */ /* 0x000fc80000000000 */
        /* <DEDUP_REMOVED lines=44> */
[----:B------:R-:W-:Y:S02]  /*18370*/  VIADD R14, R12, 0x600 ;  /* 0x000006000c0e7836 */ /* 0x000fe40000000000 */
[----:B------:R-:W-:-:S03]  /*18380*/  FFMA.FTZ R12, R2, R114, -R89 ;  /* 0x00000072020c7223 */ /* 0x000fc60000010859 */
[----:B------:R-:W-:Y:S01]  /*18390*/  R2UR UR6, R14 ;  /* 0x000000000e0672ca */ /* 0x000fe200000e0000 */
[----:B------:R-:W0:Y:S01]  /*183a0*/  MUFU.EX2 R150, R150 ;  /* 0x0000009600967308 */ /* 0x000e220000000800 */
[----:B-1----:R-:W-:-:S01]  /*183b0*/  FADD.FTZ R114, R148, R15 ;  /* 0x0000000f94727221 */ /* 0x002fc20000010000 */
[----:B------:R-:W-:-:S05]  /*183c0*/  IMAD.MOV.U32 R15, RZ, RZ, -0x3ffffff0 ;  /* 0xc0000010ff0f7424 */ /* 0x000fca00078e00ff */
[----:B------:R-:W-:Y:S01]  /*183d0*/  R2UR UR7, R15 ;  /* 0x000000000f0772ca */ /* 0x000fe200000e0000 */
[----:B------:R-:W1:Y:S01]  /*183e0*/  MUFU.EX2 R149, R149 ;  /* 0x0000009500957308 */ /* 0x000e620000000800 */
[----:B--2---:R-:W-:-:S01]  /*183f0*/  FADD.FTZ R198, R147, R198 ;  /* 0x000000c693c67221 */ /* 0x004fc20000010000 */
[C-C-:B------:R-:W-:Y:S01]  /*18400*/  FFMA.FTZ R15, R2.reuse, R102, -R89.reuse ;  /* 0x00000066020f7223 */ /* 0x140fe20000010859 */
[----:B------:R-:W-:-:S05]  /*18410*/  FFMA.FTZ R102, R2, R103, -R89 ;  /* 0x0000006702667223 */ /* 0x000fca0000010859 */
[----:B------:R-:W2:Y:S01]  /*18420*/  MUFU.EX2 R151, R151 ;  /* 0x0000009700977308 */ /* 0x000ea20000000800 */
[----:B0-----:R-:W-:-:S03]  /*18430*/  FADD.FTZ R198, R150, R198 ;  /* 0x000000c696c67221 */ /* 0x001fc60000010000 */
[----:B------:R-:W-:Y:S04]  /*18440*/  QGMMA.64x128x32.F32.E4M3.E4M3 R24, R216, gdesc[UR4], R24, gsb0 ;  /* 0x01e00004d8187df3 */ /* 0x000fe80008000818 */
        /* <DEDUP_REMOVED lines=36> */
[----:B------:R-:W-:-:S06]  /*18690*/  WARPGROUP.DEPBAR.LE gsb0, 0x0 ;  /* 0x00008000000079c5 */ /* 0x000fcc0000010000 */
        /* <DEDUP_REMOVED lines=22> */
[----:B------:R2:W3:Y:S01]  /*18800*/  MUFU.EX2 R114, R118 ;  /* 0x0000007600727308 */ /* 0x0004e20000000800 */
[----:B0-----:R-:W-:-:S07]  /*18810*/  FADD.FTZ R198, R115, R198 ;  /* 0x000000c673c67221 */ /* 0x001fce0000010000 */
[----:B------:R-:W0:Y:S01]  /*18820*/  MUFU.EX2 R117, R117 ;  /* 0x0000007500757308 */ /* 0x000e220000000800 */
[----:B-1----:R-:W-:-:S01]  /*18830*/  FADD.FTZ R14, R116, R14 ;  /* 0x0000000e740e7221 */ /* 0x002fc20000010000 */
[----:B--2---:R-:W-:-:S05]  /*18840*/  @!P1 IMAD R118, R234, 0x8, R16 ;  /* 0x00000008ea769824 */ /* 0x004fca00078e0210 */
[----:B------:R-:W-:Y:S01]  /*18850*/  @!P1 IADD3 R118, R118, 0x2e840, RZ ;  /* 0x0002e84076769810 */ /* 0x000fe20007ffe0ff */
[----:B------:R-:W1:Y:S01]  /*18860*/  MUFU.EX2 R119, R119 ;  /* 0x0000007700777308 */ /* 0x000e620000000800 */
[----:B---3--:R-:W-:-:S02]  /*18870*/  FADD.FTZ R198, R114, R198 ;  /* 0x000000c672c67221 */ /* 0x008fc40000010000 */
[----:B------:R-:W-:-:S05]  /*18880*/  @!P1 PRMT R118, RZ, 0x654, R118 ;  /* 0x00000654ff769816 */ /* 0x000fca0000000076 */
        /* <DEDUP_REMOVED lines=8> */
[----:B------:R-:W-:Y:S01]  /*18910*/  MUFU.EX2 R92, R92 ;  /* 0x0000005c005c7308 */ /* 0x000fe20000000800 */
[----:B-1----:R-:W-:-:S07]  /*18920*/  FADD.FTZ R14, R201, R14 ;  /* 0x0000000ec90e7221 */ /* 0x002fce0000010000 */
[----:B------:R-:W0:Y:S01]  /*18930*/  MUFU.EX2 R94, R94 ;  /* 0x0000005e005e7308 */ /* 0x000e220000000800 */
[----:B--2---:R-:W-:-:S07]  /*18940*/  FADD.FTZ R103, R91, R198 ;  /* 0x000000c65b677221 */ /* 0x004fce0000010000 */
[----:B------:R-:W-:Y:S08]  /*18950*/  MUFU.EX2 R93, R93 ;  /* 0x0000005d005d7308 */ /* 0x000ff00000000800 */
[----:B------:R-:W1:Y:S01]  /*18960*/  MUFU.EX2 R95, R95 ;  /* 0x0000005f005f7308 */ /* 0x000e620000000800 */
[----:B0-----:R-:W-:-:S07]  /*18970*/  FADD.FTZ R103, R94, R103 ;  /* 0x000000675e677221 */ /* 0x001fce0000010000 */
[----:B------:R-:W-:Y:S08]  /*18980*/  MUFU.EX2 R96, R96 ;  /* 0x0000006000607308 */ /* 0x000ff00000000800 */
[----:B------:R-:W0:Y:S01]  /*18990*/  MUFU.EX2 R98, R98 ;  /* 0x0000006200627308 */ /* 0x000e220000000800 */
[----:B-1----:R-:W-:-:S07]  /*189a0*/  FADD.FTZ R103, R95, R103 ;  /* 0x000000675f677221 */ /* 0x002fce0000010000 */
[----:B------:R-:W-:Y:S08]  /*189b0*/  MUFU.EX2 R97, R97 ;  /* 0x0000006100617308 */ /* 0x000ff00000000800 */
[----:B------:R-:W1:Y:S01]  /*189c0*/  MUFU.EX2 R99, R99 ;  /* 0x0000006300637308 */ /* 0x000e620000000800 */
[----:B0-----:R-:W-:-:S07]  /*189d0*/  FADD.FTZ R103, R98, R103 ;  /* 0x0000006762677221 */ /* 0x001fce0000010000 */
[----:B------:R0:W2:Y:S08]  /*189e0*/  MUFU.EX2 R89, R15 ;  /* 0x0000000f00597308 */ /* 0x0000b00000000800 */
[----:B------:R-:W3:Y:S01]  /*189f0*/  MUFU.EX2 R102, R102 ;  /* 0x0000006600667308 */ /* 0x000ee20000000800 */
[----:B0-----:R-:W-:-:S01]  /*18a00*/  FADD.FTZ R15, R92, R14 ;  /* 0x0000000e5c0f7221 */ /* 0x001fc20000010000 */
[----:B------:R-:W-:Y:S01]  /*18a10*/  IADD3 R14, -R227, 0xb, RZ ;  /* 0x0000000be30e7810 */ /* 0x000fe20007ffe1ff */
[----:B-1----:R-:W-:-:S02]  /*18a20*/  FADD.FTZ R103, R99, R103 ;  /* 0x0000006763677221 */ /* 0x002fc40000010000 */
[----:B------:R-:W-:Y:S02]  /*18a30*/  FADD.FTZ R15, R93, R15 ;  /* 0x0000000f5d0f7221 */ /* 0x000fe40000010000 */
[----:B------:R3:W-:Y:S06]  /*18a40*/  BAR.ARV R14, 0x100 ;  /* 0x0004000e0000751d */ /* 0x0007ec0000002000 */
[----:B------:R-:W-:-:S01]  /*18a50*/  FADD.FTZ R15, R96, R15 ;  /* 0x0000000f600f7221 */ /* 0x000fc20000010000 */
[----:B--2---:R-:W-:Y:S01]  /*18a60*/  FADD.FTZ R103, R89, R103 ;  /* 0x0000006759677221 */ /* 0x004fe20000010000 */
[----:B------:R0:W-:Y:S02]  /*18a70*/  @!P1 SYNCS.ARRIVE.TRANS64.RED.A1T0 RZ, [R118+URZ], RZ ;  /* 0x000000ff76ff99a7 */ /* 0x0001e4000810043f */
[----:B------:R-:W-:-:S01]  /*18a80*/  FADD.FTZ R15, R97, R15 ;  /* 0x0000000f610f7221 */ /* 0x000fc20000010000 */
[----:B---3--:R-:W-:-:S03]  /*18a90*/  FADD.FTZ R14, R102, R103 ;  /* 0x00000067660e7221 */ /* 0x008fc60000010000 */
[----:B------:R-:W-:-:S04]  /*18aa0*/  FADD.FTZ R15, R21, R15 ;  /* 0x0000000f150f7221 */ /* 0x000fc80000010000 */
[----:B------:R-:W-:Y:S01]  /*18ab0*/  FADD.FTZ R15, R88, R15 ;  /* 0x0000000f580f7221 */ /* 0x000fe20000010000 */
[----:B0-----:R-:W-:Y:S06]  /*18ac0*/  @!P0 BRA `(.L_x_429) ;  /* 0x0000000000048947 */ /* 0x001fec0003800000 */
[----:B------:R-:W-:Y:S01]  /*18ad0*/  BPT.TRAP 0x1 ;  /* 0x000000040000795c */ /* 0x000fe20000300000 */
.L_x_429:
[----:B------:R-:W2:Y:S01]  /*18ae0*/  LDL R103, [R1+0x64] ;  /* 0x0000640001677983 */ /* 0x000ea20000100800 */
[----:B------:R-:W-:Y:S01]  /*18af0*/  ISETP.GT.AND P1, PT, R232, RZ, PT ;  /* 0x000000ffe800720c */ /* 0x000fe20003f24270 */
        /* <DEDUP_REMOVED lines=9> */
[----:B------:R-:W-:Y:S01]  /*18b90*/  F2FP.SATFINITE.E4M3.F32.PACK_AB_MERGE_C R156, R153, R152, R156 ;  /* 0x00000098999c723e */ /* 0x000fe2000480709c */
[-C--:B------:R-:W-:Y:S01]  /*18ba0*/  FMUL.FTZ R35, R35, R3.reuse ;  /* 0x0000000323237220 */ /* 0x080fe20000410000 */
[----:B------:R-:W-:Y:S01]  /*18bb0*/  F2FP.SATFINITE.E4M3.F32.PACK_AB_MERGE_C R158, R155, R154, R158 ;  /* 0x0000009a9b9e723e */ /* 0x000fe2000480709e */
        /* <DEDUP_REMOVED lines=46> */
[----:B------:R-:W-:Y:S01]  /*18ea0*/  FMUL.FTZ R83, R83, R3 ;  /* 0x0000000353537220 */ /* 0x000fe20000410000 */
[----:B------:R-:W-:Y:S01]  /*18eb0*/  F2FP.SATFINITE.E4M3.F32.PACK_AB_MERGE_C R89, R102, R89, RZ ;  /* 0x000000596659723e */ /* 0x000fe200048070ff */
[-C--:B------:R-:W-:Y:S01]  /*18ec0*/  FMUL.FTZ R86, R86, R3.reuse ;  /* 0x0000000356567220 */ /* 0x080fe20000410000 */
[----:B------:R-:W-:Y:S01]  /*18ed0*/  F2FP.SATFINITE.E4M3.F32.PACK_AB_MERGE_C R215, R115, R12, R114 ;  /* 0x0000000c73d7723e */ /* 0x000fe20004807072 */
[----:B------:R-:W-:Y:S01]  /*18ee0*/  FMUL.FTZ R87, R87, R3 ;  /* 0x0000000357577220 */ /* 0x000fe20000410000 */
        /* <DEDUP_REMOVED lines=57> */
[----:B------:R-:W-:Y:S01]  /*19280*/  VIADD R232, R232, 0xffffffff ;  /* 0xffffffffe8e87836 */ /* 0x000fe20000000000 */
[----:B------:R-:W-:Y:S01]  /*19290*/  MOV R3, R0 ;  /* 0x0000000000037202 */ /* 0x000fe20000000f00 */
[----:B------:R-:W-:-:S02]  /*192a0*/  IMAD.MOV.U32 R235, RZ, RZ, R13 ;  /* 0x000000ffffeb7224 */ /* 0x000fc400078e000d */
[----:B------:R-:W-:Y:S02]  /*192b0*/  IMAD.MOV.U32 R12, RZ, RZ, R236 ;  /* 0x000000ffff0c7224 */ /* 0x000fe400078e00ec */
[----:B------:R-:W-:Y:S02]  /*192c0*/  IMAD.MOV.U32 R200, RZ, RZ, R156 ;  /* 0x000000ffffc87224 */ /* 0x000fe400078e009c */
[----:B------:R-:W-:Y:S01]  /*192d0*/  IMAD.MOV.U32 R201, RZ, RZ, R158 ;  /* 0x000000ffffc97224 */ /* 0x000fe200078e009e */
[----:B--2---:R-:W-:Y:S01]  /*192e0*/  R2UR UR4, R103 ;  /* 0x00000000670472ca */ /* 0x004fe200000e0000 */
[----:B------:R-:W-:Y:S02]  /*192f0*/  IMAD R103, R233, 0x8, R16 ;  /* 0x00000008e9677824 */ /* 0x000fe400078e0210 */
[----:B------:R-:W-:Y:S02]  /*19300*/  IMAD.MOV.U32 R233, RZ, RZ, R234 ;  /* 0x000000ffffe97224 */ /* 0x000fe400078e00ea */
[----:B------:R-:W-:-:S08]  /*19310*/  VIADD R103, R103, 0x2e860 ;  /* 0x0002e86067677836 */ /* 0x000fd00000000000 */
[----:B------:R-:W-:-:S05]  /*19320*/  IMAD.U32 R118, RZ, RZ, UR4 ;  /* 0x00000004ff767e24 */ /* 0x000fca000f8e00ff */
[----:B------:R-:W-:-:S04]  /*19330*/  PRMT R103, R118, 0x654, R103 ;  /* 0x0000065476677816 */ /* 0x000fc80000000067 */
[----:B------:R0:W-:Y:S01]  /*19340*/  SYNCS.ARRIVE.TRANS64.RED.A1T0 RZ, [R103+URZ], RZ ;  /* 0x000000ff67ff79a7 */ /* 0x0001e2000810043f */
[----:B------:R-:W-:Y:S05]  /*19350*/  @P1 BRA `(.L_x_430) ;  /* 0xffffffbc00dc1947 */ /* 0x000fea000383ffff */
[----:B------:R-:W-:-:S07]  /*19360*/  IMAD.MOV.U32 R233, RZ, RZ, R234 ;  /* 0x000000ffffe97224 */ /* 0x000fce00078e00ea */
.L_x_419:
[----:B------:R-:W-:Y:S05]  /*19370*/  WARPSYNC.ALL ;  /* 0x0000000000007948 */ /* 0x000fea0003800000 */
[----:B------:R-:W-:Y:S06]  /*19380*/  BAR.ARV 0x8, 0x120 ;  /* 0x0204800000007b1d */ /* 0x000fec0000002000 */
[----:B------:R-:W-:Y:S05]  /*19390*/  @!P0 BRA `(.L_x_431) ;  /* 0x0000000000048947 */ /* 0x000fea0003800000 */
[----:B------:R-:W-:Y:S01]  /*193a0*/  BPT.TRAP 0x1 ;  /* 0x000000040000795c */ /* 0x000fe20000300000 */
.L_x_431:
[----:B------:R-:W-:Y:S02]  /*193b0*/  LEA R12, R233, R16, 0x3 ;  /* 0x00000010e90c7211 */ /* 0x000fe400078e18ff */
[----:B------:R-:W-:-:S04]  /*193c0*/  SHF.L.U32 R3, R236, 0x1f, RZ ;  /* 0x0000001fec037819 */ /* 0x000fc800000006ff */
[----:B------:R1:W2:Y:S01]  /*193d0*/  SYNCS.PHASECHK.TRANS64.TRYWAIT P1, [R12+URZ+0x2e850], R3 ;  /* 0x02e850030c0075a7 */ /* 0x0002a2000802017f */
[----:B------:R-:W-:Y:S05]  /*193e0*/  @!P0 BRA `(.L_x_432) ;  /* 0x0000000000048947 */ /* 0x000fea0003800000 */
[----:B------:R-:W-:Y:S01]  /*193f0*/  BPT.TRAP 0x1 ;  /* 0x000000040000795c */ /* 0x000fe20000300000 */
.L_x_432:
[----:B------:R-:W-:-:S05]  /*19400*/  VIADD R16, R16, 0x400 ;  /* 0x0000040010107836 */ /* 0x000fca0000000000 */
[----:B------:R-:W-:-:S04]  /*19410*/  SHF.R.U32.HI R16, RZ, 0x4, R16 ;  /* 0x00000004ff107819 */ /* 0x000fc80000011610 */
[----:B------:R-:W-:-:S04]  /*19420*/  LOP3.LUT R16, R16, 0x3fff, RZ, 0xc0, !PT ;  /* 0x00003fff10107812 */ /* 0x000fc800078ec0ff */
[----:B------:R-:W-:Y:S01]  /*19430*/  LOP3.LUT R16, R16, 0x10000, RZ, 0xfc, !PT ;  /* 0x0001000010107812 */ /* 0x000fe200078efcff */
[----:B--2---:R-:W-:Y:S06]  /*19440*/  @P1 BRA `(.L_x_433) ;  /* 0x0000000000081947 */ /* 0x004fec0003800000 */
[----:B------:R-:W2:Y:S02]  /*19450*/  SYNCS.PHASECHK.TRANS64.TRYWAIT P1, [R12+URZ+0x2e850], R3 ;  /* 0x02e850030c0075a7 */ /* 0x000ea4000802017f */
[----:B--2---:R-:W-:Y:S05]  /*19460*/  @!P1 BRA `(.L_x_434) ;  /* 0x0000009800089947 */ /* 0x004fea0003800000 */
.L_x_433:
[----:B------:R-:W-:Y:S01]  /*19470*/  IMAD R4, R233, 0x700, R16 ;  /* 0x00000700e9047824 */ /* 0x000fe200078e0210 */
[----:B------:R-:W3:Y:S01]  /*19480*/  LDL R88, [R1+0x78] ;  /* 0x0000780001587983 */ /* 0x000ee20000100800 */
[----:B------:R-:W-:Y:S01]  /*19490*/  IMAD.MOV.U32 R5, RZ, RZ, -0x3ffffff0 ;  /* 0xc0000010ff057424 */ /* 0x000fe200078e00ff */
[----:B------:R-:W-:Y:S05]  /*194a0*/  WARPSYNC.ALL ;  /* 0x0000000000007948 */ /* 0x000fea0003800000 */
[C---:B------:R-:W-:Y:S01]  /*194b0*/  R2UR UR6, R4.reuse ;  /* 0x00000000040672ca */ /* 0x040fe200000e0000 */
[----:B------:R-:W-:Y:S01]  /*194c0*/  VIADD R6, R4, 0x100 ;  /* 0x0000010004067836 */ /* 0x000fe20000000000 */
[----:B------:R-:W-:Y:S01]  /*194d0*/  R2UR UR7, R5 ;  /* 0x00000000050772ca */ /* 0x000fe200000e0000 */
[----:B------:R-:W-:Y:S01]  /*194e0*/  WARPGROUP.ARRIVE ;  /* 0x00000000000079c5 */ /* 0x000fe20000000000 */
[----:B------:R-:W-:Y:S01]  /*194f0*/  IMAD.MOV.U32 R7, RZ, RZ, -0x3ffffff0 ;  /* 0xc0000010ff077424 */ /* 0x000fe200078e00ff */
[----:B------:R-:W4:Y:S01]  /*19500*/  LDL R21, [R1+0x68] ;  /* 0x0000680001157983 */ /* 0x000f220000100800 */
[----:B------:R-:W-:-:S03]  /*19510*/  ULDC.64 UR4, c[0x0][0x9a0] ;  /* 0x0002680000047ab9 */ /* 0x000fc60000000a00 */
[----:B------:R-:W1:Y:S01]  /*19520*/  LDL.LU R20, [R1+0x80] ;  /* 0x0000800001147983 */ /* 0x000e620000300800 */
[----:B------:R-:W-:-:S04]  /*19530*/  ISETP.NE.U32.AND P1, PT, RZ, UR4, PT ;  /* 0x00000004ff007c0c */ /* 0x000fc8000bf25070 */
[----:B------:R-:W-:Y:S01]  /*19540*/  ISETP.NE.AND.EX P1, PT, RZ, UR5, PT, P1 ;  /* 0x00000005ff007c0c */ /* 0x000fe2000bf25310 */
[----:B------:R-:W-:Y:S01]  /*19550*/  QGMMA.64x128x32.F32.E4M3.E4M3 R24, R224, gdesc[UR4], R24, gsb0 ;  /* 0x01e00004e0187df3 */ /* 0x000fe20008000818 */
[----:B------:R-:W-:Y:S01]  /*19560*/  R2UR UR6, R6 ;  /* 0x00000000060672ca */ /* 0x000fe200000e0000 */
[----:B------:R-:W-:Y:S01]  /*19570*/  VIADD R6, R4, 0x200 ;  /* 0x0000020004067836 */ /* 0x000fe20000000000 */
[----:B------:R-:W-:Y:S02]  /*19580*/  R2UR UR7, R7 ;  /* 0x00000000070772ca */ /* 0x000fe400000e0000 */
[----:B------:R-:W-:-:S07]  /*19590*/  MOV R7, 0xc0000010 ;  /* 0xc000001000077802 */ /* 0x000fce0000000f00 */
[----:B------:R-:W3:Y:S08]  /*195a0*/  @P1 LDC.64 R8, c[0x0][0x9c8] ;  /* 0x00027200ff081b82 */ /* 0x000ef00000000a00 */
[----:B------:R-:W5:Y:S01]  /*195b0*/  @P1 LDC.64 R10, c[0x0][0x9d0] ;  /* 0x00027400ff0a1b82 */ /* 0x000f620000000a00 */
        /* <DEDUP_REMOVED lines=8> */
[----:B------:R-:W-:Y:S01]  /*19640*/  WARPGROUP.ARRIVE ;  /* 0x00000000000079c5 */ /* 0x000fe20000000000 */
[----:B-12---:R-:W-:-:S08]  /*19650*/  @P1 SHF.R.S32.HI R3, RZ, 0x1f, R20 ;  /* 0x0000001fff031819 */ /* 0x006fd00000011414 */
[----:B------:R-:W-:Y:S01]  /*19660*/  QGMMA.64x128x32.F32.E4M3.E4M3 R24, R200, gdesc[UR4], R24, gsb0 ;  /* 0x01e00004c8187df3 */ /* 0x000fe20008000818 */
[----:B------:R-:W-:Y:S01]  /*19670*/  R2UR UR6, R6 ;  /* 0x00000000060672ca */ /* 0x000fe200000e0000 */
[----:B---3--:R-:W-:Y:S01]  /*19680*/  @P1 IMAD R6, R88, R8, RZ ;  /* 0x0000000858061224 */ /* 0x008fe200078e02ff */
[----:B------:R-:W-:-:S03]  /*19690*/  R2UR UR7, R7 ;  /* 0x00000000070772ca */ /* 0x000fc600000e0000 */
[C---:B----4-:R-:W-:Y:S02]  /*196a0*/  @P1 IMAD R5, R21.reuse, R9, R6 ;  /* 0x0000000915051224 */ /* 0x050fe400078e0206 */
[----:B------:R-:W-:-:S04]  /*196b0*/  @P1 IMAD.WIDE.U32 R6, R21, R8, RZ ;  /* 0x0000000815061225 */ /* 0x000fc800078e00ff */
[-C--:B-----5:R-:W-:Y:S02]  /*196c0*/  @P1 IMAD R8, R3, R10.reuse, RZ ;  /* 0x0000000a03081224 */ /* 0x0a0fe400078e02ff */
[----:B------:R-:W-:Y:S02]  /*196d0*/  @P1 IMAD.IADD R7, R7, 0x1, R5 ;  /* 0x0000000107071824 */ /* 0x000fe400078e0205 */
[C---:B------:R-:W-:Y:S02]  /*196e0*/  @P1 IMAD R3, R20.reuse, R11, R8 ;  /* 0x0000000b14031224 */ /* 0x040fe400078e0208 */
[----:B------:R-:W-:-:S04]  /*196f0*/  @P1 IMAD.WIDE.U32 R6, R20, R10, R6 ;  /* 0x0000000a14061225 */ /* 0x000fc800078e0006 */
[----:B------:R-:W-:Y:S01]  /*19700*/  VIADD R10, R4, 0x400 ;  /* 0x00000400040a7836 */ /* 0x000fe20000000000 */
[----:B------:R-:W-:Y:S01]  /*19710*/  @P1 LEA R8, P2, R6, UR4, 0x2 ;  /* 0x0000000406081c11 */ /* 0x000fe2000f8410ff */
[----:B------:R-:W-:Y:S02]  /*19720*/  IMAD.MOV.U32 R11, RZ, RZ, -0x3ffffff0 ;  /* 0xc0000010ff0b7424 */ /* 0x000fe400078e00ff */
[----:B------:R-:W-:-:S05]  /*19730*/  @P1 IMAD.IADD R3, R7, 0x1, R3 ;  /* 0x0000000107031824 */ /* 0x000fca00078e0203 */
[----:B------:R-:W-:Y:S02]  /*19740*/  @P1 LEA.HI.X R9, R6, UR5, R3, 0x2, P2 ;  /* 0x0000000506091c11 */ /* 0x000fe400090f1403 */
[----:B------:R-:W-:-:S06]  /*19750*/  MOV R3, 0x3f800000 ;  /* 0x3f80000000037802 */ /* 0x000fcc0000000f00 */
[----:B------:R1:W2:Y:S01]  /*19760*/  @P1 LDG.E R3, desc[UR60][R8.64] ;  /* 0x0000003c08031981 */ /* 0x0002a2000c1e1900 */
[----:B------:R-:W-:Y:S02]  /*19770*/  WARPGROUP.DEPBAR.LE gsb0, 0x0 ;  /* 0x00008000000079c5 */ /* 0x000fe40000010000 */
[----:B------:R-:W-:-:S06]  /*19780*/  WARPGROUP.ARRIVE ;  /* 0x00000000000079c5 */ /* 0x000fcc0000000000 */
[----:B------:R-:W-:Y:S01]  /*19790*/  QGMMA.64x128x32.F32.E4M3.E4M3 R24, R204, gdesc[UR4], R24, gsb0 ;  /* 0x01e00004cc187df3 */ /* 0x000fe20008000818 */
[----:B------:R-:W-:Y:S02]  /*197a0*/  R2UR UR6, R10 ;  /* 0x000000000a0672ca */ /* 0x000fe400000e0000 */
[----:B------:R-:W-:Y:S01]  /*197b0*/  R2UR UR7, R11 ;  /* 0x000000000b0772ca */ /* 0x000fe200000e0000 */
[----:B------:R-:W-:Y:S02]  /*197c0*/  VIADD R6, R4, 0x500 ;  /* 0x0000050004067836 */ /* 0x000fe40000000000 */
[----:B------:R-:W-:Y:S01]  /*197d0*/  IMAD.MOV.U32 R7, RZ, RZ, -0x3ffffff0 ;  /* 0xc0000010ff077424 */ /* 0x000fe200078e00ff */
[----:B------:R-:W-:Y:S02]  /*197e0*/  WARPGROUP.DEPBAR.LE gsb0, 0x0 ;  /* 0x00008000000079c5 */ /* 0x000fe40000010000 */
[----:B------:R-:W-:-:S07]  /*197f0*/  WARPGROUP.ARRIVE ;  /* 0x00000000000079c5 */ /* 0x000fce0000000000 */
[----:B------:R-:W-:Y:S01]  /*19800*/  QGMMA.64x128x32.F32.E4M3.E4M3 R24, R208, gdesc[UR4], R24, gsb0 ;  /* 0x01e00004d0187df3 */ /* 0x000fe20008000818 */
[----:B------:R-:W-:Y:S02]  /*19810*/  R2UR UR6, R6 ;  /* 0x00000000060672ca */ /* 0x000fe400000e0000 */
[----:B------:R-:W-:Y:S01]  /*19820*/  R2UR UR7, R7 ;  /* 0x00000000070772ca */ /* 0x000fe200000e0000 */
[----:B------:R-:W-:Y:S02]  /*19830*/  VIADD R4, R4, 0x600 ;  /* 0x0000060004047836 */ /* 0x000fe40000000000 */
[----:B------:R-:W-:Y:S01]  /*19840*/  IMAD.MOV.U32 R5, RZ, RZ, -0x3ffffff0 ;  /* 0xc0000010ff057424 */ /* 0x000fe200078e00ff */
[----:B------:R-:W3:Y:S04]  /*19850*/  SHFL.BFLY PT, R6, R15, 0x2, 0x1f ;  /* 0x0c401f000f067f89 */ /* 0x000ee800000e0000 */
[----:B------:R-:W4:Y:S01]  /*19860*/  SHFL.BFLY PT, R7, R14, 0x2, 0x1f ;  /* 0x0c401f000e077f89 */ /* 0x000f2200000e0000 */
[----:B------:R-:W-:-:S02]  /*19870*/  WARPGROUP.DEPBAR.LE gsb0, 0x0 ;  /* 0x00008000000079c5 */ /* 0x000fc40000010000 */
[----:B------:R-:W-:-:S06]  /*19880*/  WARPGROUP.ARRIVE ;  /* 0x00000000000079c5 */ /* 0x000fcc0000000000 */
[----:B------:R-:W-:Y:S01]  /*19890*/  QGMMA.64x128x32.F32.E4M3.E4M3 R24, R212, gdesc[UR4], R24, gsb0 ;  /* 0x01e00004d4187df3 */ /* 0x000fe20008000818 */
[----:B------:R-:W-:Y:S02]  /*198a0*/  R2UR UR6, R4 ;  /* 0x00000000040672ca */ /* 0x000fe400000e0000 */
[----:B------:R-:W-:Y:S01]  /*198b0*/  R2UR UR7, R5 ;  /* 0x00000000050772ca */ /* 0x000fe200000e0000 */
[----:B---3--:R-:W-:-:S01]  /*198c0*/  FADD.FTZ R6, R6, R15 ;  /* 0x0000000f06067221 */ /* 0x008fc20000010000 */
[----:B----4-:R-:W-:-:S04]  /*198d0*/  FADD.FTZ R7, R7, R14 ;  /* 0x0000000e07077221 */ /* 0x010fc80000010000 */
[----:B------:R-:W1:Y:S04]  /*198e0*/  SHFL.BFLY PT, R5, R6, 0x1, 0x1f ;  /* 0x0c201f0006057f89 */ /* 0x000e6800000e0000 */
[----:B------:R-:W3:Y:S01]  /*198f0*/  SHFL.BFLY PT, R4, R7, 0x1, 0x1f ;  /* 0x0c201f0007047f89 */ /* 0x000ee200000e0000 */
[----:B-1----:R-:W-:-:S01]  /*19900*/  FADD.FTZ R9, R6, R5 ;  /* 0x0000000506097221 */ /* 0x002fc20000010000 */
[----:B---3--:R-:W-:-:S04]  /*19910*/  FADD.FTZ R10, R7, R4 ;  /* 0x00000004070a7221 */ /* 0x008fc80000010000 */
[C---:B------:R-:W-:Y:S01]  /*19920*/  FSETP.NE.FTZ.AND P1, PT, R9.reuse, RZ, PT ;  /* 0x000000ff0900720b */ /* 0x040fe20003f35000 */
[----:B------:R-:W-:Y:S01]  /*19930*/  FMUL.FTZ R11, R9, 0.00390625 ;  /* 0x3b800000090b7820 */ /* 0x000fe20000410000 */
[----:B------:R-:W-:Y:S01]  /*19940*/  FMUL.FTZ R14, R10, 0.00390625 ;  /* 0x3b8000000a0e7820 */ /* 0x000fe20000410000 */
[----:B------:R-:W-:-:S03]  /*19950*/  MOV R4, RZ ;  /* 0x000000ff00047202 */ /* 0x000fc60000000f00 */
[----:B------:R-:W-:Y:S02]  /*19960*/  FSETP.NE.FTZ.AND P2, PT, R11, RZ, PT ;  /* 0x000000ff0b00720b */ /* 0x000fe40003f55000 */
[----:B------:R-:W-:-:S05]  /*19970*/  FSETP.NE.FTZ.AND P3, PT, R14, RZ, PT ;  /* 0x000000ff0e00720b */ /* 0x000fca0003f75000 */
[----:B------:R-:W-:Y:S01]  /*19980*/  @P1 MUFU.RCP R4, R9 ;  /* 0x0000000900041308 */ /* 0x000fe20000001000 */
[----:B------:R-:W-:Y:S01]  /*19990*/  FSETP.NE.FTZ.AND P1, PT, R10, RZ, PT ;  /* 0x000000ff0a00720b */ /* 0x000fe20003f35000 */
[----:B------:R-:W-:Y:S01]  /*199a0*/  IMAD.MOV.U32 R8, RZ, RZ, RZ ;  /* 0x000000ffff087224 */ /* 0x000fe200078e00ff */
[----:B------:R-:W-:Y:S02]  /*199b0*/  WARPGROUP.DEPBAR.LE gsb0, 0x0 ;  /* 0x00008000000079c5 */ /* 0x000fe40000010000 */
[----:B------:R-:W-:-:S06]  /*199c0*/  WARPGROUP.ARRIVE ;  /* 0x00000000000079c5 */ /* 0x000fcc0000000000 */
[----:B------:R-:W-:Y:S01]  /*199d0*/  QGMMA.64x128x32.F32.E4M3.E4M3 R24, R216, gdesc[UR4], R24, gsb0 ;  /* 0x01e00004d8187df3 */ /* 0x000fe20008000818 */
[----:B------:R-:W1:Y:S08]  /*199e0*/  @P3 MUFU.LG2 R7, R14 ;  /* 0x0000000e00073308 */ /* 0x000e700000000c00 */
[----:B------:R-:W3:Y:S08]  /*199f0*/  @P2 MUFU.LG2 R6, R11 ;  /* 0x0000000b00062308 */ /* 0x000ef00000000c00 */
[----:B------:R-:W4:Y:S01]  /*19a00*/  @P1 MUFU.RCP R8, R10 ;  /* 0x0000000a00081308 */ /* 0x000f220000001000 */
[C---:B------:R-:W-:Y:S01]  /*19a10*/  @P2 FMUL.FTZ R5, R2.reuse, 0.69314718246459960938 ;  /* 0x3f31721802052820 */ /* 0x040fe20000410000 */
[----:B------:R-:W-:Y:S01]  /*19a20*/  @P3 FMUL.FTZ R15, R2, 0.69314718246459960938 ;  /* 0x3f317218020f3820 */ /* 0x000fe20000410000 */
[----:B-1----:R-:W-:Y:S01]  /*19a30*/  @P3 FMUL.FTZ R2, R7, 0.69314718246459960938 ;  /* 0x3f31721807023820 */ /* 0x002fe20000410000 */
[----:B------:R-:W-:-:S02]  /*19a40*/  IMAD.MOV.U32 R88, RZ, RZ, -0x800000 ;  /* 0xff800000ff587424 */ /* 0x000fc400078e00ff */
[----:B--2---:R-:W-:Y:S01]  /*19a50*/  FMUL.FTZ R7, R4, R3 ;  /* 0x0000000304077220 */ /* 0x004fe20000410000 */
[----:B------:R-:W-:Y:S02]  /*19a60*/  IMAD.MOV.U32 R89, RZ, RZ, -0x800000 ;  /* 0xff800000ff597424 */ /* 0x000fe400078e00ff */
[----:B---3--:R-:W-:Y:S01]  /*19a70*/  @P2 FMUL.FTZ R6, R6, 0.69314718246459960938 ;  /* 0x3f31721806062820 */ /* 0x008fe20000410000 */
[----:B------:R-:W-:-:S03]  /*19a80*/  @P3 FFMA.FTZ R88, R15, R13, R2 ;  /* 0x0000000d0f583223 */ /* 0x000fc60000010002 */
[----:B------:R-:W-:Y:S01]  /*19a90*/  @P2 FFMA.FTZ R89, R5, R0, R6 ;  /* 0x0000000005592223 */ /* 0x000fe20000010006 */
[----:B----4-:R-:W-:Y:S01]  /*19aa0*/  FMUL.FTZ R2, R8, R3 ;  /* 0x0000000308027220 */ /* 0x010fe20000410000 */
[----:B------:R-:W-:Y:S02]  /*19ab0*/  WARPGROUP.DEPBAR.LE gsb0, 0x0 ;  /* 0x00008000000079c5 */ /* 0x000fe40000010000 */
[----:B------:R-:W-:Y:S05]  /*19ac0*/  @!P0 BRA `(.L_x_435) ;  /* 0x0000000000048947 */ /* 0x000fea0003800000 */
[----:B------:R-:W-:Y:S01]  /*19ad0*/  BPT.TRAP 0x1 ;  /* 0x000000040000795c */ /* 0x000fe20000300000 */
.L_x_435:
[----:B------:R-:W2:Y:S04]  /*19ae0*/  LDL R0, [R1+0x64] ;  /* 0x0000640001007983 */ /* 0x000ea80000100800 */
[----:B------:R-:W3:Y:S01]  /*19af0*/  LDL.LU R4, [R1+0x84] ;  /* 0x0000840001047983 */ /* 0x000ee20000300800 */
[----:B------:R-:W-:Y:S01]  /*19b00*/  IADD3 R233, R233, 0x1, RZ ;  /* 0x00000001e9e97810 */ /* 0x000fe20007ffe0ff */
[-C--:B0-----:R-:W-:Y:S01]  /*19b10*/  FMUL.FTZ R103, R24, R7.reuse ;  /* 0x0000000718677220 */ /* 0x081fe20000410000 */
[-C--:B------:R-:W-:Y:S01]  /*19b20*/  FMUL.FTZ R98, R29, R7.reuse ;  /* 0x000000071d627220 */ /* 0x080fe20000410000 */
[-C--:B------:R-:W-:Y:S01]  /*19b30*/  FMUL.FTZ R99, R32, R7.reuse ;  /* 0x0000000720637220 */ /* 0x080fe20000410000 */
[----:B------:R-:W-:Y:S01]  /*19b40*/  ISETP.NE.AND P1, PT, R233, 0x2, PT ;  /* 0x00000002e900780c */ /* 0x000fe20003f25270 */
        /* <DEDUP_REMOVED lines=58> */
[----:B------:R-:W-:Y:S01]  /*19ef0*/  FMUL.FTZ R87, R87, R2 ;  /* 0x0000000257577220 */ /* 0x000fe20000410000 */
[----:B------:R-:W-:-:S02]  /*19f00*/  SEL R233, R233, RZ, P1 ;  /* 0x000000ffe9e97207 */ /* 0x000fc40000800000 */
[----:B--2---:R-:W-:Y:S01]  /*19f10*/  R2UR UR4, R0 ;  /* 0x00000000000472ca */ /* 0x004fe200000e0000 */
[----:B------:R-:W-:Y:S02]  /*19f20*/  VIADD R0, R12, 0x2e860 ;  /* 0x0002e8600c007836 */ /* 0x000fe40000000000 */
[----:B------:R-:W-:-:S10]  /*19f30*/  FMUL.FTZ R12, R75, R2 ;  /* 0x000000024b0c7220 */ /* 0x000fd40000410000 */
[----:B------:R-:W-:Y:S01]  /*19f40*/  IMAD.U32 R3, RZ, RZ, UR4 ;  /* 0x00000004ff037e24 */ /* 0x000fe2000f8e00ff */
[----:B---3--:R-:W-:Y:S01]  /*19f50*/  R2UR UR4, R4 ;  /* 0x00000000040472ca */ /* 0x008fe200000e0000 */
[-C--:B------:R-:W-:Y:S01]  /*19f60*/  FMUL.FTZ R4, R84, R7.reuse ;  /* 0x0000000754047220 */ /* 0x080fe20000410000 */
[----:B------:R-:W-:Y:S02]  /*19f70*/  FMUL.FTZ R7, R85, R7 ;  /* 0x0000000755077220 */ /* 0x000fe40000410000 */
[----:B------:R-:W-:Y:S02]  /*19f80*/  PRMT R0, R3, 0x654, R0 ;  /* 0x0000065403007816 */ /* 0x000fe40000000000 */
[----:B------:R-:W-:Y:S02]  /*19f90*/  SEL R3, RZ, 0x1, P1 ;  /* 0x00000001ff037807 */ /* 0x000fe40000800000 */
[----:B------:R0:W-:Y:S02]  /*19fa0*/  SYNCS.ARRIVE.TRANS64.RED.A1T0 RZ, [R0+URZ], RZ ;  /* 0x000000ff00ff79a7 */ /* 0x0001e4000810043f */
[----:B------:R-:W-:-:S03]  /*19fb0*/  LOP3.LUT R236, R236, R3, RZ, 0x3c, !PT ;  /* 0x00000003ecec7212 */ /* 0x000fc600078e3cff */
[----:B------:R-:W-:-:S06]  /*19fc0*/  UIADD3 UR4, UR4, 0x1, URZ ;  /* 0x0000000104047890 */ /* 0x000fcc000fffe03f */
[----:B0-----:R-:W-:-:S05]  /*19fd0*/  IMAD.U32 R0, RZ, RZ, UR4 ;  /* 0x00000004ff007e24 */ /* 0x001fca000f8e00ff */
[----:B------:R0:W-:Y:S02]  /*19fe0*/  STL [R1+0x84], R0 ;  /* 0x0000840001007387 */ /* 0x0001e40000100800 */
.L_x_379:
[----:B------:R-:W-:Y:S05]  /*19ff0*/  WARPSYNC.ALL ;  /* 0x0000000000007948 */ /* 0x000fea0003800000 */
[----:B------:R-:W0:Y:S08]  /*1a000*/  S2UR UR5, SR_CgaCtaId ;  /* 0x00000000000579c3 */ /* 0x000e300000008800 */
[----:B------:R-:W-:Y:S06]  /*1a010*/  BAR.SYNC.DEFER_BLOCKING 0x5, 0x180 ;  /* 0x0146000000007b1d */ /* 0x000fec0000010000 */
[----:B------:R-:W-:Y:S01]  /*1a020*/  UMOV UR4, 0x400 ;  /* 0x0000040000047882 */ /* 0x000fe20000000000 */
[----:B------:R-:W-:Y:S01]  /*1a030*/  BSSY B0, `(.L_x_436) ;  /* 0x0000262000007945 */ /* 0x000fe20003800000 */
[----:B0-----:R-:W-:Y:S01]  /*1a040*/  IMAD.U32 R0, RZ, RZ, UR5 ;  /* 0x00000005ff007e24 */ /* 0x001fe2000f8e00ff */
[----:B------:R-:W-:-:S04]  /*1a050*/  ULEA UR4, UR5, UR4, 0x18 ;  /* 0x0000000405047291 */ /* 0x000fc8000f8ec03f */
[----:B------:R0:W-:Y:S02]  /*1a060*/  STL [R1+0x64], R0 ;  /* 0x0000640001007387 */ /* 0x0001e40000100800 */
[----:B------:R-:W-:-:S05]  /*1a070*/  IMAD.U32 R16, RZ, RZ, UR4 ;  /* 0x00000004ff107e24 */ /* 0x000fca000f8e00ff */
[----:B------:R0:W1:Y:S01]  /*1a080*/  LDS.128 R120, [R16+0x2e8d0] ;  /* 0x02e8d00010787984 */ /* 0x0000620000000c00 */
[----:B------:R-:W-:Y:S06]  /*1a090*/  BAR.ARV 0x4, 0x180 ;  /* 0x0106000000007b1d */ /* 0x000fec0000002000 */
[----:B------:R-:W-:Y:S05]  /*1a0a0*/  @P0 BRA `(.L_x_437) ;  /* 0x0000001800c40947 */ /* 0x000fea0003800000 */
[----:B------:R-:W0:Y:S01]  /*1a0b0*/  S2R R58, SR_TID.X ;  /* 0x00000000003a7919 */ /* 0x000e220000002100 */
[----:B------:R-:W-:Y:S01]  /*1a0c0*/  ULDC.64 UR4, c[0x4][0x38] ;  /* 0x01000e0000047ab9 */ /* 0x000fe20000000a00 */
[----:B------:R-:W2:Y:S01]  /*1a0d0*/  LDL R54, [R1+0x94] ;  /* 0x0000940001367983 */ /* 0x000ea20000100800 */
[----:B0-----:R-:W-:-:S05]  /*1a0e0*/  IMAD.SHL.U32 R0, R58, 0x4, RZ ;  /* 0x000000043a007824 */ /* 0x001fca00078e00ff */
[----:B------:R-:W-:-:S04]  /*1a0f0*/  LOP3.LUT R0, R0, 0xc, RZ, 0xc0, !PT ;  /* 0x0000000c00007812 */ /* 0x000fc800078ec0ff */
[----:B------:R-:W-:-:S05]  /*1a100*/  IADD3 R2, P0, R0, UR4, RZ ;  /* 0x0000000400027c10 */ /* 0x000fca000ff1e0ff */
[----:B------:R-:W-:-:S05]  /*1a110*/  IMAD.X R3, RZ, RZ, UR5, P0 ;  /* 0x00000005ff037e24 */ /* 0x000fca00080e06ff */
[----:B------:R0:W3:Y:S01]  /*1a120*/  LDG.E.CONSTANT R0, desc[UR60][R2.64] ;  /* 0x0000003c02007981 */ /* 0x0000e2000c1e9900 */
[----:B------:R-:W-:Y:S01]  /*1a130*/  F2FP.BF16.F32.PACK_AB R68, R61, R68 ;  /* 0x000000443d44723e */ /* 0x000fe200000010ff */
[----:B------:R-:W-:Y:S01]  /*1a140*/  UMOV UR4, 0xffffffff ;  /* 0xffffffff00047882 */ /* 0x000fe20000000000 */
[----:B------:R-:W-:Y:S01]  /*1a150*/  F2FP.BF16.F32.PACK_AB R50, R53, R60 ;  /* 0x0000003c3532723e */ /* 0x000fe200000010ff */
[----:B------:R-:W4:Y:S01]  /*1a160*/  S2R R63, SR_SWINHI ;  /* 0x00000000003f7919 */ /* 0x000f220000002f00 */
        /* <DEDUP_REMOVED lines=16> */
[----:B------:R-:W-:Y:S02]  /*1a270*/  MOV R60, R16 ;  /* 0x00000010003c7202 */ /* 0x000fe40000000f00 */
[----:B----4-:R-:W-:Y:S02]  /*1a280*/  MOV R61, R63 ;  /* 0x0000003f003d7202 */ /* 0x010fe40000000f00 */
[----:B0-----:R-:W-:Y:S02]  /*1a290*/  LOP3.LUT P0, R2, R58, 0x3, RZ, 0xc0, !PT ;  /* 0x000000033a027812 */ /* 0x001fe4000780c0ff */
[----:B------:R-:W-:Y:S02]  /*1a2a0*/  F2FP.BF16.F32.PACK_AB R100, R100, R103 ;  /* 0x000000676464723e */ /* 0x000fe400000010ff */
[----:B------:R-:W-:Y:S02]  /*1a2b0*/  F2FP.BF16.F32.PACK_AB R101, R98, R101 ;  /* 0x000000656265723e */ /* 0x000fe400000010ff */
[----:B------:R-:W-:-:S02]  /*1a2c0*/  ISETP.EQ.OR P0, PT, R2, 0x3, !P0 ;  /* 0x000000030200780c */ /* 0x000fc40004702670 */
        /* <DEDUP_REMOVED lines=12> */
[----:B------:R-:W-:Y:S02]  /*1a390*/  SEL R13, R100, R101, P0 ;  /* 0x00000065640d7207 */ /* 0x000fe40000000000 */
[----:B------:R-:W-:Y:S01]  /*1a3a0*/  SEL R3, R101, R100, P0 ;  /* 0x0000006465037207 */ /* 0x000fe20000000000 */
[----:B--2---:R-:W-:-:S03]  /*1a3b0*/  IMAD.WIDE R4, R54, 0x2, R60 ;  /* 0x0000000236047825 */ /* 0x004fc600078e023c */
[C---:B------:R-:W-:Y:S02]  /*1a3c0*/  IADD3 R7, P5, R4.reuse, 0x4060, RZ ;  /* 0x0000406004077810 */ /* 0x040fe40007fbe0ff */
[C---:B------:R-:W-:Y:S02]  /*1a3d0*/  IADD3 R9, P1, R4.reuse, 0x4040, RZ ;  /* 0x0000404004097810 */ /* 0x040fe40007f3e0ff */
[----:B------:R-:W-:Y:S02]  /*1a3e0*/  LOP3.LUT R6, R7, 0x380, RZ, 0xc0, !PT ;  /* 0x0000038007067812 */ /* 0x000fe400078ec0ff */
[----:B------:R-:W-:Y:S02]  /*1a3f0*/  LOP3.LUT R8, R9, 0x380, RZ, 0xc0, !PT ;  /* 0x0000038009087812 */ /* 0x000fe400078ec0ff */
[----:B------:R-:W-:Y:S02]  /*1a400*/  IADD3 R15, P3, R4, 0x4000, RZ ;  /* 0x00004000040f7810 */ /* 0x000fe40007f7e0ff */
[----:B------:R-:W-:-:S02]  /*1a410*/  SHF.R.U64 R6, R6, 0x3, RZ ;  /* 0x0000000306067819 */ /* 0x000fc400000012ff */
[----:B------:R-:W-:Y:S02]  /*1a420*/  SHF.R.U64 R8, R8, 0x3, RZ ;  /* 0x0000000308087819 */ /* 0x000fe400000012ff */
[----:B------:R-:W-:Y:S02]  /*1a430*/  LOP3.LUT R14, R15, 0x380, RZ, 0xc0, !PT ;  /* 0x000003800f0e7812 */ /* 0x000fe400078ec0ff */
[----:B------:R-:W-:Y:S02]  /*1a440*/  LOP3.LUT R6, R6, R7, RZ, 0x3c, !PT ;  /* 0x0000000706067212 */ /* 0x000fe400078e3cff */
[----:B------:R-:W-:Y:S01]  /*1a450*/  LOP3.LUT R8, R8, R9, RZ, 0x3c, !PT ;  /* 0x0000000908087212 */ /* 0x000fe200078e3cff */
[----:B------:R-:W-:Y:S01]  /*1a460*/  IMAD.X R9, RZ, RZ, R5, P1 ;  /* 0x000000ffff097224 */ /* 0x000fe200008e0605 */
[----:B------:R-:W-:Y:S02]  /*1a470*/  IADD3.X R7, RZ, R5, RZ, P5, !PT ;  /* 0x00000005ff077210 */ /* 0x000fe40002ffe4ff */
[----:B------:R-:W-:-:S02]  /*1a480*/  SHF.R.U64 R14, R14, 0x3, RZ ;  /* 0x000000030e0e7819 */ /* 0x000fc400000012ff */
[C---:B------:R-:W-:Y:S02]  /*1a490*/  IADD3 R11, P2, R4.reuse, 0x4020, RZ ;  /* 0x00004020040b7810 */ /* 0x040fe40007f5e0ff */
[C---:B------:R-:W-:Y:S02]  /*1a4a0*/  IADD3 R21, P4, R4.reuse, 0x60, RZ ;  /* 0x0000006004157810 */ /* 0x040fe40007f9e0ff */
[C---:B------:R-:W-:Y:S02]  /*1a4b0*/  IADD3 R25, P5, R4.reuse, 0x40, RZ ;  /* 0x0000004004197810 */ /* 0x040fe40007fbe0ff */
[----:B------:R-:W-:Y:S02]  /*1a4c0*/  IADD3 R27, P1, R4, 0x20, RZ ;  /* 0x00000020041b7810 */ /* 0x000fe40007f3e0ff */
[----:B------:R-:W-:Y:S02]  /*1a4d0*/  LOP3.LUT R14, R14, R15, RZ, 0x3c, !PT ;  /* 0x0000000f0e0e7212 */ /* 0x000fe400078e3cff */
[----:B------:R-:W-:-:S02]  /*1a4e0*/  LOP3.LUT R10, R11, 0x380, RZ, 0xc0, !PT ;  /* 0x000003800b0a7812 */ /* 0x000fc400078ec0ff */
[----:B------:R-:W-:Y:S02]  /*1a4f0*/  LOP3.LUT R20, R21, 0x380, RZ, 0xc0, !PT ;  /* 0x0000038015147812 */ /* 0x000fe400078ec0ff */
[----:B------:R-:W-:Y:S02]  /*1a500*/  LOP3.LUT R24, R25, 0x380, RZ, 0xc0, !PT ;  /* 0x0000038019187812 */ /* 0x000fe400078ec0ff */
[----:B------:R-:W-:Y:S02]  /*1a510*/  LOP3.LUT R15, R4, 0x380, RZ, 0xc0, !PT ;  /* 0x00000380040f7812 */ /* 0x000fe400078ec0ff */
[----:B------:R-:W-:Y:S02]  /*1a520*/  LOP3.LUT R26, R27, 0x380, RZ, 0xc0, !PT ;  /* 0x000003801b1a7812 */ /* 0x000fe400078ec0ff */
[----:B------:R-:W-:Y:S02]  /*1a530*/  SHF.R.U64 R10, R10, 0x3, RZ ;  /* 0x000000030a0a7819 */ /* 0x000fe400000012ff */
[----:B------:R-:W-:-:S02]  /*1a540*/  SHF.R.U64 R20, R20, 0x3, RZ ;  /* 0x0000000314147819 */ /* 0x000fc400000012ff */
[----:B------:R-:W-:Y:S02]  /*1a550*/  SHF.R.U64 R24, R24, 0x3, RZ ;  /* 0x0000000318187819 */ /* 0x000fe400000012ff */
[----:B------:R-:W-:Y:S02]  /*1a560*/  SHF.R.U64 R15, R15, 0x3, RZ ;  /* 0x000000030f0f7819 */ /* 0x000fe400000012ff */
[----:B------:R-:W-:Y:S02]  /*1a570*/  SHF.R.U64 R26, R26, 0x3, RZ ;  /* 0x000000031a1a7819 */ /* 0x000fe400000012ff */
[----:B------:R-:W-:Y:S01]  /*1a580*/  LOP3.LUT R10, R10, R11, RZ, 0x3c, !PT ;  /* 0x0000000b0a0a7212 */ /* 0x000fe200078e3cff */
[--C-:B------:R-:W-:Y:S01]  /*1a590*/  IMAD.X R11, RZ, RZ, R5.reuse, P2 ;  /* 0x000000ffff0b7224 */ /* 0x100fe200010e0605 */
[----:B------:R-:W-:Y:S01]  /*1a5a0*/  LOP3.LUT R20, R20, R21, RZ, 0x3c, !PT ;  /* 0x0000001514147212 */ /* 0x000fe200078e3cff */
[--C-:B------:R-:W-:Y:S01]  /*1a5b0*/  IMAD.X R21, RZ, RZ, R5.reuse, P4 ;  /* 0x000000ffff157224 */ /* 0x100fe200020e0605 */
[----:B------:R-:W-:Y:S01]  /*1a5c0*/  LOP3.LUT R24, R24, R25, RZ, 0x3c, !PT ;  /* 0x0000001918187212 */ /* 0x000fe200078e3cff */
[--C-:B------:R-:W-:Y:S01]  /*1a5d0*/  IMAD.X R25, RZ, RZ, R5.reuse, P5 ;  /* 0x000000ffff197224 */ /* 0x100fe200028e0605 */
[----:B------:R-:W-:Y:S01]  /*1a5e0*/  LOP3.LUT R4, R15, R4, RZ, 0x3c, !PT ;  /* 0x000000040f047212 */ /* 0x000fe200078e3cff */
[----:B------:R-:W-:Y:S01]  /*1a5f0*/  IMAD.X R15, RZ, RZ, R5, P3 ;  /* 0x000000ffff0f7224 */ /* 0x000fe200018e0605 */
[----:B------:R-:W-:-:S02]  /*1a600*/  LOP3.LUT R26, R26, R27, RZ, 0x3c, !PT ;  /* 0x0000001b1a1a7212 */ /* 0x000fc400078e3cff */
[-C--:B------:R-:W-:Y:S02]  /*1a610*/  IADD3.X R27, RZ, R5.reuse, RZ, P1, !PT ;  /* 0x00000005ff1b7210 */ /* 0x080fe40000ffe4ff */
[----:B------:R-:W-:Y:S02]  /*1a620*/  MOV R79, R4 ;  /* 0x00000004004f7202 */ /* 0x000fe40000000f00 */
[----:B------:R-:W-:Y:S02]  /*1a630*/  MOV R64, R6 ;  /* 0x0000000600407202 */ /* 0x000fe40000000f00 */
[----:B------:R-:W-:Y:S02]  /*1a640*/  MOV R66, R8 ;  /* 0x0000000800427202 */ /* 0x000fe40000000f00 */
[----:B------:R-:W-:Y:S02]  /*1a650*/  MOV R70, R10 ;  /* 0x0000000a00467202 */ /* 0x000fe40000000f00 */
[----:B------:R-:W-:-:S02]  /*1a660*/  MOV R72, R14 ;  /* 0x0000000e00487202 */ /* 0x000fc40000000f00 */
[----:B------:R-:W-:Y:S02]  /*1a670*/  MOV R74, R20 ;  /* 0x00000014004a7202 */ /* 0x000fe40000000f00 */
[----:B------:R-:W-:Y:S02]  /*1a680*/  MOV R76, R24 ;  /* 0x00000018004c7202 */ /* 0x000fe40000000f00 */
[----:B------:R-:W-:Y:S02]  /*1a690*/  MOV R78, R26 ;  /* 0x0000001a004e7202 */ /* 0x000fe40000000f00 */
[----:B---3--:R-:W-:Y:S01]  /*1a6a0*/  LOP3.LUT R2, R0, 0x2, RZ, 0x3c, !PT ;  /* 0x0000000200027812 */ /* 0x008fe200078e3cff */
[----:B------:R-:W-:Y:S06]  /*1a6b0*/  BRA.DIV UR4, `(.L_x_438) ;  /* 0x0000008604887947 */ /* 0x000fec000b800000 */
[----:B------:R-:W-:Y:S01]  /*1a6c0*/  SEL R25, R48, R45, P0 ;  /* 0x0000002d30197207 */ /* 0x000fe20000000000 */
[----:B------:R-:W-:Y:S01]  /*1a6d0*/  SHFL.IDX PT, R6, R13, R0, 0x1c1f ;  /* 0x001c1f000d067589 */ /* 0x000fe200000e0000 */
[----:B------:R-:W-:Y:S02]  /*1a6e0*/  SEL R27, R45, R48, P0 ;  /* 0x000000302d1b7207 */ /* 0x000fe40000000000 */
[----:B------:R-:W-:Y:S01]  /*1a6f0*/  SEL R33, R32, R35, P0 ;  /* 0x0000002320217207 */ /* 0x000fe20000000000 */
[----:B------:R-:W-:Y:S01]  /*1a700*/  SHFL.IDX PT, R3, R3, R2, 0x1c1f ;  /* 0x001c1f0203037589 */ /* 0x000fe200000e0000 */
[----:B------:R-:W-:Y:S02]  /*1a710*/  SEL R7, R97, R96, P0 ;  /* 0x0000006061077207 */ /* 0x000fe40000000000 */
[----:B------:R-:W-:Y:S01]  /*1a720*/  SEL R29, R40, R37, P0 ;  /* 0x00000025281d7207 */ /* 0x000fe20000000000 */
[----:B------:R-:W-:Y:S01]  /*1a730*/  SHFL.IDX PT, R27, R27, R2, 0x1c1f ;  /* 0x001c1f021b1b7589 */ /* 0x000fe200000e0000 */
[----:B------:R-:W-:-:S02]  /*1a740*/  SEL R31, R37, R40, P0 ;  /* 0x00000028251f7207 */ /* 0x000fc40000000000 */
        /* <DEDUP_REMOVED lines=10> */
[----:B------:R-:W0:Y:S01]  /*1a7f0*/  SHFL.IDX PT, R10, R5, R0, 0x1c1f ;  /* 0x001c1f00050a7589 */ /* 0x000e2200000e0000 */
[----:B------:R-:W-:Y:S02]  /*1a800*/  SEL R63, R38, R67, P0 ;  /* 0x00000043263f7207 */ /* 0x000fe40000000000 */
[----:B------:R-:W-:Y:S01]  /*1a810*/  SEL R65, R67, R38, P0 ;  /* 0x0000002643417207 */ /* 0x000fe20000000000 */
[----:B------:R-:W-:Y:S01]  /*1a820*/  SHFL.IDX PT, R21, R21, R2, 0x1c1f ;  /* 0x001c1f0215157589 */ /* 0x000fe200000e0000 */
[----:B------:R-:W-:Y:S02]  /*1a830*/  SEL R9, R92, R93, P0 ;  /* 0x0000005d5c097207 */ /* 0x000fe40000000000 */
[----:B------:R-:W-:Y:S01]  /*1a840*/  SEL R39, R28, R39, P0 ;  /* 0x000000271c277207 */ /* 0x000fe20000000000 */
[----:B------:R-:W2:Y:S01]  /*1a850*/  SHFL.IDX PT, R38, R33, R0, 0x1c1f ;  /* 0x001c1f0021267589 */ /* 0x000ea200000e0000 */
[----:B------:R-:W-:-:S02]  /*1a860*/  SEL R41, R43, R36, P0 ;  /* 0x000000242b297207 */ /* 0x000fc40000000000 */
[----:B------:R-:W-:Y:S01]  /*1a870*/  SEL R51, R50, R51, P0 ;  /* 0x0000003332337207 */ /* 0x000fe20000000000 */
[----:B------:R-:W3:Y:S01]  /*1a880*/  SHFL.IDX PT, R26, R9, R0, 0x1c1f ;  /* 0x001c1f00091a7589 */ /* 0x000ee200000e0000 */
[----:B------:R-:W-:Y:S02]  /*1a890*/  SEL R53, R55, R52, P0 ;  /* 0x0000003437357207 */ /* 0x000fe40000000000 */
[----:B------:R-:W-:Y:S01]  /*1a8a0*/  SEL R57, R46, R59, P0 ;  /* 0x0000003b2e397207 */ /* 0x000fe20000000000 */
[----:B------:R-:W-:Y:S01]  /*1a8b0*/  SHFL.IDX PT, R37, R37, R0, 0x1c1f ;  /* 0x001c1f0025257589 */ /* 0x000fe200000e0000 */
[----:B------:R-:W-:Y:S02]  /*1a8c0*/  SEL R67, R30, R69, P0 ;  /* 0x000000451e437207 */ /* 0x000fe40000000000 */
[----:B------:R-:W-:Y:S01]  /*1a8d0*/  SEL R71, R73, R34, P0 ;  /* 0x0000002249477207 */ /* 0x000fe20000000000 */
[----:B------:R-:W4:Y:S01]  /*1a8e0*/  SHFL.IDX PT, R20, R39, R2, 0x1c1f ;  /* 0x001c1f0227147589 */ /* 0x000f2200000e0000 */
[----:B------:R-:W-:-:S02]  /*1a8f0*/  SEL R43, R36, R43, P0 ;  /* 0x0000002b242b7207 */ /* 0x000fc40000000000 */
[----:B------:R-:W-:Y:S01]  /*1a900*/  SEL R55, R52, R55, P0 ;  /* 0x0000003734377207 */ /* 0x000fe20000000000 */
[----:B------:R-:W-:Y:S01]  /*1a910*/  SHFL.IDX PT, R49, R49, R0, 0x1c1f ;  /* 0x001c1f0031317589 */ /* 0x000fe200000e0000 */
[----:B------:R-:W-:Y:S02]  /*1a920*/  SEL R59, R59, R46, P0 ;  /* 0x0000002e3b3b7207 */ /* 0x000fe40000000000 */
[----:B------:R-:W-:Y:S01]  /*1a930*/  SEL R69, R69, R30, P0 ;  /* 0x0000001e45457207 */ /* 0x000fe20000000000 */
[----:B------:R-:W1:Y:S01]  /*1a940*/  SHFL.IDX PT, R48, R51, R2, 0x1c1f ;  /* 0x001c1f0233307589 */ /* 0x000e6200000e0000 */
[----:B------:R-:W-:Y:S02]  /*1a950*/  SEL R73, R34, R73, P0 ;  /* 0x0000004922497207 */ /* 0x000fe40000000000 */
[----:B------:R-:W-:Y:S01]  /*1a960*/  SEL R75, R77, R42, P0 ;  /* 0x0000002a4d4b7207 */ /* 0x000fe20000000000 */
[----:B------:R-:W1:Y:S01]  /*1a970*/  SHFL.IDX PT, R30, R25, R0, 0x1c1f ;  /* 0x001c1f00191e7589 */ /* 0x000e6200000e0000 */
[----:B------:R-:W-:-:S02]  /*1a980*/  SEL R77, R42, R77, P0 ;  /* 0x0000004d2a4d7207 */ /* 0x000fc40000000000 */
[----:B0-----:R-:W-:Y:S01]  /*1a990*/  SEL R8, R10, R7, P0 ;  /* 0x000000070a087207 */ /* 0x001fe20000000000 */
[----:B------:R-:W0:Y:S01]  /*1a9a0*/  SHFL.IDX PT, R34, R29, R0, 0x1c1f ;  /* 0x001c1f001d227589 */ /* 0x000e2200000e0000 */
[----:B--2---:R-:W-:Y:S02]  /*1a9b0*/  SEL R36, R38, R35, P0 ;  /* 0x0000002326247207 */ /* 0x004fe40000000000 */
[----:B------:R-:W-:Y:S01]  /*1a9c0*/  SEL R4, R6, R3, P0 ;  /* 0x0000000306047207 */ /* 0x000fe20000000000 */
[----:B------:R-:W-:Y:S01]  /*1a9d0*/  SHFL.IDX PT, R41, R41, R0, 0x1c1f ;  /* 0x001c1f0029297589 */ /* 0x000fe200000e0000 */
[----:B------:R-:W-:Y:S02]  /*1a9e0*/  SEL R10, R7, R10, P0 ;  /* 0x0000000a070a7207 */ /* 0x000fe40000000000 */
[----:B---3--:R-:W-:Y:S01]  /*1a9f0*/  SEL R24, R26, R21, P0 ;  /* 0x000000151a187207 */ /* 0x008fe20000000000 */
[----:B------:R-:W2:Y:S01]  /*1aa00*/  SHFL.IDX PT, R40, R43, R2, 0x1c1f ;  /* 0x001c1f022b287589 */ /* 0x000ea200000e0000 */
[----:B------:R-:W-:-:S02]  /*1aa10*/  SEL R38, R35, R38, P0 ;  /* 0x0000002623267207 */ /* 0x000fc40000000000 */
[----:B----4-:R-:W-:Y:S01]  /*1aa20*/  SEL R12, R37, R20, P0 ;  /* 0x00000014250c7207 */ /* 0x010fe20000000000 */
[----:B------:R-:W-:Y:S01]  /*1aa30*/  SHFL.IDX PT, R45, R45, R0, 0x1c1f ;  /* 0x001c1f002d2d7589 */ /* 0x000fe200000e0000 */
[----:B------:R-:W-:Y:S02]  /*1aa40*/  SEL R14, R20, R37, P0 ;  /* 0x00000025140e7207 */ /* 0x000fe40000000000 */
[----:B------:R-:W-:Y:S01]  /*1aa50*/  SEL R6, R3, R6, P0 ;  /* 0x0000000603067207 */ /* 0x000fe20000000000 */
[----:B------:R-:W-:Y:S01]  /*1aa60*/  SHFL.IDX PT, R53, R53, R0, 0x1c1f ;  /* 0x001c1f0035357589 */ /* 0x000fe200000e0000 */
[----:B-1----:R-:W-:Y:S02]  /*1aa70*/  SEL R9, R49, R48, P0 ;  /* 0x0000003031097207 */ /* 0x002fe40000000000 */
[----:B------:R-:W-:Y:S01]  /*1aa80*/  SEL R11, R48, R49, P0 ;  /* 0x00000031300b7207 */ /* 0x000fe20000000000 */
[----:B------:R-:W-:Y:S01]  /*1aa90*/  SHFL.IDX PT, R57, R57, R0, 0x1c1f ;  /* 0x001c1f0039397589 */ /* 0x000fe200000e0000 */
[----:B------:R-:W-:Y:S01]  /*1aaa0*/  SEL R28, R30, R27, P0 ;  /* 0x0000001b1e1c7207 */ /* 0x000fe20000000000 */
[----:B------:R-:W-:Y:S01]  /*1aab0*/  IMAD.MOV.U32 R49, RZ, RZ, RZ ;  /* 0x000000ffff317224 */ /* 0x000fe200078e00ff */
[----:B------:R-:W-:Y:S01]  /*1aac0*/  SEL R30, R27, R30, P0 ;  /* 0x0000001e1b1e7207 */ /* 0x000fe20000000000 */
[----:B------:R-:W-:Y:S01]  /*1aad0*/  SHFL.IDX PT, R63, R63, R0, 0x1c1f ;  /* 0x001c1f003f3f7589 */ /* 0x000fe200000e0000 */
[----:B0-----:R-:W-:-:S02]  /*1aae0*/  SEL R32, R34, R31, P0 ;  /* 0x0000001f22207207 */ /* 0x001fc40000000000 */
[----:B------:R-:W-:Y:S01]  /*1aaf0*/  SEL R34, R31, R34, P0 ;  /* 0x000000221f227207 */ /* 0x000fe20000000000 */
[----:B------:R-:W-:Y:S01]  /*1ab00*/  SHFL.IDX PT, R67, R67, R0, 0x1c1f ;  /* 0x001c1f0043437589 */ /* 0x000fe200000e0000 */
[----:B------:R-:W-:-:S03]  /*1ab10*/  SEL R26, R21, R26, P0 ;  /* 0x0000001a151a7207 */ /* 0x000fc60000000000 */
[----:B------:R-:W-:Y:S01]  /*1ab20*/  SHFL.IDX PT, R71, R71, R0, 0x1c1f ;  /* 0x001c1f0047477589 */ /* 0x000fe200000e0000 */
[----:B--2---:R-:W-:Y:S02]  /*1ab30*/  SEL R44, R41, R40, P0 ;  /* 0x00000028292c7207 */ /* 0x004fe40000000000 */
[----:B------:R-:W-:Y:S01]  /*1ab40*/  SEL R46, R40, R41, P0 ;  /* 0x00000029282e7207 */ /* 0x000fe20000000000 */
[----:B------:R-:W0:Y:S04]  /*1ab50*/  SHFL.IDX PT, R42, R47, R2, 0x1c1f ;  /* 0x001c1f022f2a7589 */ /* 0x000e2800000e0000 */
[----:B------:R-:W1:Y:S04]  /*1ab60*/  SHFL.IDX PT, R50, R55, R2, 0x1c1f ;  /* 0x001c1f0237327589 */ /* 0x000e6800000e0000 */
[----:B------:R-:W2:Y:S04]  /*1ab70*/  SHFL.IDX PT, R52, R59, R2, 0x1c1f ;  /* 0x001c1f023b347589 */ /* 0x000ea800000e0000 */
[----:B------:R-:W3:Y:S04]  /*1ab80*/  SHFL.IDX PT, R54, R65, R2, 0x1c1f ;  /* 0x001c1f0241367589 */ /* 0x000ee800000e0000 */
[----:B------:R-:W4:Y:S04]  /*1ab90*/  SHFL.IDX PT, R56, R69, R2, 0x1c1f ;  /* 0x001c1f0245387589 */ /* 0x000f2800000e0000 */
[----:B------:R-:W4:Y:S04]  /*1aba0*/  SHFL.IDX PT, R58, R73, R2, 0x1c1f ;  /* 0x001c1f02493a7589 */ /* 0x000f2800000e0000 */
[----:B------:R3:W4:Y:S01]  /*1abb0*/  SHFL.IDX PT, R75, R75, R0, 0x1c1f ;  /* 0x001c1f004b4b7589 */ /* 0x00072200000e0000 */
[----:B0-----:R-:W-:-:S02]  /*1abc0*/  SEL R5, R45, R42, P0 ;  /* 0x0000002a2d057207 */ /* 0x001fc40000000000 */
[----:B------:R-:W-:Y:S01]  /*1abd0*/  SEL R7, R42, R45, P0 ;  /* 0x0000002d2a077207 */ /* 0x000fe20000000000 */
[----:B------:R0:W0:Y:S01]  /*1abe0*/  SHFL.IDX PT, R62, R77, R2, 0x1c1f ;  /* 0x001c1f024d3e7589 */ /* 0x00002200000e0000 */
[----:B-1----:R-:W-:Y:S02]  /*1abf0*/  SEL R25, R53, R50, P0 ;  /* 0x0000003235197207 */ /* 0x002fe40000000000 */
[----:B------:R-:W-:Y:S02]  /*1ac00*/  SEL R27, R50, R53, P0 ;  /* 0x00000035321b7207 */ /* 0x000fe40000000000 */
[----:B--2---:R-:W-:Y:S02]  /*1ac10*/  SEL R29, R57, R52, P0 ;  /* 0x00000034391d7207 */ /* 0x004fe40000000000 */
[----:B------:R-:W-:Y:S02]  /*1ac20*/  SEL R31, R52, R57, P0 ;  /* 0x00000039341f7207 */ /* 0x000fe40000000000 */
[----:B---3--:R-:W-:-:S02]  /*1ac30*/  SEL R33, R63, R54, P0 ;  /* 0x000000363f217207 */ /* 0x008fc40000000000 */
[----:B------:R-:W-:Y:S02]  /*1ac40*/  SEL R35, R54, R63, P0 ;  /* 0x0000003f36237207 */ /* 0x000fe40000000000 */
[----:B----4-:R-:W-:Y:S02]  /*1ac50*/  SEL R37, R67, R56, P0 ;  /* 0x0000003843257207 */ /* 0x010fe40000000000 */
[----:B------:R-:W-:Y:S02]  /*1ac60*/  SEL R39, R56, R67, P0 ;  /* 0x0000004338277207 */ /* 0x000fe40000000000 */
[----:B------:R-:W-:Y:S02]  /*1ac70*/  SEL R13, R71, R58, P0 ;  /* 0x0000003a470d7207 */ /* 0x000fe40000000000 */
[----:B------:R-:W-:-:S07]  /*1ac80*/  SEL R15, R58, R71, P0 ;  /* 0x000000473a0f7207 */ /* 0x000fce0000000000 */
.L_x_641:
[----:B0-----:R-:W2:Y:S04]  /*1ac90*/  LDL.LU R2, [R1+0x70] ;  /* 0x0000700001027983 */ /* 0x001ea80000300800 */
[----:B------:R-:W3:Y:S04]  /*1aca0*/  LDL.64 R40, [R1+0x50] ;  /* 0x0000500001287983 */ /* 0x000ee80000100a00 */
[----:B------:R-:W4:Y:S01]  /*1acb0*/  LDL.LU R0, [R1+0x74] ;  /* 0x0000740001007983 */ /* 0x000f220000300800 */
[----:B------:R-:W-:Y:S05]  /*1acc0*/  WARPSYNC.ALL ;  /* 0x0000000000007948 */ /* 0x000fea0003800000 */
[----:B------:R-:W-:Y:S06]  /*1acd0*/  BAR.SYNC.DEFER_BLOCKING 0x1, 0x100 ;  /* 0x0044000000007b1d */ /* 0x000fec0000010000 */
[----:B------:R-:W-:-:S02]  /*1ace0*/  ULDC.64 UR4, c[0x0][0xbd8] ;  /* 0x0002f60000047ab9 */ /* 0x000fc40000000a00 */
[----:B------:R-:W-:Y:S01]  /*1acf0*/  ISETP.NE.U32.AND P2, PT, RZ, UR4, PT ;  /* 0x00000004ff007c0c */ /* 0x000fe2000bf45070 */
[----:B------:R0:W3:Y:S01]  /*1ad00*/  LDL.64 R52, [R1+0x50] ;  /* 0x0000500001347983 */ /* 0x0000e20000100a00 */
[----:B------:R-:W-:Y:S02]  /*1ad10*/  SEL R45, R75, R62, P0 ;  /* 0x0000003e4b2d7207 */ /* 0x000fe40000000000 */
[----:B------:R-:W-:Y:S01]  /*1ad20*/  ISETP.NE.AND.EX P2, PT, RZ, UR5, PT, P2 ;  /* 0x00000005ff007c0c */ /* 0x000fe2000bf45320 */
[----:B------:R-:W3:Y:S01]  /*1ad30*/  LDL R48, [R1+0x4c] ;  /* 0x00004c0001307983 */ /* 0x000ee20000100800 */
[----:B------:R-:W-:-:S03]  /*1ad40*/  SEL R47, R62, R75, P0 ;  /* 0x0000004b3e2f7207 */ /* 0x000fc60000000000 */
[----:B------:R1:W-:Y:S04]  /*1ad50*/  STSM.16.M88.4 [R79], R4 ;  /* 0x000000044f007844 */ /* 0x0003e80000000200 */
[----:B------:R0:W-:Y:S04]  /*1ad60*/  STSM.16.M88.4 [R78], R8 ;  /* 0x000000084e007844 */ /* 0x0001e80000000200 */
[----:B------:R0:W-:Y:S04]  /*1ad70*/  STSM.16.M88.4 [R76], R24 ;  /* 0x000000184c007844 */ /* 0x0001e80000000200 */
[----:B------:R0:W-:Y:S04]  /*1ad80*/  STSM.16.M88.4 [R74], R28 ;  /* 0x0000001c4a007844 */ /* 0x0001e80000000200 */
[----:B------:R0:W-:Y:S04]  /*1ad90*/  STSM.16.M88.4 [R72], R32 ;  /* 0x0000002048007844 */ /* 0x0001e80000000200 */
[----:B------:R0:W-:Y:S04]  /*1ada0*/  STSM.16.M88.4 [R70], R36 ;  /* 0x0000002446007844 */ /* 0x0001e80000000200 */
[----:B------:R0:W-:Y:S04]  /*1adb0*/  STSM.16.M88.4 [R66], R12 ;  /* 0x0000000c42007844 */ /* 0x0001e80000000200 */
[----:B------:R0:W-:Y:S01]  /*1adc0*/  STSM.16.M88.4 [R64], R44 ;  /* 0x0000002c40007844 */ /* 0x0001e20000000200 */
[----:B------:R-:W-:Y:S01]  /*1add0*/  BAR.SYNC.DEFER_BLOCKING 0x1, 0x100 ;  /* 0x0044000000007b1d */ /* 0x000fe20000010000 */
[----:B--2---:R-:W-:-:S04]  /*1ade0*/  IADD3 R20, P1, R2, UR4, RZ ;  /* 0x0000000402147c10 */ /* 0x004fc8000ff3e0ff */
[----:B----4-:R-:W-:Y:S01]  /*1adf0*/  IADD3.X R21, R0, UR5, RZ, P1, !PT ;  /* 0x0000000500157c10 */ /* 0x010fe20008ffe4ff */
[----:B------:R-:W-:Y:S02]  /*1ae00*/  ULDC.64 UR4, c[0x0][0xbe0] ;  /* 0x0002f80000047ab9 */ /* 0x000fe40000000a00 */
[----:B------:R-:W-:Y:S02]  /*1ae10*/  ISETP.NE.U32.AND P0, PT, RZ, UR4, PT ;  /* 0x00000004ff007c0c */ /* 0x000fe4000bf05070 */
[----:B------:R0:W5:Y:S02]  /*1ae20*/  @P2 LDG.E R49, desc[UR60][R20.64] ;  /* 0x0000003c14312981 */ /* 0x000164000c1e1900 */
[----:B------:R-:W-:Y:S01]  /*1ae30*/  ISETP.NE.AND.EX P0, PT, RZ, UR5, PT, P0 ;  /* 0x00000005ff007c0c */ /* 0x000fe2000bf05300 */
[----:B---3--:R-:W-:-:S04]  /*1ae40*/  IMAD.MOV.U32 R52, RZ, RZ, R40 ;  /* 0x000000ffff347224 */ /* 0x008fc800078e0028 */
[----:B-1----:R-:W-:-:S08]  /*1ae50*/  IMAD R5, R52, 0x40, R48 ;  /* 0x0000004034057824 */ /* 0x002fd000078e0230 */
[----:B------:R-:W-:Y:S01]  /*1ae60*/  @P0 IADD3 R2, P1, R2, UR4, RZ ;  /* 0x0000000402020c10 */ /* 0x000fe2000ff3e0ff */
[----:B------:R-:W-:Y:S01]  /*1ae70*/  ULDC UR4, c[0x0][0xa88] ;  /* 0x0002a20000047ab9 */ /* 0x000fe20000000800 */
[----:B------:R-:W-:Y:S02]  /*1ae80*/  IMAD.WIDE R60, R5, 0x2, R60 ;  /* 0x00000002053c7825 */ /* 0x000fe400078e023c */
[----:B------:R-:W-:Y:S02]  /*1ae90*/  @P0 IADD3.X R3, R0, UR5, RZ, P1, !PT ;  /* 0x0000000500030c10 */ /* 0x000fe40008ffe4ff */
[----:B------:R-:W-:-:S06]  /*1aea0*/  IMAD.U32 R0, RZ, RZ, UR4 ;  /* 0x00000004ff007e24 */ /* 0x000fcc000f8e00ff */
[----:B------:R0:W5:Y:S01]  /*1aeb0*/  @P0 LDG.E R0, desc[UR60][R2.64] ;  /* 0x0000003c02000981 */ /* 0x000162000c1e1900 */
[----:B------:R-:W-:Y:S05]  /*1aec0*/  @P0 BRA `(.L_x_439) ;  /* 0x0000000000100947 */ /* 0x000fea0003800000 */
[----:B------:R-:W-:Y:S05]  /*1aed0*/  @!P2 BRA `(.L_x_439) ;  /* 0x00000000000ca947 */ /* 0x000fea0003800000 */
[----:B0-----:R-:W2:Y:S04]  /*1aee0*/  LDG.E R3, desc[UR60][R20.64] ;  /* 0x0000003c14037981 */ /* 0x001ea8000c1e1900 */
[----:B-----5:R-:W2:Y:S02]  /*1aef0*/  LDG.E R0, desc[UR60][R20.64+0x4] ;  /* 0x0000043c14007981 */ /* 0x020ea4000c1e1900 */
[----:B--2---:R-:W-:-:S07]  /*1af00*/  IMAD.IADD R0, R0, 0x1, -R3 ;  /* 0x0000000100007824 */ /* 0x004fce00078e0a03 */
.L_x_439:
[----:B0-----:R-:W2:Y:S01]  /*1af10*/  LDL.LU R10, [R1+0x78] ;  /* 0x00007800010a7983 */ /* 0x001ea20000300800 */
[----:B------:R-:W-:-:S03]  /*1af20*/  ULDC.64 UR4, c[0x0][0xb70] ;  /* 0x0002dc0000047ab9 */ /* 0x000fc60000000a00 */
[----:B------:R-:W3:Y:S04]  /*1af30*/  LDL.LU R7, [R1+0x68] ;  /* 0x0000680001077983 */ /* 0x000ee80000300800 */
[----:B------:R-:W4:Y:S04]  /*1af40*/  LDL R6, [R1+0x90] ;  /* 0x0000900001067983 */ /* 0x000f280000100800 */
[----:B------:R-:W4:Y:S04]  /*1af50*/  LDL.LU R54, [R1+0x6c] ;  /* 0x00006c0001367983 */ /* 0x000f280000300800 */
[----:B------:R-:W4:Y:S01]  /*1af60*/  LDL.LU R50, [R1+0x7c] ;  /* 0x00007c0001327983 */ /* 0x000f220000300800 */
[----:B-----5:R-:W-:-:S02]  /*1af70*/  SHF.R.S32.HI R21, RZ, 0x1f, R49 ;  /* 0x0000001fff157819 */ /* 0x020fc40000011431 */
[----:B------:R-:W-:Y:S02]  /*1af80*/  MOV R20, R49 ;  /* 0x0000003100147202 */ /* 0x000fe40000000f00 */
[C---:B------:R-:W-:Y:S02]  /*1af90*/  IADD3 R9, P0, R60.reuse, 0x1000, RZ ;  /* 0x000010003c097810 */ /* 0x040fe40007f1e0ff */
[----:B------:R-:W-:Y:S02]  /*1afa0*/  IADD3 R13, P1, R60, 0x2000, RZ ;  /* 0x000020003c0d7810 */ /* 0x000fe40007f3e0ff */
[----:B------:R-:W-:Y:S02]  /*1afb0*/  LOP3.LUT R8, R9, 0x380, RZ, 0xc0, !PT ;  /* 0x0000038009087812 */ /* 0x000fe400078ec0ff */
[----:B------:R-:W-:Y:S02]  /*1afc0*/  LOP3.LUT R12, R13, 0x380, RZ, 0xc0, !PT ;  /* 0x000003800d0c7812 */ /* 0x000fe400078ec0ff */
[----:B------:R-:W-:-:S02]  /*1afd0*/  SHF.R.U64 R8, R8, 0x3, RZ ;  /* 0x0000000308087819 */ /* 0x000fc400000012ff */
[----:B------:R-:W-:Y:S02]  /*1afe0*/  SHF.R.U64 R12, R12, 0x3, RZ ;  /* 0x000000030c0c7819 */ /* 0x000fe400000012ff */
[----:B------:R-:W-:Y:S01]  /*1aff0*/  LOP3.LUT R8, R8, R9, RZ, 0x3c, !PT ;  /* 0x0000000908087212 */ /* 0x000fe200078e3cff */
[----:B------:R-:W-:Y:S01]  /*1b000*/  IMAD.X R9, RZ, RZ, R61, P0 ;  /* 0x000000ffff097224 */ /* 0x000fe200000e063d */
[----:B------:R-:W-:Y:S02]  /*1b010*/  IADD3 R29, P3, R60, 0x4000, RZ ;  /* 0x000040003c1d7810 */ /* 0x000fe40007f7e0ff */
[----:B------:R-:W-:Y:S02]  /*1b020*/  LOP3.LUT R12, R12, R13, RZ, 0x3c, !PT ;  /* 0x0000000d0c0c7212 */ /* 0x000fe400078e3cff */
[----:B------:R-:W-:Y:S02]  /*1b030*/  IADD3.X R13, RZ, R61, RZ, P1, !PT ;  /* 0x0000003dff0d7210 */ /* 0x000fe40000ffe4ff */
[----:B------:R-:W-:-:S04]  /*1b040*/  LOP3.LUT R28, R29, 0x380, RZ, 0xc0, !PT ;  /* 0x000003801d1c7812 */ /* 0x000fc800078ec0ff */
[----:B------:R-:W-:-:S04]  /*1b050*/  SHF.R.U64 R28, R28, 0x3, RZ ;  /* 0x000000031c1c7819 */ /* 0x000fc800000012ff */
[----:B------:R-:W-:Y:S01]  /*1b060*/  LOP3.LUT R28, R28, R29, RZ, 0x3c, !PT ;  /* 0x0000001d1c1c7212 */ /* 0x000fe200078e3cff */
[----:B------:R-:W-:Y:S01]  /*1b070*/  IMAD.X R29, RZ, RZ, R61, P3 ;  /* 0x000000ffff1d7224 */ /* 0x000fe200018e063d */
[----:B------:R-:W-:-:S05]  /*1b080*/  SHF.R.S32.HI R53, RZ, 0x1f, R52 ;  /* 0x0000001fff357819 */ /* 0x000fca0000011434 */
[----:B------:R-:W-:Y:S01]  /*1b090*/  STL [R1+0x54], R53 ;  /* 0x0000543501007387 */ /* 0x000fe20000100800 */
[----:B------:R-:W-:Y:S01]  /*1b0a0*/  BSSY B1, `(.L_x_440) ;  /* 0x0000072000017945 */ /* 0x000fe20003800000 */
[----:B--2---:R-:W-:Y:S02]  /*1b0b0*/  SEL R47, R10, RZ, !P2 ;  /* 0x000000ff0a2f7207 */ /* 0x004fe40005000000 */
[----:B---3--:R-:W-:Y:S02]  /*1b0c0*/  SEL R51, R7, RZ, !P2 ;  /* 0x000000ff07337207 */ /* 0x008fe40005000000 */
[----:B------:R-:W-:-:S04]  /*1b0d0*/  IADD3 R25, P2, R60, 0x3000, RZ ;  /* 0x000030003c197810 */ /* 0x000fc80007f5e0ff */
[----:B------:R-:W-:Y:S02]  /*1b0e0*/  LOP3.LUT R24, R25, 0x380, RZ, 0xc0, !PT ;  /* 0x0000038019187812 */ /* 0x000fe400078ec0ff */
[----:B----4-:R-:W-:Y:S01]  /*1b0f0*/  SHF.R.S32.HI R46, RZ, 0x1f, R54 ;  /* 0x0000001fff2e7819 */ /* 0x010fe20000011436 */
[----:B------:R-:W-:Y:S01]  /*1b100*/  IMAD.WIDE.U32 R2, R54, UR4, R20 ;  /* 0x0000000436027c25 */ /* 0x000fe2000f8e0014 */
[----:B------:R-:W-:-:S03]  /*1b110*/  SHF.R.U64 R24, R24, 0x3, RZ ;  /* 0x0000000318187819 */ /* 0x000fc600000012ff */
[----:B------:R-:W-:Y:S01]  /*1b120*/  IMAD R7, R50, 0x80, R6 ;  /* 0x0000008032077824 */ /* 0x000fe200078e0206 */
[----:B------:R-:W-:Y:S01]  /*1b130*/  LOP3.LUT R24, R24, R25, RZ, 0x3c, !PT ;  /* 0x0000001918187212 */ /* 0x000fe200078e3cff */
[----:B------:R-:W0:Y:S01]  /*1b140*/  S2R R6, SR_TID.X ;  /* 0x0000000000067919 */ /* 0x000e220000002100 */
[----:B------:R-:W-:Y:S02]  /*1b150*/  IMAD R4, R46, UR4, RZ ;  /* 0x000000042e047c24 */ /* 0x000fe4000f8e02ff */
[----:B------:R-:W-:Y:S02]  /*1b160*/  IMAD.X R25, RZ, RZ, R61, P2 ;  /* 0x000000ffff197224 */ /* 0x000fe400010e063d */
[----:B------:R-:W-:Y:S01]  /*1b170*/  IMAD R5, R54, UR5, R4 ;  /* 0x0000000536057c24 */ /* 0x000fe2000f8e0204 */
[----:B------:R-:W-:Y:S02]  /*1b180*/  ULDC.64 UR4, c[0x0][0xb78] ;  /* 0x0002de0000047ab9 */ /* 0x000fe40000000a00 */
[----:B------:R-:W-:-:S02]  /*1b190*/  IMAD R4, R47, UR4, RZ ;  /* 0x000000042f047c24 */ /* 0x000fc4000f8e02ff */
[----:B------:R-:W-:Y:S01]  /*1b1a0*/  IMAD.IADD R3, R3, 0x1, R5 ;  /* 0x0000000103037824 */ /* 0x000fe200078e0205 */
[----:B------:R-:W-:Y:S01]  /*1b1b0*/  SHF.R.S32.HI R5, RZ, 0x1f, R7 ;  /* 0x0000001fff057819 */ /* 0x000fe20000011407 */
[C---:B------:R-:W-:Y:S02]  /*1b1c0*/  IMAD R4, R51.reuse, UR5, R4 ;  /* 0x0000000533047c24 */ /* 0x040fe4000f8e0204 */
[----:B------:R-:W-:Y:S01]  /*1b1d0*/  IMAD.WIDE.U32 R2, R51, UR4, R2 ;  /* 0x0000000433027c25 */ /* 0x000fe2000f8e0002 */
[----:B------:R-:W-:Y:S02]  /*1b1e0*/  ULDC.64 UR4, c[0x0][0xb40] ;  /* 0x0002d00000047ab9 */ /* 0x000fe40000000a00 */
[----:B------:R-:W-:-:S04]  /*1b1f0*/  IADD3 R2, P4, R7, R2, RZ ;  /* 0x0000000207027210 */ /* 0x000fc80007f9e0ff */
[----:B------:R-:W-:Y:S01]  /*1b200*/  IADD3.X R5, R5, R3, R4, P4, !PT ;  /* 0x0000000305057210 */ /* 0x000fe200027fe404 */
[----:B------:R-:W-:Y:S01]  /*1b210*/  VIADD R3, R7, 0x8 ;  /* 0x0000000807037836 */ /* 0x000fe20000000000 */
[----:B------:R-:W-:Y:S02]  /*1b220*/  LEA R44, P5, R2, UR4, 0x2 ;  /* 0x00000004022c7c11 */ /* 0x000fe4000f8a10ff */
[----:B------:R-:W-:Y:S02]  /*1b230*/  IADD3 R33, P4, R60, 0x5000, RZ ;  /* 0x000050003c217810 */ /* 0x000fe40007f9e0ff */
[----:B------:R-:W-:Y:S01]  /*1b240*/  LEA.HI.X R45, R2, UR5, R5, 0x2, P5 ;  /* 0x00000005022d7c11 */ /* 0x000fe2000a8f1405 */
[----:B------:R-:W-:Y:S01]  /*1b250*/  ULDC.64 UR4, c[0x0][0xaa0] ;  /* 0x0002a80000047ab9 */ /* 0x000fe20000000a00 */
[----:B------:R-:W-:Y:S01]  /*1b260*/  IADD3 R37, P5, R60, 0x6000, RZ ;  /* 0x000060003c257810 */ /* 0x000fe20007fbe0ff */
[----:B0-----:R-:W-:Y:S01]  /*1b270*/  VIADD R10, R6, 0xffffff80 ;  /* 0xffffff80060a7836 */ /* 0x001fe20000000000 */
[----:B------:R-:W-:-:S02]  /*1b280*/  LOP3.LUT R2, R60, 0x380, RZ, 0xc0, !PT ;  /* 0x000003803c027812 */ /* 0x000fc400078ec0ff */
[----:B------:R-:W-:Y:S02]  /*1b290*/  IADD3 R5, P2, R60, 0x7000, RZ ;  /* 0x000070003c057810 */ /* 0x000fe40007f5e0ff */
[----:B------:R-:W-:Y:S02]  /*1b2a0*/  SHF.R.S32.HI R6, RZ, 0x1f, R10 ;  /* 0x0000001fff067819 */ /* 0x000fe4000001140a */
[----:B------:R-:W-:Y:S02]  /*1b2b0*/  LOP3.LUT R32, R33, 0x380, RZ, 0xc0, !PT ;  /* 0x0000038021207812 */ /* 0x000fe400078ec0ff */
[----:B------:R-:W-:Y:S02]  /*1b2c0*/  LEA.HI R6, R6, R10, RZ, 0x7 ;  /* 0x0000000a06067211 */ /* 0x000fe400078f38ff */
[----:B------:R-:W-:Y:S02]  /*1b2d0*/  LOP3.LUT R36, R37, 0x380, RZ, 0xc0, !PT ;  /* 0x0000038025247812 */ /* 0x000fe400078ec0ff */
[----:B------:R-:W-:-:S02]  /*1b2e0*/  LOP3.LUT R6, R6, 0xffffff80, RZ, 0xc0, !PT ;  /* 0xffffff8006067812 */ /* 0x000fc400078ec0ff */
[----:B------:R-:W-:Y:S02]  /*1b2f0*/  SHF.R.U64 R32, R32, 0x3, RZ ;  /* 0x0000000320207819 */ /* 0x000fe400000012ff */
[----:B------:R-:W-:Y:S01]  /*1b300*/  SHF.R.U64 R36, R36, 0x3, RZ ;  /* 0x0000000324247819 */ /* 0x000fe200000012ff */
[----:B------:R-:W-:Y:S01]  /*1b310*/  IMAD.IADD R6, R10, 0x1, -R6 ;  /* 0x000000010a067824 */ /* 0x000fe200078e0a06 */
[----:B------:R-:W-:Y:S01]  /*1b320*/  LOP3.LUT R32, R32, R33, RZ, 0x3c, !PT ;  /* 0x0000002120207212 */ /* 0x000fe200078e3cff */
[--C-:B------:R-:W-:Y:S01]  /*1b330*/  IMAD.X R33, RZ, RZ, R61.reuse, P4 ;  /* 0x000000ffff217224 */ /* 0x100fe200020e063d */
[----:B------:R-:W-:Y:S01]  /*1b340*/  LOP3.LUT R36, R36, R37, RZ, 0x3c, !PT ;  /* 0x0000002524247212 */ /* 0x000fe200078e3cff */
[----:B------:R-:W-:Y:S01]  /*1b350*/  IMAD.X R37, RZ, RZ, R61, P5 ;  /* 0x000000ffff257224 */ /* 0x000fe200028e063d */
[----:B------:R-:W-:Y:S02]  /*1b360*/  LOP3.LUT P0, RZ, R6, 0x3, RZ, 0xc0, !PT ;  /* 0x0000000306ff7812 */ /* 0x000fe4000780c0ff */
[----:B------:R-:W-:-:S02]  /*1b370*/  IADD3.X R41, RZ, R61, RZ, P2, !PT ;  /* 0x0000003dff297210 */ /* 0x000fc400017fe4ff */
[-C--:B------:R-:W-:Y:S02]  /*1b380*/  ISETP.GE.OR P1, PT, R7, R0.reuse, P0 ;  /* 0x000000000700720c */ /* 0x080fe40000726670 */
[----:B------:R-:W-:Y:S02]  /*1b390*/  ISETP.GE.OR P0, PT, R3, R0, P0 ;  /* 0x000000000300720c */ /* 0x000fe40000706670 */
[----:B------:R-:W-:Y:S02]  /*1b3a0*/  SHF.R.U64 R3, R2, 0x3, RZ ;  /* 0x0000000302037819 */ /* 0x000fe400000012ff */
[----:B------:R-:W-:Y:S02]  /*1b3b0*/  LOP3.LUT R2, R5, 0x380, RZ, 0xc0, !PT ;  /* 0x0000038005027812 */ /* 0x000fe400078ec0ff */
[----:B------:R-:W-:Y:S02]  /*1b3c0*/  LOP3.LUT R60, R3, R60, RZ, 0x3c, !PT ;  /* 0x0000003c033c7212 */ /* 0x000fe400078e3cff */
[----:B------:R-:W-:Y:S01]  /*1b3d0*/  SHF.R.U64 R2, R2, 0x3, RZ ;  /* 0x0000000302027819 */ /* 0x000fe200000012ff */
[----:B------:R-:W-:-:S02]  /*1b3e0*/  IMAD R20, R21, UR4, RZ ;  /* 0x0000000415147c24 */ /* 0x000fc4000f8e02ff */
[----:B------:R-:W-:Y:S01]  /*1b3f0*/  @!P1 STG.E desc[UR60][R44.64], R89 ;  /* 0x000000592c009986 */ /* 0x000fe2000c10193c */
[----:B------:R-:W-:Y:S01]  /*1b400*/  LOP3.LUT R40, R2, R5, RZ, 0x3c, !PT ;  /* 0x0000000502287212 */ /* 0x000fe200078e3cff */
[--C-:B------:R-:W-:Y:S01]  /*1b410*/  IMAD.MOV.U32 R2, RZ, RZ, R48.reuse ;  /* 0x000000ffff027224 */ /* 0x100fe200078e0030 */
[----:B------:R-:W-:Y:S01]  /*1b420*/  SHF.R.S32.HI R3, RZ, 0x1f, R48 ;  /* 0x0000001fff037819 */ /* 0x000fe20000011430 */
[----:B------:R0:W-:Y:S04]  /*1b430*/  @!P0 STG.E desc[UR60][R44.64+0x20], R88 ;  /* 0x000020582c008986 */ /* 0x0001e8000c10193c */
[----:B------:R1:W5:Y:S01]  /*1b440*/  LD.E.128 R4, desc[UR60][R60.64] ;  /* 0x0000003c3c047980 */ /* 0x000362000c101d00 */
[----:B------:R-:W-:-:S03]  /*1b450*/  IMAD.WIDE.U32 R2, R49, UR4, R2 ;  /* 0x0000000431027c25 */ /* 0x000fc6000f8e0002 */
[----:B------:R-:W5:Y:S01]  /*1b460*/  LD.E.128 R8, desc[UR60][R8.64] ;  /* 0x0000003c08087980 */ /* 0x000f62000c101d00 */
[----:B------:R-:W-:Y:S01]  /*1b470*/  IMAD R49, R49, UR5, R20 ;  /* 0x0000000531317c24 */ /* 0x000fe2000f8e0214 */
[----:B------:R-:W-:Y:S02]  /*1b480*/  ULDC.64 UR4, c[0x0][0xae0] ;  /* 0x0002b80000047ab9 */ /* 0x000fe40000000a00 */
[----:B------:R-:W5:Y:S04]  /*1b490*/  LD.E.128 R12, desc[UR60][R12.64] ;  /* 0x0000003c0c0c7980 */ /* 0x000f68000c101d00 */
[----:B------:R-:W5:Y:S04]  /*1b4a0*/  LD.E.128 R24, desc[UR60][R24.64] ;  /* 0x0000003c18187980 */ /* 0x000f68000c101d00 */
[----:B------:R-:W5:Y:S04]  /*1b4b0*/  LD.E.128 R28, desc[UR60][R28.64] ;  /* 0x0000003c1c1c7980 */ /* 0x000f68000c101d00 */
[----:B------:R-:W5:Y:S04]  /*1b4c0*/  LD.E.128 R32, desc[UR60][R32.64] ;  /* 0x0000003c20207980 */ /* 0x000f68000c101d00 */
[----:B------:R-:W5:Y:S04]  /*1b4d0*/  LD.E.128 R36, desc[UR60][R36.64] ;  /* 0x0000003c24247980 */ /* 0x000f68000c101d00 */
[----:B------:R-:W5:Y:S01]  /*1b4e0*/  LD.E.128 R40, desc[UR60][R40.64] ;  /* 0x0000003c28287980 */ /* 0x000f62000c101d00 */
[----:B------:R-:W-:-:S02]  /*1b4f0*/  IMAD.IADD R3, R3, 0x1, R49 ;  /* 0x0000000103037824 */ /* 0x000fc400078e0231 */
[----:B------:R-:W-:Y:S01]  /*1b500*/  IMAD R49, R50, -0x80, R0 ;  /* 0xffffff8032317824 */ /* 0x000fe200078e0200 */
[----:B------:R-:W-:Y:S01]  /*1b510*/  @!PT LDS RZ, [RZ] ;  /* 0x00000000fffff984 */ /* 0x000fe20000000800 */
[----:B------:R-:W-:Y:S01]  /*1b520*/  @!PT LDS RZ, [RZ] ;  /* 0x00000000fffff984 */ /* 0x000fe20000000800 */
[----:B------:R-:W-:Y:S01]  /*1b530*/  @!PT LDS RZ, [RZ] ;  /* 0x00000000fffff984 */ /* 0x000fe20000000800 */
[----:B------:R-:W-:Y:S01]  /*1b540*/  @!PT LDS RZ, [RZ] ;  /* 0x00000000fffff984 */ /* 0x000fe20000000800 */
[----:B------:R2:W-:Y:S06]  /*1b550*/  MEMBAR.ALL.CTA ;  /* 0x0000000000007992 */ /* 0x0005ec0000008000 */
[----:B--2---:R-:W2:Y:S01]  /*1b560*/  FENCE.VIEW.ASYNC.S ;  /* 0x00000000000073c6 */ /* 0x004ea20000000000 */
[----:B0-----:R-:W-:Y:S02]  /*1b570*/  IMAD R44, R46, UR4, RZ ;  /* 0x000000042e2c7c24 */ /* 0x001fe4000f8e02ff */
[C---:B------:R-:W-:Y:S01]  /*1b580*/  VIADD R0, R52.reuse, 0x40 ;  /* 0x0000004034007836 */ /* 0x040fe20000000000 */
[C---:B------:R-:W-:Y:S01]  /*1b590*/  ISETP.GE.AND P3, PT, R52.reuse, R49, PT ;  /* 0x000000313400720c */ /* 0x040fe20003f66270 */
[----:B------:R-:W-:-:S02]  /*1b5a0*/  VIADD R20, R52, 0x20 ;  /* 0x0000002034147836 */ /* 0x000fc40000000000 */
[----:B------:R-:W-:Y:S01]  /*1b5b0*/  IMAD R45, R54, UR5, R44 ;  /* 0x00000005362d7c24 */ /* 0x000fe2000f8e022c */
[-C--:B------:R-:W-:Y:S01]  /*1b5c0*/  ISETP.GE.AND P1, PT, R0, R49.reuse, PT ;  /* 0x000000310000720c */ /* 0x080fe20003f26270 */
[----:B------:R-:W-:Y:S01]  /*1b5d0*/  IMAD.WIDE.U32 R2, R54, UR4, R2 ;  /* 0x0000000436027c25 */ /* 0x000fe2000f8e0002 */
[----:B------:R-:W-:Y:S01]  /*1b5e0*/  ULDC.64 UR4, c[0x0][0xae8] ;  /* 0x0002ba0000047ab9 */ /* 0x000fe20000000a00 */
[----:B------:R-:W-:Y:S02]  /*1b5f0*/  ISETP.GE.AND P0, PT, R20, R49, PT ;  /* 0x000000311400720c */ /* 0x000fe40003f06270 */
[----:B------:R-:W-:Y:S01]  /*1b600*/  VIADD R0, R16, 0x2e820 ;  /* 0x0002e82010007836 */ /* 0x000fe20000000000 */
[----:B------:R-:W-:Y:S01]  /*1b610*/  IADD3 R3, R3, R45, RZ ;  /* 0x0000002d03037210 */ /* 0x000fe20007ffe0ff */
[----:B------:R-:W-:Y:S02]  /*1b620*/  IMAD R20, R47, UR4, RZ ;  /* 0x000000042f147c24 */ /* 0x000fe4000f8e02ff */
[----:B------:R-:W-:Y:S01]  /*1b630*/  VIADD R21, R52, 0x60 ;  /* 0x0000006034157836 */ /* 0x000fe20000000000 */
[----:B------:R-:W-:Y:S01]  /*1b640*/  PRMT R0, RZ, 0x654, R0 ;  /* 0x00000654ff007816 */ /* 0x000fe20000000000 */
[----:B------:R-:W-:-:S02]  /*1b650*/  IMAD R47, R51, UR5, R20 ;  /* 0x00000005332f7c24 */ /* 0x000fc4000f8e0214 */
[----:B------:R-:W-:Y:S01]  /*1b660*/  IMAD.WIDE.U32 R44, R51, UR4, R2 ;  /* 0x00000004332c7c25 */ /* 0x000fe2000f8e0002 */
[----:B------:R-:W-:Y:S01]  /*1b670*/  ISETP.GE.AND P2, PT, R21, R49, PT ;  /* 0x000000311500720c */ /* 0x000fe20003f46270 */
[----:B--2---:R1:W-:Y:S02]  /*1b680*/  SYNCS.ARRIVE.TRANS64.RED.A1T0 RZ, [R0+URZ], RZ ;  /* 0x000000ff00ff79a7 */ /* 0x0043e4000810043f */
[----:B------:R-:W-:-:S04]  /*1b690*/  IMAD.WIDE R20, R50, 0x80, R52 ;  /* 0x0000008032147825 */ /* 0x000fc800078e0234 */
[----:B------:R-:W-:Y:S01]  /*1b6a0*/  IMAD.IADD R49, R45, 0x1, R47 ;  /* 0x000000012d317824 */ /* 0x000fe200078e022f */
[----:B------:R-:W-:Y:S06]  /*1b6b0*/  @P3 BRA `(.L_x_441) ;  /* 0x0000000000403947 */ /* 0x000fec0003800000 */
[----:B------:R-:W-:Y:S01]  /*1b6c0*/  ULDC.64 UR4, c[0x0][0xad8] ;  /* 0x0002b60000047ab9 */ /* 0x000fe20000000a00 */
[----:B------:R-:W-:Y:S01]  /*1b6d0*/  IMAD.MOV.U32 R2, RZ, RZ, R44 ;  /* 0x000000ffff027224 */ /* 0x000fe200078e002c */
[----:B------:R-:W-:Y:S01]  /*1b6e0*/  ULDC.64 UR6, c[0x0][0xa80] ;  /* 0x0002a00000067ab9 */ /* 0x000fe20000000a00 */
[----:B------:R-:W-:Y:S02]  /*1b6f0*/  IMAD.MOV.U32 R3, RZ, RZ, R49 ;  /* 0x000000ffff037224 */ /* 0x000fe400078e0031 */
[----:B------:R-:W-:Y:S02]  /*1b700*/  IMAD R47, R21, UR4, RZ ;  /* 0x00000004152f7c24 */ /* 0x000fe4000f8e02ff */
[----:B-1----:R-:W-:Y:S02]  /*1b710*/  VIADD R0, R48, 0x40 ;  /* 0x0000004030007836 */ /* 0x002fe40000000000 */
[----:B------:R-:W-:Y:S01]  /*1b720*/  IMAD.WIDE.U32 R2, R20, UR4, R2 ;  /* 0x0000000414027c25 */ /* 0x000fe2000f8e0002 */
[----:B------:R-:W-:-:S02]  /*1b730*/  ULDC UR4, c[0x0][0xa8c] ;  /* 0x0002a30000047ab9 */ /* 0x000fc40000000800 */
[----:B------:R-:W-:Y:S01]  /*1b740*/  ISETP.GE.AND P3, PT, R48, UR4, PT ;  /* 0x0000000430007c0c */ /* 0x000fe2000bf66270 */
[----:B------:R-:W-:Y:S01]  /*1b750*/  IMAD R47, R20, UR5, R47 ;  /* 0x00000005142f7c24 */ /* 0x000fe2000f8e022f */
[----:B------:R-:W-:Y:S02]  /*1b760*/  ISETP.GE.AND P4, PT, R0, UR4, PT ;  /* 0x0000000400007c0c */ /* 0x000fe4000bf86270 */
[----:B------:R-:W-:Y:S02]  /*1b770*/  LEA R46, P5, R2, UR6, 0x1 ;  /* 0x00000006022e7c11 */ /* 0x000fe4000f8a08ff */
[----:B------:R-:W-:-:S04]  /*1b780*/  IADD3 R3, R3, R47, RZ ;  /* 0x0000002f03037210 */ /* 0x000fc80007ffe0ff */
[----:B------:R-:W-:-:S05]  /*1b790*/  LEA.HI.X R47, R2, UR7, R3, 0x1, P5 ;  /* 0x00000007022f7c11 */ /* 0x000fca000a8f0c03 */
[----:B-----5:R0:W-:Y:S04]  /*1b7a0*/  @!P3 STG.E.128 desc[UR60][R46.64], R4 ;  /* 0x000000042e00b986 */ /* 0x0201e8000c101d3c */
[----:B------:R0:W-:Y:S02]  /*1b7b0*/  @!P4 STG.E.128 desc[UR60][R46.64+0x80], R28 ;  /* 0x0000801c2e00c986 */ /* 0x0001e4000c101d3c */
.L_x_441:
[----:B------:R-:W-:Y:S05]  /*1b7c0*/  BSYNC B1 ;  /* 0x0000000000017941 */ /* 0x000fea0003800000 */
.L_x_440:
[----:B------:R-:W-:Y:S04]  /*1b7d0*/  BSSY B1, `(.L_x_442) ;  /* 0x0000014000017945 */ /* 0x000fe80003800000 */
[----:B------:R-:W-:Y:S05]  /*1b7e0*/  @P0 BRA `(.L_x_443) ;  /* 0x0000000000480947 */ /* 0x000fea0003800000 */
[----:B0----5:R-:W-:Y:S01]  /*1b7f0*/  IADD3 R5, P0, R20, 0x20, RZ ;  /* 0x0000002014057810 */ /* 0x021fe20007f1e0ff */
[----:B------:R-:W-:Y:S01]  /*1b800*/  ULDC.64 UR4, c[0x0][0xad8] ;  /* 0x0002b60000047ab9 */ /* 0x000fe20000000a00 */
[----:B------:R-:W-:Y:S01]  /*1b810*/  IMAD.MOV.U32 R2, RZ, RZ, R44 ;  /* 0x000000ffff027224 */ /* 0x000fe200078e002c */
[----:B------:R-:W-:Y:S01]  /*1b820*/  ULDC.64 UR6, c[0x0][0xa80] ;  /* 0x0002a00000067ab9 */ /* 0x000fe20000000a00 */
[----:B------:R-:W-:Y:S02]  /*1b830*/  IMAD.MOV.U32 R3, RZ, RZ, R49 ;  /* 0x000000ffff037224 */ /* 0x000fe400078e0031 */
[----:B-1----:R-:W-:Y:S02]  /*1b840*/  IMAD.X R0, RZ, RZ, R21, P0 ;  /* 0x000000ffff007224 */ /* 0x002fe400000e0615 */
        /* <DEDUP_REMOVED lines=12> */
.L_x_443:
[----:B------:R-:W-:Y:S05]  /*1b910*/  BSYNC B1 ;  /* 0x0000000000017941 */ /* 0x000fea0003800000 */
.L_x_442:
[----:B------:R-:W-:Y:S04]  /*1b920*/  BSSY B1, `(.L_x_444) ;  /* 0x0000014000017945 */ /* 0x000fe80003800000 */
[----:B------:R-:W-:Y:S05]  /*1b930*/  @P1 BRA `(.L_x_445) ;  /* 0x0000000000481947 */ /* 0x000fea0003800000 */
[----:B0-2--5:R-:W-:Y:S01]  /*1b940*/  IADD3 R5, P0, R20, 0x40, RZ ;  /* 0x0000004014057810 */ /* 0x025fe20007f1e0ff */
[----:B------:R-:W-:Y:S01]  /*1b950*/  ULDC.64 UR4, c[0x0][0xad8] ;  /* 0x0002b60000047ab9 */ /* 0x000fe20000000a00 */
[----:B------:R-:W-:Y:S01]  /*1b960*/  IMAD.MOV.U32 R2, RZ, RZ, R44 ;  /* 0x000000ffff027224 */ /* 0x000fe200078e002c */
[----:B------:R-:W-:Y:S01]  /*1b970*/  ULDC.64 UR6, c[0x0][0xa80] ;  /* 0x0002a00000067ab9 */ /* 0x000fe20000000a00 */
[----:B-1----:R-:W-:Y:S01]  /*1b980*/  IADD3.X R0, RZ, R21, RZ, P0, !PT ;  /* 0x00000015ff007210 */ /* 0x002fe200007fe4ff */
[----:B------:R-:W-:Y:S02]  /*1b990*/  IMAD.MOV.U32 R3, RZ, RZ, R49 ;  /* 0x000000ffff037224 */ /* 0x000fe400078e0031 */
[----:B------:R-:W-:Y:S02]  /*1b9a0*/  VIADD R4, R48, 0x40 ;  /* 0x0000004030047836 */ /* 0x000fe40000000000 */
[----:B------:R-:W-:Y:S02]  /*1b9b0*/  IMAD R0, R0, UR4, RZ ;  /* 0x0000000400007c24 */ /* 0x000fe4000f8e02ff */
        /* <DEDUP_REMOVED lines=10> */
.L_x_445:
[----:B------:R-:W-:Y:S05]  /*1ba60*/  BSYNC B1 ;  /* 0x0000000000017941 */ /* 0x000fea0003800000 */
.L_x_444:
[----:B------:R-:W-:Y:S05]  /*1ba70*/  @P2 BRA `(.L_x_446) ;  /* 0x0000000800f42947 */ /* 0x000fea0003800000 */
[----:B0-23-5:R-:W-:Y:S01]  /*1ba80*/  IADD3 R5, P0, R20, 0x60, RZ ;  /* 0x0000006014057810 */ /* 0x02dfe20007f1e0ff */
[----:B------:R-:W-:Y:S01]  /*1ba90*/  ULDC.64 UR6, c[0x0][0xad8] ;  /* 0x0002b60000067ab9 */ /* 0x000fe20000000a00 */
[----:B------:R-:W-:Y:S01]  /*1baa0*/  MOV R2, R44 ;  /* 0x0000002c00027202 */ /* 0x000fe20000000f00 */
[----:B------:R-:W-:Y:S01]  /*1bab0*/  IMAD.MOV.U32 R3, RZ, RZ, R49 ;  /* 0x000000ffff037224 */ /* 0x000fe200078e0031 */
[----:B------:R-:W-:Y:S01]  /*1bac0*/  ULDC UR4, c[0x0][0xa8c] ;  /* 0x0002a30000047ab9 */ /* 0x000fe20000000800 */
[----:B------:R-:W-:Y:S01]  /*1bad0*/  IMAD.X R20, RZ, RZ, R21, P0 ;  /* 0x000000ffff147224 */ /* 0x000fe200000e0615 */
[----:B------:R-:W-:Y:S01]  /*1bae0*/  ISETP.GE.AND P1, PT, R48, UR4, PT ;  /* 0x0000000430007c0c */ /* 0x000fe2000bf26270 */
[----:B------:R-:W-:-:S04]  /*1baf0*/  IMAD.WIDE.U32 R2, R5, UR6, R2 ;  /* 0x0000000605027c25 */ /* 0x000fc8000f8e0002 */
[----:B------:R-:W-:Y:S02]  /*1bb00*/  IMAD R20, R20, UR6, RZ ;  /* 0x0000000614147c24 */ /* 0x000fe4000f8e02ff */
[----:B-1----:R-:W-:Y:S02]  /*1bb10*/  VIADD R0, R48, 0x40 ;  /* 0x0000004030007836 */ /* 0x002fe40000000000 */
        /* <DEDUP_REMOVED lines=10> */
.L_x_437:
[----:B------:R-:W2:Y:S01]  /*1bbc0*/  LDL.LU R4, [R1+0x70] ;  /* 0x0000700001047983 */ /* 0x000ea20000300800 */
[----:B------:R-:W-:-:S03]  /*1bbd0*/  ULDC.64 UR4, c[0x0][0xbd8] ;  /* 0x0002f60000047ab9 */ /* 0x000fc60000000a00 */
[----:B0-----:R-:W3:Y:S01]  /*1bbe0*/  LDL.LU R0, [R1+0x74] ;  /* 0x0000740001007983 */ /* 0x001ee20000300800 */
[----:B------:R-:W-:Y:S01]  /*1bbf0*/  ISETP.NE.U32.AND P0, PT, RZ, UR4, PT ;  /* 0x00000004ff007c0c */ /* 0x000fe2000bf05070 */
[----:B------:R-:W-:-:S03]  /*1bc00*/  IMAD.MOV.U32 R7, RZ, RZ, RZ ;  /* 0x000000ffff077224 */ /* 0x000fc600078e00ff */
[----:B------:R-:W-:Y:S02]  /*1bc10*/  ISETP.NE.AND.EX P0, PT, RZ, UR5, PT, P0 ;  /* 0x00000005ff007c0c */ /* 0x000fe4000bf05300 */
[----:B--2---:R-:W-:-:S04]  /*1bc20*/  IADD3 R2, P1, R4, UR4, RZ ;  /* 0x0000000404027c10 */ /* 0x004fc8000ff3e0ff */
[----:B---3--:R-:W-:Y:S01]  /*1bc30*/  IADD3.X R3, R0, UR5, RZ, P1, !PT ;  /* 0x0000000500037c10 */ /* 0x008fe20008ffe4ff */
[----:B------:R-:W-:Y:S02]  /*1bc40*/  ULDC.64 UR4, c[0x0][0xbe0] ;  /* 0x0002f80000047ab9 */ /* 0x000fe40000000a00 */
[----:B------:R-:W-:-:S04]  /*1bc50*/  ISETP.NE.U32.AND P1, PT, RZ, UR4, PT ;  /* 0x00000004ff007c0c */ /* 0x000fc8000bf25070 */
[----:B------:R0:W5:Y:S01]  /*1bc60*/  @P0 LDG.E R7, desc[UR60][R2.64] ;  /* 0x0000003c02070981 */ /* 0x000162000c1e1900 */
[----:B------:R-:W-:Y:S01]  /*1bc70*/  ISETP.NE.AND.EX P1, PT, RZ, UR5, PT, P1 ;  /* 0x00000005ff007c0c */ /* 0x000fe2000bf25310 */
[----:B------:R-:W2:-:S12]  /*1bc80*/  S2R R6, SR_TID.X ;  /* 0x0000000000067919 */ /* 0x000e980000002100 */
[----:B------:R-:W-:Y:S01]  /*1bc90*/  @P1 IADD3 R4, P2, R4, UR4, RZ ;  /* 0x0000000404041c10 */ /* 0x000fe2000ff5e0ff */
[----:B------:R-:W-:-:S03]  /*1bca0*/  ULDC UR4, c[0x0][0xa88] ;  /* 0x0002a20000047ab9 */ /* 0x000fc60000000800 */
[----:B------:R-:W-:Y:S02]  /*1bcb0*/  @P1 IADD3.X R5, R0, UR5, RZ, P2, !PT ;  /* 0x0000000500051c10 */ /* 0x000fe400097fe4ff */
[----:B------:R-:W-:-:S06]  /*1bcc0*/  MOV R0, UR4 ;  /* 0x0000000400007c02 */ /* 0x000fcc0008000f00 */
[----:B------:R0:W5:Y:S01]  /*1bcd0*/  @P1 LDG.E R0, desc[UR60][R4.64] ;  /* 0x0000003c04001981 */ /* 0x000162000c1e1900 */
[----:B--2---:R-:W-:-:S05]  /*1bce0*/  VIADD R6, R6, 0xffffff80 ;  /* 0xffffff8006067836 */ /* 0x004fca0000000000 */
[----:B------:R-:W-:Y:S01]  /*1bcf0*/  ISETP.GE.AND P2, PT, R6, 0x80, PT ;  /* 0x000000800600780c */ /* 0x000fe20003f46270 */
[----:B0-----:R-:W-:-:S12]  /*1bd00*/  @P1 BRA `(.L_x_447) ;  /* 0x0000000000101947 */ /* 0x001fd80003800000 */
[----:B------:R-:W-:Y:S05]  /*1bd10*/  @!P0 BRA `(.L_x_447) ;  /* 0x00000000000c8947 */ /* 0x000fea0003800000 */
[----:B------:R-:W2:Y:S04]  /*1bd20*/  LDG.E R5, desc[UR60][R2.64] ;  /* 0x0000003c02057981 */ /* 0x000ea8000c1e1900 */
[----:B-----5:R-:W2:Y:S02]  /*1bd30*/  LDG.E R0, desc[UR60][R2.64+0x4] ;  /* 0x0000043c02007981 */ /* 0x020ea4000c1e1900 */
[----:B--2---:R-:W-:-:S07]  /*1bd40*/  IMAD.IADD R0, R0, 0x1, -R5 ;  /* 0x0000000100007824 */ /* 0x004fce00078e0a05 */
.L_x_447:
[----:B------:R-:W2:Y:S04]  /*1bd50*/  LDL.LU R3, [R1+0x68] ;  /* 0x0000680001037983 */ /* 0x000ea80000300800 */
[----:B------:R-:W3:Y:S04]  /*1bd60*/  LDL.LU R2, [R1+0x78] ;  /* 0x0000780001027983 */ /* 0x000ee80000300800 */
[----:B------:R-:W4:Y:S04]  /*1bd70*/  LDL R13, [R1+0x6c] ;  /* 0x00006c00010d7983 */ /* 0x000f280000100800 */
[----:B------:R-:W4:Y:S04]  /*1bd80*/  LDL R12, [R1+0x4c] ;  /* 0x00004c00010c7983 */ /* 0x000f280000100800 */
[----:B------:R0:W5:Y:S01]  /*1bd90*/  LDL R14, [R1+0x7c] ;  /* 0x00007c00010e7983 */ /* 0x0001620000100800 */
[----:B------:R-:W-:Y:S01]  /*1bda0*/  BSSY B1, `(.L_x_448) ;  /* 0x000001d000017945 */ /* 0x000fe20003800000 */
[----:B-----5:R-:W-:-:S02]  /*1bdb0*/  SHF.R.S32.HI R6, RZ, 0x1f, R7 ;  /* 0x0000001fff067819 */ /* 0x020fc40000011407 */
[----:B--2---:R-:W-:Y:S02]  /*1bdc0*/  SEL R11, R3, RZ, !P0 ;  /* 0x000000ff030b7207 */ /* 0x004fe40004000000 */
[----:B---3--:R-:W-:Y:S02]  /*1bdd0*/  SEL R9, R2, RZ, !P0 ;  /* 0x000000ff02097207 */ /* 0x008fe40004000000 */
[----:B----4-:R-:W-:Y:S02]  /*1bde0*/  SHF.R.S32.HI R8, RZ, 0x1f, R13 ;  /* 0x0000001fff087819 */ /* 0x010fe4000001140d */
[----:B------:R-:W-:Y:S01]  /*1bdf0*/  SHF.R.S32.HI R10, RZ, 0x1f, R12 ;  /* 0x0000001fff0a7819 */ /* 0x000fe2000001140c */
[----:B0-----:R-:W-:Y:S06]  /*1be00*/  @P2 BRA `(.L_x_449) ;  /* 0x0000000000582947 */ /* 0x001fec0003800000 */
[----:B------:R-:W0:Y:S02]  /*1be10*/  S2R R2, SR_TID.X ;  /* 0x0000000000027919 */ /* 0x000e240000002100 */
[----:B0-----:R-:W-:-:S04]  /*1be20*/  IMAD R2, R14, 0x80, R2 ;  /* 0x000000800e027824 */ /* 0x001fc800078e0202 */
[----:B------:R-:W-:-:S05]  /*1be30*/  VIADD R3, R2, 0xffffff80 ;  /* 0xffffff8002037836 */ /* 0x000fca0000000000 */
[----:B------:R-:W-:-:S13]  /*1be40*/  ISETP.GE.AND P0, PT, R3, R0, PT ;  /* 0x000000000300720c */ /* 0x000fda0003f06270 */
[----:B------:R-:W-:Y:S05]  /*1be50*/  @P0 BRA `(.L_x_449) ;  /* 0x0000000000440947 */ /* 0x000fea0003800000 */
[C---:B------:R-:W-:Y:S01]  /*1be60*/  IADD3 R2, P0, R3.reuse, R7, RZ ;  /* 0x0000000703027210 */ /* 0x040fe20007f1e0ff */
[----:B------:R-:W-:Y:S02]  /*1be70*/  ULDC.64 UR4, c[0x0][0xb70] ;  /* 0x0002dc0000047ab9 */ /* 0x000fe40000000a00 */
[----:B------:R-:W-:Y:S01]  /*1be80*/  IMAD R4, R8, UR4, RZ ;  /* 0x0000000408047c24 */ /* 0x000fe2000f8e02ff */
[----:B------:R-:W-:-:S03]  /*1be90*/  LEA.HI.X.SX32 R3, R3, R6, 0x1, P0 ;  /* 0x0000000603037211 */ /* 0x000fc600000f0eff */
[C---:B------:R-:W-:Y:S02]  /*1bea0*/  IMAD R5, R13.reuse, UR5, R4 ;  /* 0x000000050d057c24 */ /* 0x040fe4000f8e0204 */
[----:B------:R-:W-:Y:S01]  /*1beb0*/  IMAD.WIDE.U32 R2, R13, UR4, R2 ;  /* 0x000000040d027c25 */ /* 0x000fe2000f8e0002 */
[----:B------:R-:W-:-:S03]  /*1bec0*/  ULDC.64 UR4, c[0x0][0xb78] ;  /* 0x0002de0000047ab9 */ /* 0x000fc60000000a00 */
[----:B------:R-:W-:Y:S02]  /*1bed0*/  IMAD R4, R9, UR4, RZ ;  /* 0x0000000409047c24 */ /* 0x000fe4000f8e02ff */
[----:B------:R-:W-:Y:S02]  /*1bee0*/  IMAD.IADD R3, R3, 0x1, R5 ;  /* 0x0000000103037824 */ /* 0x000fe400078e0205 */
[C---:B------:R-:W-:Y:S02]  /*1bef0*/  IMAD R5, R11.reuse, UR5, R4 ;  /* 0x000000050b057c24 */ /* 0x040fe4000f8e0204 */
[----:B------:R-:W-:Y:S01]  /*1bf00*/  IMAD.WIDE.U32 R2, R11, UR4, R2 ;  /* 0x000000040b027c25 */ /* 0x000fe2000f8e0002 */
[----:B------:R-:W-:-:S03]  /*1bf10*/  ULDC.64 UR4, c[0x0][0xb40] ;  /* 0x0002d00000047ab9 */ /* 0x000fc60000000a00 */
[----:B------:R-:W-:Y:S01]  /*1bf20*/  IMAD.IADD R3, R3, 0x1, R5 ;  /* 0x0000000103037824 */ /* 0x000fe200078e0205 */
[----:B------:R-:W-:-:S04]  /*1bf30*/  LEA R4, P0, R2, UR4, 0x2 ;  /* 0x0000000402047c11 */ /* 0x000fc8000f8010ff */
[----:B------:R-:W-:Y:S02]  /*1bf40*/  LEA.HI.X R5, R2, UR5, R3, 0x2, P0 ;  /* 0x0000000502057c11 */ /* 0x000fe400080f1403 */
[----:B------:R-:W-:-:S05]  /*1bf50*/  MOV R3, 0xff800000 ;  /* 0xff80000000037802 */ /* 0x000fca0000000f00 */
[----:B------:R0:W-:Y:S02]  /*1bf60*/  STG.E desc[UR60][R4.64], R3 ;  /* 0x0000000304007986 */ /* 0x0001e4000c10193c */
.L_x_449:
[----:B------:R-:W-:Y:S05]  /*1bf70*/  BSYNC B1 ;  /* 0x0000000000017941 */ /* 0x000fea0003800000 */
.L_x_448:
[----:B------:R-:W2:Y:S01]  /*1bf80*/  LDL.64 R20, [R1+0x50] ;  /* 0x0000500001147983 */ /* 0x000ea20000100a00 */
[----:B------:R-:W-:Y:S01]  /*1bf90*/  ULDC.64 UR4, c[0x0][0xaa0] ;  /* 0x0002a80000047ab9 */ /* 0x000fe20000000a00 */
[----:B------:R-:W-:Y:S01]  /*1bfa0*/  IMAD.MOV.U32 R2, RZ, RZ, R12 ;  /* 0x000000ffff027224 */ /* 0x000fe200078e000c */
[----:B------:R-:W-:Y:S01]  /*1bfb0*/  BSSY B1, `(.L_x_450) ;  /* 0x000002c000017945 */ /* 0x000fe20003800000 */
[----:B0-----:R-:W-:Y:S02]  /*1bfc0*/  IMAD.MOV.U32 R3, RZ, RZ, R10 ;  /* 0x000000ffff037224 */ /* 0x001fe400078e000a */
[----:B------:R-:W-:Y:S02]  /*1bfd0*/  IMAD R4, R6, UR4, RZ ;  /* 0x0000000406047c24 */ /* 0x000fe4000f8e02ff */
[----:B------:R-:W-:-:S04]  /*1bfe0*/  IMAD.WIDE.U32 R2, R7, UR4, R2 ;  /* 0x0000000407027c25 */ /* 0x000fc8000f8e0002 */
[----:B------:R-:W-:Y:S01]  /*1bff0*/  IMAD R7, R7, UR5, R4 ;  /* 0x0000000507077c24 */ /* 0x000fe2000f8e0204 */
[----:B------:R-:W-:Y:S01]  /*1c000*/  ULDC.64 UR4, c[0x0][0xae0] ;  /* 0x0002b80000047ab9 */ /* 0x000fe20000000a00 */
[----:B------:R-:W-:Y:S02]  /*1c010*/  IMAD R6, R14, -0x80, R0 ;  /* 0xffffff800e067824 */ /* 0x000fe400078e0200 */
[----:B------:R-:W-:Y:S02]  /*1c020*/  IMAD.IADD R3, R3, 0x1, R7 ;  /* 0x0000000103037824 */ /* 0x000fe400078e0207 */
[----:B------:R-:W-:Y:S02]  /*1c030*/  IMAD R4, R8, UR4, RZ ;  /* 0x0000000408047c24 */ /* 0x000fe4000f8e02ff */
[----:B------:R-:W-:-:S04]  /*1c040*/  IMAD.WIDE.U32 R2, R13, UR4, R2 ;  /* 0x000000040d027c25 */ /* 0x000fc8000f8e0002 */
[----:B------:R-:W-:Y:S01]  /*1c050*/  IMAD R5, R13, UR5, R4 ;  /* 0x000000050d057c24 */ /* 0x000fe2000f8e0204 */
[----:B------:R-:W-:Y:S02]  /*1c060*/  ULDC.64 UR4, c[0x0][0xae8] ;  /* 0x0002ba0000047ab9 */ /* 0x000fe40000000a00 */
[----:B------:R-:W-:Y:S02]  /*1c070*/  IMAD R0, R9, UR4, RZ ;  /* 0x0000000409007c24 */ /* 0x000fe4000f8e02ff */
[----:B------:R-:W-:Y:S02]  /*1c080*/  IMAD.IADD R3, R3, 0x1, R5 ;  /* 0x0000000103037824 */ /* 0x000fe400078e0205 */
[C---:B------:R-:W-:Y:S02]  /*1c090*/  IMAD R9, R11.reuse, UR5, R0 ;  /* 0x000000050b097c24 */ /* 0x040fe4000f8e0200 */
[----:B------:R-:W-:-:S04]  /*1c0a0*/  IMAD.WIDE.U32 R4, R11, UR4, R2 ;  /* 0x000000040b047c25 */ /* 0x000fc8000f8e0002 */
[----:B------:R-:W-:Y:S02]  /*1c0b0*/  IMAD.IADD R11, R5, 0x1, R9 ;  /* 0x00000001050b7824 */ /* 0x000fe400078e0209 */
[C---:B--2---:R-:W-:Y:S01]  /*1c0c0*/  VIADD R7, R20.reuse, 0x20 ;  /* 0x0000002014077836 */ /* 0x044fe20000000000 */
[C---:B------:R-:W-:Y:S01]  /*1c0d0*/  ISETP.GE.AND P3, PT, R20.reuse, R6, PT ;  /* 0x000000061400720c */ /* 0x040fe20003f66270 */
[----:B------:R-:W-:-:S03]  /*1c0e0*/  VIADD R13, R20, 0x40 ;  /* 0x00000040140d7836 */ /* 0x000fc60000000000 */
[-C--:B------:R-:W-:Y:S02]  /*1c0f0*/  ISETP.GE.AND P2, PT, R7, R6.reuse, PT ;  /* 0x000000060700720c */ /* 0x080fe40003f46270 */
[----:B------:R-:W-:Y:S02]  /*1c100*/  IADD3 R7, R20, 0x60, RZ ;  /* 0x0000006014077810 */ /* 0x000fe40007ffe0ff */
[-C--:B------:R-:W-:Y:S02]  /*1c110*/  ISETP.GE.AND P0, PT, R13, R6.reuse, PT ;  /* 0x000000060d00720c */ /* 0x080fe40003f06270 */
[----:B------:R-:W-:Y:S01]  /*1c120*/  ISETP.GE.AND P1, PT, R7, R6, PT ;  /* 0x000000060700720c */ /* 0x000fe20003f26270 */
[--C-:B------:R-:W-:Y:S01]  /*1c130*/  IMAD.MOV.U32 R6, RZ, RZ, R20.reuse ;  /* 0x000000ffff067224 */ /* 0x100fe200078e0014 */
[----:B------:R-:W-:-:S03]  /*1c140*/  SHF.R.S32.HI R7, RZ, 0x1f, R20 ;  /* 0x0000001fff077819 */ /* 0x000fc60000011414 */
[----:B------:R-:W-:Y:S01]  /*1c150*/  IMAD.WIDE R6, R14, 0x80, R6 ;  /* 0x000000800e067825 */ /* 0x000fe200078e0206 */
[----:B------:R-:W-:Y:S07]  /*1c160*/  @P3 BRA `(.L_x_451) ;  /* 0x0000000000403947 */ /* 0x000fee0003800000 */
[----:B------:R-:W-:Y:S01]  /*1c170*/  MOV R3, R11 ;  /* 0x0000000b00037202 */ /* 0x000fe20000000f00 */
[----:B------:R-:W-:Y:S01]  /*1c180*/  ULDC.64 UR4, c[0x0][0xad8] ;  /* 0x0002b60000047ab9 */ /* 0x000fe20000000a00 */
[----:B------:R-:W-:Y:S01]  /*1c190*/  IMAD.MOV.U32 R2, RZ, RZ, R4 ;  /* 0x000000ffff027224 */ /* 0x000fe200078e0004 */
[----:B------:R-:W-:Y:S01]  /*1c1a0*/  ULDC.64 UR6, c[0x0][0xa80] ;  /* 0x0002a00000067ab9 */ /* 0x000fe20000000a00 */
[----:B------:R-:W-:Y:S02]  /*1c1b0*/  IMAD R9, R7, UR4, RZ ;  /* 0x0000000407097c24 */ /* 0x000fe4000f8e02ff */
[----:B------:R-:W-:Y:S02]  /*1c1c0*/  VIADD R0, R12, 0x40 ;  /* 0x000000400c007836 */ /* 0x000fe40000000000 */
[----:B------:R-:W-:Y:S01]  /*1c1d0*/  IMAD.WIDE.U32 R2, R6, UR4, R2 ;  /* 0x0000000406027c25 */ /* 0x000fe2000f8e0002 */
[----:B------:R-:W-:Y:S02]  /*1c1e0*/  ULDC UR4, c[0x0][0xa8c] ;  /* 0x0002a30000047ab9 */ /* 0x000fe40000000800 */
[----:B------:R-:W-:Y:S01]  /*1c1f0*/  ISETP.GE.AND P4, PT, R12, UR4, PT ;  /* 0x000000040c007c0c */ /* 0x000fe2000bf86270 */
[----:B------:R-:W-:Y:S01]  /*1c200*/  IMAD R9, R6, UR5, R9 ;  /* 0x0000000506097c24 */ /* 0x000fe2000f8e0209 */
[----:B------:R-:W-:-:S02]  /*1c210*/  ISETP.GE.AND P5, PT, R0, UR4, PT ;  /* 0x0000000400007c0c */ /* 0x000fc4000bfa6270 */
[----:B------:R-:W-:Y:S01]  /*1c220*/  LEA R8, P3, R2, UR6, 0x1 ;  /* 0x0000000602087c11 */ /* 0x000fe2000f8608ff */
[----:B------:R-:W-:-:S05]  /*1c230*/  IMAD.IADD R3, R3, 0x1, R9 ;  /* 0x0000000103037824 */ /* 0x000fca00078e0209 */
[----:B------:R-:W-:-:S05]  /*1c240*/  LEA.HI.X R9, R2, UR7, R3, 0x1, P3 ;  /* 0x0000000702097c11 */ /* 0x000fca00098f0c03 */
[----:B------:R0:W-:Y:S04]  /*1c250*/  @!P4 STG.E.128 desc[UR60][R8.64], RZ ;  /* 0x000000ff0800c986 */ /* 0x0001e8000c101d3c */
[----:B------:R0:W-:Y:S02]  /*1c260*/  @!P5 STG.E.128 desc[UR60][R8.64+0x80], RZ ;  /* 0x000080ff0800d986 */ /* 0x0001e4000c101d3c */
.L_x_451:
[----:B------:R-:W-:Y:S05]  /*1c270*/  BSYNC B1 ;  /* 0x0000000000017941 */ /* 0x000fea0003800000 */
.L_x_450:
        /* <DEDUP_REMOVED lines=15> */
[----:B------:R-:W-:Y:S02]  /*1c370*/  LEA R8, P2, R2, UR6, 0x1 ;  /* 0x0000000602087c11 */ /* 0x000fe4000f8408ff */
[----:B------:R-:W-:-:S04]  /*1c380*/  IADD3 R3, R3, R9, RZ ;  /* 0x0000000903037210 */ /* 0x000fc80007ffe0ff */
[----:B------:R-:W-:-:S05]  /*1c390*/  LEA.HI.X R9, R2, UR7, R3, 0x1, P2 ;  /* 0x0000000702097c11 */ /* 0x000fca00090f0c03 */
[----:B------:R2:W-:Y:S04]  /*1c3a0*/  @!P3 STG.E.128 desc[UR60][R8.64], RZ ;  /* 0x000000ff0800b986 */ /* 0x0005e8000c101d3c */
[----:B------:R2:W-:Y:S02]  /*1c3b0*/  @!P4 STG.E.128 desc[UR60][R8.64+0x80], RZ ;  /* 0x000080ff0800c986 */ /* 0x0005e4000c101d3c */
.L_x_453:
[----:B------:R-:W-:Y:S05]  /*1c3c0*/  BSYNC B1 ;  /* 0x0000000000017941 */ /* 0x000fea0003800000 */
.L_x_452:
[----:B------:R-:W-:Y:S04]  /*1c3d0*/  BSSY B1, `(.L_x_454) ;  /* 0x0000014000017945 */ /* 0x000fe80003800000 */
[----:B------:R-:W-:Y:S05]  /*1c3e0*/  @P0 BRA `(.L_x_455) ;  /* 0x0000000000480947 */ /* 0x000fea0003800000 */
[----:B0-2---:R-:W-:Y:S01]  /*1c3f0*/  IADD3 R9, P0, R6, 0x40, RZ ;  /* 0x0000004006097810 */ /* 0x005fe20007f1e0ff */
        /* <DEDUP_REMOVED lines=17> */
.L_x_455:
[----:B------:R-:W-:Y:S05]  /*1c510*/  BSYNC B1 ;  /* 0x0000000000017941 */ /* 0x000fea0003800000 */
.L_x_454:
[----:B------:R-:W-:Y:S05]  /*1c520*/  @P1 BRA `(.L_x_446) ;  /* 0x0000000000481947 */ /* 0x000fea0003800000 */
[----:B------:R-:W-:Y:S01]  /*1c530*/  IADD3 R5, P0, R6, 0x60, RZ ;  /* 0x0000006006057810 */ /* 0x000fe20007f1e0ff */
[----:B------:R-:W-:Y:S01]  /*1c540*/  ULDC.64 UR4, c[0x0][0xad8] ;  /* 0x0002b60000047ab9 */ /* 0x000fe20000000a00 */
[----:B------:R-:W-:Y:S01]  /*1c550*/  IMAD.MOV.U32 R2, RZ, RZ, R4 ;  /* 0x000000ffff027224 */ /* 0x000fe200078e0004 */
[----:B------:R-:W-:Y:S01]  /*1c560*/  ULDC.64 UR6, c[0x0][0xa80] ;  /* 0x0002a00000067ab9 */ /* 0x000fe20000000a00 */
[----:B------:R-:W-:Y:S01]  /*1c570*/  IADD3.X R6, RZ, R7, RZ, P0, !PT ;  /* 0x00000007ff067210 */ /* 0x000fe200007fe4ff */
        /* <DEDUP_REMOVED lines=13> */
.L_x_446:
[----:B------:R-:W-:Y:S05]  /*1c650*/  BSYNC B0 ;  /* 0x0000000000007941 */ /* 0x000fea0003800000 */
.L_x_436:
[----:B------:R-:W-:Y:S02]  /*1c660*/  ULDC UR4, c[0x0][0xc14] ;  /* 0x0003050000047ab9 */ /* 0x000fe40000000800 */
[----:B-1----:R-:W-:-:S13]  /*1c670*/  ISETP.GE.AND P0, PT, R123, UR4, PT ;  /* 0x000000047b007c0c */ /* 0x002fda000bf06270 */
[----:B------:R-:W-:Y:S05]  /*1c680*/  @!P0 BRA `(.L_x_456) ;  /* 0xfffffe4800d08947 */ /* 0x000fea000383ffff */
[----:B------:R-:W-:Y:S05]  /*1c690*/  BRA `(.L_x_285) ;  /* 0x0000005c00407947 */ /* 0x000fea0003800000 */
.L_x_283:
[----:B------:R-:W-:-:S08]  /*1c6a0*/  NOP ;  /* 0x0000000000007918 */ /* 0x000fd00000000000 */
[----:B0-----:R-:W0:-:S00]  /*1c6b0*/  USETMAXREG.DEALLOC.CTAPOOL 0x18 ;  /* 0x00000018000079c8 */ /* 0x001e0000080e0500 */
[----:B0-----:R-:W2:Y:S01]  /*1c6c0*/  LDL.LU R2, [R1+0x40] ;  /* 0x0000400001027983 */ /* 0x001ea20000300800 */
[----:B------:R-:W-:Y:S01]  /*1c6d0*/  LOP3.LUT R0, R0, 0x3, RZ, 0xc0, !PT ;  /* 0x0000000300007812 */ /* 0x000fe200078ec0ff */
[----:B------:R-:W-:-:S05]  /*1c6e0*/  IMAD.MOV.U32 R4, RZ, RZ, RZ ;  /* 0x000000ffff047224 */ /* 0x000fca00078e00ff */
[----:B------:R-:W0:Y:S02]  /*1c6f0*/  SHFL.IDX PT, R0, R0, RZ, 0x1f ;  /* 0x00001fff00007589 */ /* 0x000e2400000e0000 */
[----:B0-----:R-:W-:Y:S02]  /*1c700*/  ISETP.NE.AND P0, PT, R0, RZ, PT ;  /* 0x000000ff0000720c */ /* 0x001fe40003f05270 */
        /* <DEDUP_REMOVED lines=9> */
[----:B-1----:R1:W-:Y:S04]  /*1c7a0*/  STL.64 [R1], R4 ;  /* 0x0000000401007387 */ /* 0x0023e80000100a00 */
[----:B------:R1:W-:Y:S01]  /*1c7b0*/  STL.64 [R1+0x8], R6 ;  /* 0x0000080601007387 */ /* 0x0003e20000100a00 */
[----:B------:R-:W-:Y:S06]  /*1c7c0*/  BAR.ARV 0x4, 0x180 ;  /* 0x0106000000007b1d */ /* 0x000fec0000002000 */
[----:B------:R-:W-:Y:S05]  /*1c7d0*/  BRA `(.L_x_458) ;  /* 0x0000000800207947 */ /* 0x000fea0003800000 */
.L_x_457:
[----:B------:R-:W1:Y:S01]  /*1c7e0*/  S2R R0, SR_TID.X ;  /* 0x0000000000007919 */ /* 0x000e620000002100 */
[----:B------:R-:W-:Y:S01]  /*1c7f0*/  ULDC UR4, c[0x0][0xc14] ;  /* 0x0003050000047ab9 */ /* 0x000fe20000000800 */
[----:B------:R-:W2:Y:S01]  /*1c800*/  S2UR UR6, SR_CTAID.X ;  /* 0x00000000000679c3 */ /* 0x000ea20000002500 */
[----:B------:R-:W-:Y:S01]  /*1c810*/  ULDC UR5, c[0x0][0xc10] ;  /* 0x0003040000057ab9 */ /* 0x000fe20000000800 */
[----:B-1----:R-:W-:-:S04]  /*1c820*/  LOP3.LUT R5, R0, 0x1f, RZ, 0xc0, !PT ;  /* 0x0000001f00057812 */ /* 0x002fc800078ec0ff */
[----:B------:R-:W-:-:S04]  /*1c830*/  ISETP.NE.AND P0, PT, R5, 0x1f, PT ;  /* 0x0000001f0500780c */ /* 0x000fc80003f05270 */
[----:B------:R-:W-:-:S13]  /*1c840*/  ISETP.GE.OR P1, PT, R5, UR4, !P0 ;  /* 0x0000000405007c0c */ /* 0x000fda000c726670 */
[----:B0-----:R-:W0:Y:S02]  /*1c850*/  @!P1 LDC.64 R2, c[0x0][0xc58] ;  /* 0x00031600ff029b82 */ /* 0x001e240000000a00 */
[----:B0-----:R-:W-:-:S05]  /*1c860*/  @!P1 IMAD.WIDE.U32 R2, R5, 0x4, R2 ;  /* 0x0000000405029825 */ /* 0x001fca00078e0002 */
[----:B------:R-:W3:Y:S01]  /*1c870*/  @!P1 LDG.E R4, desc[UR60][R2.64] ;  /* 0x0000003c02049981 */ /* 0x000ee2000c1e1900 */
[C---:B------:R-:W-:Y:S01]  /*1c880*/  ISETP.NE.AND P1, PT, R5.reuse, RZ, PT ;  /* 0x000000ff0500720c */ /* 0x040fe20003f25270 */
[----:B------:R-:W-:Y:S01]  /*1c890*/  UMOV UR4, URZ ;  /* 0x0000003f00047c82 */ /* 0x000fe20008000000 */
[C---:B------:R-:W-:Y:S02]  /*1c8a0*/  ISETP.GE.U32.AND P2, PT, R5.reuse, 0x2, PT ;  /* 0x000000020500780c */ /* 0x040fe40003f46070 */
[C---:B------:R-:W-:Y:S02]  /*1c8b0*/  ISETP.GE.U32.AND P3, PT, R5.reuse, 0x4, PT ;  /* 0x000000040500780c */ /* 0x040fe40003f66070 */
[C---:B------:R-:W-:Y:S02]  /*1c8c0*/  ISETP.GE.U32.AND P4, PT, R5.reuse, 0x8, PT ;  /* 0x000000080500780c */ /* 0x040fe40003f86070 */
[----:B------:R-:W-:Y:S01]  /*1c8d0*/  ISETP.GE.U32.AND P5, PT, R5, 0x10, PT ;  /* 0x000000100500780c */ /* 0x000fe20003fa6070 */
[----:B---3--:R-:W0:Y:S02]  /*1c8e0*/  SHFL.UP PT, R0, R4, 0x1, RZ ;  /* 0x0420000004007989 */ /* 0x008e2400000e00ff */
[----:B0-----:R-:W-:-:S04]  /*1c8f0*/  SEL R7, R0, RZ, P1 ;  /* 0x000000ff00077207 */ /* 0x001fc80000800000 */
[----:B------:R-:W-:-:S05]  /*1c900*/  IADD3 R7, R4, R7, RZ ;  /* 0x0000000704077210 */ /* 0x000fca0007ffe0ff */
[----:B------:R-:W0:Y:S02]  /*1c910*/  SHFL.UP PT, R0, R7, 0x2, RZ ;  /* 0x0440000007007989 */ /* 0x000e2400000e00ff */
[----:B0-----:R-:W-:-:S05]  /*1c920*/  SEL R0, R0, RZ, P2 ;  /* 0x000000ff00007207 */ /* 0x001fca0001000000 */
[----:B------:R-:W-:-:S05]  /*1c930*/  IMAD.IADD R0, R7, 0x1, R0 ;  /* 0x0000000107007824 */ /* 0x000fca00078e0200 */
[----:B------:R-:W0:Y:S02]  /*1c940*/  SHFL.UP PT, R6, R0, 0x4, RZ ;  /* 0x0480000000067989 */ /* 0x000e2400000e00ff */
[----:B0-----:R-:W-:-:S05]  /*1c950*/  SEL R3, R6, RZ, P3 ;  /* 0x000000ff06037207 */ /* 0x001fca0001800000 */
[----:B------:R-:W-:Y:S02]  /*1c960*/  IMAD.IADD R3, R0, 0x1, R3 ;  /* 0x0000000100037824 */ /* 0x000fe400078e0203 */
[----:B------:R-:W-:-:S03]  /*1c970*/  IMAD.MOV.U32 R0, RZ, RZ, RZ ;  /* 0x000000ffff007224 */ /* 0x000fc600078e00ff */
[----:B------:R-:W0:Y:S02]  /*1c980*/  SHFL.UP PT, R2, R3, 0x8, RZ ;  /* 0x0500000003027989 */ /* 0x000e2400000e00ff */
[----:B0-----:R-:W-:-:S05]  /*1c990*/  SEL R2, R2, RZ, P4 ;  /* 0x000000ff02027207 */ /* 0x001fca0002000000 */
[----:B------:R-:W-:-:S05]  /*1c9a0*/  IMAD.IADD R7, R3, 0x1, R2 ;  /* 0x0000000103077824 */ /* 0x000fca00078e0202 */
[----:B------:R-:W0:Y:S02]  /*1c9b0*/  SHFL.UP PT, R2, R7, 0x10, RZ ;  /* 0x0600000007027989 */ /* 0x000e2400000e00ff */
[----:B0-----:R-:W-:-:S05]  /*1c9c0*/  SEL R2, R2, RZ, P5 ;  /* 0x000000ff02027207 */ /* 0x001fca0002800000 */
[----:B------:R-:W-:-:S05]  /*1c9d0*/  IMAD.IADD R2, R7, 0x1, R2 ;  /* 0x0000000107027824 */ /* 0x000fca00078e0202 */
[----:B------:R-:W0:Y:S02]  /*1c9e0*/  SHFL.IDX PT, R6, R2, 0x1f, 0x1f ;  /* 0x03e01f0002067f89 */ /* 0x000e2400000e0000 */
[----:B0-----:R-:W-:-:S05]  /*1c9f0*/  IMAD R6, R6, UR5, RZ ;  /* 0x0000000506067c24 */ /* 0x001fca000f8e02ff */
[----:B--2---:R-:W-:Y:S02]  /*1ca00*/  ISETP.GT.AND P6, PT, R6, UR6, PT ;  /* 0x0000000606007c0c */ /* 0x004fe4000bfc4270 */
[----:B------:R-:W-:-:S11]  /*1ca10*/  MOV R9, R6 ;  /* 0x0000000600097202 */ /* 0x000fd60000000f00 */
[----:B------:R-:W-:Y:S05]  /*1ca20*/  @P6 BRA `(.L_x_459) ;  /* 0x0000000000a46947 */ /* 0x000fea0003800000 */
[----:B------:R-:W0:Y:S01]  /*1ca30*/  LDC R7, c[0x0][0xc14] ;  /* 0x00030500ff077b82 */ /* 0x000e220000000800 */
[----:B------:R-:W-:Y:S01]  /*1ca40*/  IMAD.MOV.U32 R6, RZ, RZ, R9 ;  /* 0x000000ffff067224 */ /* 0x000fe200078e0009 */
[----:B------:R-:W-:Y:S01]  /*1ca50*/  UMOV UR4, URZ ;  /* 0x0000003f00047c82 */ /* 0x000fe20008000000 */
[----:B------:R-:W-:Y:S01]  /*1ca60*/  ULDC UR7, c[0x0][0xc14] ;  /* 0x0003050000077ab9 */ /* 0x000fe20000000800 */
[----:B------:R-:W-:-:S05]  /*1ca70*/  ULDC UR5, c[0x0][0xc10] ;  /* 0x0003040000057ab9 */ /* 0x000fca0000000800 */
.L_x_463:
[----:B------:R-:W-:Y:S01]  /*1ca80*/  IMAD.U32 R2, RZ, RZ, UR7 ;  /* 0x00000007ff027e24 */ /* 0x000fe2000f8e00ff */
[----:B------:R-:W-:-:S04]  /*1ca90*/  UIADD3 UR4, UR4, 0x1f, URZ ;  /* 0x0000001f04047890 */ /* 0x000fc8000fffe03f */
[----:B------:R1:W-:Y:S02]  /*1caa0*/  STL [R1+0xc], R2 ;  /* 0x00000c0201007387 */ /* 0x0003e40000100800 */
[----:B0-----:R-:W-:-:S13]  /*1cab0*/  ISETP.LE.AND P6, PT, R7, UR4, PT ;  /* 0x0000000407007c0c */ /* 0x001fda000bfc3270 */
[----:B-1----:R-:W-:Y:S05]  /*1cac0*/  @P6 BRA `(.L_x_460) ;  /* 0x00000004002c6947 */ /* 0x002fea0003800000 */
[----:B------:R-:W-:Y:S01]  /*1cad0*/  VIADD R8, R5, UR4 ;  /* 0x0000000405087c36 */ /* 0x000fe20008000000 */
[----:B------:R-:W-:Y:S01]  /*1cae0*/  BSSY B0, `(.L_x_461) ;  /* 0x0000007000007945 */ /* 0x000fe20003800000 */
[----:B------:R-:W-:-:S03]  /*1caf0*/  IMAD.MOV.U32 R4, RZ, RZ, RZ ;  /* 0x000000ffff047224 */ /* 0x000fc600078e00ff */
[----:B------:R-:W-:-:S13]  /*1cb00*/  ISETP.GE.OR P6, PT, R8, R7, !P0 ;  /* 0x000000070800720c */ /* 0x000fda00047c6670 */
[----:B------:R-:W-:Y:S05]  /*1cb10*/  @P6 BRA `(.L_x_462) ;  /* 0x00000000000c6947 */ /* 0x000fea0003800000 */
[----:B------:R-:W0:Y:S02]  /*1cb20*/  LDC.64 R2, c[0x0][0xc58] ;  /* 0x00031600ff027b82 */ /* 0x000e240000000a00 */
[----:B0-----:R-:W-:-:S05]  /*1cb30*/  IMAD.WIDE R2, R8, 0x4, R2 ;  /* 0x0000000408027825 */ /* 0x001fca00078e0202 */
[----:B------:R0:W5:Y:S02]  /*1cb40*/  LDG.E R4, desc[UR60][R2.64] ;  /* 0x0000003c02047981 */ /* 0x000164000c1e1900 */
.L_x_462:
[----:B------:R-:W-:Y:S05]  /*1cb50*/  BSYNC B0 ;  /* 0x0000000000007941 */ /* 0x000fea0003800000 */
.L_x_461:
[----:B0----5:R-:W0:Y:S02]  /*1cb60*/  SHFL.UP PT, R2, R4, 0x1, RZ ;  /* 0x0420000004027989 */ /* 0x021e2400000e00ff */
[----:B0-----:R-:W-:-:S05]  /*1cb70*/  SEL R3, R2, RZ, P1 ;  /* 0x000000ff02037207 */ /* 0x001fca0000800000 */
[----:B------:R-:W-:-:S05]  /*1cb80*/  IMAD.IADD R3, R4, 0x1, R3 ;  /* 0x0000000104037824 */ /* 0x000fca00078e0203 */
[----:B------:R-:W0:Y:S02]  /*1cb90*/  SHFL.UP PT, R2, R3, 0x2, RZ ;  /* 0x0440000003027989 */ /* 0x000e2400000e00ff */
[----:B0-----:R-:W-:-:S04]  /*1cba0*/  SEL R2, R2, RZ, P2 ;  /* 0x000000ff02027207 */ /* 0x001fc80001000000 */
[----:B------:R-:W-:-:S05]  /*1cbb0*/  IADD3 R2, R3, R2, RZ ;  /* 0x0000000203027210 */ /* 0x000fca0007ffe0ff */
        /* <DEDUP_REMOVED lines=9> */
[----:B------:R-:W0:Y:S02]  /*1cc50*/  SHFL.IDX PT, R3, R11, 0x1f, 0x1f ;  /* 0x03e01f000b037f89 */ /* 0x000e2400000e0000 */
[----:B0-----:R-:W-:-:S04]  /*1cc60*/  IMAD R3, R3, UR5, RZ ;  /* 0x0000000503037c24 */ /* 0x001fc8000f8e02ff */
[----:B------:R-:W-:-:S05]  /*1cc70*/  IMAD.IADD R6, R3, 0x1, R6 ;  /* 0x0000000103067824 */ /* 0x000fca00078e0206 */
[----:B------:R-:W-:-:S13]  /*1cc80*/  ISETP.GT.AND P6, PT, R6, UR6, PT ;  /* 0x0000000606007c0c */ /* 0x000fda000bfc4270 */
[----:B------:R-:W-:Y:S05]  /*1cc90*/  @!P6 BRA `(.L_x_463) ;  /* 0xfffffffc0078e947 */ /* 0x000fea000383ffff */
[----:B------:R-:W-:Y:S01]  /*1cca0*/  IMAD.MOV.U32 R2, RZ, RZ, R11 ;  /* 0x000000ffff027224 */ /* 0x000fe200078e000b */
[----:B------:R-:W-:-:S07]  /*1ccb0*/  MOV R9, R3 ;  /* 0x0000000300097202 */ /* 0x000fce0000000f00 */
.L_x_459:
[----:B------:R-:W-:-:S04]  /*1ccc0*/  IMAD.IADD R9, R6, 0x1, -R9 ;  /* 0x0000000106097824 */ /* 0x000fc800078e0a09 */
[----:B------:R-:W-:-:S05]  /*1ccd0*/  IMAD R3, R2, UR5, R9 ;  /* 0x0000000502037c24 */ /* 0x000fca000f8e0209 */
[----:B------:R-:W-:-:S13]  /*1cce0*/  ISETP.GT.AND P0, PT, R3, UR6, PT ;  /* 0x0000000603007c0c */ /* 0x000fda000bf04270 */
[----:B------:R-:W-:-:S04]  /*1ccf0*/  VOTE.ANY R8, PT, !P0 ;  /* 0x0000000000087806 */ /* 0x000fc800040e0100 */
[----:B------:R-:W0:Y:S01]  /*1cd00*/  POPC R7, R8 ;  /* 0x0000000800077309 */ /* 0x000e220000000000 */
[----:B------:R-:W-:Y:S01]  /*1cd10*/  ISETP.NE.AND P0, PT, R8, RZ, PT ;  /* 0x000000ff0800720c */ /* 0x000fe20003f05270 */
[----:B0-----:R-:W0:Y:S02]  /*1cd20*/  SHFL.IDX PT, R4, R4, R7, 0x1f ;  /* 0x00001f0704047589 */ /* 0x001e2400000e0000 */
[----:B0-----:R-:W-:-:S04]  /*1cd30*/  IABS R6, R4 ;  /* 0x0000000400067213 */ /* 0x001fc80000000000 */
[----:B------:R-:W0:Y:S08]  /*1cd40*/  I2F.RP R10, R6 ;  /* 0x00000006000a7306 */ /* 0x000e300000209400 */
[----:B0-----:R-:W0:Y:S02]  /*1cd50*/  MUFU.RCP R10, R10 ;  /* 0x0000000a000a7308 */ /* 0x001e240000001000 */
[----:B0-----:R-:W-:-:S06]  /*1cd60*/  VIADD R3, R10, 0xffffffe ;  /* 0x0ffffffe0a037836 */ /* 0x001fcc0000000000 */
[----:B------:R-:W0:Y:S02]  /*1cd70*/  F2I.FTZ.U32.TRUNC.NTZ R3, R3 ;  /* 0x0000000300037305 */ /* 0x000e24000021f000 */
[----:B0-----:R-:W-:Y:S01]  /*1cd80*/  IMAD.MOV R13, RZ, RZ, -R3 ;  /* 0x000000ffff0d7224 */ /* 0x001fe200078e0a03 */
[----:B------:R-:W-:Y:S06]  /*1cd90*/  @!P0 BRA `(.L_x_464) ;  /* 0x0000000000088947 */ /* 0x000fec0003800000 */
[----:B------:R-:W-:-:S05]  /*1cda0*/  VIADD R11, R7, 0xffffffff ;  /* 0xffffffff070b7836 */ /* 0x000fca0000000000 */
[----:B------:R0:W1:Y:S02]  /*1cdb0*/  SHFL.IDX PT, R0, R2, R11, 0x1f ;  /* 0x00001f0b02007589 */ /* 0x00006400000e0000 */
.L_x_464:
[----:B-1----:R-:W-:Y:S02]  /*1cdc0*/  IMAD R0, R0, UR5, R9 ;  /* 0x0000000500007c24 */ /* 0x002fe4000f8e0209 */
[----:B------:R-:W-:Y:S02]  /*1cdd0*/  IMAD R9, R13, R6, RZ ;  /* 0x000000060d097224 */ /* 0x000fe400078e02ff */
[----:B0-----:R-:W-:Y:S01]  /*1cde0*/  IMAD.MOV.U32 R2, RZ, RZ, RZ ;  /* 0x000000ffff027224 */ /* 0x001fe200078e00ff */
[----:B------:R0:W-:Y:S03]  /*1cdf0*/  STL [R1], R0 ;  /* 0x0000000001007387 */ /* 0x0001e60000100800 */
[----:B------:R-:W-:Y:S01]  /*1ce00*/  IMAD.HI.U32 R2, R3, R9, R2 ;  /* 0x0000000903027227 */ /* 0x000fe200078e0002 */
[----:B------:R-:W-:-:S04]  /*1ce10*/  IADD3 R3, -R0, UR6, RZ ;  /* 0x0000000600037c10 */ /* 0x000fc8000fffe1ff */
[----:B------:R-:W-:Y:S02]  /*1ce20*/  IABS R9, R3 ;  /* 0x0000000300097213 */ /* 0x000fe40000000000 */
[----:B0-----:R-:W-:-:S03]  /*1ce30*/  IABS R0, R4 ;  /* 0x0000000400007213 */ /* 0x001fc60000000000 */
[----:B------:R-:W-:Y:S01]  /*1ce40*/  IMAD.HI.U32 R2, R2, R9, RZ ;  /* 0x0000000902027227 */ /* 0x000fe200078e00ff */
[----:B------:R-:W-:-:S05]  /*1ce50*/  IADD3 R0, RZ, -R0, RZ ;  /* 0x80000000ff007210 */ /* 0x000fca0007ffe0ff */
        /* <DEDUP_REMOVED lines=10> */
[----:B------:R-:W-:-:S05]  /*1cf00*/  @!P1 LOP3.LUT R2, RZ, R4, RZ, 0x33, !PT ;  /* 0x00000004ff029212 */ /* 0x000fca00078e33ff */
[----:B------:R-:W-:-:S04]  /*1cf10*/  IMAD.MOV R0, RZ, RZ, -R2 ;  /* 0x000000ffff007224 */ /* 0x000fc800078e0a02 */
[----:B------:R-:W-:Y:S01]  /*1cf20*/  IMAD R3, R4, R0, R3 ;  /* 0x0000000004037224 */ /* 0x000fe200078e0203 */
[----:B------:R-:W-:-:S04]  /*1cf30*/  IADD3 R0, R7, UR4, RZ ;  /* 0x0000000407007c10 */ /* 0x000fc8000fffe0ff */
[----:B------:R1:W-:Y:S04]  /*1cf40*/  STL [R1+0x4], R3 ;  /* 0x0000040301007387 */ /* 0x0003e80000100800 */
[----:B------:R1:W-:Y:S04]  /*1cf50*/  STL [R1+0x8], R2 ;  /* 0x0000080201007387 */ /* 0x0003e80000100800 */
[----:B------:R1:W-:Y:S01]  /*1cf60*/  STL [R1+0xc], R0 ;  /* 0x00000c0001007387 */ /* 0x0003e20000100800 */
[----:B------:R-:W-:Y:S05]  /*1cf70*/  BRA `(.L_x_465) ;  /* 0x0000000000107947 */ /* 0x000fea0003800000 */
.L_x_460:
[----:B------:R-:W-:Y:S01]  /*1cf80*/  IMAD.U32 R0, RZ, RZ, UR6 ;  /* 0x00000006ff007e24 */ /* 0x000fe2000f8e00ff */
[----:B------:R0:W-:Y:S04]  /*1cf90*/  STL [R1+0x4], RZ ;  /* 0x000004ff01007387 */ /* 0x0001e80000100800 */
[----:B------:R0:W-:Y:S04]  /*1cfa0*/  STL [R1+0x8], RZ ;  /* 0x000008ff01007387 */ /* 0x0001e80000100800 */
[----:B------:R0:W-:Y:S02]  /*1cfb0*/  STL [R1], R0 ;  /* 0x0000000001007387 */ /* 0x0001e40000100800 */
.L_x_465:
[----:B------:R-:W2:Y:S04]  /*1cfc0*/  LDL R8, [R1] ;  /* 0x0000000001087983 */ /* 0x000ea80000100800 */
[----:B------:R-:W2:Y:S04]  /*1cfd0*/  LDL R9, [R1+0x4] ;  /* 0x0000040001097983 */ /* 0x000ea80000100800 */
[----:B------:R-:W2:Y:S04]  /*1cfe0*/  LDL R10, [R1+0x8] ;  /* 0x00000800010a7983 */ /* 0x000ea80000100800 */
[----:B------:R-:W2:Y:S01]  /*1cff0*/  LDL R11, [R1+0xc] ;  /* 0x00000c00010b7983 */ /* 0x000ea20000100800 */
[----:B------:R-:W-:-:S13]  /*1d000*/  ISETP.NE.AND P0, PT, R5, RZ, PT ;  /* 0x000000ff0500720c */ /* 0x000fda0003f05270 */
[----:B-1----:R-:W1:Y:S01]  /*1d010*/  @!P0 S2R R3, SR_CgaCtaId ;  /* 0x0000000000038919 */ /* 0x002e620000008800 */
[----:B0-----:R-:W-:-:S04]  /*1d020*/  @!P0 MOV R0, 0x400 ;  /* 0x0000040000008802 */ /* 0x001fc80000000f00 */
[----:B-1----:R-:W-:-:S05]  /*1d030*/  @!P0 LEA R0, R3, R0, 0x18 ;  /* 0x0000000003008211 */ /* 0x002fca00078ec0ff */
[----:B--2---:R2:W-:Y:S01]  /*1d040*/  @!P0 STS.128 [R0+0x2e8d0], R8 ;  /* 0x02e8d00800008388 */ /* 0x0045e20000000c00 */
[----:B------:R-:W-:Y:S06]  /*1d050*/  BAR.ARV 0x5, 0x180 ;  /* 0x0146000000007b1d */ /* 0x000fec0000002000 */
.L_x_458:
[----:B--2---:R-:W2:Y:S01]  /*1d060*/  LDL R0, [R1+0xc] ;  /* 0x00000c0001007983 */ /* 0x004ea20000100800 */
[----:B------:R-:W-:-:S03]  /*1d070*/  ULDC UR4, c[0x0][0xc14] ;  /* 0x0003050000047ab9 */ /* 0x000fc60000000800 */
[----:B------:R3:W-:Y:S01]  /*1d080*/  STL [R1+0x10], RZ ;  /* 0x000010ff01007387 */ /* 0x0007e20000100800 */
[----:B--2---:R-:W-:Y:S01]  /*1d090*/  ISETP.GE.AND P0, PT, R0, UR4, PT ;  /* 0x0000000400007c0c */ /* 0x004fe2000bf06270 */
[----:B------:R-:W-:-:S05]  /*1d0a0*/  IMAD.MOV.U32 R0, RZ, RZ, 0x1 ;  /* 0x00000001ff007424 */ /* 0x000fca00078e00ff */
[----:B------:R3:W-:Y:S04]  /*1d0b0*/  STL [R1+0x18], R0 ;  /* 0x0000180001007387 */ /* 0x0007e80000100800 */
[----:B------:R3:W-:Y:S03]  /*1d0c0*/  STL [R1+0x44], RZ ;  /* 0x000044ff01007387 */ /* 0x0007e60000100800 */
[----:B------:R-:W-:Y:S05]  /*1d0d0*/  @P0 BRA `(.L_x_466) ;  /* 0x0000004c00a40947 */ /* 0x000fea0003800000 */
[----:B0-----:R-:W2:Y:S01]  /*1d0e0*/  LDL R2, [R1+0x98] ;  /* 0x0000980001027983 */ /* 0x001ea20000100800 */
[----:B---3--:R-:W0:Y:S01]  /*1d0f0*/  S2R R0, SR_TID.X ;  /* 0x0000000000007919 */ /* 0x008e220000002100 */
[----:B-1----:R-:W1:Y:S01]  /*1d100*/  S2R R6, SR_TID.X ;  /* 0x0000000000067919 */ /* 0x002e620000002100 */
[----:B0-----:R-:W-:-:S05]  /*1d110*/  LOP3.LUT R0, R0, 0x7f, RZ, 0xc0, !PT ;  /* 0x0000007f00007812 */ /* 0x001fca00078ec0ff */
[----:B------:R-:W-:Y:S02]  /*1d120*/  IMAD.SHL.U32 R0, R0, 0x10, RZ ;  /* 0x0000001000007824 */ /* 0x000fe400078e00ff */
[----:B-1----:R-:W-:-:S03]  /*1d130*/  IMAD.SHL.U32 R4, R6, 0x20, RZ ;  /* 0x0000002006047824 */ /* 0x002fc600078e00ff */
[----:B------:R-:W-:Y:S01]  /*1d140*/  LOP3.LUT R3, R0, 0x600, RZ, 0xc0, !PT ;  /* 0x0000060000037812 */ /* 0x000fe200078ec0ff */
[----:B------:R-:W-:-:S03]  /*1d150*/  IMAD.SHL.U32 R0, R6, 0x80, RZ ;  /* 0x0000008006007824 */ /* 0x000fc600078e00ff */
[----:B------:R-:W-:Y:S02]  /*1d160*/  LOP3.LUT R5, R3, 0x60, R4, 0xf8, !PT ;  /* 0x0000006003057812 */ /* 0x000fe400078ef804 */
[----:B------:R-:W-:Y:S02]  /*1d170*/  SHF.R.U32.HI R3, RZ, 0x1, R6 ;  /* 0x00000001ff037819 */ /* 0x000fe40000011606 */
[----:B------:R-:W-:Y:S02]  /*1d180*/  LOP3.LUT R5, R5, 0x100, R4, 0xf8, !PT ;  /* 0x0000010005057812 */ /* 0x000fe400078ef804 */
[----:B------:R-:W-:Y:S01]  /*1d190*/  LOP3.LUT R4, R4, 0x80, RZ, 0xc0, !PT ;  /* 0x0000008004047812 */ /* 0x000fe200078ec0ff */
[----:B------:R-:W-:-:S03]  /*1d1a0*/  IMAD.SHL.U32 R7, R6, 0x4, RZ ;  /* 0x0000000406077824 */ /* 0x000fc600078e00ff */
[----:B------:R-:W-:-:S04]  /*1d1b0*/  LOP3.LUT R4, R4, 0x10, R6, 0xf8, !PT ;  /* 0x0000001004047812 */ /* 0x000fc800078ef806 */
[----:B------:R-:W-:Y:S02]  /*1d1c0*/  LOP3.LUT R4, R4, 0x10, R7, 0x78, !PT ;  /* 0x0000001004047812 */ /* 0x000fe400078e7807 */
[----:B------:R-:W-:Y:S01]  /*1d1d0*/  LOP3.LUT P0, RZ, R6, 0x4, RZ, 0xc0, !PT ;  /* 0x0000000406ff7812 */ /* 0x000fe2000780c0ff */
[----:B------:R-:W-:Y:S01]  /*1d1e0*/  BSSY B7, `(.L_x_466) ;  /* 0x00004d8000077945 */ /* 0x000fe20003800000 */
[----:B------:R-:W-:Y:S01]  /*1d1f0*/  ULDC UR40, c[0x0][0xc] ;  /* 0x0000030000287ab9 */ /* 0x000fe20000000800 */
[----:B------:R-:W-:Y:S01]  /*1d200*/  ULDC.64 UR36, c[0x0][0x198] ;  /* 0x0000660000247ab9 */ /* 0x000fe20000000a00 */
[----:B--2---:R-:W-:Y:S02]  /*1d210*/  R2UR UR4, R2 ;  /* 0x00000000020472ca */ /* 0x004fe400000e0000 */
[----:B------:R-:W-:-:S04]  /*1d220*/  LOP3.LUT R2, R0, 0x380, RZ, 0xc0, !PT ;  /* 0x0000038000027812 */ /* 0x000fc800078ec0ff */
[----:B------:R-:W-:Y:S02]  /*1d230*/  LOP3.LUT R2, R2, 0x30, R3, 0xf8, !PT ;  /* 0x0000003002027812 */ /* 0x000fe400078ef803 */
[----:B------:R-:W-:-:S04]  /*1d240*/  SHF.L.U32 R3, R6, 0x4, RZ ;  /* 0x0000000406037819 */ /* 0x000fc800000006ff */
[----:B------:R-:W-:-:S04]  /*1d250*/  LOP3.LUT R3, R2, 0x70, R3, 0x78, !PT ;  /* 0x0000007002037812 */ /* 0x000fc800078e7803 */
[----:B------:R-:W-:Y:S02]  /*1d260*/  LOP3.LUT R2, R3, 0xc00, R0, 0xf8, !PT ;  /* 0x00000c0003027812 */ /* 0x000fe400078ef800 */
[----:B------:R-:W-:-:S03]  /*1d270*/  LOP3.LUT R0, R5, R4, RZ, 0xfc, !PT ;  /* 0x0000000405007212 */ /* 0x000fc600078efcff */
        /* <DEDUP_REMOVED lines=8> */
[----:B------:R0:W-:Y:S04]  /*1d300*/  STL [R1+0x14], RZ ;  /* 0x000014ff01007387 */ /* 0x0001e80000100800 */
[----:B------:R0:W-:Y:S04]  /*1d310*/  STL [R1+0x10], RZ ;  /* 0x000010ff01007387 */ /* 0x0001e80000100800 */
[----:B------:R0:W-:Y:S01]  /*1d320*/  STL [R1+0x18], R0 ;  /* 0x0000180001007387 */ /* 0x0001e20000100800 */
[----:B------:R-:W-:-:S02]  /*1d330*/  ULOP3.LUT UR38, UR4, 0x1, URZ, 0xfc, !UPT ;  /* 0x0000000104267892 */ /* 0x000fc4000f8efc3f */
[----:B------:R-:W-:-:S12]  /*1d340*/  ULOP3.LUT UR39, UR4, 0x2, URZ, 0xfc, !UPT ;  /* 0x0000000204277892 */ /* 0x000fd8000f8efc3f */
.L_x_561:
[----:B0-----:R-:W2:Y:S01]  /*1d350*/  LDL R0, [R1+0xc] ;  /* 0x00000c0001007983 */ /* 0x001ea20000100800 */
[----:B------:R-:W2:Y:S01]  /*1d360*/  LDC.64 R16, c[0x0][0xc60] ;  /* 0x00031800ff107b82 */ /* 0x000ea20000000a00 */
[----:B------:R-:W-:Y:S05]  /*1d370*/  YIELD ;  /* 0x0000000000007946 */ /* 0x000fea0003800000 */
[----:B------:R-:W-:Y:S01]  /*1d380*/  ULDC.64 UR4, c[0x0][0xa28] ;  /* 0x00028a0000047ab9 */ /* 0x000fe20000000a00 */
[----:B------:R-:W-:Y:S01]  /*1d390*/  ULDC.64 UR6, c[0x0][0xa00] ;  /* 0x0002800000067ab9 */ /* 0x000fe20000000a00 */
[----:B------:R-:W-:Y:S01]  /*1d3a0*/  ISETP.NE.U32.AND P0, PT, RZ, UR4, PT ;  /* 0x00000004ff007c0c */ /* 0x000fe2000bf05070 */
[----:B--2---:R-:W-:-:S06]  /*1d3b0*/  IMAD.WIDE R16, R0, 0x4, R16 ;  /* 0x0000000400107825 */ /* 0x004fcc00078e0210 */
[----:B------:R-:W2:Y:S01]  /*1d3c0*/  LDG.E R16, desc[UR60][R16.64] ;  /* 0x0000003c10107981 */ /* 0x000ea2000c1e1900 */
[----:B------:R-:W-:Y:S01]  /*1d3d0*/  ISETP.NE.AND.EX P0, PT, RZ, UR5, PT, P0 ;  /* 0x00000005ff007c0c */ /* 0x000fe2000bf05300 */
[----:B------:R-:W-:Y:S01]  /*1d3e0*/  IMAD.MOV.U32 R0, RZ, RZ, RZ ;  /* 0x000000ffff007224 */ /* 0x000fe200078e00ff */
[----:B------:R-:W-:-:S04]  /*1d3f0*/  ISETP.NE.U32.AND P1, PT, RZ, UR6, PT ;  /* 0x00000006ff007c0c */ /* 0x000fc8000bf25070 */
[----:B------:R-:W-:Y:S01]  /*1d400*/  ISETP.NE.AND.EX P1, PT, RZ, UR7, PT, P1 ;  /* 0x00000007ff007c0c */ /* 0x000fe2000bf25310 */
[----:B------:R-:W-:Y:S01]  /*1d410*/  IMAD.MOV.U32 R4, RZ, RZ, RZ ;  /* 0x000000ffff047224 */ /* 0x000fe200078e00ff */
[----:B------:R-:W-:Y:S02]  /*1d420*/  CS2R R8, SRZ ;  /* 0x0000000000087805 */ /* 0x000fe4000001ff00 */
[----:B--2---:R-:W-:-:S03]  /*1d430*/  SHF.R.S32.HI R18, RZ, 0x1f, R16 ;  /* 0x0000001fff127819 */ /* 0x004fc60000011410 */
[----:B------:R-:W-:-:S04]  /*1d440*/  @P0 LEA R2, P2, R16, UR4, 0x2 ;  /* 0x0000000410020c11 */ /* 0x000fc8000f8410ff */
[----:B------:R-:W-:Y:S01]  /*1d450*/  @P0 LEA.HI.X R3, R16, UR5, R18, 0x2, P2 ;  /* 0x0000000510030c11 */ /* 0x000fe200090f1412 */
[----:B------:R-:W-:-:S04]  /*1d460*/  ULDC.64 UR4, c[0x0][0xa08] ;  /* 0x0002820000047ab9 */ /* 0x000fc80000000a00 */
[----:B------:R0:W5:Y:S02]  /*1d470*/  @P0 LDG.E R0, desc[UR60][R2.64] ;  /* 0x0000003c02000981 */ /* 0x000164000c1e1900 */
[----:B0-----:R-:W-:-:S04]  /*1d480*/  @P1 LEA R2, P0, R16, UR6, 0x2 ;  /* 0x0000000610021c11 */ /* 0x001fc8000f8010ff */
[----:B------:R-:W-:Y:S01]  /*1d490*/  @P1 LEA.HI.X R3, R16, UR7, R18, 0x2, P0 ;  /* 0x0000000710031c11 */ /* 0x000fe200080f1412 */
[----:B------:R-:W-:-:S04]  /*1d4a0*/  ULDC.64 UR6, c[0x0][0xa10] ;  /* 0x0002840000067ab9 */ /* 0x000fc80000000a00 */
[----:B------:R0:W2:Y:S01]  /*1d4b0*/  @P1 LDG.E R4, desc[UR60][R2.64] ;  /* 0x0000003c02041981 */ /* 0x0000a2000c1e1900 */
[----:B------:R-:W-:Y:S02]  /*1d4c0*/  ISETP.NE.U32.AND P1, PT, RZ, UR6, PT ;  /* 0x00000006ff007c0c */ /* 0x000fe4000bf25070 */
[C---:B------:R-:W-:Y:S02]  /*1d4d0*/  SHF.L.U32 R17, R16.reuse, 0x2, RZ ;  /* 0x0000000210117819 */ /* 0x040fe400000006ff */
[----:B------:R-:W-:Y:S02]  /*1d4e0*/  ISETP.NE.AND.EX P1, PT, RZ, UR7, PT, P1 ;  /* 0x00000007ff007c0c */ /* 0x000fe4000bf25310 */
[----:B------:R-:W-:Y:S02]  /*1d4f0*/  SHF.L.U64.HI R18, R16, 0x2, R18 ;  /* 0x0000000210127819 */ /* 0x000fe40000010212 */
[----:B0-----:R-:W-:-:S04]  /*1d500*/  IADD3 R2, P0, R17, UR6, RZ ;  /* 0x0000000611027c10 */ /* 0x001fc8000ff1e0ff */
[----:B------:R-:W-:Y:S01]  /*1d510*/  IADD3.X R3, R18, UR7, RZ, P0, !PT ;  /* 0x0000000712037c10 */ /* 0x000fe200087fe4ff */
[----:B------:R-:W-:Y:S01]  /*1d520*/  ULDC.64 UR6, c[0x0][0xa20] ;  /* 0x0002880000067ab9 */ /* 0x000fe20000000a00 */
[----:B------:R-:W-:-:S03]  /*1d530*/  ISETP.NE.U32.AND P0, PT, RZ, UR4, PT ;  /* 0x00000004ff007c0c */ /* 0x000fc6000bf05070 */
[----:B------:R-:W5:Y:S04]  /*1d540*/  @P1 LDG.E R9, desc[UR60][R2.64] ;  /* 0x0000003c02091981 */ /* 0x000f68000c1e1900 */
[----:B------:R-:W5:Y:S04]  /*1d550*/  @P1 LDG.E R11, desc[UR60][R2.64] ;  /* 0x0000003c020b1981 */ /* 0x000f68000c1e1900 */
[----:B------:R0:W5:Y:S01]  /*1d560*/  @P1 LDG.E R10, desc[UR60][R2.64+0x4] ;  /* 0x0000043c020a1981 */ /* 0x000162000c1e1900 */
[----:B------:R-:W-:Y:S02]  /*1d570*/  ISETP.NE.AND.EX P0, PT, RZ, UR5, PT, P0 ;  /* 0x00000005ff007c0c */ /* 0x000fe4000bf05300 */
[----:B0-----:R-:W-:-:S04]  /*1d580*/  IADD3 R2, P2, R17, UR4, RZ ;  /* 0x0000000411027c10 */ /* 0x001fc8000ff5e0ff */
[----:B------:R-:W-:Y:S01]  /*1d590*/  IADD3.X R3, R18, UR5, RZ, P2, !PT ;  /* 0x0000000512037c10 */ /* 0x000fe200097fe4ff */
[----:B------:R-:W-:Y:S01]  /*1d5a0*/  ULDC.64 UR4, c[0x0][0x3f8] ;  /* 0x0000fe0000047ab9 */ /* 0x000fe20000000a00 */
[----:B------:R-:W-:Y:S01]  /*1d5b0*/  ISETP.NE.U32.AND P2, PT, RZ, UR6, PT ;  /* 0x00000006ff007c0c */ /* 0x000fe2000bf45070 */
[----:B------:R-:W-:-:S04]  /*1d5c0*/  UISETP.NE.U32.AND UP0, UPT, UR4, URZ, UPT ;  /* 0x0000003f0400728c */ /* 0x000fc8000bf05070 */
[----:B------:R0:W5:Y:S01]  /*1d5d0*/  @P0 LDG.E R8, desc[UR60][R2.64] ;  /* 0x0000003c02080981 */ /* 0x000162000c1e1900 */
[----:B------:R-:W-:Y:S01]  /*1d5e0*/  ISETP.NE.AND.EX P2, PT, RZ, UR7, PT, P2 ;  /* 0x00000007ff007c0c */ /* 0x000fe2000bf45320 */
[----:B------:R-:W-:Y:S01]  /*1d5f0*/  UISETP.NE.AND.EX UP0, UPT, UR5, URZ, UPT, UP0 ;  /* 0x0000003f0500728c */ /* 0x000fe2000bf05300 */
[----:B------:R-:W-:Y:S02]  /*1d600*/  ULDC UR4, c[0x0][0x404] ;  /* 0x0001010000047ab9 */ /* 0x000fe40000000800 */
[----:B------:R-:W-:Y:S01]  /*1d610*/  ULDC UR5, c[0x0][0x2e0] ;  /* 0x0000b80000057ab9 */ /* 0x000fe20000000800 */
[----:B------:R-:W-:-:S04]  /*1d620*/  USEL UR4, UR4, 0x1, UP0 ;  /* 0x0000000104047887 */ /* 0x000fc80008000000 */
[----:B------:R-:W-:-:S04]  /*1d630*/  UIMAD UR4, UR4, UR5, URZ ;  /* 0x00000005040472a4 */ /* 0x000fc8000f8e023f */
[----:B------:R-:W-:Y:S02]  /*1d640*/  @P2 IADD3 R6, P3, R17, UR6, RZ ;  /* 0x0000000611062c10 */ /* 0x000fe4000ff7e0ff */
[----:B------:R-:W-:Y:S02]  /*1d650*/  IMAD.U32 R5, RZ, RZ, UR4 ;  /* 0x00000004ff057e24 */ /* 0x000fe4000f8e00ff */
[----:B------:R-:W-:-:S05]  /*1d660*/  @P2 IADD3.X R7, R18, UR7, RZ, P3, !PT ;  /* 0x0000000712072c10 */ /* 0x000fca0009ffe4ff */
[----:B------:R0:W5:Y:S01]  /*1d670*/  @P2 LDG.E R5, desc[UR60][R6.64] ;  /* 0x0000003c06052981 */ /* 0x000162000c1e1900 */
[----:B------:R-:W-:-:S03]  /*1d680*/  ULDC UR4, c[0x0][0x338] ;  /* 0x0000ce0000047ab9 */ /* 0x000fc60000000800 */
[----:B--2---:R1:W-:Y:S02]  /*1d690*/  STL [R1+0x24], R4 ;  /* 0x0000240401007387 */ /* 0x0043e40000100800 */
[----:B-1----:R-:W-:Y:S01]  /*1d6a0*/  IMAD.U32 R4, RZ, RZ, UR4 ;  /* 0x00000004ff047e24 */ /* 0x002fe2000f8e00ff */
[----:B0-----:R-:W-:Y:S06]  /*1d6b0*/  @P2 BRA `(.L_x_467) ;  /* 0x0000000000102947 */ /* 0x001fec0003800000 */
[----:B------:R-:W-:Y:S05]  /*1d6c0*/  @!P0 BRA `(.L_x_467) ;  /* 0x00000000000c8947 */ /* 0x000fea0003800000 */
[----:B-----5:R-:W2:Y:S04]  /*1d6d0*/  LDG.E R5, desc[UR60][R2.64] ;  /* 0x0000003c02057981 */ /* 0x020ea8000c1e1900 */
[----:B------:R-:W2:Y:S02]  /*1d6e0*/  LDG.E R2, desc[UR60][R2.64+0x4] ;  /* 0x0000043c02027981 */ /* 0x000ea4000c1e1900 */
[----:B--2---:R-:W-:-:S07]  /*1d6f0*/  IMAD.IADD R5, R2, 0x1, -R5 ;  /* 0x0000000102057824 */ /* 0x004fce00078e0a05 */
.L_x_467:
[----:B-----5:R-:W-:Y:S01]  /*1d700*/  @P1 IMAD.IADD R4, R10, 0x1, -R11 ;  /* 0x000000010a041824 */ /* 0x020fe200078e0a0b */
[----:B------:R-:W-:Y:S01]  /*1d710*/  BSSY B0, `(.L_x_468) ;  /* 0x00000fc000007945 */ /* 0x000fe20003800000 */
[--C-:B------:R-:W-:Y:S02]  /*1d720*/  IMAD.IADD R5, R5, 0x1, -R0.reuse ;  /* 0x0000000105057824 */ /* 0x100fe400078e0a00 */
[----:B------:R-:W-:Y:S02]  /*1d730*/  IMAD.MOV.U32 R2, RZ, RZ, RZ ;  /* 0x000000ffff027224 */ /* 0x000fe400078e00ff */
[----:B------:R-:W-:Y:S01]  /*1d740*/  IMAD.IADD R0, R8, 0x1, R0 ;  /* 0x0000000108007824 */ /* 0x000fe200078e0200 */
[----:B------:R-:W-:-:S05]  /*1d750*/  IADD3 R19, R5, R4, RZ ;  /* 0x0000000405137210 */ /* 0x000fca0007ffe0ff */
[----:B------:R-:W-:-:S04]  /*1d760*/  VIADD R3, R19, 0xdf ;  /* 0x000000df13037836 */ /* 0x000fc80000000000 */
[----:B------:R-:W-:-:S05]  /*1d770*/  IMAD.HI R2, R3, -0x6db6db6d, R2 ;  /* 0x9249249303027827 */ /* 0x000fca00078e0202 */
[----:B------:R-:W-:-:S04]  /*1d780*/  SHF.R.U32.HI R3, RZ, 0x1f, R2 ;  /* 0x0000001fff037819 */ /* 0x000fc80000011602 */
[----:B------:R-:W-:-:S05]  /*1d790*/  LEA.HI.SX32 R6, R2, R3, 0x19 ;  /* 0x0000000302067211 */ /* 0x000fca00078fcaff */
[--C-:B------:R-:W-:Y:S01]  /*1d7a0*/  IMAD R2, R6, 0xe0, -R5.reuse ;  /* 0x000000e006027824 */ /* 0x100fe200078e0a05 */
[----:B------:R0:W-:Y:S01]  /*1d7b0*/  STL [R1+0x3c], R6 ;  /* 0x00003c0601007387 */ /* 0x0001e20000100800 */
[----:B------:R-:W-:-:S03]  /*1d7c0*/  IMAD.MOV R5, RZ, RZ, -R5 ;  /* 0x000000ffff057224 */ /* 0x000fc600078e0a05 */
[----:B------:R-:W-:Y:S01]  /*1d7d0*/  VIMNMX R2, R2, R4, PT ;  /* 0x0000000402027248 */ /* 0x000fe20003fe0100 */
[----:B------:R0:W-:Y:S01]  /*1d7e0*/  STL [R1+0x28], R0 ;  /* 0x0000280001007387 */ /* 0x0001e20000100800 */
[----:B------:R-:W-:-:S04]  /*1d7f0*/  VIMNMX R4, RZ, R5, !PT ;  /* 0x00000005ff047248 */ /* 0x000fc80007fe0100 */
[----:B------:R-:W-:Y:S02]  /*1d800*/  ISETP.GT.AND P0, PT, R2, R4, PT ;  /* 0x000000040200720c */ /* 0x000fe40003f04270 */
[----:B------:R-:W-:-:S05]  /*1d810*/  SHF.R.U32.HI R4, RZ, 0x5, R4 ;  /* 0x00000005ff047819 */ /* 0x000fca0000011604 */
[----:B------:R-:W-:-:S06]  /*1d820*/  IMAD.WIDE.U32 R4, R4, 0x24924925, RZ ;  /* 0x2492492504047825 */ /* 0x000fcc00078e00ff */
[----:B------:R-:W-:Y:S02]  /*1d830*/  @P0 VIADD R3, R2, 0xdf ;  /* 0x000000df02030836 */ /* 0x000fe40000000000 */
[----:B------:R-:W-:-:S04]  /*1d840*/  @P0 IMAD.MOV.U32 R2, RZ, RZ, RZ ;  /* 0x000000ffff020224 */ /* 0x000fc800078e00ff */
[----:B------:R-:W-:Y:S01]  /*1d850*/  @P0 IMAD.HI R2, R3, -0x6db6db6d, R2 ;  /* 0x9249249303020827 */ /* 0x000fe200078e0202 */
[----:B------:R-:W-:-:S04]  /*1d860*/  MOV R3, R5 ;  /* 0x0000000500037202 */ /* 0x000fc80000000f00 */
[----:B------:R-:W-:Y:S01]  /*1d870*/  @P0 SHF.R.U32.HI R5, RZ, 0x1f, R2 ;  /* 0x0000001fff050819 */ /* 0x000fe20000011602 */
[----:B------:R-:W-:-:S03]  /*1d880*/  IMAD.MOV.U32 R4, RZ, RZ, R3 ;  /* 0x000000ffff047224 */ /* 0x000fc600078e0003 */
[----:B------:R-:W-:Y:S02]  /*1d890*/  @P0 LEA.HI.SX32 R4, R2, R5, 0x19 ;  /* 0x0000000502040211 */ /* 0x000fe400078fcaff */
[----:B------:R-:W-:Y:S02]  /*1d8a0*/  PLOP3.LUT P0, PT, PT, PT, PT, 0x80, 0x0 ;  /* 0x000000000000781c */ /* 0x000fe40003f0f070 */
[----:B------:R-:W-:-:S13]  /*1d8b0*/  ISETP.GT.AND P2, PT, R4, R3, PT ;  /* 0x000000030400720c */ /* 0x000fda0003f44270 */
[----:B0-----:R-:W-:Y:S05]  /*1d8c0*/  @!P2 BRA `(.L_x_469) ;  /* 0x0000000c0080a947 */ /* 0x001fea0003800000 */
[----:B------:R-:W2:Y:S01]  /*1d8d0*/  LDL R6, [R1+0x8] ;  /* 0x0000080001067983 */ /* 0x000ea20000100800 */
[----:B------:R-:W0:Y:S01]  /*1d8e0*/  LDC R0, c[0x0][0x428] ;  /* 0x00010a00ff007b82 */ /* 0x000e220000000800 */
[----:B------:R-:W-:Y:S01]  /*1d8f0*/  UMOV UR4, 0xffffffff ;  /* 0xffffffff00047882 */ /* 0x000fe20000000000 */
[----:B0-----:R-:W-:-:S13]  /*1d900*/  ISETP.NE.AND P0, PT, R0, 0x1, PT ;  /* 0x000000010000780c */ /* 0x001fda0003f05270 */
[----:B------:R-:W2:Y:S08]  /*1d910*/  @P0 LDC R0, c[0x0][0x42c] ;  /* 0x00010b00ff000b82 */ /* 0x000eb00000000800 */
[----:B------:R-:W0:Y:S01]  /*1d920*/  @P0 LDC R5, c[0x0][0x430] ;  /* 0x00010c00ff050b82 */ /* 0x000e220000000800 */
[----:B--2---:R-:W-:-:S04]  /*1d930*/  @P0 IMAD.HI.U32 R0, R6, R0, RZ ;  /* 0x0000000006000227 */ /* 0x004fc800078e00ff */
[----:B------:R-:W-:Y:S01]  /*1d940*/  IMAD.MOV.U32 R2, RZ, RZ, R6 ;  /* 0x000000ffff027224 */ /* 0x000fe200078e0006 */
[----:B0-----:R-:W-:Y:S02]  /*1d950*/  @P0 SHF.R.U32.HI R2, RZ, R5, R0 ;  /* 0x00000005ff020219 */ /* 0x001fe40000011600 */
[----:B------:R-:W-:Y:S01]  /*1d960*/  SEL R0, R16, RZ, !P1 ;  /* 0x000000ff10007207 */ /* 0x000fe20004800000 */
[----:B------:R-:W-:Y:S06]  /*1d970*/  BRA.DIV UR4, `(.L_x_470) ;  /* 0x0000006204d47947 */ /* 0x000fec000b800000 */
[----:B------:R-:W0:Y:S02]  /*1d980*/  S2R R5, SR_TID.X ;  /* 0x0000000000057919 */ /* 0x000e240000002100 */
[----:B0-----:R-:W-:-:S04]  /*1d990*/  SHF.R.U32.HI R5, RZ, 0x5, R5 ;  /* 0x00000005ff057819 */ /* 0x001fc80000011605 */
[----:B------:R-:W-:-:S05]  /*1d9a0*/  LOP3.LUT R5, R5, 0x3, RZ, 0xc0, !PT ;  /* 0x0000000305057812 */ /* 0x000fca00078ec0ff */
[----:B------:R0:W1:Y:S02]  /*1d9b0*/  SHFL.IDX PT, R14, R5, RZ, 0x1f ;  /* 0x00001fff050e7589 */ /* 0x00006400000e0000 */
.L_x_644:
[----:B-1----:R-:W-:Y:S02]  /*1d9c0*/  ISETP.NE.AND P0, PT, R14, RZ, PT ;  /* 0x000000ff0e00720c */ /* 0x002fe40003f05270 */
[----:B------:R-:W-:-:S11]  /*1d9d0*/  PLOP3.LUT P6, PT, PT, PT, PT, 0x8, 0x0 ;  /* 0x000000000000781c */ /* 0x000fd60003fce170 */
[----:B------:R-:W-:Y:S05]  /*1d9e0*/  @P0 BRA `(.L_x_471) ;  /* 0x00000000000c0947 */ /* 0x000fea0003800000 */
[----:B------:R-:W-:-:S03]  /*1d9f0*/  UMOV UR4, 0xffffffff ;  /* 0xffffffff00047882 */ /* 0x000fc60000000000 */
[----:B------:R-:W-:Y:S05]  /*1da00*/  BRA.DIV UR4, `(.L_x_472) ;  /* 0x0000006204e47947 */ /* 0x000fea000b800000 */
[----:B------:R-:W-:-:S13]  /*1da10*/  ELECT P6, URZ, PT ;  /* 0x00000000003f782f */ /* 0x000fda00038c0000 */
.L_x_471:
[----:B0-----:R-:W2:Y:S01]  /*1da20*/  LDL R5, [R1+0x44] ;  /* 0x0000440001057983 */ /* 0x001ea20000100800 */
[----:B------:R-:W-:Y:S01]  /*1da30*/  BSSY B1, `(.L_x_473) ;  /* 0x000000b000017945 */ /* 0x000fe20003800000 */
[----:B------:R-:W0:Y:S01]  /*1da40*/  S2R R11, SR_CgaCtaId ;  /* 0x00000000000b7919 */ /* 0x000e220000008800 */
[----:B--2---:R-:W-:-:S05]  /*1da50*/  VIADD R5, R5, 0x1 ;  /* 0x0000000105057836 */ /* 0x004fca0000000000 */
[----:B------:R-:W-:-:S04]  /*1da60*/  LEA.HI R6, R5, R5, RZ, 0x1 ;  /* 0x0000000505067211 */ /* 0x000fc800078f08ff */
[----:B------:R-:W-:-:S05]  /*1da70*/  LOP3.LUT R6, R6, 0xfffffffe, RZ, 0xc0, !PT ;  /* 0xfffffffe06067812 */ /* 0x000fca00078ec0ff */
[----:B------:R-:W-:Y:S01]  /*1da80*/  IMAD.IADD R5, R5, 0x1, -R6 ;  /* 0x0000000105057824 */ /* 0x000fe200078e0a06 */
[----:B------:R-:W-:-:S04]  /*1da90*/  MOV R6, 0x400 ;  /* 0x0000040000067802 */ /* 0x000fc80000000f00 */
[----:B0-----:R-:W-:Y:S02]  /*1daa0*/  LEA R11, R11, R6, 0x18 ;  /* 0x000000060b0b7211 */ /* 0x001fe400078ec0ff */
[----:B------:R-:W-:-:S04]  /*1dab0*/  SHF.L.U32 R5, R5, 0x1f, RZ ;  /* 0x0000001f05057819 */ /* 0x000fc800000006ff */
[----:B------:R-:W0:Y:S02]  /*1dac0*/  SYNCS.PHASECHK.TRANS64.TRYWAIT P0, [R11+URZ+0x2e820], R5 ;  /* 0x02e820050b0075a7 */ /* 0x000e24000800017f */
[----:B0-----:R-:W-:Y:S05]  /*1dad0*/  @!P0 BRA `(.L_x_474) ;  /* 0x0000006000d08947 */ /* 0x001fea0003800000 */
.L_x_647:
[----:B------:R-:W-:Y:S05]  /*1dae0*/  BSYNC B1 ;  /* 0x0000000000017941 */ /* 0x000fea0003800000 */
.L_x_473:
[----:B------:R-:W-:Y:S04]  /*1daf0*/  BSSY B1, `(.L_x_475) ;  /* 0x0000050000017945 */ /* 0x000fe80003800000 */
[----:B------:R-:W-:Y:S05]  /*1db00*/  @!P6 BRA `(.L_x_476) ;  /* 0x000000040038e947 */ /* 0x000fea0003800000 */
[----:B------:R-:W0:Y:S04]  /*1db10*/  LDL R8, [R1+0x14] ;  /* 0x0000140001087983 */ /* 0x000e280000100800 */
[----:B------:R-:W2:Y:S01]  /*1db20*/  LDL R7, [R1+0x1c] ;  /* 0x00001c0001077983 */ /* 0x000ea20000100800 */
[----:B------:R-:W1:Y:S01]  /*1db30*/  S2R R6, SR_TID.X ;  /* 0x0000000000067919 */ /* 0x000e620000002100 */
[----:B------:R-:W-:Y:S01]  /*1db40*/  BSSY B2, `(.L_x_477) ;  /* 0x0000007000027945 */ /* 0x000fe20003800000 */
[----:B-1----:R-:W-:-:S04]  /*1db50*/  LOP3.LUT R6, R6, 0x7f, RZ, 0xc0, !PT ;  /* 0x0000007f06067812 */ /* 0x002fc800078ec0ff */
[----:B------:R-:W-:Y:S02]  /*1db60*/  ISETP.NE.AND P1, PT, R6, RZ, PT ;  /* 0x000000ff0600720c */ /* 0x000fe40003f25270 */
[----:B0-----:R-:W-:Y:S02]  /*1db70*/  LEA R5, R8, R11, 0x3 ;  /* 0x0000000b08057211 */ /* 0x001fe400078e18ff */
[----:B--2---:R-:W-:-:S04]  /*1db80*/  SHF.L.U32 R10, R7, 0x1f, RZ ;  /* 0x0000001f070a7819 */ /* 0x004fc800000006ff */
[----:B------:R-:W0:Y:S02]  /*1db90*/  SYNCS.PHASECHK.TRANS64.TRYWAIT P0, [R5+URZ+0x2e8a0], R10 ;  /* 0x02e8a00a050075a7 */ /* 0x000e24000800017f */
[----:B0-----:R-:W-:Y:S05]  /*1dba0*/  @!P0 BRA `(.L_x_478) ;  /* 0x0000006000b08947 */ /* 0x001fea0003800000 */
.L_x_648:
[----:B------:R-:W-:Y:S05]  /*1dbb0*/  BSYNC B2 ;  /* 0x0000000000027941 */ /* 0x000fea0003800000 */
.L_x_477:
[----:B------:R-:W-:Y:S04]  /*1dbc0*/  BSSY B2, `(.L_x_479) ;  /* 0x0000009000027945 */ /* 0x000fe80003800000 */
[----:B------:R-:W-:Y:S05]  /*1dbd0*/  @P1 BRA `(.L_x_480) ;  /* 0x00000000001c1947 */ /* 0x000fea0003800000 */
[----:B------:R-:W1:Y:S02]  /*1dbe0*/  S2R R6, SR_TID.X ;  /* 0x0000000000067919 */ /* 0x000e640000002100 */
[----:B-1----:R-:W-:Y:S01]  /*1dbf0*/  LOP3.LUT R7, R6, 0x1f, RZ, 0xc0, !PT ;  /* 0x0000001f06077812 */ /* 0x002fe200078ec0ff */
[----:B------:R-:W-:-:S03]  /*1dc00*/  IMAD.MOV.U32 R6, RZ, RZ, 0x7000 ;  /* 0x00007000ff067424 */ /* 0x000fc600078e00ff */
[----:B------:R-:W-:Y:S01]  /*1dc10*/  ISETP.NE.AND P0, PT, R7, RZ, PT ;  /* 0x000000ff0700720c */ /* 0x000fe20003f05270 */
[----:B------:R1:W-:-:S12]  /*1dc20*/  SYNCS.ARRIVE.TRANS64 RZ, [R5+URZ+0x2e890], R6 ;  /* 0x02e8900605ff79a7 */ /* 0x0003d8000800003f */
[----:B-1----:R-:W-:Y:S05]  /*1dc30*/  @!P0 BRA `(.L_x_480) ;  /* 0x0000000000048947 */ /* 0x002fea0003800000 */
[----:B------:R-:W-:Y:S01]  /*1dc40*/  BPT.TRAP 0x1 ;  /* 0x000000040000795c */ /* 0x000fe20000300000 */
.L_x_480:
[----:B------:R-:W-:Y:S05]  /*1dc50*/  BSYNC B2 ;  /* 0x0000000000027941 */ /* 0x000fea0003800000 */
.L_x_479:
[----:B------:R-:W2:Y:S01]  /*1dc60*/  LDL R7, [R1+0x14] ;  /* 0x0000140001077983 */ /* 0x000ea20000100800 */
[----:B------:R-:W-:Y:S01]  /*1dc70*/  IMAD.MOV.U32 R13, RZ, RZ, RZ ;  /* 0x000000ffff0d7224 */ /* 0x000fe200078e00ff */
[----:B------:R-:W-:Y:S01]  /*1dc80*/  UIADD3 UR4, UP0, UR36, 0x570, URZ ;  /* 0x0000057024047890 */ /* 0x000fe2000ff1e03f */
[----:B------:R-:W-:Y:S01]  /*1dc90*/  IMAD R6, R4, 0xe0, R9 ;  /* 0x000000e004067824 */ /* 0x000fe200078e0209 */
[----:B------:R-:W-:Y:S01]  /*1dca0*/  PLOP3.LUT P0, PT, PT, PT, PT, 0x80, 0x0 ;  /* 0x000000000000781c */ /* 0x000fe20003f0f070 */
[----:B------:R-:W-:Y:S01]  /*1dcb0*/  UMOV UR6, 0x0 ;  /* 0x0000000000067882 */ /* 0x000fe20000000000 */
[----:B------:R-:W-:Y:S01]  /*1dcc0*/  R2UR UR10, R13 ;  /* 0x000000000d0a72ca */ /* 0x000fe200000e0000 */
[----:B------:R-:W-:Y:S01]  /*1dcd0*/  VIADD R6, R6, 0xffffff20 ;  /* 0xffffff2006067836 */ /* 0x000fe20000000000 */
[----:B------:R-:W-:Y:S01]  /*1dce0*/  UIADD3.X UR5, URZ, UR37, URZ, UP0, !UPT ;  /* 0x000000253f057290 */ /* 0x000fe200087fe43f */
[----:B------:R-:W-:Y:S01]  /*1dcf0*/  UMOV UR7, 0x12f00000 ;  /* 0x12f0000000077882 */ /* 0x000fe20000000000 */
[----:B--2---:R-:W-:-:S02]  /*1dd00*/  IMAD R12, R7, 0x7000, R11 ;  /* 0x00007000070c7824 */ /* 0x004fc400078e020b */
[----:B------:R-:W-:Y:S02]  /*1dd10*/  VIADD R7, R5, 0x2e890 ;  /* 0x0002e89005077836 */ /* 0x000fe40000000000 */
[----:B------:R-:W-:-:S07]  /*1dd20*/  VIADD R8, R12, 0x20400 ;  /* 0x000204000c087836 */ /* 0x000fce0000000000 */
.L_x_481:
[----:B------:R-:W-:-:S13]  /*1dd30*/  @P0 ELECT P2, URZ, PT ;  /* 0x00000000003f082f */ /* 0x000fda0003840000 */
[----:B------:R-:W-:Y:S02]  /*1dd40*/  @P2 R2UR UR13, R0 ;  /* 0x00000000000d22ca */ /* 0x000fe400000e0000 */
[----:B------:R-:W-:Y:S02]  /*1dd50*/  @P2 R2UR UR12, R2 ;  /* 0x00000000020c22ca */ /* 0x000fe400000e0000 */
[----:B------:R-:W-:Y:S02]  /*1dd60*/  @P2 R2UR UR11, R6 ;  /* 0x00000000060b22ca */ /* 0x000fe400000e0000 */
[----:B------:R-:W-:Y:S02]  /*1dd70*/  @P2 R2UR UR9, R7 ;  /* 0x00000000070922ca */ /* 0x000fe400000e0000 */
[----:B------:R-:W-:Y:S02]  /*1dd80*/  @P2 R2UR UR8, R8 ;  /* 0x00000000080822ca */ /* 0x000fe400000e0000 */
[----:B------:R-:W-:-:S02]  /*1dd90*/  @P2 PLOP3.LUT P0, PT, P2, PT, PT, 0x8, 0x0 ;  /* 0x000000000000281c */ /* 0x000fc4000170e170 */
[----:B------:R-:W-:-:S09]  /*1dda0*/  PLOP3.LUT P2, PT, PT, PT, PT, 0x8, 0x0 ;  /* 0x000000000000781c */ /* 0x000fd20003f4e170 */
[----:B------:R1:W-:Y:S02]  /*1ddb0*/  UTMALDG.4D [UR8], [UR4], desc[UR6] ;  /* 0x00000608040075b4 */ /* 0x0003e40008019000 */
[----:B-1----:R-:W-:Y:S05]  /*1ddc0*/  @P0 BRA.U.ANY `(.L_x_481) ;  /* 0xfffffffd00d80947 */ /* 0x002fea000393ffff */
[----:B------:R-:W1:Y:S01]  /*1ddd0*/  SYNCS.PHASECHK.TRANS64.TRYWAIT P0, [R5+URZ+0x2e8c0], R10 ;  /* 0x02e8c00a050075a7 */ /* 0x000e62000800017f */
[----:B------:R-:W-:Y:S04]  /*1dde0*/  BSSY B2, `(.L_x_482) ;  /* 0x0000002000027945 */ /* 0x000fe80003800000 */
[----:B-1----:R-:W-:Y:S05]  /*1ddf0*/  @!P0 BRA `(.L_x_483) ;  /* 0x0000006000308947 */ /* 0x002fea0003800000 */
.L_x_649:
[----:B------:R-:W-:Y:S05]  /*1de00*/  BSYNC B2 ;  /* 0x0000000000027941 */ /* 0x000fea0003800000 */
.L_x_482:
[----:B------:R-:W-:Y:S01]  /*1de10*/  BSSY B2, `(.L_x_484) ;  /* 0x000000b000027945 */ /* 0x000fe20003800000 */
[----:B------:R-:W-:Y:S01]  /*1de20*/  MOV R14, 0x0 ;  /* 0x00000000000e7802 */ /* 0x000fe20000000f00 */
[----:B------:R-:W-:Y:S02]  /*1de30*/  IMAD.MOV.U32 R15, RZ, RZ, 0x12f00000 ;  /* 0x12f00000ff0f7424 */ /* 0x000fe400078e00ff */
[----:B------:R-:W-:Y:S05]  /*1de40*/  @P1 BRA `(.L_x_485) ;  /* 0x00000000001c1947 */ /* 0x000fea0003800000 */
[----:B------:R-:W2:Y:S02]  /*1de50*/  S2R R7, SR_TID.X ;  /* 0x0000000000077919 */ /* 0x000ea40000002100 */
[----:B--2---:R-:W-:Y:S01]  /*1de60*/  LOP3.LUT R8, R7, 0x1f, RZ, 0xc0, !PT ;  /* 0x0000001f07087812 */ /* 0x004fe200078ec0ff */
[----:B------:R-:W-:-:S03]  /*1de70*/  IMAD.MOV.U32 R7, RZ, RZ, 0x7000 ;  /* 0x00007000ff077424 */ /* 0x000fc600078e00ff */
[----:B------:R-:W-:Y:S01]  /*1de80*/  ISETP.NE.AND P0, PT, R8, RZ, PT ;  /* 0x000000ff0800720c */ /* 0x000fe20003f05270 */
[----:B------:R2:W-:-:S12]  /*1de90*/  SYNCS.ARRIVE.TRANS64 RZ, [R5+URZ+0x2e8b0], R7 ;  /* 0x02e8b00705ff79a7 */ /* 0x0005d8000800003f */
[----:B--2---:R-:W-:Y:S05]  /*1dea0*/  @!P0 BRA `(.L_x_485) ;  /* 0x0000000000048947 */ /* 0x004fea0003800000 */
[----:B------:R-:W-:Y:S01]  /*1deb0*/  BPT.TRAP 0x1 ;  /* 0x000000040000795c */ /* 0x000fe20000300000 */
.L_x_485:
[----:B------:R-:W-:Y:S05]  /*1dec0*/  BSYNC B2 ;  /* 0x0000000000027941 */ /* 0x000fea0003800000 */
.L_x_484:
[----:B------:R-:W-:Y:S01]  /*1ded0*/  R2UR UR10, R13 ;  /* 0x000000000d0a72ca */ /* 0x000fe200000e0000 */
[----:B------:R-:W-:Y:S01]  /*1dee0*/  UIADD3 UR4, UP0, UR36, 0x670, URZ ;  /* 0x0000067024047890 */ /* 0x000fe2000ff1e03f */
[----:B------:R-:W-:Y:S01]  /*1def0*/  R2UR UR6, R14 ;  /* 0x000000000e0672ca */ /* 0x000fe200000e0000 */
[----:B------:R-:W-:Y:S01]  /*1df00*/  VIADD R7, R12, 0xe400 ;  /* 0x0000e4000c077836 */ /* 0x000fe20000000000 */
[----:B------:R-:W-:Y:S01]  /*1df10*/  R2UR UR7, R15 ;  /* 0x000000000f0772ca */ /* 0x000fe200000e0000 */
[----:B01----:R-:W-:Y:S01]  /*1df20*/  VIADD R5, R5, 0x2e8b0 ;  /* 0x0002e8b005057836 */ /* 0x003fe20000000000 */
[----:B------:R-:W-:Y:S01]  /*1df30*/  PLOP3.LUT P0, PT, PT, PT, PT, 0x80, 0x0 ;  /* 0x000000000000781c */ /* 0x000fe20003f0f070 */
[----:B------:R-:W-:-:S12]  /*1df40*/  UIADD3.X UR5, URZ, UR37, URZ, UP0, !UPT ;  /* 0x000000253f057290 */ /* 0x000fd800087fe43f */
.L_x_486:
        /* <DEDUP_REMOVED lines=10> */
.L_x_476:
[----:B------:R-:W-:Y:S05]  /*1dff0*/  BSYNC B1 ;  /* 0x0000000000017941 */ /* 0x000fea0003800000 */
.L_x_475:
[----:B------:R-:W0:Y:S04]  /*1e000*/  LDL.LU R10, [R1+0x14] ;  /* 0x00001400010a7983 */ /* 0x000e280000300800 */
[----:B------:R-:W2:Y:S01]  /*1e010*/  LDL.LU R8, [R1+0x1c] ;  /* 0x00001c0001087983 */ /* 0x000ea20000300800 */
[----:B------:R-:W-:Y:S01]  /*1e020*/  PLOP3.LUT P0, PT, PT, PT, PT, 0x8, 0x0 ;  /* 0x000000000000781c */ /* 0x000fe20003f0e170 */
[----:B0-----:R-:W-:-:S05]  /*1e030*/  VIADD R5, R10, 0x1 ;  /* 0x000000010a057836 */ /* 0x001fca0000000000 */
[----:B------:R-:W-:-:S04]  /*1e040*/  ISETP.NE.AND P1, PT, R5, 0x2, PT ;  /* 0x000000020500780c */ /* 0x000fc80003f25270 */
[----:B------:R-:W-:Y:S02]  /*1e050*/  SEL R6, RZ, 0x1, P1 ;  /* 0x00000001ff067807 */ /* 0x000fe40000800000 */
[----:B------:R-:W-:Y:S02]  /*1e060*/  SEL R5, R5, RZ, P1 ;  /* 0x000000ff05057207 */ /* 0x000fe40000800000 */
[----:B--2---:R-:W-:Y:S02]  /*1e070*/  LOP3.LUT R8, R8, R6, RZ, 0x3c, !PT ;  /* 0x0000000608087212 */ /* 0x004fe400078e3cff */
[----:B------:R-:W-:-:S03]  /*1e080*/  IADD3 R6, R4, -0x2, RZ ;  /* 0xfffffffe04067810 */ /* 0x000fc60007ffe0ff */
[----:B------:R0:W-:Y:S01]  /*1e090*/  STL [R1+0x1c], R8 ;  /* 0x00001c0801007387 */ /* 0x0001e20000100800 */
[----:B------:R-:W-:-:S03]  /*1e0a0*/  ISETP.GE.AND P2, PT, R6, R3, PT ;  /* 0x000000030600720c */ /* 0x000fc60003f46270 */
[----:B------:R0:W-:Y:S10]  /*1e0b0*/  STL [R1+0x14], R5 ;  /* 0x0000140501007387 */ /* 0x0001f40000100800 */
[----:B0-----:R-:W-:Y:S05]  /*1e0c0*/  @!P2 BRA `(.L_x_469) ;  /* 0x000000040080a947 */ /* 0x001fea0003800000 */
[C---:B------:R-:W-:Y:S02]  /*1e0d0*/  IMAD R5, R4.reuse, 0xe0, R9 ;  /* 0x000000e004057824 */ /* 0x040fe400078e0209 */
[----:B------:R-:W-:Y:S02]  /*1e0e0*/  VIADD R4, R4, 0xffffffff ;  /* 0xffffffff04047836 */ /* 0x000fe40000000000 */
[----:B------:R-:W-:-:S07]  /*1e0f0*/  VIADD R5, R5, 0xfffffe40 ;  /* 0xfffffe4005057836 */ /* 0x000fce0000000000 */
.L_x_499:
[----:B------:R-:W-:Y:S05]  /*1e100*/  YIELD ;  /* 0x0000000000007946 */ /* 0x000fea0003800000 */
[----:B------:R-:W-:Y:S04]  /*1e110*/  BSSY B1, `(.L_x_487) ;  /* 0x000004e000017945 */ /* 0x000fe80003800000 */
[----:B0-----:R-:W-:Y:S05]  /*1e120*/  @!P6 BRA `(.L_x_488) ;  /* 0x000000040030e947 */ /* 0x001fea0003800000 */
[----:B------:R-:W2:Y:S04]  /*1e130*/  LDL R6, [R1+0x14] ;  /* 0x0000140001067983 */ /* 0x000ea80000100800 */
[----:B------:R-:W3:Y:S01]  /*1e140*/  LDL R7, [R1+0x1c] ;  /* 0x00001c0001077983 */ /* 0x000ee20000100800 */
[----:B------:R-:W0:Y:S01]  /*1e150*/  S2R R8, SR_TID.X ;  /* 0x0000000000087919 */ /* 0x000e220000002100 */
[----:B------:R-:W-:Y:S01]  /*1e160*/  BSSY B2, `(.L_x_489) ;  /* 0x0000007000027945 */ /* 0x000fe20003800000 */
[----:B0-----:R-:W-:-:S04]  /*1e170*/  LOP3.LUT R8, R8, 0x7f, RZ, 0xc0, !PT ;  /* 0x0000007f08087812 */ /* 0x001fc800078ec0ff */
[----:B------:R-:W-:Y:S01]  /*1e180*/  ISETP.NE.AND P2, PT, R8, RZ, PT ;  /* 0x000000ff0800720c */ /* 0x000fe20003f45270 */
[----:B--2---:R-:W-:Y:S01]  /*1e190*/  IMAD R6, R6, 0x8, R11 ;  /* 0x0000000806067824 */ /* 0x004fe200078e020b */
[----:B---3--:R-:W-:-:S04]  /*1e1a0*/  SHF.L.U32 R7, R7, 0x1f, RZ ;  /* 0x0000001f07077819 */ /* 0x008fc800000006ff */
[----:B------:R-:W0:Y:S02]  /*1e1b0*/  SYNCS.PHASECHK.TRANS64.TRYWAIT P1, [R6+URZ+0x2e8a0], R7 ;  /* 0x02e8a007060075a7 */ /* 0x000e24000802017f */
[----:B0-----:R-:W-:Y:S05]  /*1e1c0*/  @!P1 BRA `(.L_x_490) ;  /* 0x0000005c00509947 */ /* 0x001fea0003800000 */
.L_x_650:
[----:B------:R-:W-:Y:S05]  /*1e1d0*/  BSYNC B2 ;  /* 0x0000000000027941 */ /* 0x000fea0003800000 */
.L_x_489:
        /* <DEDUP_REMOVED lines=9> */
.L_x_492:
[----:B------:R-:W-:Y:S05]  /*1e270*/  BSYNC B2 ;  /* 0x0000000000027941 */ /* 0x000fea0003800000 */
.L_x_491:
[----:B------:R-:W2:Y:S01]  /*1e280*/  LDL R8, [R1+0x14] ;  /* 0x0000140001087983 */ /* 0x000ea20000100800 */
[----:B------:R-:W-:Y:S01]  /*1e290*/  IMAD.MOV.U32 R12, RZ, RZ, RZ ;  /* 0x000000ffff0c7224 */ /* 0x000fe200078e00ff */
[----:B------:R-:W-:Y:S01]  /*1e2a0*/  UIADD3 UR4, UP0, UR36, 0x570, URZ ;  /* 0x0000057024047890 */ /* 0x000fe2000ff1e03f */
[----:B------:R-:W-:Y:S01]  /*1e2b0*/  PLOP3.LUT P1, PT, PT, PT, PT, 0x80, 0x0 ;  /* 0x000000000000781c */ /* 0x000fe20003f2f070 */
[----:B------:R-:W-:Y:S01]  /*1e2c0*/  UMOV UR6, 0x0 ;  /* 0x0000000000067882 */ /* 0x000fe20000000000 */
[----:B------:R-:W-:Y:S01]  /*1e2d0*/  IADD3 R9, R6, 0x2e890, RZ ;  /* 0x0002e89006097810 */ /* 0x000fe20007ffe0ff */
[----:B------:R-:W-:Y:S01]  /*1e2e0*/  UIADD3.X UR5, URZ, UR37, URZ, UP0, !UPT ;  /* 0x000000253f057290 */ /* 0x000fe200087fe43f */
[----:B------:R-:W-:Y:S01]  /*1e2f0*/  R2UR UR10, R12 ;  /* 0x000000000c0a72ca */ /* 0x000fe200000e0000 */
[----:B------:R-:W-:Y:S01]  /*1e300*/  UMOV UR7, 0x12f00000 ;  /* 0x12f0000000077882 */ /* 0x000fe20000000000 */
[----:B--2---:R-:W-:-:S04]  /*1e310*/  IMAD R8, R8, 0x7000, R11 ;  /* 0x0000700008087824 */ /* 0x004fc800078e020b */
[----:B------:R-:W-:-:S09]  /*1e320*/  VIADD R10, R8, 0x20400 ;  /* 0x00020400080a7836 */ /* 0x000fd20000000000 */
.L_x_493:
        /* <DEDUP_REMOVED lines=13> */
.L_x_651:
[----:B------:R-:W-:Y:S05]  /*1e400*/  BSYNC B2 ;  /* 0x0000000000027941 */ /* 0x000fea0003800000 */
.L_x_494:
[----:B------:R-:W-:Y:S01]  /*1e410*/  BSSY B2, `(.L_x_496) ;  /* 0x000000b000027945 */ /* 0x000fe20003800000 */
[----:B------:R-:W-:Y:S02]  /*1e420*/  IMAD.MOV.U32 R14, RZ, RZ, 0x0 ;  /* 0x00000000ff0e7424 */ /* 0x000fe400078e00ff */
[----:B------:R-:W-:Y:S01]  /*1e430*/  IMAD.MOV.U32 R15, RZ, RZ, 0x12f00000 ;  /* 0x12f00000ff0f7424 */ /* 0x000fe200078e00ff */
[----:B------:R-:W-:Y:S06]  /*1e440*/  @P2 BRA `(.L_x_497) ;  /* 0x00000000001c2947 */ /* 0x000fec0003800000 */
[----:B------:R-:W2:Y:S01]  /*1e450*/  S2R R9, SR_TID.X ;  /* 0x0000000000097919 */ /* 0x000ea20000002100 */
[----:B01----:R-:W-:-:S04]  /*1e460*/  IMAD.MOV.U32 R7, RZ, RZ, 0x7000 ;  /* 0x00007000ff077424 */ /* 0x003fc800078e00ff */
[----:B------:R3:W-:Y:S01]  /*1e470*/  SYNCS.ARRIVE.TRANS64 RZ, [R6+URZ+0x2e8b0], R7 ;  /* 0x02e8b00706ff79a7 */ /* 0x0007e2000800003f */
[----:B--2---:R-:W-:-:S04]  /*1e480*/  LOP3.LUT R9, R9, 0x1f, RZ, 0xc0, !PT ;  /* 0x0000001f09097812 */ /* 0x004fc800078ec0ff */
[----:B------:R-:W-:-:S13]  /*1e490*/  ISETP.NE.AND P1, PT, R9, RZ, PT ;  /* 0x000000ff0900720c */ /* 0x000fda0003f25270 */
[----:B---3--:R-:W-:Y:S05]  /*1e4a0*/  @!P1 BRA `(.L_x_497) ;  /* 0x0000000000049947 */ /* 0x008fea0003800000 */
[----:B------:R-:W-:Y:S01]  /*1e4b0*/  BPT.TRAP 0x1 ;  /* 0x000000040000795c */ /* 0x000fe20000300000 */
.L_x_497:
[----:B------:R-:W-:Y:S05]  /*1e4c0*/  BSYNC B2 ;  /* 0x0000000000027941 */ /* 0x000fea0003800000 */
.L_x_496:
[----:B------:R-:W-:Y:S01]  /*1e4d0*/  R2UR UR10, R12 ;  /* 0x000000000c0a72ca */ /* 0x000fe200000e0000 */
[----:B------:R-:W-:Y:S01]  /*1e4e0*/  UIADD3 UR4, UP0, UR36, 0x670, URZ ;  /* 0x0000067024047890 */ /* 0x000fe2000ff1e03f */
[----:B------:R-:W-:Y:S01]  /*1e4f0*/  R2UR UR6, R14 ;  /* 0x000000000e0672ca */ /* 0x000fe200000e0000 */
[----:B------:R-:W-:Y:S01]  /*1e500*/  VIADD R8, R8, 0xe400 ;  /* 0x0000e40008087836 */ /* 0x000fe20000000000 */
[----:B------:R-:W-:Y:S01]  /*1e510*/  R2UR UR7, R15 ;  /* 0x000000000f0772ca */ /* 0x000fe200000e0000 */
[----:B------:R-:W-:Y:S01]  /*1e520*/  UIADD3.X UR5, URZ, UR37, URZ, UP0, !UPT ;  /* 0x000000253f057290 */ /* 0x000fe200087fe43f */
[----:B------:R-:W-:Y:S02]  /*1e530*/  PLOP3.LUT P1, PT, PT, PT, PT, 0x80, 0x0 ;  /* 0x000000000000781c */ /* 0x000fe40003f2f070 */
[----:B01----:R-:W-:-:S11]  /*1e540*/  IADD3 R6, R6, 0x2e8b0, RZ ;  /* 0x0002e8b006067810 */ /* 0x003fd60007ffe0ff */
.L_x_498:
        /* <DEDUP_REMOVED lines=9> */
[----:B0-----:R-:W-:Y:S05]  /*1e5e0*/  @P1 BRA.U.ANY `(.L_x_498) ;  /* 0xfffffffd00d81947 */ /* 0x001fea000393ffff */
.L_x_488:
[----:B------:R-:W-:Y:S05]  /*1e5f0*/  BSYNC B1 ;  /* 0x0000000000017941 */ /* 0x000fea0003800000 */
.L_x_487:
[----:B------:R-:W2:Y:S04]  /*1e600*/  LDL.LU R7, [R1+0x14] ;  /* 0x0000140001077983 */ /* 0x000ea80000300800 */
[----:B------:R-:W3:Y:S01]  /*1e610*/  LDL.LU R9, [R1+0x1c] ;  /* 0x00001c0001097983 */ /* 0x000ee20000300800 */
[----:B------:R-:W-:Y:S02]  /*1e620*/  VIADD R4, R4, 0xffffffff ;  /* 0xffffffff04047836 */ /* 0x000fe40000000000 */
[----:B------:R-:W-:-:S03]  /*1e630*/  VIADD R5, R5, 0xffffff20 ;  /* 0xffffff2005057836 */ /* 0x000fc60000000000 */
[----:B------:R-:W-:Y:S01]  /*1e640*/  ISETP.GT.AND P2, PT, R4, R3, PT ;  /* 0x000000030400720c */ /* 0x000fe20003f44270 */
[----:B--2---:R-:W-:-:S05]  /*1e650*/  VIADD R6, R7, 0x1 ;  /* 0x0000000107067836 */ /* 0x004fca0000000000 */
[----:B------:R-:W-:-:S04]  /*1e660*/  ISETP.NE.AND P1, PT, R6, 0x2, PT ;  /* 0x000000020600780c */ /* 0x000fc80003f25270 */
[----:B------:R-:W-:Y:S02]  /*1e670*/  SEL R7, RZ, 0x1, P1 ;  /* 0x00000001ff077807 */ /* 0x000fe40000800000 */
[----:B------:R-:W-:Y:S02]  /*1e680*/  SEL R6, R6, RZ, P1 ;  /* 0x000000ff06067207 */ /* 0x000fe40000800000 */
[----:B---3--:R-:W-:-:S03]  /*1e690*/  LOP3.LUT R9, R9, R7, RZ, 0x3c, !PT ;  /* 0x0000000709097212 */ /* 0x008fc600078e3cff */
[----:B------:R0:W-:Y:S04]  /*1e6a0*/  STL [R1+0x14], R6 ;  /* 0x0000140601007387 */ /* 0x0001e80000100800 */
[----:B------:R0:W-:Y:S01]  /*1e6b0*/  STL [R1+0x1c], R9 ;  /* 0x00001c0901007387 */ /* 0x0001e20000100800 */
[----:B------:R-:W-:Y:S05]  /*1e6c0*/  @P2 BRA `(.L_x_499) ;  /* 0xfffffff8008c2947 */ /* 0x000fea000383ffff */
.L_x_469:
[----:B------:R-:W-:Y:S05]  /*1e6d0*/  BSYNC B0 ;  /* 0x0000000000007941 */ /* 0x000fea0003800000 */
.L_x_468:
[----:B------:R-:W-:Y:S05]  /*1e6e0*/  @!P0 WARPSYNC.ALL ;  /* 0x0000000000008948 */ /* 0x000fea0003800000 */
[----:B------:R-:W-:Y:S01]  /*1e6f0*/  @!P0 BAR.SYNC.DEFER_BLOCKING 0xc, 0x180 ;  /* 0x0306000000008b1d */ /* 0x000fe20000010000 */
[----:B------:R-:W-:-:S05]  /*1e700*/  ISETP.GT.AND P0, PT, R19, RZ, PT ;  /* 0x000000ff1300720c */ /* 0x000fca0003f04270 */
[----:B------:R-:W-:Y:S08]  /*1e710*/  BSSY B6, `(.L_x_500) ;  /* 0x00002d2000067945 */ /* 0x000ff00003800000 */
[----:B------:R-:W-:Y:S05]  /*1e720*/  @P0 BRA `(.L_x_501) ;  /* 0x0000000000480947 */ /* 0x000fea0003800000 */
[----:B0-----:R-:W0:Y:S02]  /*1e730*/  S2R R6, SR_TID.X ;  /* 0x0000000000067919 */ /* 0x001e240000002100 */
        /* <DEDUP_REMOVED lines=15> */
[----:B------:R1:W-:Y:S01]  /*1e830*/  STL [R1], R0 ;  /* 0x0000000001007387 */ /* 0x0003e20000100800 */
[----:B------:R-:W-:Y:S05]  /*1e840*/  BRA `(.L_x_502) ;  /* 0x0000002800f87947 */ /* 0x000fea0003800000 */
.L_x_501:
[----:B------:R-:W1:Y:S01]  /*1e850*/  S2R R0, SR_CgaCtaId ;  /* 0x0000000000007919 */ /* 0x000e620000008800 */
[----:B------:R-:W-:-:S04]  /*1e860*/  MOV R2, 0x400 ;  /* 0x0000040000027802 */ /* 0x000fc80000000f00 */
[----:B-1----:R-:W-:-:S05]  /*1e870*/  LEA R3, R0, R2, 0x18 ;  /* 0x0000000200037211 */ /* 0x002fca00078ec0ff */
[----:B------:R1:W-:Y:S01]  /*1e880*/  STL [R1+0x38], R3 ;  /* 0x0000380301007387 */ /* 0x0003e20000100800 */
[----:B------:R-:W-:-:S05]  /*1e890*/  VIADD R0, R3, 0x20400 ;  /* 0x0002040003007836 */ /* 0x000fca0000000000 */
[----:B------:R-:W-:-:S13]  /*1e8a0*/  LOP3.LUT P0, RZ, R0, 0x3ff, RZ, 0xc0, !PT ;  /* 0x000003ff00ff7812 */ /* 0x000fda000780c0ff */
[----:B-1----:R-:W-:Y:S05]  /*1e8b0*/  @!P0 BRA `(.L_x_503) ;  /* 0x0000000000408947 */ /* 0x002fea0003800000 */
[----:B------:R-:W-:Y:S01]  /*1e8c0*/  MOV R2, 0x0 ;  /* 0x0000000000027802 */ /* 0x000fe20000000f00 */
[----:B------:R-:W-:Y:S01]  /*1e8d0*/  ULDC.64 UR6, c[0x4][0x98] ;  /* 0x0100260000067ab9 */ /* 0x000fe20000000a00 */
[----:B------:R-:W-:Y:S01]  /*1e8e0*/  ULDC.64 UR8, c[0x4][0xa0] ;  /* 0x0100280000087ab9 */ /* 0x000fe20000000a00 */
[----:B------:R-:W-:Y:S01]  /*1e8f0*/  ULDC.64 UR4, c[0x4][0x8] ;  /* 0x0100020000047ab9 */ /* 0x000fe20000000a00 */
[----:B------:R-:W-:Y:S01]  /*1e900*/  IMAD.U32 R4, RZ, RZ, UR6 ;  /* 0x00000006ff047e24 */ /* 0x000fe2000f8e00ff */
[----:B------:R-:W-:Y:S01]  /*1e910*/  MOV R5, UR7 ;  /* 0x0000000700057c02 */ /* 0x000fe20008000f00 */
[----:B------:R-:W1:Y:S01]  /*1e920*/  LDC.64 R2, c[0x4][R2] ;  /* 0x0100000002027b82 */ /* 0x000e620000000a00 */
[----:B0-----:R-:W-:Y:S01]  /*1e930*/  IMAD.U32 R6, RZ, RZ, UR8 ;  /* 0x00000008ff067e24 */ /* 0x001fe2000f8e00ff */
[----:B------:R-:W-:Y:S01]  /*1e940*/  MOV R12, 0x1 ;  /* 0x00000001000c7802 */ /* 0x000fe20000000f00 */
[----:B------:R-:W-:Y:S02]  /*1e950*/  IMAD.U32 R7, RZ, RZ, UR9 ;  /* 0x00000009ff077e24 */ /* 0x000fe4000f8e00ff */
[----:B------:R-:W-:-:S02]  /*1e960*/  IMAD.U32 R10, RZ, RZ, UR4 ;  /* 0x00000004ff0a7e24 */ /* 0x000fc4000f8e00ff */
[----:B------:R-:W-:Y:S02]  /*1e970*/  IMAD.U32 R11, RZ, RZ, UR5 ;  /* 0x00000005ff0b7e24 */ /* 0x000fe4000f8e00ff */
[----:B------:R-:W-:Y:S02]  /*1e980*/  IMAD.MOV.U32 R8, RZ, RZ, 0x70 ;  /* 0x00000070ff087424 */ /* 0x000fe400078e00ff */
[----:B------:R-:W-:-:S07]  /*1e990*/  IMAD.MOV.U32 R13, RZ, RZ, RZ ;  /* 0x000000ffff0d7224 */ /* 0x000fce00078e00ff */
[----:B------:R-:W-:-:S07]  /*1e9a0*/  LEPC R20, `(.L_x_503) ;  /* 0x000000001014794e */ /* 0x000fce0000000000 */
[----:B-1----:R-:W-:Y:S05]  /*1e9b0*/  CALL.ABS.NOINC R2 ;  /* 0x0000000002007343 */ /* 0x002fea0003c00000 */
.L_x_503:
[----:B------:R-:W2:Y:S01]  /*1e9c0*/  LDL.LU R2, [R1+0x40] ;  /* 0x0000400001027983 */ /* 0x000ea20000300800 */
[----:B------:R-:W-:Y:S01]  /*1e9d0*/  MOV R0, 0x400 ;  /* 0x0000040000007802 */ /* 0x000fe20000000f00 */
[----:B------:R-:W1:Y:S03]  /*1e9e0*/  S2R R15, SR_CgaCtaId ;  /* 0x00000000000f7919 */ /* 0x000e660000008800 */
[----:B-1----:R-:W-:-:S05]  /*1e9f0*/  LEA R0, R15, R0, 0x18 ;  /* 0x000000000f007211 */ /* 0x002fca00078ec0ff */
[----:B------:R-:W-:-:S05]  /*1ea00*/  VIADD R0, R0, 0xe400 ;  /* 0x0000e40000007836 */ /* 0x000fca0000000000 */
[----:B------:R-:W-:Y:S01]  /*1ea10*/  LOP3.LUT P0, RZ, R0, 0x3ff, RZ, 0xc0, !PT ;  /* 0x000003ff00ff7812 */ /* 0x000fe2000780c0ff */
[----:B------:R1:W-:Y:S01]  /*1ea20*/  STL [R1+0x20], R0 ;  /* 0x0000200001007387 */ /* 0x0003e20000100800 */
[----:B--2---:R-:W-:-:S11]  /*1ea30*/  LOP3.LUT R2, R2, 0xfffffffe, RZ, 0xc0, !PT ;  /* 0xfffffffe02027812 */ /* 0x004fd600078ec0ff */
[----:B------:R-:W-:-:S05]  /*1ea40*/  @P0 LOP3.LUT R2, R2, 0x1, RZ, 0xfc, !PT ;  /* 0x0000000102020812 */ /* 0x000fca00078efcff */
[----:B------:R1:W-:Y:S01]  /*1ea50*/  STL [R1+0x40], R2 ;  /* 0x0000400201007387 */ /* 0x0003e20000100800 */
[----:B------:R-:W-:Y:S05]  /*1ea60*/  @!P0 BRA `(.L_x_504) ;  /* 0x0000000000408947 */ /* 0x000fea0003800000 */
[----:B-1----:R-:W-:Y:S01]  /*1ea70*/  MOV R2, 0x0 ;  /* 0x0000000000027802 */ /* 0x002fe20000000f00 */
[----:B------:R-:W-:Y:S01]  /*1ea80*/  ULDC.64 UR6, c[0x4][0x98] ;  /* 0x0100260000067ab9 */ /* 0x000fe20000000a00 */
[----:B------:R-:W-:Y:S01]  /*1ea90*/  ULDC.64 UR8, c[0x4][0xa0] ;  /* 0x0100280000087ab9 */ /* 0x000fe20000000a00 */
[----:B------:R-:W-:Y:S01]  /*1eaa0*/  ULDC.64 UR4, c[0x4][0x10] ;  /* 0x0100040000047ab9 */ /* 0x000fe20000000a00 */
[----:B------:R-:W-:Y:S01]  /*1eab0*/  IMAD.U32 R4, RZ, RZ, UR6 ;  /* 0x00000006ff047e24 */ /* 0x000fe2000f8e00ff */
[----:B------:R-:W-:Y:S01]  /*1eac0*/  MOV R7, UR9 ;  /* 0x0000000900077c02 */ /* 0x000fe20008000f00 */
[----:B------:R-:W1:Y:S01]  /*1ead0*/  LDC.64 R2, c[0x4][R2] ;  /* 0x0100000002027b82 */ /* 0x000e620000000a00 */
[----:B------:R-:W-:Y:S02]  /*1eae0*/  IMAD.U32 R5, RZ, RZ, UR7 ;  /* 0x00000007ff057e24 */ /* 0x000fe4000f8e00ff */
[----:B0-----:R-:W-:Y:S02]  /*1eaf0*/  IMAD.U32 R6, RZ, RZ, UR8 ;  /* 0x00000008ff067e24 */ /* 0x001fe4000f8e00ff */
[----:B------:R-:W-:-:S02]  /*1eb00*/  IMAD.U32 R10, RZ, RZ, UR4 ;  /* 0x00000004ff0a7e24 */ /* 0x000fc4000f8e00ff */
[----:B------:R-:W-:Y:S02]  /*1eb10*/  IMAD.U32 R11, RZ, RZ, UR5 ;  /* 0x00000005ff0b7e24 */ /* 0x000fe4000f8e00ff */
[----:B------:R-:W-:Y:S02]  /*1eb20*/  IMAD.MOV.U32 R8, RZ, RZ, 0x70 ;  /* 0x00000070ff087424 */ /* 0x000fe400078e00ff */
[----:B------:R-:W-:Y:S02]  /*1eb30*/  IMAD.MOV.U32 R12, RZ, RZ, 0x1 ;  /* 0x00000001ff0c7424 */ /* 0x000fe400078e00ff */
[----:B------:R-:W-:-:S07]  /*1eb40*/  IMAD.MOV.U32 R13, RZ, RZ, RZ ;  /* 0x000000ffff0d7224 */ /* 0x000fce00078e00ff */
[----:B------:R-:W-:-:S07]  /*1eb50*/  LEPC R20, `(.L_x_504) ;  /* 0x000000001014794e */ /* 0x000fce0000000000 */
[----:B-1----:R-:W-:Y:S05]  /*1eb60*/  CALL.ABS.NOINC R2 ;  /* 0x0000000002007343 */ /* 0x002fea0003c00000 */
.L_x_504:
[----:B-1----:R-:W2:Y:S02]  /*1eb70*/  LDL R2, [R1+0x38] ;  /* 0x0000380001027983 */ /* 0x002ea40000100800 */
[----:B--2---:R-:W-:-:S04]  /*1eb80*/  IADD3 R0, R2, 0x400, RZ ;  /* 0x0000040002007810 */ /* 0x004fc80007ffe0ff */
[----:B------:R-:W-:-:S13]  /*1eb90*/  LOP3.LUT P0, RZ, R0, 0x9f, RZ, 0xc0, !PT ;  /* 0x0000009f00ff7812 */ /* 0x000fda000780c0ff */
[----:B------:R-:W-:Y:S05]  /*1eba0*/  @!P0 BRA `(.L_x_505) ;  /* 0x0000000000408947 */ /* 0x000fea0003800000 */
[----:B------:R-:W-:Y:S01]  /*1ebb0*/  MOV R2, 0x0 ;  /* 0x0000000000027802 */ /* 0x000fe20000000f00 */
        /* <DEDUP_REMOVED lines=15> */
.L_x_505:
[----:B------:R-:W2:Y:S02]  /*1ecb0*/  LDL.LU R2, [R1+0x20] ;  /* 0x0000200001027983 */ /* 0x000ea40000300800 */
[----:B--2---:R-:W-:-:S13]  /*1ecc0*/  LOP3.LUT P6, RZ, R2, 0x3ff, RZ, 0xc0, !PT ;  /* 0x000003ff02ff7812 */ /* 0x004fda00078cc0ff */
[----:B------:R-:W-:Y:S05]  /*1ecd0*/  @!P6 BRA `(.L_x_506) ;  /* 0x000000000040e947 */ /* 0x000fea0003800000 */
[----:B------:R-:W-:Y:S01]  /*1ece0*/  MOV R2, 0x0 ;  /* 0x0000000000027802 */ /* 0x000fe20000000f00 */
[----:B------:R-:W-:Y:S01]  /*1ecf0*/  ULDC.64 UR4, c[0x4][0x98] ;  /* 0x0100260000047ab9 */ /* 0x000fe20000000a00 */
[----:B------:R-:W-:Y:S01]  /*1ed00*/  ULDC.64 UR6, c[0x4][0xa0] ;  /* 0x0100280000067ab9 */ /* 0x000fe20000000a00 */
[----:B------:R-:W-:Y:S01]  /*1ed10*/  ULDC.64 UR8, c[0x4][0x20] ;  /* 0x0100080000087ab9 */ /* 0x000fe20000000a00 */
[----:B------:R-:W-:Y:S01]  /*1ed20*/  IMAD.U32 R4, RZ, RZ, UR4 ;  /* 0x00000004ff047e24 */ /* 0x000fe2000f8e00ff */
[----:B0-----:R-:W-:Y:S01]  /*1ed30*/  MOV R6, UR6 ;  /* 0x0000000600067c02 */ /* 0x001fe20008000f00 */
[----:B------:R-:W0:Y:S01]  /*1ed40*/  LDC.64 R2, c[0x4][R2] ;  /* 0x0100000002027b82 */ /* 0x000e220000000a00 */
[----:B------:R-:W-:Y:S01]  /*1ed50*/  IMAD.U32 R5, RZ, RZ, UR5 ;  /* 0x00000005ff057e24 */ /* 0x000fe2000f8e00ff */
[----:B------:R-:W-:Y:S01]  /*1ed60*/  MOV R13, RZ ;  /* 0x000000ff000d7202 */ /* 0x000fe20000000f00 */
[----:B------:R-:W-:Y:S02]  /*1ed70*/  IMAD.U32 R7, RZ, RZ, UR7 ;  /* 0x00000007ff077e24 */ /* 0x000fe4000f8e00ff */
[----:B------:R-:W-:-:S02]  /*1ed80*/  IMAD.U32 R10, RZ, RZ, UR8 ;  /* 0x00000008ff0a7e24 */ /* 0x000fc4000f8e00ff */
[----:B------:R-:W-:Y:S02]  /*1ed90*/  IMAD.U32 R11, RZ, RZ, UR9 ;  /* 0x00000009ff0b7e24 */ /* 0x000fe4000f8e00ff */
[----:B------:R-:W-:Y:S02]  /*1eda0*/  IMAD.MOV.U32 R8, RZ, RZ, 0x70 ;  /* 0x00000070ff087424 */ /* 0x000fe400078e00ff */
[----:B------:R-:W-:-:S07]  /*1edb0*/  IMAD.MOV.U32 R12, RZ, RZ, 0x1 ;  /* 0x00000001ff0c7424 */ /* 0x000fce00078e00ff */
[----:B------:R-:W-:-:S07]  /*1edc0*/  LEPC R20, `(.L_x_506) ;  /* 0x000000001014794e */ /* 0x000fce0000000000 */
[----:B0-----:R-:W-:Y:S05]  /*1edd0*/  CALL.ABS.NOINC R2 ;  /* 0x0000000002007343 */ /* 0x001fea0003c00000 */
.L_x_506:
[----:B------:R-:W-:Y:S01]  /*1ede0*/  ULDC.64 UR4, c[0x0][0x9f8] ;  /* 0x00027e0000047ab9 */ /* 0x000fe20000000a00 */
[----:B------:R-:W2:Y:S01]  /*1edf0*/  LDL.LU R4, [R1+0x24] ;  /* 0x0000240001047983 */ /* 0x000ea20000300800 */
[----:B------:R-:W-:-:S03]  /*1ee00*/  ISETP.NE.U32.AND P0, PT, RZ, UR4, PT ;  /* 0x00000004ff007c0c */ /* 0x000fc6000bf05070 */
[----:B------:R-:W2:Y:S01]  /*1ee10*/  LDL.LU R0, [R1+0x4] ;  /* 0x0000040001007983 */ /* 0x000ea20000300800 */
[----:B------:R-:W-:Y:S01]  /*1ee20*/  ISETP.NE.AND.EX P0, PT, RZ, UR5, PT, P0 ;  /* 0x00000005ff007c0c */ /* 0x000fe2000bf05300 */
[----:B------:R-:W-:Y:S02]  /*1ee30*/  IMAD.MOV.U32 R5, RZ, RZ, R16 ;  /* 0x000000ffff057224 */ /* 0x000fe400078e0010 */
[----:B0-----:R-:W3:Y:S10]  /*1ee40*/  LDL R6, [R1+0x8] ;  /* 0x0000080001067983 */ /* 0x001ef40000100800 */
[----:B------:R-:W-:-:S04]  /*1ee50*/  @P0 IADD3 R2, P1, R17, UR4, RZ ;  /* 0x0000000411020c10 */ /* 0x000fc8000ff3e0ff */
[----:B------:R-:W-:Y:S01]  /*1ee60*/  @P0 IADD3.X R3, R18, UR5, RZ, P1, !PT ;  /* 0x0000000512030c10 */ /* 0x000fe20008ffe4ff */
[----:B------:R-:W-:-:S04]  /*1ee70*/  ULDC.64 UR4, c[0x0][0xa00] ;  /* 0x0002800000047ab9 */ /* 0x000fc80000000a00 */
[----:B------:R2:W4:Y:S02]  /*1ee80*/  @P0 LDG.E R5, desc[UR60][R2.64] ;  /* 0x0000003c02050981 */ /* 0x000524000c1e1900 */
[----:B--2---:R-:W-:Y:S02]  /*1ee90*/  IMAD R3, R0, 0x80, R4 ;  /* 0x0000008000037824 */ /* 0x004fe400078e0204 */
[----:B------:R-:W0:Y:S01]  /*1eea0*/  LDC R0, c[0x0][0x428] ;  /* 0x00010a00ff007b82 */ /* 0x000e220000000800 */
[----:B----4-:R1:W-:Y:S01]  /*1eeb0*/  STL [R1+0x20], R5 ;  /* 0x0000200501007387 */ /* 0x0103e20000100800 */
[----:B0-----:R-:W-:Y:S01]  /*1eec0*/  ISETP.NE.AND P0, PT, R0, 0x1, PT ;  /* 0x000000010000780c */ /* 0x001fe20003f05270 */
[----:B---3--:R-:W-:Y:S01]  /*1eed0*/  IMAD.MOV.U32 R0, RZ, RZ, R6 ;  /* 0x000000ffff007224 */ /* 0x008fe200078e0006 */
[----:B-1----:R-:W0:Y:S11]  /*1eee0*/  S2R R5, SR_TID.X ;  /* 0x0000000000057919 */ /* 0x002e360000002100 */
[----:B------:R-:W1:Y:S08]  /*1eef0*/  @P0 LDC R2, c[0x0][0x42c] ;  /* 0x00010b00ff020b82 */ /* 0x000e700000000800 */
[----:B------:R-:W2:Y:S01]  /*1ef00*/  @P0 LDC R4, c[0x0][0x430] ;  /* 0x00010c00ff040b82 */ /* 0x000ea20000000800 */
[----:B-1----:R-:W-:Y:S01]  /*1ef10*/  @P0 IMAD.HI.U32 R2, R6, R2, RZ ;  /* 0x0000000206020227 */ /* 0x002fe200078e00ff */
[----:B0-----:R-:W-:-:S04]  /*1ef20*/  LOP3.LUT R5, R5, 0x7f, RZ, 0xc0, !PT ;  /* 0x0000007f05057812 */ /* 0x001fc800078ec0ff */
[----:B------:R-:W-:Y:S02]  /*1ef30*/  ISETP.NE.AND P1, PT, R5, RZ, PT ;  /* 0x000000ff0500720c */ /* 0x000fe40003f25270 */
[----:B--2---:R-:W-:Y:S02]  /*1ef40*/  @P0 SHF.R.U32.HI R0, RZ, R4, R2 ;  /* 0x00000004ff000219 */ /* 0x004fe40000011602 */
[----:B------:R-:W-:Y:S02]  /*1ef50*/  ISETP.NE.U32.AND P0, PT, RZ, UR4, PT ;  /* 0x00000004ff007c0c */ /* 0x000fe4000bf05070 */
[----:B------:R-:W-:Y:S02]  /*1ef60*/  PLOP3.LUT P3, PT, P1, PT, PT, 0x8, 0x0 ;  /* 0x000000000000781c */ /* 0x000fe40000f6e170 */
[----:B------:R-:W-:-:S04]  /*1ef70*/  ISETP.NE.AND.EX P2, PT, RZ, UR5, PT, P0 ;  /* 0x00000005ff007c0c */ /* 0x000fc8000bf45300 */
[----:B------:R-:W-:Y:S01]  /*1ef80*/  SEL R6, R16, RZ, !P2 ;  /* 0x000000ff10067207 */ /* 0x000fe20005000000 */
[----:B------:R-:W-:-:S05]  /*1ef90*/  VOTEU.ALL UP1, P1 ;  /* 0x00000000003f7886 */ /* 0x000fca0000820000 */
[----:B------:R-:W-:-:S04]  /*1efa0*/  @!UP1 UIADD3 UR8, UP0, UR36, 0x270, URZ ;  /* 0x0000027024089890 */ /* 0x000fc8000ff1e03f */
[----:B------:R-:W-:-:S03]  /*1efb0*/  @!UP1 UIADD3.X UR9, URZ, UR37, URZ, UP0, !UPT ;  /* 0x000000253f099290 */ /* 0x000fc600087fe43f */
[----:B------:R-:W-:-:S09]  /*1efc0*/  VOTEU.ALL UP0, P1 ;  /* 0x00000000003f7886 */ /* 0x000fd20000800000 */
.L_x_507:
[----:B------:R-:W2:Y:S01]  /*1efd0*/  LDL R2, [R1+0x8] ;  /* 0x0000080001027983 */ /* 0x000ea20000100800 */
[----:B------:R-:W-:Y:S02]  /*1efe0*/  PLOP3.LUT P0, PT, P0, P3, PT, 0xa2, 0x0 ;  /* 0x000000000000781c */ /* 0x000fe40000707472 */
[----:B------:R-:W-:Y:S01]  /*1eff0*/  @P3 R2UR P0, UR7, R6 ;  /* 0x00000000060732ca */ /* 0x000fe20000000000 */
[----:B------:R-:W-:-:S07]  /*1f000*/  UMOV UR4, URZ ;  /* 0x0000003f00047c82 */ /* 0x000fce0008000000 */
[----:B------:R-:W-:Y:S02]  /*1f010*/  PLOP3.LUT P0, PT, P0, P3, PT, 0xa2, 0x0 ;  /* 0x000000000000781c */ /* 0x000fe40000707472 */
[----:B--2---:R-:W-:-:S08]  /*1f020*/  @P3 R2UR.OR P0, UR6, R2 ;  /* 0x00000000020632ca */ /* 0x004fd00000100000 */
[----:B------:R-:W-:Y:S02]  /*1f030*/  PLOP3.LUT P0, PT, P0, P3, PT, 0xa2, 0x0 ;  /* 0x000000000000781c */ /* 0x000fe40000707472 */
[----:B------:R-:W-:-:S08]  /*1f040*/  @P3 R2UR.OR P0, UR5, R3 ;  /* 0x00000000030532ca */ /* 0x000fd00000100000 */
[----:B------:R-:W-:-:S05]  /*1f050*/  @P3 PLOP3.LUT P3, PT, P0, PT, PT, 0x80, 0x0 ;  /* 0x000000000000381c */ /* 0x000fca000076f070 */
[----:B------:R0:W-:Y:S08]  /*1f060*/  @!UP0 UTMAPF.L2.4D [UR4], [UR8] ;  /* 0x00000004080085b8 */ /* 0x0001f00008018000 */
[----:B0-----:R-:W-:Y:S05]  /*1f070*/  @P3 BRA.U.ANY `(.L_x_507) ;  /* 0xfffffffd00d43947 */ /* 0x001fea000393ffff */
[----:B------:R-:W2:Y:S01]  /*1f080*/  LDL R16, [R1+0x20] ;  /* 0x0000200001107983 */ /* 0x000ea20000100800 */
[----:B------:R-:W0:Y:S01]  /*1f090*/  LDC.64 R4, c[0x0][0x3f8] ;  /* 0x0000fe00ff047b82 */ /* 0x000e220000000a00 */
[----:B------:R-:W-:Y:S02]  /*1f0a0*/  ULDC.64 UR4, c[0x0][0xa08] ;  /* 0x0002820000047ab9 */ /* 0x000fe40000000a00 */
[----:B0-----:R-:W-:Y:S01]  /*1f0b0*/  LOP3.LUT P0, RZ, R4, UR4, RZ, 0xfc, !PT ;  /* 0x0000000404ff7c12 */ /* 0x001fe2000f80fcff */
[----:B------:R-:W-:-:S03]  /*1f0c0*/  UMOV UR4, 0xffffffff ;  /* 0xffffffff00047882 */ /* 0x000fc60000000000 */
[----:B------:R-:W-:Y:S02]  /*1f0d0*/  LOP3.LUT P0, RZ, R5, UR5, RZ, 0xfc, P0 ;  /* 0x0000000505ff7c12 */ /* 0x000fe4000800fcff */
[----:B--2---:R-:W-:Y:S02]  /*1f0e0*/  SHF.R.S32.HI R17, RZ, 0x1f, R16 ;  /* 0x0000001fff117819 */ /* 0x004fe40000011410 */
[----:B------:R-:W-:-:S03]  /*1f0f0*/  SEL R2, R16, RZ, !P0 ;  /* 0x000000ff10027207 */ /* 0x000fc60004000000 */
[----:B------:R0:W-:Y:S01]  /*1f100*/  STL [R1+0x24], R17 ;  /* 0x0000241101007387 */ /* 0x0001e20000100800 */
[----:B------:R-:W-:Y:S05]  /*1f110*/  BRA.DIV UR4, `(.L_x_508) ;  /* 0x0000004e04a47947 */ /* 0x000fea000b800000 */
[----:B------:R-:W1:Y:S02]  /*1f120*/  S2R R7, SR_TID.X ;  /* 0x0000000000077919 */ /* 0x000e640000002100 */
[----:B-1----:R-:W-:-:S04]  /*1f130*/  SHF.R.U32.HI R7, RZ, 0x5, R7 ;  /* 0x00000005ff077819 */ /* 0x002fc80000011607 */
[----:B------:R-:W-:-:S05]  /*1f140*/  LOP3.LUT R7, R7, 0x3, RZ, 0xc0, !PT ;  /* 0x0000000307077812 */ /* 0x000fca00078ec0ff */
[----:B------:R1:W2:Y:S02]  /*1f150*/  SHFL.IDX PT, R14, R7, RZ, 0x1f ;  /* 0x00001fff070e7589 */ /* 0x0002a400000e0000 */
.L_x_654:
[----:B--2---:R-:W-:Y:S02]  /*1f160*/  ISETP.NE.AND P0, PT, R14, RZ, PT ;  /* 0x000000ff0e00720c */ /* 0x004fe40003f05270 */
[----:B------:R-:W-:-:S11]  /*1f170*/  PLOP3.LUT P6, PT, PT, PT, PT, 0x8, 0x0 ;  /* 0x000000000000781c */ /* 0x000fd60003fce170 */
[----:B------:R-:W-:Y:S05]  /*1f180*/  @P0 BRA `(.L_x_509) ;  /* 0x0000000400c40947 */ /* 0x000fea0003800000 */
[----:B------:R-:W-:-:S03]  /*1f190*/  UMOV UR4, 0xffffffff ;  /* 0xffffffff00047882 */ /* 0x000fc60000000000 */
[----:B------:R-:W-:Y:S05]  /*1f1a0*/  BRA.DIV UR4, `(.L_x_510) ;  /* 0x0000004e04b47947 */ /* 0x000fea000b800000 */
[----:B------:R-:W-:-:S13]  /*1f1b0*/  ELECT P6, URZ, PT ;  /* 0x00000000003f782f */ /* 0x000fda00038c0000 */
.L_x_657:
[----:B------:R-:W-:Y:S05]  /*1f1c0*/  @!P6 BRA `(.L_x_511) ;  /* 0x00000004005ce947 */ /* 0x000fea0003800000 */
[----:B-1----:R-:W2:Y:S01]  /*1f1d0*/  LDL R7, [R1+0x3c] ;  /* 0x00003c0001077983 */ /* 0x002ea20000100800 */
[----:B------:R-:W-:-:S04]  /*1f1e0*/  ISETP.NE.U32.AND P0, PT, R4, RZ, PT ;  /* 0x000000ff0400720c */ /* 0x000fc80003f05070 */
[----:B------:R-:W-:Y:S01]  /*1f1f0*/  ISETP.NE.AND.EX P0, PT, R5, RZ, PT, P0 ;  /* 0x000000ff0500720c */ /* 0x000fe20003f05300 */
[----:B--2---:R-:W-:-:S12]  /*1f200*/  VIADD R7, R7, 0xffffffff ;  /* 0xffffffff07077836 */ /* 0x004fd80000000000 */
[----:B------:R-:W-:Y:S05]  /*1f210*/  @!P0 BRA `(.L_x_512) ;  /* 0x0000000000488947 */ /* 0x000fea0003800000 */
[----:B------:R-:W1:Y:S01]  /*1f220*/  LDC R10, c[0x0][0x41c] ;  /* 0x00010700ff0a7b82 */ /* 0x000e620000000800 */
[----:B------:R-:W-:Y:S01]  /*1f230*/  IMAD.MOV.U32 R2, RZ, RZ, R7 ;  /* 0x000000ffff027224 */ /* 0x000fe200078e0007 */
[----:B------:R-:W-:Y:S01]  /*1f240*/  ULDC.64 UR4, c[0x0][0x408] ;  /* 0x0001020000047ab9 */ /* 0x000fe20000000a00 */
[----:B-1----:R-:W-:-:S13]  /*1f250*/  ISETP.NE.AND P0, PT, R10, 0x1, PT ;  /* 0x000000010a00780c */ /* 0x002fda0003f05270 */
[----:B------:R-:W1:Y:S02]  /*1f260*/  @P0 LDC.64 R8, c[0x0][0x420] ;  /* 0x00010800ff080b82 */ /* 0x000e640000000a00 */
[----:B-1----:R-:W-:-:S05]  /*1f270*/  @P0 IMAD.HI.U32 R8, R7, R8, RZ ;  /* 0x0000000807080227 */ /* 0x002fca00078e00ff */
[----:B------:R-:W-:-:S04]  /*1f280*/  @P0 SHF.R.U32.HI R2, RZ, R9, R8 ;  /* 0x00000009ff020219 */ /* 0x000fc80000011608 */
[----:B------:R-:W-:Y:S02]  /*1f290*/  IADD3 R8, -R2, RZ, RZ ;  /* 0x000000ff02087210 */ /* 0x000fe40007ffe1ff */
[----:B------:R-:W-:-:S03]  /*1f2a0*/  SHF.R.S32.HI R9, RZ, 0x1f, R2 ;  /* 0x0000001fff097819 */ /* 0x000fc60000011402 */
[----:B------:R-:W-:Y:S02]  /*1f2b0*/  IMAD R7, R10, R8, R7 ;  /* 0x000000080a077224 */ /* 0x000fe400078e0207 */
[----:B------:R-:W-:Y:S02]  /*1f2c0*/  IMAD R10, R17, UR4, RZ ;  /* 0x00000004110a7c24 */ /* 0x000fe4000f8e02ff */
[----:B------:R-:W-:Y:S02]  /*1f2d0*/  IMAD.MOV.U32 R8, RZ, RZ, R2 ;  /* 0x000000ffff087224 */ /* 0x000fe400078e0002 */
[C---:B------:R-:W-:Y:S02]  /*1f2e0*/  IMAD R2, R16.reuse, UR5, R10 ;  /* 0x0000000510027c24 */ /* 0x040fe4000f8e020a */
[----:B------:R-:W-:-:S04]  /*1f2f0*/  IMAD.WIDE.U32 R8, R16, UR4, R8 ;  /* 0x0000000410087c25 */ /* 0x000fc8000f8e0008 */
[----:B------:R-:W-:Y:S01]  /*1f300*/  IMAD.IADD R2, R9, 0x1, R2 ;  /* 0x0000000109027824 */ /* 0x000fe200078e0202 */
[----:B------:R-:W-:-:S04]  /*1f310*/  LEA R4, P0, R8, R4, 0x2 ;  /* 0x0000000408047211 */ /* 0x000fc800078010ff */
[----:B------:R-:W-:-:S05]  /*1f320*/  LEA.HI.X R5, R8, R5, R2, 0x2, P0 ;  /* 0x0000000508057211 */ /* 0x000fca00000f1402 */
[----:B------:R1:W5:Y:S04]  /*1f330*/  LDG.E R2, desc[UR60][R4.64] ;  /* 0x0000003c04027981 */ /* 0x000368000c1e1900 */
.L_x_512:
[----:B-1----:R-:W2:Y:S01]  /*1f340*/  LDL R4, [R1+0x10] ;  /* 0x0000100001047983 */ /* 0x002ea20000100800 */
[----:B------:R-:W-:-:S03]  /*1f350*/  MOV R9, 0x400 ;  /* 0x0000040000097802 */ /* 0x000fc60000000f00 */
[----:B------:R-:W3:Y:S01]  /*1f360*/  LDL R8, [R1+0x18] ;  /* 0x0000180001087983 */ /* 0x000ee20000100800 */
[----:B------:R-:W1:Y:S01]  /*1f370*/  S2R R10, SR_CgaCtaId ;  /* 0x00000000000a7919 */ /* 0x000e620000008800 */
[----:B------:R-:W4:Y:S01]  /*1f380*/  S2R R5, SR_TID.X ;  /* 0x0000000000057919 */ /* 0x000f220000002100 */
[----:B-1----:R-:W-:Y:S02]  /*1f390*/  LEA R9, R10, R9, 0x18 ;  /* 0x000000090a097211 */ /* 0x002fe400078ec0ff */
[----:B----4-:R-:W-:-:S04]  /*1f3a0*/  LOP3.LUT R5, R5, 0x7f, RZ, 0xc0, !PT ;  /* 0x0000007f05057812 */ /* 0x010fc800078ec0ff */
[----:B------:R-:W-:Y:S01]  /*1f3b0*/  ISETP.NE.AND P0, PT, R5, RZ, PT ;  /* 0x000000ff0500720c */ /* 0x000fe20003f05270 */
[----:B--2---:R-:W-:Y:S01]  /*1f3c0*/  IMAD R4, R4, 0x8, R9 ;  /* 0x0000000804047824 */ /* 0x004fe200078e0209 */
[----:B---3--:R-:W-:-:S04]  /*1f3d0*/  SHF.L.U32 R8, R8, 0x1f, RZ ;  /* 0x0000001f08087819 */ /* 0x008fc800000006ff */
[----:B------:R-:W1:Y:S02]  /*1f3e0*/  SYNCS.PHASECHK.TRANS64.TRYWAIT P2, [R4+URZ+0x2e880], R8 ;  /* 0x02e88008040075a7 */ /* 0x000e64000804017f */
[----:B-1----:R-:W-:Y:S05]  /*1f3f0*/  @!P2 BRA `(.L_x_513) ;  /* 0x0000004c0040a947 */ /* 0x002fea0003800000 */
.L_x_658:
        /* <DEDUP_REMOVED lines=8> */
.L_x_514:
[----:B------:R-:W2:Y:S01]  /*1f480*/  LDL R5, [R1+0x10] ;  /* 0x0000100001057983 */ /* 0x000ea20000100800 */
[----:B------:R-:W-:-:S03]  /*1f490*/  MOV R10, 0x400 ;  /* 0x00000400000a7802 */ /* 0x000fc60000000f00 */
[----:B------:R-:W3:Y:S01]  /*1f4a0*/  LDL R9, [R1+0x28] ;  /* 0x0000280001097983 */ /* 0x000ee20000100800 */
[----:B------:R-:W4:Y:S01]  /*1f4b0*/  S2R R11, SR_CgaCtaId ;  /* 0x00000000000b7919 */ /* 0x000f220000008800 */
[----:B------:R-:W-:Y:S01]  /*1f4c0*/  R2UR UR9, R4 ;  /* 0x00000000040972ca */ /* 0x000fe200000e0000 */
[----:B------:R-:W-:Y:S01]  /*1f4d0*/  UIADD3 UR4, UP0, UR36, 0x470, URZ ;  /* 0x0000047024047890 */ /* 0x000fe2000ff1e03f */
[----:B------:R-:W-:Y:S02]  /*1f4e0*/  R2UR UR12, R0 ;  /* 0x00000000000c72ca */ /* 0x000fe400000e0000 */
[----:B-----5:R-:W-:Y:S01]  /*1f4f0*/  R2UR UR13, R2 ;  /* 0x00000000020d72ca */ /* 0x020fe200000e0000 */
[----:B------:R-:W-:Y:S01]  /*1f500*/  UIADD3.X UR5, URZ, UR37, URZ, UP0, !UPT ;  /* 0x000000253f057290 */ /* 0x000fe200087fe43f */
[----:B----4-:R-:W-:-:S07]  /*1f510*/  LEA R10, R11, R10, 0x18 ;  /* 0x0000000a0b0a7211 */ /* 0x010fce00078ec0ff */
[----:B------:R-:W-:Y:S01]  /*1f520*/  UIADD3 UR9, UR9, 0x2e870, URZ ;  /* 0x0002e87009097890 */ /* 0x000fe2000fffe03f */
[----:B------:R-:W-:Y:S01]  /*1f530*/  UMOV UR6, 0x0 ;  /* 0x0000000000067882 */ /* 0x000fe20000000000 */
[----:B------:R-:W-:Y:S01]  /*1f540*/  UMOV UR7, 0x14f00000 ;  /* 0x14f0000000077882 */ /* 0x000fe20000000000 */
[----:B------:R-:W-:Y:S01]  /*1f550*/  UMOV UR10, URZ ;  /* 0x0000003f000a7c82 */ /* 0x000fe20008000000 */
[----:B--2---:R-:W-:-:S05]  /*1f560*/  IMAD R5, R5, 0x7000, R10 ;  /* 0x0000700005057824 */ /* 0x004fca00078e020a */
[----:B------:R-:W-:Y:S01]  /*1f570*/  R2UR UR8, R5 ;  /* 0x00000000050872ca */ /* 0x000fe200000e0000 */
[----:B---3--:R-:W-:-:S05]  /*1f580*/  IMAD R7, R7, 0xe0, R9 ;  /* 0x000000e007077824 */ /* 0x008fca00078e0209 */
[----:B------:R-:W-:-:S07]  /*1f590*/  R2UR UR11, R7 ;  /* 0x00000000070b72ca */ /* 0x000fce00000e0000 */
[----:B------:R-:W-:-:S09]  /*1f5a0*/  UIADD3 UR8, UR8, 0xe400, URZ ;  /* 0x0000e40008087890 */ /* 0x000fd2000fffe03f */
[----:B------:R2:W-:Y:S01]  /*1f5b0*/  UTMALDG.4D [UR8], [UR4], desc[UR6] ;  /* 0x00000608040075b4 */ /* 0x0005e20008019000 */
[----:B------:R-:W3:Y:S02]  /*1f5c0*/  SYNCS.PHASECHK.TRANS64.TRYWAIT P2, [R4+URZ+0x2e840], R8 ;  /* 0x02e84008040075a7 */ /* 0x000ee4000804017f */
[----:B--23--:R-:W-:Y:S05]  /*1f5d0*/  @!P2 BRA `(.L_x_515) ;  /* 0x0000004800dca947 */ /* 0x00cfea0003800000 */
.L_x_659:
[----:B------:R-:W-:Y:S05]  /*1f5e0*/  @P0 BRA `(.L_x_516) ;  /* 0x00000000001c0947 */ /* 0x000fea0003800000 */
[----:B------:R-:W3:Y:S01]  /*1f5f0*/  S2R R9, SR_TID.X ;  /* 0x0000000000097919 */ /* 0x000ee20000002100 */
[----:B-12---:R-:W-:-:S04]  /*1f600*/  IMAD.MOV.U32 R8, RZ, RZ, 0x7000 ;  /* 0x00007000ff087424 */ /* 0x006fc800078e00ff */
[----:B------:R4:W-:Y:S01]  /*1f610*/  SYNCS.ARRIVE.TRANS64 RZ, [R4+URZ+0x2e830], R8 ;  /* 0x02e8300804ff79a7 */ /* 0x0009e2000800003f */
[----:B---3--:R-:W-:-:S04]  /*1f620*/  LOP3.LUT R9, R9, 0x1f, RZ, 0xc0, !PT ;  /* 0x0000001f09097812 */ /* 0x008fc800078ec0ff */
[----:B------:R-:W-:-:S13]  /*1f630*/  ISETP.NE.AND P0, PT, R9, RZ, PT ;  /* 0x000000ff0900720c */ /* 0x000fda0003f05270 */
[----:B----4-:R-:W-:Y:S05]  /*1f640*/  @!P0 BRA `(.L_x_516) ;  /* 0x0000000000048947 */ /* 0x010fea0003800000 */
[----:B------:R-:W-:Y:S01]  /*1f650*/  BPT.TRAP 0x1 ;  /* 0x000000040000795c */ /* 0x000fe20000300000 */
.L_x_516:
        /* <DEDUP_REMOVED lines=8> */
[----:B------:R-:W-:Y:S01]  /*1f6e0*/  R2UR UR13, R2 ;  /* 0x00000000020d72ca */ /* 0x000fe200000e0000 */
[----:B------:R-:W-:-:S04]  /*1f6f0*/  UMOV UR10, URZ ;  /* 0x0000003f000a7c82 */ /* 0x000fc80008000000 */
[----:B------:R-:W-:Y:S02]  /*1f700*/  UIADD3 UR8, UR8, 0x20400, URZ ;  /* 0x0002040008087890 */ /* 0x000fe4000fffe03f */
[----:B------:R-:W-:-:S09]  /*1f710*/  UIADD3 UR9, UR9, 0x2e830, URZ ;  /* 0x0002e83009097890 */ /* 0x000fd2000fffe03f */
[----:B------:R3:W-:Y:S02]  /*1f720*/  UTMALDG.4D [UR8], [UR4], desc[UR6] ;  /* 0x00000608040075b4 */ /* 0x0007e40008019000 */
[----:B---3--:R-:W-:Y:S01]  /*1f730*/  NOP ;  /* 0x0000000000007918 */ /* 0x008fe20000000000 */
.L_x_511:
[----:B------:R-:W3:Y:S01]  /*1f740*/  LDL.LU R5, [R1+0x8] ;  /* 0x0000080001057983 */ /* 0x000ee20000300800 */
[----:B-1----:R-:W-:Y:S01]  /*1f750*/  MOV R7, 0x400 ;  /* 0x0000040000077802 */ /* 0x002fe20000000f00 */
[----:B--2---:R-:W1:Y:S01]  /*1f760*/  S2R R8, SR_CgaCtaId ;  /* 0x0000000000087919 */ /* 0x004e620000008800 */
[----:B------:R-:W-:Y:S05]  /*1f770*/  WARPSYNC.ALL ;  /* 0x0000000000007948 */ /* 0x000fea0003800000 */
[----:B------:R-:W-:Y:S01]  /*1f780*/  BAR.SYNC.DEFER_BLOCKING 0x8, 0x120 ;  /* 0x0204800000007b1d */ /* 0x000fe20000010000 */
[----:B------:R-:W-:-:S13]  /*1f790*/  ELECT P0, URZ, PT ;  /* 0x00000000003f782f */ /* 0x000fda0003800000 */
[----:B------:R-:W-:Y:S01]  /*1f7a0*/  @P0 R2UR UR13, R6 ;  /* 0x00000000060d02ca */ /* 0x000fe200000e0000 */
[----:B------:R-:W-:Y:S01]  /*1f7b0*/  UIADD3 UR4, UP0, UR36, 0x270, URZ ;  /* 0x0000027024047890 */ /* 0x000fe2000ff1e03f */
[----:B------:R-:W-:-:S03]  /*1f7c0*/  @P0 R2UR UR11, R3 ;  /* 0x00000000030b02ca */ /* 0x000fc600000e0000 */
[----:B------:R-:W-:Y:S01]  /*1f7d0*/  UIADD3.X UR5, URZ, UR37, URZ, UP0, !UPT ;  /* 0x000000253f057290 */ /* 0x000fe200087fe43f */
[----:B-1----:R-:W-:-:S04]  /*1f7e0*/  LEA R7, R8, R7, 0x18 ;  /* 0x0000000708077211 */ /* 0x002fc800078ec0ff */
[----:B------:R-:W-:Y:S02]  /*1f7f0*/  R2UR UR9, R7 ;  /* 0x00000000070972ca */ /* 0x000fe400000e0000 */
[----:B------:R-:W-:Y:S01]  /*1f800*/  @P0 MOV R4, 0x4000 ;  /* 0x0000400000040802 */ /* 0x000fe20000000f00 */
[----:B------:R-:W-:Y:S01]  /*1f810*/  UMOV UR6, 0x0 ;  /* 0x0000000000067882 */ /* 0x000fe20000000000 */
[----:B------:R-:W-:Y:S01]  /*1f820*/  UMOV UR7, 0x12f00000 ;  /* 0x12f0000000077882 */ /* 0x000fe20000000000 */
[----:B------:R-:W-:Y:S01]  /*1f830*/  UMOV UR10, URZ ;  /* 0x0000003f000a7c82 */ /* 0x000fe20008000000 */
[----:B------:R2:W-:Y:S07]  /*1f840*/  @P0 SYNCS.ARRIVE.TRANS64 RZ, [R7+URZ+0x2e800], R4 ;  /* 0x02e8000407ff09a7 */ /* 0x0005ee000800003f */
[----:B------:R-:W-:-:S02]  /*1f850*/  UIADD3 UR8, UR9, 0x1c400, URZ ;  /* 0x0001c40009087890 */ /* 0x000fc4000fffe03f */
[----:B------:R-:W-:Y:S01]  /*1f860*/  UIADD3 UR9, UR9, 0x2e800, URZ ;  /* 0x0002e80009097890 */ /* 0x000fe2000fffe03f */
[----:B---3--:R-:W-:-:S13]  /*1f870*/  @P0 R2UR UR12, R5 ;  /* 0x00000000050c02ca */ /* 0x008fda00000e0000 */
[----:B------:R2:W-:Y:S02]  /*1f880*/  UTMALDG.4D [UR8], [UR4], desc[UR6] ;  /* 0x00000608040075b4 */ /* 0x0005e40008019000 */
[----:B--2---:R-:W-:Y:S01]  /*1f890*/  NOP ;  /* 0x0000000000007918 */ /* 0x004fe20000000000 */
.L_x_509:
[----:B------:R-:W2:Y:S01]  /*1f8a0*/  LDL.LU R6, [R1+0x44] ;  /* 0x0000440001067983 */ /* 0x000ea20000300800 */
[----:B------:R-:W-:Y:S01]  /*1f8b0*/  MOV R4, 0x400 ;  /* 0x0000040000047802 */ /* 0x000fe20000000f00 */
[----:B------:R-:W-:Y:S01]  /*1f8c0*/  BSSY B0, `(.L_x_517) ;  /* 0x000000b000007945 */ /* 0x000fe20003800000 */
[----:B------:R-:W3:Y:S02]  /*1f8d0*/  S2R R5, SR_CgaCtaId ;  /* 0x0000000000057919 */ /* 0x000ee40000008800 */
[----:B---3--:R-:W-:Y:S01]  /*1f8e0*/  LEA R4, R5, R4, 0x18 ;  /* 0x0000000405047211 */ /* 0x008fe200078ec0ff */
[----:B--2---:R-:W-:-:S05]  /*1f8f0*/  VIADD R6, R6, 0x1 ;  /* 0x0000000106067836 */ /* 0x004fca0000000000 */
[----:B------:R-:W-:Y:S01]  /*1f900*/  LEA.HI R3, R6, R6, RZ, 0x1 ;  /* 0x0000000606037211 */ /* 0x000fe200078f08ff */
[----:B------:R2:W-:Y:S03]  /*1f910*/  STL [R1+0x44], R6 ;  /* 0x0000440601007387 */ /* 0x0005e60000100800 */
[----:B------:R-:W-:-:S05]  /*1f920*/  LOP3.LUT R3, R3, 0xfffffffe, RZ, 0xc0, !PT ;  /* 0xfffffffe03037812 */ /* 0x000fca00078ec0ff */
[----:B------:R-:W-:-:S05]  /*1f930*/  IMAD.IADD R3, R6, 0x1, -R3 ;  /* 0x0000000106037824 */ /* 0x000fca00078e0a03 */
[----:B------:R-:W-:-:S04]  /*1f940*/  SHF.L.U32 R3, R3, 0x1f, RZ ;  /* 0x0000001f03037819 */ /* 0x000fc800000006ff */
[----:B------:R-:W3:Y:S02]  /*1f950*/  SYNCS.PHASECHK.TRANS64.TRYWAIT P0, [R4+URZ+0x2e820], R3 ;  /* 0x02e82003040075a7 */ /* 0x000ee4000800017f */
[----:B--23--:R-:W-:Y:S05]  /*1f960*/  @!P0 BRA `(.L_x_518) ;  /* 0x00000048000c8947 */ /* 0x00cfea0003800000 */
.L_x_660:
[----:B------:R-:W-:Y:S05]  /*1f970*/  BSYNC B0 ;  /* 0x0000000000007941 */ /* 0x000fea0003800000 */
.L_x_517:
[----:B------:R-:W-:-:S13]  /*1f980*/  ISETP.GE.AND P0, PT, R19, 0xe1, PT ;  /* 0x000000e11300780c */ /* 0x000fda0003f06270 */
[----:B------:R-:W-:Y:S05]  /*1f990*/  @!P0 BRA `(.L_x_519) ;  /* 0x0000001000248947 */ /* 0x000fea0003800000 */
[----:B--2---:R-:W2:Y:S04]  /*1f9a0*/  LDL.LU R4, [R1+0x3c] ;  /* 0x00003c0001047983 */ /* 0x004ea80000300800 */
[----:B------:R3:W5:Y:S04]  /*1f9b0*/  LDL.LU R6, [R1+0x10] ;  /* 0x0000100001067983 */ /* 0x0007680000300800 */
[----:B-1----:R3:W5:Y:S02]  /*1f9c0*/  LDL.LU R7, [R1+0x18] ;  /* 0x0000180001077983 */ /* 0x0027640000300800 */
[----:B--23--:R-:W-:-:S07]  /*1f9d0*/  VIADD R21, R4, 0xfffffffe ;  /* 0xfffffffe04157836 */ /* 0x00cfce0000000000 */
.L_x_539:
[----:B-----5:R-:W-:Y:S01]  /*1f9e0*/  VIADD R4, R6, 0x1 ;  /* 0x0000000106047836 */ /* 0x020fe20000000000 */
[----:B------:R-:W-:Y:S05]  /*1f9f0*/  YIELD ;  /* 0x0000000000007946 */ /* 0x000fea0003800000 */
[----:B------:R-:W-:Y:S01]  /*1fa00*/  ISETP.NE.AND P0, PT, R4, 0x2, PT ;  /* 0x000000020400780c */ /* 0x000fe20003f05270 */
[----:B------:R-:W-:Y:S03]  /*1fa10*/  BSSY B0, `(.L_x_520) ;  /* 0x0000071000007945 */ /* 0x000fe60003800000 */
[----:B---3--:R-:W-:-:S02]  /*1fa20*/  SEL R3, RZ, 0x1, P0 ;  /* 0x00000001ff037807 */ /* 0x008fc40000000000 */
[----:B-1----:R-:W-:Y:S02]  /*1fa30*/  SEL R10, R4, RZ, P0 ;  /* 0x000000ff040a7207 */ /* 0x002fe40000000000 */
        /* <DEDUP_REMOVED lines=9> */
[----:B------:R-:W2:Y:S01]  /*1fad0*/  LDL R12, [R1+0x24] ;  /* 0x00002400010c7983 */ /* 0x000ea20000100800 */
[----:B------:R-:W3:Y:S01]  /*1fae0*/  LDC R5, c[0x0][0x41c] ;  /* 0x00010700ff057b82 */ /* 0x000ee20000000800 */
[----:B------:R-:W-:Y:S02]  /*1faf0*/  ULDC.64 UR6, c[0x0][0x408] ;  /* 0x0001020000067ab9 */ /* 0x000fe40000000a00 */
[----:B------:R-:W4:Y:S01]  /*1fb00*/  LDL R11, [R1+0x20] ;  /* 0x00002000010b7983 */ /* 0x000f220000100800 */
[----:B---3--:R-:W-:-:S13]  /*1fb10*/  ISETP.NE.AND P0, PT, R5, 0x1, PT ;  /* 0x000000010500780c */ /* 0x008fda0003f05270 */
[----:B------:R-:W3:Y:S02]  /*1fb20*/  @P0 LDC.64 R2, c[0x0][0x420] ;  /* 0x00010800ff020b82 */ /* 0x000ee40000000a00 */
[----:B---3--:R-:W-:Y:S01]  /*1fb30*/  @P0 IMAD.HI.U32 R4, R21, R2, RZ ;  /* 0x0000000215040227 */ /* 0x008fe200078e00ff */
[----:B------:R-:W-:-:S04]  /*1fb40*/  MOV R2, R21 ;  /* 0x0000001500027202 */ /* 0x000fc80000000f00 */
[----:B------:R-:W-:-:S04]  /*1fb50*/  @P0 SHF.R.U32.HI R2, RZ, R3, R4 ;  /* 0x00000003ff020219 */ /* 0x000fc80000011604 */
[--C-:B------:R-:W-:Y:S01]  /*1fb60*/  SHF.R.S32.HI R3, RZ, 0x1f, R2.reuse ;  /* 0x0000001fff037819 */ /* 0x100fe20000011402 */
[----:B------:R-:W-:-:S04]  /*1fb70*/  IMAD.MOV R8, RZ, RZ, -R2 ;  /* 0x000000ffff087224 */ /* 0x000fc800078e0a02 */
[----:B------:R-:W-:Y:S02]  /*1fb80*/  IMAD R8, R5, R8, R21 ;  /* 0x0000000805087224 */ /* 0x000fe400078e0215 */
[----:B--2---:R-:W-:-:S04]  /*1fb90*/  IMAD R4, R12, UR6, RZ ;  /* 0x000000060c047c24 */ /* 0x004fc8000f8e02ff */
[C---:B----4-:R-:W-:Y:S02]  /*1fba0*/  IMAD R4, R11.reuse, UR7, R4 ;  /* 0x000000070b047c24 */ /* 0x050fe4000f8e0204 */
[----:B------:R-:W-:-:S04]  /*1fbb0*/  IMAD.WIDE.U32 R2, R11, UR6, R2 ;  /* 0x000000060b027c25 */ /* 0x000fc8000f8e0002 */
[----:B------:R-:W-:Y:S01]  /*1fbc0*/  IMAD.IADD R3, R4, 0x1, R3 ;  /* 0x0000000104037824 */ /* 0x000fe200078e0203 */
[----:B------:R-:W-:-:S04]  /*1fbd0*/  LEA R4, P0, R2, UR4, 0x2 ;  /* 0x0000000402047c11 */ /* 0x000fc8000f8010ff */
[----:B------:R-:W-:-:S05]  /*1fbe0*/  LEA.HI.X R5, R2, UR5, R3, 0x2, P0 ;  /* 0x0000000502057c11 */ /* 0x000fca00080f1403 */
[----:B------:R2:W5:Y:S04]  /*1fbf0*/  LDG.E R2, desc[UR60][R4.64] ;  /* 0x0000003c04027981 */ /* 0x000568000c1e1900 */
.L_x_522:
[----:B--2---:R-:W2:Y:S01]  /*1fc00*/  S2R R5, SR_CgaCtaId ;  /* 0x0000000000057919 */ /* 0x004ea20000008800 */
[----:B------:R-:W-:Y:S01]  /*1fc10*/  MOV R4, 0x400 ;  /* 0x0000040000047802 */ /* 0x000fe20000000f00 */
[----:B------:R-:W-:Y:S01]  /*1fc20*/  BSSY B1, `(.L_x_523) ;  /* 0x0000009000017945 */ /* 0x000fe20003800000 */
[----:B------:R-:W3:Y:S02]  /*1fc30*/  S2R R3, SR_TID.X ;  /* 0x0000000000037919 */ /* 0x000ee40000002100 */
[----:B--2---:R-:W-:Y:S02]  /*1fc40*/  LEA R4, R5, R4, 0x18 ;  /* 0x0000000405047211 */ /* 0x004fe400078ec0ff */
[----:B---3--:R-:W-:-:S03]  /*1fc50*/  LOP3.LUT R3, R3, 0x7f, RZ, 0xc0, !PT ;  /* 0x0000007f03037812 */ /* 0x008fc600078ec0ff */
[----:B------:R-:W-:Y:S01]  /*1fc60*/  IMAD R5, R10, 0x8, R4 ;  /* 0x000000080a057824 */ /* 0x000fe200078e0204 */
[----:B------:R-:W-:Y:S02]  /*1fc70*/  SHF.L.U32 R4, R9, 0x1f, RZ ;  /* 0x0000001f09047819 */ /* 0x000fe400000006ff */
[----:B------:R-:W-:Y:S02]  /*1fc80*/  ISETP.NE.AND P2, PT, R3, RZ, PT ;  /* 0x000000ff0300720c */ /* 0x000fe40003f45270 */
[----:B------:R-:W2:Y:S02]  /*1fc90*/  SYNCS.PHASECHK.TRANS64.TRYWAIT P0, [R5+URZ+0x2e880], R4 ;  /* 0x02e88004050075a7 */ /* 0x000ea4000800017f */
[----:B--2---:R-:W-:Y:S09]  /*1fca0*/  @!P0 BRA `(.L_x_524) ;  /* 0x00000044005c8947 */ /* 0x004ff20003800000 */
.L_x_661:
[----:B------:R-:W-:Y:S05]  /*1fcb0*/  BSYNC B1 ;  /* 0x0000000000017941 */ /* 0x000fea0003800000 */
.L_x_523:
[----:B------:R-:W-:Y:S04]  /*1fcc0*/  BSSY B1, `(.L_x_525) ;  /* 0x0000009000017945 */ /* 0x000fe80003800000 */
[----:B------:R-:W-:Y:S05]  /*1fcd0*/  @P2 BRA `(.L_x_526) ;  /* 0x00000000001c2947 */ /* 0x000fea0003800000 */
[----:B------:R-:W1:Y:S02]  /*1fce0*/  S2R R3, SR_TID.X ;  /* 0x0000000000037919 */ /* 0x000e640000002100 */
[----:B-1----:R-:W-:Y:S01]  /*1fcf0*/  LOP3.LUT R9, R3, 0x1f, RZ, 0xc0, !PT ;  /* 0x0000001f03097812 */ /* 0x002fe200078ec0ff */
[----:B------:R-:W-:-:S03]  /*1fd00*/  IMAD.MOV.U32 R3, RZ, RZ, 0x7000 ;  /* 0x00007000ff037424 */ /* 0x000fc600078e00ff */
[----:B------:R-:W-:Y:S01]  /*1fd10*/  ISETP.NE.AND P0, PT, R9, RZ, PT ;  /* 0x000000ff0900720c */ /* 0x000fe20003f05270 */
[----:B------:R3:W-:-:S12]  /*1fd20*/  SYNCS.ARRIVE.TRANS64 RZ, [R5+URZ+0x2e870], R3 ;  /* 0x02e8700305ff79a7 */ /* 0x0007d8000800003f */
[----:B---3--:R-:W-:Y:S05]  /*1fd30*/  @!P0 BRA `(.L_x_526) ;  /* 0x0000000000048947 */ /* 0x008fea0003800000 */
[----:B------:R-:W-:Y:S01]  /*1fd40*/  BPT.TRAP 0x1 ;  /* 0x000000040000795c */ /* 0x000fe20000300000 */
.L_x_526:
[----:B------:R-:W-:Y:S05]  /*1fd50*/  BSYNC B1 ;  /* 0x0000000000017941 */ /* 0x000fea0003800000 */
.L_x_525:
[----:B------:R-:W3:Y:S04]  /*1fd60*/  LDL R3, [R1+0x10] ;  /* 0x0000100001037983 */ /* 0x000ee80000100800 */
[----:B-1----:R-:W4:Y:S01]  /*1fd70*/  LDL R9, [R1+0x28] ;  /* 0x0000280001097983 */ /* 0x002f220000100800 */
[----:B------:R-:W-:Y:S01]  /*1fd80*/  IMAD.MOV.U32 R11, RZ, RZ, RZ ;  /* 0x000000ffff0b7224 */ /* 0x000fe200078e00ff */
[----:B------:R-:W-:Y:S01]  /*1fd90*/  MOV R10, 0x400 ;  /* 0x00000400000a7802 */ /* 0x000fe20000000f00 */
[----:B------:R-:W-:Y:S01]  /*1fda0*/  UIADD3 UR4, UP0, UR36, 0x470, URZ ;  /* 0x0000047024047890 */ /* 0x000fe2000ff1e03f */
[----:B------:R-:W1:Y:S01]  /*1fdb0*/  S2R R12, SR_CgaCtaId ;  /* 0x00000000000c7919 */ /* 0x000e620000008800 */
[----:B------:R-:W-:Y:S01]  /*1fdc0*/  PLOP3.LUT P0, PT, PT, PT, PT, 0x80, 0x0 ;  /* 0x000000000000781c */ /* 0x000fe20003f0f070 */
[----:B------:R-:W-:Y:S01]  /*1fdd0*/  UMOV UR6, 0x0 ;  /* 0x0000000000067882 */ /* 0x000fe20000000000 */
[----:B------:R-:W-:Y:S01]  /*1fde0*/  R2UR UR10, R11 ;  /* 0x000000000b0a72ca */ /* 0x000fe200000e0000 */
[----:B------:R-:W-:Y:S01]  /*1fdf0*/  UIADD3.X UR5, URZ, UR37, URZ, UP0, !UPT ;  /* 0x000000253f057290 */ /* 0x000fe200087fe43f */
[----:B------:R-:W-:Y:S01]  /*1fe00*/  UMOV UR7, 0x14f00000 ;  /* 0x14f0000000077882 */ /* 0x000fe20000000000 */
[----:B-1----:R-:W-:-:S05]  /*1fe10*/  LEA R10, R12, R10, 0x18 ;  /* 0x0000000a0c0a7211 */ /* 0x002fca00078ec0ff */
[----:B---3--:R-:W-:Y:S02]  /*1fe20*/  IMAD R3, R3, 0x7000, R10 ;  /* 0x0000700003037824 */ /* 0x008fe400078e020a */
[----:B----4-:R-:W-:Y:S01]  /*1fe30*/  IMAD R8, R8, 0xe0, R9 ;  /* 0x000000e008087824 */ /* 0x010fe200078e0209 */
[----:B------:R-:W-:Y:S01]  /*1fe40*/  IADD3 R9, R5, 0x2e870, RZ ;  /* 0x0002e87005097810 */ /* 0x000fe20007ffe0ff */
[----:B------:R-:W-:-:S07]  /*1fe50*/  VIADD R10, R3, 0xe400 ;  /* 0x0000e400030a7836 */ /* 0x000fce0000000000 */
.L_x_527:
[----:B------:R-:W-:-:S13]  /*1fe60*/  @P0 ELECT P3, URZ, PT ;  /* 0x00000000003f082f */ /* 0x000fda0003860000 */
[----:B-----5:R-:W-:Y:S02]  /*1fe70*/  @P3 R2UR UR13, R2 ;  /* 0x00000000020d32ca */ /* 0x020fe400000e0000 */
        /* <DEDUP_REMOVED lines=11> */
.L_x_662:
[----:B------:R-:W-:Y:S05]  /*1ff30*/  BSYNC B1 ;  /* 0x0000000000017941 */ /* 0x000fea0003800000 */
.L_x_528:
        /* <DEDUP_REMOVED lines=11> */
.L_x_531:
[----:B------:R-:W-:Y:S05]  /*1fff0*/  BSYNC B1 ;  /* 0x0000000000017941 */ /* 0x000fea0003800000 */
.L_x_530:
[----:B------:R-:W-:Y:S01]  /*20000*/  R2UR UR10, R11 ;  /* 0x000000000b0a72ca */ /* 0x000fe200000e0000 */
[----:B------:R-:W-:Y:S01]  /*20010*/  UIADD3 UR4, UP0, UR36, 0x370, URZ ;  /* 0x0000037024047890 */ /* 0x000fe2000ff1e03f */
[----:B------:R-:W-:Y:S01]  /*20020*/  R2UR UR6, R12 ;  /* 0x000000000c0672ca */ /* 0x000fe200000e0000 */
[----:B------:R-:W-:Y:S01]  /*20030*/  VIADD R3, R3, 0x20400 ;  /* 0x0002040003037836 */ /* 0x000fe20000000000 */
[----:B------:R-:W-:Y:S01]  /*20040*/  R2UR UR7, R13 ;  /* 0x000000000d0772ca */ /* 0x000fe200000e0000 */
[----:B------:R-:W-:Y:S01]  /*20050*/  UIADD3.X UR5, URZ, UR37, URZ, UP0, !UPT ;  /* 0x000000253f057290 */ /* 0x000fe200087fe43f */
[----:B------:R-:W-:Y:S02]  /*20060*/  PLOP3.LUT P0, PT, PT, PT, PT, 0x80, 0x0 ;  /* 0x000000000000781c */ /* 0x000fe40003f0f070 */
[----:B-12---:R-:W-:-:S11]  /*20070*/  IADD3 R5, R5, 0x2e830, RZ ;  /* 0x0002e83005057810 */ /* 0x006fd60007ffe0ff */
.L_x_532:
        /* <DEDUP_REMOVED lines=9> */
[----:B--2---:R-:W-:Y:S05]  /*20110*/  @P0 BRA.U.ANY `(.L_x_532) ;  /* 0xfffffffd00d80947 */ /* 0x004fea000393ffff */
.L_x_521:
[----:B------:R-:W-:Y:S05]  /*20120*/  BSYNC B0 ;  /* 0x0000000000007941 */ /* 0x000fea0003800000 */
.L_x_520:
[----:B------:R-:W-:-:S06]  /*20130*/  UISETP.NE.AND UP0, UPT, UR38, 0x3, UPT ;  /* 0x000000032600788c */ /* 0x000fcc000bf05270 */
[----:B------:R-:W-:-:S13]  /*20140*/  PLOP3.LUT P0, PT, PT, PT, UP0, 0x80, 0x0 ;  /* 0x000000000000781c */ /* 0x000fda0003f0f008 */
[----:B------:R-:W-:Y:S05]  /*20150*/  @!P0 BRA `(.L_x_533) ;  /* 0x0000000000048947 */ /* 0x000fea0003800000 */
[----:B------:R-:W-:Y:S01]  /*20160*/  BPT.TRAP 0x1 ;  /* 0x000000040000795c */ /* 0x000fe20000300000 */
.L_x_533:
[----:B------:R-:W2:Y:S01]  /*20170*/  S2R R5, SR_CgaCtaId ;  /* 0x0000000000057919 */ /* 0x000ea20000008800 */
[----:B------:R-:W-:Y:S01]  /*20180*/  IMAD.U32 R3, RZ, RZ, UR39 ;  /* 0x00000027ff037e24 */ /* 0x000fe2000f8e00ff */
[----:B------:R-:W-:Y:S01]  /*20190*/  MOV R4, 0x400 ;  /* 0x0000040000047802 */ /* 0x000fe20000000f00 */
[----:B------:R-:W-:Y:S03]  /*201a0*/  BSSY B0, `(.L_x_534) ;  /* 0x0000009000007945 */ /* 0x000fe60003800000 */
[----:B------:R-:W-:Y:S02]  /*201b0*/  ISETP.NE.AND P0, PT, R3, 0x3, PT ;  /* 0x000000030300780c */ /* 0x000fe40003f05270 */
[----:B------:R-:W-:-:S04]  /*201c0*/  LOP3.LUT R3, R7, 0x1, RZ, 0x3c, !PT ;  /* 0x0000000107037812 */ /* 0x000fc800078e3cff */
[----:B------:R-:W-:Y:S02]  /*201d0*/  SHF.L.U32 R3, R3, 0x1f, RZ ;  /* 0x0000001f03037819 */ /* 0x000fe400000006ff */
[----:B--2---:R-:W-:-:S05]  /*201e0*/  LEA R4, R5, R4, 0x18 ;  /* 0x0000000405047211 */ /* 0x004fca00078ec0ff */
[----:B------:R-:W-:-:S04]  /*201f0*/  IMAD R4, R6, 0x8, R4 ;  /* 0x0000000806047824 */ /* 0x000fc800078e0204 */
[----:B------:R-:W2:Y:S01]  /*20200*/  SYNCS.PHASECHK.TRANS64.TRYWAIT P2, [R4+URZ+0x2e870], R3 ;  /* 0x02e87003040075a7 */ /* 0x000ea2000804017f */
[----:B------:R3:W-:Y:S02]  /*20210*/  STL [R1+0x8], R4 ;  /* 0x0000080401007387 */ /* 0x0007e40000100800 */
[----:B--23--:R-:W-:Y:S05]  /*20220*/  @!P2 BRA `(.L_x_535) ;  /* 0x000000400024a947 */ /* 0x00cfea0003800000 */
.L_x_663:
[----:B------:R-:W-:Y:S05]  /*20230*/  BSYNC B0 ;  /* 0x0000000000007941 */ /* 0x000fea0003800000 */
.L_x_534:
[----:B------:R-:W-:Y:S05]  /*20240*/  @!P0 BRA `(.L_x_536) ;  /* 0x0000000000048947 */ /* 0x000fea0003800000 */
[----:B------:R-:W-:Y:S01]  /*20250*/  BPT.TRAP 0x1 ;  /* 0x000000040000795c */ /* 0x000fe20000300000 */
.L_x_536:
[----:B--2---:R-:W2:Y:S01]  /*20260*/  LDL R4, [R1+0x8] ;  /* 0x0000080001047983 */ /* 0x004ea20000100800 */
[----:B------:R-:W-:Y:S01]  /*20270*/  SHF.L.U32 R3, R7, 0x1f, RZ ;  /* 0x0000001f07037819 */ /* 0x000fe200000006ff */
[----:B------:R-:W-:-:S03]  /*20280*/  IMAD R12, R6, 0x7000, RZ ;  /* 0x00007000060c7824 */ /* 0x000fc600078e02ff */
[----:B--2---:R-:W2:Y:S02]  /*20290*/  SYNCS.PHASECHK.TRANS64.TRYWAIT P2, [R4+URZ+0x2e860], R3 ;  /* 0x02e86003040075a7 */ /* 0x004ea4000804017f */
[----:B--2---:R-:W-:Y:S05]  /*202a0*/  @!P2 BRA `(.L_x_537) ;  /* 0x00000040001ca947 */ /* 0x004fea0003800000 */
.L_x_664:
[----:B--2---:R-:W2:Y:S04]  /*202b0*/  LDL R4, [R1+0x30] ;  /* 0x0000300001047983 */ /* 0x004ea80000100800 */
[----:B------:R-:W3:Y:S04]  /*202c0*/  LDL R16, [R1+0x34] ;  /* 0x0000340001107983 */ /* 0x000ee80000100800 */
[----:B------:R-:W4:Y:S01]  /*202d0*/  LDL R15, [R1+0x2c] ;  /* 0x00002c00010f7983 */ /* 0x000f220000100800 */
[----:B------:R-:W-:Y:S01]  /*202e0*/  MOV R13, 0x400 ;  /* 0x00000400000d7802 */ /* 0x000fe20000000f00 */
[----:B------:R-:W-:Y:S05]  /*202f0*/  WARPSYNC.ALL ;  /* 0x0000000000007948 */ /* 0x000fea0003800000 */
[----:B------:R-:W5:Y:S02]  /*20300*/  S2R R14, SR_CgaCtaId ;  /* 0x00000000000e7919 */ /* 0x000f640000008800 */
[----:B-----5:R-:W-:-:S02]  /*20310*/  LEA R13, R14, R13, 0x18 ;  /* 0x0000000d0e0d7211 */ /* 0x020fc400078ec0ff */
[----:B--2---:R-:W-:-:S05]  /*20320*/  LOP3.LUT R3, R12, R4, RZ, 0xfc, !PT ;  /* 0x000000040c037212 */ /* 0x004fca00078efcff */
[----:B------:R-:W-:Y:S01]  /*20330*/  IMAD.IADD R3, R13, 0x1, R3 ;  /* 0x000000010d037824 */ /* 0x000fe200078e0203 */
[----:B----4-:R-:W-:-:S03]  /*20340*/  LOP3.LUT R12, R12, R15, RZ, 0xfc, !PT ;  /* 0x0000000f0c0c7212 */ /* 0x010fc600078efcff */
[----:B---3--:R-:W-:Y:S01]  /*20350*/  IMAD.IADD R20, R16, 0x1, R3 ;  /* 0x0000000110147824 */ /* 0x008fe200078e0203 */
[----:B------:R-:W2:Y:S01]  /*20360*/  LDSM.16.MT88.4 R4, [R3+0xe400] ;  /* 0x00e400000304783b */ /* 0x000ea20000004200 */
[----:B------:R-:W-:Y:S01]  /*20370*/  IMAD.IADD R13, R13, 0x1, R12 ;  /* 0x000000010d0d7824 */ /* 0x000fe200078e020c */
[C-C-:B--2---:R-:W-:Y:S02]  /*20380*/  PRMT R8, R4.reuse, 0x6420, R5.reuse ;  /* 0x0000642004087816 */ /* 0x144fe40000000005 */
[----:B-1----:R-:W-:Y:S02]  /*20390*/  PRMT R9, R4, 0x7531, R5 ;  /* 0x0000753104097816 */ /* 0x002fe40000000005 */
        /* <DEDUP_REMOVED lines=9> */
[----:B------:R-:W1:Y:S02]  /*20430*/  LDSM.16.MT88.4 R4, [R3+0xf400] ;  /* 0x00f400000304783b */ /* 0x000e640000004200 */
[C-C-:B-1----:R-:W-:Y:S02]  /*20440*/  PRMT R16, R4.reuse, 0x6420, R5.reuse ;  /* 0x0000642004107816 */ /* 0x142fe40000000005 */
[----:B0-----:R-:W-:Y:S02]  /*20450*/  PRMT R17, R4, 0x7531, R5 ;  /* 0x0000753104117816 */ /* 0x001fe40000000005 */
[----:B------:R-:W-:-:S02]  /*20460*/  PRMT R18, R6, 0x6420, R7 ;  /* 0x0000642006127816 */ /* 0x000fc40000000007 */
[----:B------:R-:W-:Y:S02]  /*20470*/  PRMT R19, R6, 0x7531, R7 ;  /* 0x0000753106137816 */ /* 0x000fe40000000007 */
[----:B------:R-:W0:Y:S04]  /*20480*/  LDSM.16.MT88.4 R4, [R20+0xf400] ;  /* 0x00f400001404783b */ /* 0x000e280000004200 */
[----:B------:R1:W-:Y:S02]  /*20490*/  STSM.16.M88.4 [R13+0x1400], R16 ;  /* 0x001400100d007844 */ /* 0x0003e40000000200 */
[----:B-1----:R-:W-:Y:S02]  /*204a0*/  MOV R19, R13 ;  /* 0x0000000d00137202 */ /* 0x002fe40000000f00 */
[----:B0-----:R-:W-:-:S02]  /*204b0*/  PRMT R8, R4, 0x6420, R5 ;  /* 0x0000642004087816 */ /* 0x001fc40000000005 */
[----:B------:R-:W-:Y:S02]  /*204c0*/  PRMT R9, R4, 0x7531, R5 ;  /* 0x0000753104097816 */ /* 0x000fe40000000005 */
[C-C-:B------:R-:W-:Y:S02]  /*204d0*/  PRMT R10, R6.reuse, 0x6420, R7.reuse ;  /* 0x00006420060a7816 */ /* 0x140fe40000000007 */
[----:B------:R-:W-:-:S05]  /*204e0*/  PRMT R11, R6, 0x7531, R7 ;  /* 0x00007531060b7816 */ /* 0x000fca0000000007 */
[----:B------:R-:W-:Y:S04]  /*204f0*/  STSM.16.M88.4 [R19+0x1c00], R8 ;  /* 0x001c000813007844 */ /* 0x000fe80000000200 */
[----:B------:R-:W0:Y:S02]  /*20500*/  LDSM.16.MT88.4 R4, [R3+0x10400] ;  /* 0x010400000304783b */ /* 0x000e240000004200 */
[C-C-:B0-----:R-:W-:Y:S02]  /*20510*/  PRMT R12, R4.reuse, 0x6420, R5.reuse ;  /* 0x00006420040c7816 */ /* 0x141fe40000000005 */
[----:B------:R-:W-:Y:S02]  /*20520*/  PRMT R13, R4, 0x7531, R5 ;  /* 0x00007531040d7816 */ /* 0x000fe40000000005 */
[----:B------:R-:W-:-:S02]  /*20530*/  PRMT R14, R6, 0x6420, R7 ;  /* 0x00006420060e7816 */ /* 0x000fc40000000007 */
[----:B------:R-:W-:Y:S02]  /*20540*/  PRMT R15, R6, 0x7531, R7 ;  /* 0x00007531060f7816 */ /* 0x000fe40000000007 */
[----:B------:R-:W0:Y:S04]  /*20550*/  LDSM.16.MT88.4 R4, [R20+0x10400] ;  /* 0x010400001404783b */ /* 0x000e280000004200 */
[----:B------:R1:W-:Y:S02]  /*20560*/  STSM.16.M88.4 [R19+0x2400], R12 ;  /* 0x0024000c13007844 */ /* 0x0003e40000000200 */
[----:B-1----:R-:W-:Y:S01]  /*20570*/  IMAD.MOV.U32 R15, RZ, RZ, R19 ;  /* 0x000000ffff0f7224 */ /* 0x002fe200078e0013 */
[C-C-:B0-----:R-:W-:Y:S02]  /*20580*/  PRMT R8, R4.reuse, 0x6420, R5.reuse ;  /* 0x0000642004087816 */ /* 0x141fe40000000005 */
[----:B------:R-:W-:-:S02]  /*20590*/  PRMT R9, R4, 0x7531, R5 ;  /* 0x0000753104097816 */ /* 0x000fc40000000005 */
        /* <DEDUP_REMOVED lines=48> */
[----:B------:R1:W-:Y:S01]  /*208a0*/  STSM.16.M88.4 [R19+0x6400], R12 ;  /* 0x0064000c13007844 */ /* 0x0003e20000000200 */
[C-C-:B0-----:R-:W-:Y:S02]  /*208b0*/  PRMT R8, R4.reuse, 0x6420, R5.reuse ;  /* 0x0000642004087816 */ /* 0x141fe40000000005 */
        /* <DEDUP_REMOVED lines=9> */
[----:B0-----:R-:W0:Y:S01]  /*20950*/  FENCE.VIEW.ASYNC.S ;  /* 0x00000000000073c6 */ /* 0x001e220000000000 */
[----:B------:R-:W-:Y:S05]  /*20960*/  @!P0 BRA `(.L_x_538) ;  /* 0x0000000000048947 */ /* 0x000fea0003800000 */
[----:B------:R-:W-:Y:S01]  /*20970*/  BPT.TRAP 0x1 ;  /* 0x000000040000795c */ /* 0x000fe20000300000 */
.L_x_538:
[----:B------:R-:W0:Y:S01]  /*20980*/  LDL.LU R3, [R1+0x8] ;  /* 0x0000080001037983 */ /* 0x000e220000300800 */
[C---:B------:R-:W-:Y:S02]  /*20990*/  ISETP.GT.AND P0, PT, R21.reuse, RZ, PT ;  /* 0x000000ff1500720c */ /* 0x040fe40003f04270 */
[----:B------:R-:W-:Y:S01]  /*209a0*/  IADD3 R21, R21, -0x1, RZ ;  /* 0xffffffff15157810 */ /* 0x000fe20007ffe0ff */
[----:B------:R3:W5:Y:S04]  /*209b0*/  LDL R6, [R1+0x10] ;  /* 0x0000100001067983 */ /* 0x0007680000100800 */
[----:B------:R3:W5:Y:S01]  /*209c0*/  LDL R7, [R1+0x18] ;  /* 0x0000180001077983 */ /* 0x0007620000100800 */
[----:B0-----:R0:W-:Y:S02]  /*209d0*/  SYNCS.ARRIVE.TRANS64.A1T0 RZ, [R3+URZ+0x2e850], RZ ;  /* 0x02e850ff03ff79a7 */ /* 0x0011e4000810003f */
[----:B0-----:R-:W-:-:S05]  /*209e0*/  @!P1 VIADD R3, R3, 0x2e880 ;  /* 0x0002e88003039836 */ /* 0x001fca0000000000 */
[----:B------:R-:W-:Y:S01]  /*209f0*/  @!P1 PRMT R3, RZ, 0x654, R3 ;  /* 0x00000654ff039816 */ /* 0x000fe20000000003 */
[----:B------:R-:W-:Y:S06]  /*20a00*/  BAR.SYNC.DEFER_BLOCKING 0x2, 0x80 ;  /* 0x0082000000007b1d */ /* 0x000fec0000010000 */
[----:B------:R3:W-:Y:S01]  /*20a10*/  @!P1 SYNCS.ARRIVE.TRANS64.RED.A1T0 RZ, [R3+URZ], RZ ;  /* 0x000000ff03ff99a7 */ /* 0x0007e2000810043f */
[----:B------:R-:W-:Y:S05]  /*20a20*/  @P0 BRA `(.L_x_539) ;  /* 0xffffffec00ec0947 */ /* 0x000fea000383ffff */
.L_x_519:
        /* <DEDUP_REMOVED lines=9> */
[----:B------:R-:W3:Y:S02]  /*20ac0*/  S2R R4, SR_LTMASK ;  /* 0x0000000000047919 */ /* 0x000ee40000003900 */
[----:B---3--:R-:W-:-:S04]  /*20ad0*/  LOP3.LUT R4, R4, UR4, RZ, 0xc0, !PT ;  /* 0x0000000404047c12 */ /* 0x008fc8000f8ec0ff */
[----:B-1---5:R-:W1:Y:S01]  /*20ae0*/  POPC R7, R4 ;  /* 0x0000000400077309 */ /* 0x022e620000000000 */
[----:B--2---:R-:W1:Y:S02]  /*20af0*/  SHFL.IDX PT, R0, R3, R0, 0x1f ;  /* 0x00001f0003007589 */ /* 0x004e6400000e0000 */
[----:B-1----:R-:W-:-:S05]  /*20b00*/  IADD3 R0, R0, UR40, R7 ;  /* 0x0000002800007c10 */ /* 0x002fca000fffe007 */
[----:B------:R4:W-:Y:S02]  /*20b10*/  STL [R1], R0 ;  /* 0x0000000001007387 */ /* 0x0009e40000100800 */
.L_x_541:
[----:B------:R-:W-:Y:S05]  /*20b20*/  BSYNC B0 ;  /* 0x0000000000007941 */ /* 0x000fea0003800000 */
.L_x_540:
[----:B------:R-:W-:-:S06]  /*20b30*/  UISETP.NE.AND UP0, UPT, UR38, 0x3, UPT ;  /* 0x000000032600788c */ /* 0x000fcc000bf05270 */
[----:B------:R-:W-:-:S13]  /*20b40*/  PLOP3.LUT P0, PT, PT, PT, UP0, 0x80, 0x0 ;  /* 0x000000000000781c */ /* 0x000fda0003f0f008 */
[----:B------:R-:W-:Y:S05]  /*20b50*/  @!P0 BRA `(.L_x_542) ;  /* 0x0000000000048947 */ /* 0x000fea0003800000 */
[----:B------:R-:W-:Y:S01]  /*20b60*/  BPT.TRAP 0x1 ;  /* 0x000000040000795c */ /* 0x000fe20000300000 */
.L_x_542:
[----:B--23--:R-:W2:Y:S04]  /*20b70*/  LDL R3, [R1+0x18] ;  /* 0x0000180001037983 */ /* 0x00cea80000100800 */
[----:B----4-:R-:W3:Y:S01]  /*20b80*/  LDL R0, [R1+0x10] ;  /* 0x0000100001007983 */ /* 0x010ee20000100800 */
[----:B------:R-:W4:Y:S01]  /*20b90*/  S2R R4, SR_CgaCtaId ;  /* 0x0000000000047919 */ /* 0x000f220000008800 */
[----:B------:R-:W-:-:S04]  /*20ba0*/  MOV R2, 0x400 ;  /* 0x0000040000027802 */ /* 0x000fc80000000f00 */
[----:B----4-:R-:W-:Y:S01]  /*20bb0*/  LEA R2, R4, R2, 0x18 ;  /* 0x0000000204027211 */ /* 0x010fe200078ec0ff */
[----:B------:R-:W-:Y:S01]  /*20bc0*/  BSSY B0, `(.L_x_543) ;  /* 0x0000008000007945 */ /* 0x000fe20003800000 */
[----:B--2---:R-:W-:-:S04]  /*20bd0*/  LOP3.LUT R3, R3, 0x1, RZ, 0x3c, !PT ;  /* 0x0000000103037812 */ /* 0x004fc800078e3cff */
[----:B------:R-:W-:Y:S01]  /*20be0*/  SHF.L.U32 R3, R3, 0x1f, RZ ;  /* 0x0000001f03037819 */ /* 0x000fe200000006ff */
[----:B---3--:R-:W-:-:S04]  /*20bf0*/  IMAD R20, R0, 0x8, R2 ;  /* 0x0000000800147824 */ /* 0x008fc800078e0202 */
[----:B------:R-:W2:Y:S01]  /*20c00*/  SYNCS.PHASECHK.TRANS64.TRYWAIT P0, [R20+URZ+0x2e870], R3 ;  /* 0x02e87003140075a7 */ /* 0x000ea2000800017f */
[----:B------:R-:W-:-:S05]  /*20c10*/  IMAD.U32 R0, RZ, RZ, UR39 ;  /* 0x00000027ff007e24 */ /* 0x000fca000f8e00ff */
[----:B------:R-:W-:Y:S01]  /*20c20*/  ISETP.NE.AND P2, PT, R0, 0x3, PT ;  /* 0x000000030000780c */ /* 0x000fe20003f45270 */
[----:B--2---:R-:W-:-:S12]  /*20c30*/  @!P0 BRA `(.L_x_544) ;  /* 0x0000003400d08947 */ /* 0x004fd80003800000 */
.L_x_665:
[----:B------:R-:W-:Y:S05]  /*20c40*/  BSYNC B0 ;  /* 0x0000000000007941 */ /* 0x000fea0003800000 */
.L_x_543:
[----:B------:R-:W-:Y:S05]  /*20c50*/  @!P2 BRA `(.L_x_545) ;  /* 0x000000000004a947 */ /* 0x000fea0003800000 */
[----:B------:R-:W-:Y:S01]  /*20c60*/  BPT.TRAP 0x1 ;  /* 0x000000040000795c */ /* 0x000fe20000300000 */
.L_x_545:
[----:B------:R-:W2:Y:S02]  /*20c70*/  LDL R0, [R1+0x18] ;  /* 0x0000180001007983 */ /* 0x000ea40000100800 */
[----:B--2---:R-:W-:-:S04]  /*20c80*/  SHF.L.U32 R3, R0, 0x1f, RZ ;  /* 0x0000001f00037819 */ /* 0x004fc800000006ff */
[----:B------:R-:W2:Y:S02]  /*20c90*/  SYNCS.PHASECHK.TRANS64.TRYWAIT P0, [R20+URZ+0x2e860], R3 ;  /* 0x02e86003140075a7 */ /* 0x000ea4000800017f */
[----:B--2---:R-:W-:Y:S05]  /*20ca0*/  @!P0 BRA `(.L_x_546) ;  /* 0x0000003400c88947 */ /* 0x004fea0003800000 */
.L_x_666:
[----:B------:R-:W3:Y:S04]  /*20cb0*/  LDL R0, [R1+0x10] ;  /* 0x0000100001007983 */ /* 0x000ee80000100800 */
[----:B------:R-:W4:Y:S04]  /*20cc0*/  LDL R2, [R1+0x30] ;  /* 0x0000300001027983 */ /* 0x000f280000100800 */
[----:B-1----:R-:W2:Y:S01]  /*20cd0*/  LDL R10, [R1+0x2c] ;  /* 0x00002c00010a7983 */ /* 0x002ea20000100800 */
[----:B------:R-:W-:-:S03]  /*20ce0*/  MOV R8, 0x400 ;  /* 0x0000040000087802 */ /* 0x000fc60000000f00 */
[----:B------:R-:W2:Y:S01]  /*20cf0*/  LDL R12, [R1+0x34] ;  /* 0x00003400010c7983 */ /* 0x000ea20000100800 */
[----:B------:R-:W1:Y:S01]  /*20d00*/  S2R R9, SR_CgaCtaId ;  /* 0x0000000000097919 */ /* 0x000e620000008800 */
[----:B------:R-:W-:Y:S05]  /*20d10*/  WARPSYNC.ALL ;  /* 0x0000000000007948 */ /* 0x000fea0003800000 */
[----:B-1----:R-:W-:Y:S01]  /*20d20*/  LEA R8, R9, R8, 0x18 ;  /* 0x0000000809087211 */ /* 0x002fe200078ec0ff */
[----:B---3--:R-:W-:-:S05]  /*20d30*/  IMAD R0, R0, 0x7000, RZ ;  /* 0x0000700000007824 */ /* 0x008fca00078e02ff */
[----:B----4-:R-:W-:-:S05]  /*20d40*/  LOP3.LUT R2, R0, R2, RZ, 0xfc, !PT ;  /* 0x0000000200027212 */ /* 0x010fca00078efcff */
[----:B------:R-:W-:-:S05]  /*20d50*/  IMAD.IADD R2, R8, 0x1, R2 ;  /* 0x0000000108027824 */ /* 0x000fca00078e0202 */
[----:B-----5:R-:W1:Y:S01]  /*20d60*/  LDSM.16.MT88.4 R4, [R2+0xe400] ;  /* 0x00e400000204783b */ /* 0x020e620000004200 */
[----:B--2---:R-:W-:Y:S01]  /*20d70*/  LOP3.LUT R0, R0, R10, RZ, 0xfc, !PT ;  /* 0x0000000a00007212 */ /* 0x004fe200078efcff */
[----:B------:R-:W-:-:S04]  /*20d80*/  IMAD.IADD R3, R12, 0x1, R2 ;  /* 0x000000010c037824 */ /* 0x000fc800078e0202 */
        /* <DEDUP_REMOVED lines=18> */
[----:B------:R-:W-:Y:S01]  /*20eb0*/  STSM.16.M88.4 [R0+0x1400], R16 ;  /* 0x0014001000007844 */ /* 0x000fe20000000200 */
[C-C-:B0-----:R-:W-:Y:S02]  /*20ec0*/  PRMT R8, R4.reuse, 0x6420, R5.reuse ;  /* 0x0000642004087816 */ /* 0x141fe40000000005 */
[----:B------:R-:W-:Y:S02]  /*20ed0*/  PRMT R9, R4, 0x7531, R5 ;  /* 0x0000753104097816 */ /* 0x000fe40000000005 */
[----:B------:R-:W-:-:S02]  /*20ee0*/  PRMT R10, R6, 0x6420, R7 ;  /* 0x00006420060a7816 */ /* 0x000fc40000000007 */
        /* <DEDUP_REMOVED lines=70> */
.L_x_547:
[----:B------:R-:W2:Y:S01]  /*21350*/  LDL.LU R2, [R1+0x10] ;  /* 0x0000100001027983 */ /* 0x000ea20000300800 */
[----:B0-----:R-:W-:Y:S03]  /*21360*/  SYNCS.ARRIVE.TRANS64.A1T0 RZ, [R20+URZ+0x2e850], RZ ;  /* 0x02e850ff14ff79a7 */ /* 0x001fe6000810003f */
[----:B------:R-:W3:Y:S01]  /*21370*/  LDL.LU R3, [R1+0x18] ;  /* 0x0000180001037983 */ /* 0x000ee20000300800 */
[----:B-1----:R-:W-:-:S04]  /*21380*/  @!P1 IADD3 R0, R20, 0x2e880, RZ ;  /* 0x0002e88014009810 */ /* 0x002fc80007ffe0ff */
[----:B------:R-:W-:Y:S01]  /*21390*/  @!P1 PRMT R0, RZ, 0x654, R0 ;  /* 0x00000654ff009816 */ /* 0x000fe20000000000 */
[----:B------:R-:W-:Y:S06]  /*213a0*/  BAR.SYNC.DEFER_BLOCKING 0x2, 0x80 ;  /* 0x0082000000007b1d */ /* 0x000fec0000010000 */
[----:B------:R2:W-:Y:S02]  /*213b0*/  @!P1 SYNCS.ARRIVE.TRANS64.RED.A1T0 RZ, [R0+URZ], RZ ;  /* 0x000000ff00ff99a7 */ /* 0x0005e4000810043f */
[----:B--2---:R-:W-:-:S05]  /*213c0*/  VIADD R0, R2, 0x1 ;  /* 0x0000000102007836 */ /* 0x004fca0000000000 */
[----:B------:R-:W-:-:S04]  /*213d0*/  ISETP.NE.AND P0, PT, R0, 0x2, PT ;  /* 0x000000020000780c */ /* 0x000fc80003f05270 */
[----:B------:R-:W-:Y:S02]  /*213e0*/  SEL R2, RZ, 0x1, P0 ;  /* 0x00000001ff027807 */ /* 0x000fe40000000000 */
[----:B------:R-:W-:Y:S02]  /*213f0*/  SEL R0, R0, RZ, P0 ;  /* 0x000000ff00007207 */ /* 0x000fe40000000000 */
[----:B---3--:R-:W-:-:S03]  /*21400*/  LOP3.LUT R3, R3, R2, RZ, 0x3c, !PT ;  /* 0x0000000203037212 */ /* 0x008fc600078e3cff */
[----:B------:R0:W-:Y:S04]  /*21410*/  STL [R1+0x10], R0 ;  /* 0x0000100001007387 */ /* 0x0001e80000100800 */
[----:B------:R0:W-:Y:S02]  /*21420*/  STL [R1+0x18], R3 ;  /* 0x0000180301007387 */ /* 0x0001e40000100800 */
.L_x_502:
[----:B------:R-:W-:Y:S05]  /*21430*/  BSYNC B6 ;  /* 0x0000000000067941 */ /* 0x000fea0003800000 */
.L_x_500:
[----:B01----:R-:W2:Y:S02]  /*21440*/  LDL R0, [R1+0x40] ;  /* 0x0000400001007983 */ /* 0x003ea40000100800 */
[----:B--2---:R-:W-:-:S13]  /*21450*/  LOP3.LUT P0, RZ, R0, 0x2, RZ, 0xc0, !PT ;  /* 0x0000000200ff7812 */ /* 0x004fda000780c0ff */
[----:B------:R-:W-:Y:S05]  /*21460*/  @!P0 BRA `(.L_x_548) ;  /* 0x0000000000288947 */ /* 0x000fea0003800000 */
[----:B------:R-:W-:Y:S05]  /*21470*/  WARPSYNC.ALL ;  /* 0x0000000000007948 */ /* 0x000fea0003800000 */
[----:B------:R-:W0:Y:S08]  /*21480*/  S2UR UR5, SR_CgaCtaId ;  /* 0x00000000000579c3 */ /* 0x000e300000008800 */
[----:B------:R-:W-:Y:S06]  /*21490*/  BAR.SYNC.DEFER_BLOCKING 0x5, 0x180 ;  /* 0x0146000000007b1d */ /* 0x000fec0000010000 */
[----:B------:R-:W-:-:S02]  /*214a0*/  UMOV UR4, 0x400 ;  /* 0x0000040000047882 */ /* 0x000fc40000000000 */
[----:B0-----:R-:W-:-:S09]  /*214b0*/  ULEA UR4, UR5, UR4, 0x18 ;  /* 0x0000000405047291 */ /* 0x001fd2000f8ec03f */
[----:B------:R-:W0:Y:S04]  /*214c0*/  LDS.128 R4, [UR4+0x2e8d0] ;  /* 0x02e8d004ff047984 */ /* 0x000e280008000c00 */
[----:B0-----:R0:W-:Y:S04]  /*214d0*/  STL.64 [R1], R4 ;  /* 0x0000000401007387 */ /* 0x0011e80000100a00 */
[----:B------:R0:W-:Y:S01]  /*214e0*/  STL.64 [R1+0x8], R6 ;  /* 0x0000080601007387 */ /* 0x0001e20000100a00 */
[----:B------:R-:W-:Y:S06]  /*214f0*/  BAR.ARV 0x4, 0x180 ;  /* 0x0106000000007b1d */ /* 0x000fec0000002000 */
[----:B------:R-:W-:Y:S05]  /*21500*/  BRA `(.L_x_549) ;  /* 0x0000000800847947 */ /* 0x000fea0003800000 */
.L_x_548:
[----:B------:R-:W0:Y:S01]  /*21510*/  S2R R0, SR_TID.X ;  /* 0x0000000000007919 */ /* 0x000e220000002100 */
[----:B------:R-:W-:Y:S01]  /*21520*/  UMOV UR4, 0xffffffff ;  /* 0xffffffff00047882 */ /* 0x000fe20000000000 */
[----:B0-----:R-:W-:-:S04]  /*21530*/  LOP3.LUT R7, R0, 0x1f, RZ, 0xc0, !PT ;  /* 0x0000001f00077812 */ /* 0x001fc800078ec0ff */
[----:B------:R-:W-:Y:S01]  /*21540*/  ISETP.NE.AND P0, PT, R7, 0x1f, PT ;  /* 0x0000001f0700780c */ /* 0x000fe20003f05270 */
[----:B------:R-:W-:-:S12]  /*21550*/  BRA.DIV UR4, `(.L_x_550) ;  /* 0x0000002e04b07947 */ /* 0x000fd8000b800000 */
[----:B------:R-:W2:Y:S01]  /*21560*/  LDL.LU R6, [R1] ;  /* 0x0000000001067983 */ /* 0x000ea20000300800 */
[----:B------:R-:W-:-:S03]  /*21570*/  ULDC UR4, c[0x0][0xc14] ;  /* 0x0003050000047ab9 */ /* 0x000fc60000000800 */
[----:B------:R-:W3:Y:S02]  /*21580*/  LDL R5, [R1+0xc] ;  /* 0x00000c0001057983 */ /* 0x000ee40000100800 */
[----:B---3--:R-:W-:-:S05]  /*21590*/  IMAD.IADD R5, R5, 0x1, R7 ;  /* 0x0000000105057824 */ /* 0x008fca00078e0207 */
[----:B------:R-:W-:-:S13]  /*215a0*/  ISETP.GE.OR P1, PT, R5, UR4, !P0 ;  /* 0x0000000405007c0c */ /* 0x000fda000c726670 */
[----:B------:R-:W0:Y:S02]  /*215b0*/  @!P1 LDC.64 R2, c[0x0][0xc58] ;  /* 0x00031600ff029b82 */ /* 0x000e240000000a00 */
[----:B0-----:R-:W-:-:S06]  /*215c0*/  @!P1 IMAD.WIDE R2, R5, 0x4, R2 ;  /* 0x0000000405029825 */ /* 0x001fcc00078e0202 */
[----:B------:R0:W3:Y:S01]  /*215d0*/  @!P1 LDG.E R3, desc[UR60][R2.64] ;  /* 0x0000003c02039981 */ /* 0x0000e2000c1e1900 */
[C---:B------:R-:W-:Y:S02]  /*215e0*/  ISETP.GE.U32.AND P2, PT, R7.reuse, 0x2, PT ;  /* 0x000000020700780c */ /* 0x040fe40003f46070 */
[C---:B------:R-:W-:Y:S01]  /*215f0*/  ISETP.GE.U32.AND P3, PT, R7.reuse, 0x4, PT ;  /* 0x000000040700780c */ /* 0x040fe20003f66070 */
[----:B--2---:R-:W-:Y:S01]  /*21600*/  SHFL.IDX PT, R0, R6, RZ, 0x1f ;  /* 0x00001fff06007589 */ /* 0x004fe200000e0000 */
[C---:B------:R-:W-:Y:S02]  /*21610*/  ISETP.GE.U32.AND P4, PT, R7.reuse, 0x8, PT ;  /* 0x000000080700780c */ /* 0x040fe40003f86070 */
[C---:B------:R-:W-:Y:S01]  /*21620*/  ISETP.GE.U32.AND P5, PT, R7.reuse, 0x10, PT ;  /* 0x000000100700780c */ /* 0x040fe20003fa6070 */
[----:B------:R-:W-:Y:S01]  /*21630*/  SHFL.IDX PT, R4, R6, 0x1, 0x1f ;  /* 0x00201f0006047f89 */ /* 0x000fe200000e0000 */
[----:B0-----:R-:W-:Y:S02]  /*21640*/  IMAD.MOV.U32 R2, RZ, RZ, RZ ;  /* 0x000000ffff027224 */ /* 0x001fe400078e00ff */
[----:B---3--:R-:W-:Y:S01]  /*21650*/  @!P1 IMAD.MOV.U32 R2, RZ, RZ, R3 ;  /* 0x000000ffff029224 */ /* 0x008fe200078e0003 */
[----:B------:R-:W-:-:S04]  /*21660*/  ISETP.NE.AND P1, PT, R7, RZ, PT ;  /* 0x000000ff0700720c */ /* 0x000fc80003f25270 */
[----:B------:R-:W0:Y:S02]  /*21670*/  SHFL.UP PT, R14, R2, 0x1, RZ ;  /* 0x04200000020e7989 */ /* 0x000e2400000e00ff */
        /* <DEDUP_REMOVED lines=14> */
[----:B------:R0:W1:Y:S02]  /*21760*/  SHFL.IDX PT, R14, R3, 0x1f, 0x1f ;  /* 0x03e01f00030e7f89 */ /* 0x00006400000e0000 */
.L_x_676:
[----:B------:R-:W-:Y:S02]  /*21770*/  ULDC UR4, c[0x0][0xc10] ;  /* 0x0003040000047ab9 */ /* 0x000fe40000000800 */
[----:B------:R-:W-:-:S04]  /*21780*/  IMAD.U32 R7, RZ, RZ, UR4 ;  /* 0x00000004ff077e24 */ /* 0x000fc8000f8e00ff */
[----:B-1----:R-:W-:-:S04]  /*21790*/  IMAD R8, R14, R7, RZ ;  /* 0x000000070e087224 */ /* 0x002fc800078e02ff */
[----:B------:R-:W-:-:S05]  /*217a0*/  IMAD.IADD R4, R4, 0x1, R8 ;  /* 0x0000000104047824 */ /* 0x000fca00078e0208 */
[----:B------:R-:W-:-:S13]  /*217b0*/  ISETP.GT.AND P6, PT, R4, R0, PT ;  /* 0x000000000400720c */ /* 0x000fda0003fc4270 */
[----:B------:R-:W-:Y:S05]  /*217c0*/  @P6 BRA `(.L_x_551) ;  /* 0x0000000000a46947 */ /* 0x000fea0003800000 */
.L_x_556:
[----:B------:R-:W2:Y:S01]  /*217d0*/  LDL.LU R2, [R1+0xc] ;  /* 0x00000c0001027983 */ /* 0x000ea20000300800 */
[----:B0-----:R-:W0:Y:S01]  /*217e0*/  LDC R3, c[0x0][0xc14] ;  /* 0x00030500ff037b82 */ /* 0x001e220000000800 */
[----:B--2---:R-:W-:-:S04]  /*217f0*/  IADD3 R2, R2, 0x1f, RZ ;  /* 0x0000001f02027810 */ /* 0x004fc80007ffe0ff */
[----:B0-----:R-:W-:-:S13]  /*21800*/  ISETP.GE.AND P6, PT, R2, R3, PT ;  /* 0x000000030200720c */ /* 0x001fda0003fc6270 */
[----:B------:R-:W-:Y:S05]  /*21810*/  @P6 BRA `(.L_x_552) ;  /* 0x0000000400586947 */ /* 0x000fea0003800000 */
[----:B------:R-:W0:Y:S01]  /*21820*/  S2R R5, SR_TID.X ;  /* 0x0000000000057919 */ /* 0x000e220000002100 */
[----:B------:R-:W-:Y:S01]  /*21830*/  BSSY B0, `(.L_x_553) ;  /* 0x000000a000007945 */ /* 0x000fe20003800000 */
[----:B------:R1:W-:Y:S01]  /*21840*/  STL [R1+0xc], R2 ;  /* 0x00000c0201007387 */ /* 0x0003e20000100800 */
[----:B0-----:R-:W-:-:S05]  /*21850*/  LOP3.LUT R5, R5, 0x1f, RZ, 0xc0, !PT ;  /* 0x0000001f05057812 */ /* 0x001fca00078ec0ff */
[----:B------:R-:W-:Y:S02]  /*21860*/  IMAD.IADD R5, R2, 0x1, R5 ;  /* 0x0000000102057824 */ /* 0x000fe400078e0205 */
[----:B-1----:R-:W-:-:S03]  /*21870*/  IMAD.MOV.U32 R2, RZ, RZ, RZ ;  /* 0x000000ffff027224 */ /* 0x002fc600078e00ff */
[----:B------:R-:W-:-:S13]  /*21880*/  ISETP.GE.OR P6, PT, R5, R3, !P0 ;  /* 0x000000030500720c */ /* 0x000fda00047c6670 */
[----:B------:R-:W-:Y:S05]  /*21890*/  @P6 BRA `(.L_x_554) ;  /* 0x00000000000c6947 */ /* 0x000fea0003800000 */
[----:B------:R-:W0:Y:S02]  /*218a0*/  LDC.64 R2, c[0x0][0xc58] ;  /* 0x00031600ff027b82 */ /* 0x000e240000000a00 */
[----:B0-----:R-:W-:-:S06]  /*218b0*/  IMAD.WIDE R2, R5, 0x4, R2 ;  /* 0x0000000405027825 */ /* 0x001fcc00078e0202 */
[----:B------:R0:W5:Y:S02]  /*218c0*/  LDG.E R2, desc[UR60][R2.64] ;  /* 0x0000003c02027981 */ /* 0x000164000c1e1900 */
.L_x_554:
[----:B------:R-:W-:Y:S05]  /*218d0*/  BSYNC B0 ;  /* 0x0000000000007941 */ /* 0x000fea0003800000 */
.L_x_553:
[----:B------:R-:W-:-:S03]  /*218e0*/  UMOV UR4, 0xffffffff ;  /* 0xffffffff00047882 */ /* 0x000fc60000000000 */
[----:B------:R-:W-:Y:S05]  /*218f0*/  BRA.DIV UR4, `(.L_x_555) ;  /* 0x0000002e04f47947 */ /* 0x000fea000b800000 */
[----:B-----5:R-:W0:Y:S02]  /*21900*/  SHFL.UP PT, R14, R2, 0x1, RZ ;  /* 0x04200000020e7989 */ /* 0x020e2400000e00ff */
        /* <DEDUP_REMOVED lines=14> */
[----:B------:R0:W1:Y:S02]  /*219f0*/  SHFL.IDX PT, R14, R3, 0x1f, 0x1f ;  /* 0x03e01f00030e7f89 */ /* 0x00006400000e0000 */
.L_x_684:
[----:B------:R-:W-:Y:S02]  /*21a00*/  ULDC UR4, c[0x0][0xc10] ;  /* 0x0003040000047ab9 */ /* 0x000fe40000000800 */
[----:B------:R-:W-:-:S04]  /*21a10*/  IMAD.U32 R7, RZ, RZ, UR4 ;  /* 0x00000004ff077e24 */ /* 0x000fc8000f8e00ff */
[----:B-1----:R-:W-:-:S04]  /*21a20*/  IMAD R8, R14, R7, RZ ;  /* 0x000000070e087224 */ /* 0x002fc800078e02ff */
[----:B------:R-:W-:-:S05]  /*21a30*/  IMAD.IADD R4, R8, 0x1, R4 ;  /* 0x0000000108047824 */ /* 0x000fca00078e0204 */
[----:B------:R-:W-:-:S13]  /*21a40*/  ISETP.GT.AND P6, PT, R4, R0, PT ;  /* 0x000000000400720c */ /* 0x000fda0003fc4270 */
[----:B------:R-:W-:Y:S05]  /*21a50*/  @!P6 BRA `(.L_x_556) ;  /* 0xfffffffc005ce947 */ /* 0x000fea000383ffff */
.L_x_551:
[----:B------:R-:W-:Y:S01]  /*21a60*/  IMAD.IADD R8, R4, 0x1, -R8 ;  /* 0x0000000104087824 */ /* 0x000fe200078e0a08 */
[----:B------:R-:W-:-:S03]  /*21a70*/  UMOV UR4, 0xffffffff ;  /* 0xffffffff00047882 */ /* 0x000fc60000000000 */
[----:B------:R-:W-:-:S05]  /*21a80*/  IMAD R5, R3, R7, R8 ;  /* 0x0000000703057224 */ /* 0x000fca00078e0208 */
[----:B------:R-:W-:Y:S01]  /*21a90*/  ISETP.GT.AND P6, PT, R5, R0, PT ;  /* 0x000000000500720c */ /* 0x000fe20003fc4270 */
[----:B------:R-:W-:-:S12]  /*21aa0*/  BRA.DIV UR4, `(.L_x_557) ;  /* 0x0000003204487947 */ /* 0x000fd8000b800000 */
[----:B------:R-:W-:-:S04]  /*21ab0*/  VOTE.ANY R6, PT, !P6 ;  /* 0x0000000000067806 */ /* 0x000fc800070e0100 */
[----:B------:R-:W1:Y:S02]  /*21ac0*/  POPC R4, R6 ;  /* 0x0000000600047309 */ /* 0x000e640000000000 */
[----:B-1----:R1:W2:Y:S02]  /*21ad0*/  SHFL.IDX PT, R5, R2, R4, 0x1f ;  /* 0x00001f0402057589 */ /* 0x0022a400000e0000 */
.L_x_688:
[----:B------:R-:W-:Y:S01]  /*21ae0*/  ISETP.NE.AND P0, PT, R6, RZ, PT ;  /* 0x000000ff0600720c */ /* 0x000fe20003f05270 */
[----:B------:R-:W-:-:S12]  /*21af0*/  IMAD.MOV.U32 R14, RZ, RZ, RZ ;  /* 0x000000ffff0e7224 */ /* 0x000fd800078e00ff */
[----:B------:R-:W-:Y:S05]  /*21b00*/  @!P0 BRA `(.L_x_558) ;  /* 0x0000000000108947 */ /* 0x000fea0003800000 */
[----:B------:R-:W-:Y:S01]  /*21b10*/  UMOV UR4, 0xffffffff ;  /* 0xffffffff00047882 */ /* 0x000fe20000000000 */
[----:B------:R-:W-:Y:S02]  /*21b20*/  IADD3 R12, R4, -0x1, RZ ;  /* 0xffffffff040c7810 */ /* 0x000fe40007ffe0ff */
[----:B------:R-:W-:Y:S05]  /*21b30*/  BRA.DIV UR4, `(.L_x_559) ;  /* 0x00000032046c7947 */ /* 0x000fea000b800000 */
[----:B------:R3:W4:Y:S02]  /*21b40*/  SHFL.IDX PT, R14, R3, R12, 0x1f ;  /* 0x00001f0c030e7589 */ /* 0x00072400000e0000 */
.L_x_558:
[----:B------:R-:W5:Y:S01]  /*21b50*/  LDL.LU R10, [R1+0xc] ;  /* 0x00000c00010a7983 */ /* 0x000f620000300800 */
[----:B--2---:R-:W-:Y:S01]  /*21b60*/  IABS R6, R5 ;  /* 0x0000000500067213 */ /* 0x004fe20000000000 */
[----:B----4-:R-:W-:-:S03]  /*21b70*/  IMAD R11, R14, R7, R8 ;  /* 0x000000070e0b7224 */ /* 0x010fc600078e0208 */
[----:B------:R-:W2:Y:S01]  /*21b80*/  I2F.RP R8, R6 ;  /* 0x0000000600087306 */ /* 0x000ea20000209400 */
[----:B------:R-:W-:Y:S01]  /*21b90*/  IMAD.IADD R0, R0, 0x1, -R11 ;  /* 0x0000000100007824 */ /* 0x000fe200078e0a0b */
[----:B------:R4:W-:Y:S06]  /*21ba0*/  STL [R1], R11 ;  /* 0x0000000b01007387 */ /* 0x0009ec0000100800 */
[----:B--2---:R-:W2:Y:S02]  /*21bb0*/  MUFU.RCP R8, R8 ;  /* 0x0000000800087308 */ /* 0x004ea40000001000 */
[----:B--2---:R-:W-:-:S06]  /*21bc0*/  VIADD R9, R8, 0xffffffe ;  /* 0x0ffffffe08097836 */ /* 0x004fcc0000000000 */
[----:B0--3--:R-:W1:Y:S02]  /*21bd0*/  F2I.FTZ.U32.TRUNC.NTZ R3, R9 ;  /* 0x0000000900037305 */ /* 0x009e64000021f000 */
[----:B-1----:R-:W-:-:S04]  /*21be0*/  IMAD.MOV R2, RZ, RZ, -R3 ;  /* 0x000000ffff027224 */ /* 0x002fc800078e0a03 */
[----:B------:R-:W-:Y:S02]  /*21bf0*/  IMAD R7, R2, R6, RZ ;  /* 0x0000000602077224 */ /* 0x000fe400078e02ff */
[----:B------:R-:W-:-:S04]  /*21c00*/  IMAD.MOV.U32 R2, RZ, RZ, RZ ;  /* 0x000000ffff027224 */ /* 0x000fc800078e00ff */
[----:B------:R-:W-:Y:S01]  /*21c10*/  IMAD.HI.U32 R2, R3, R7, R2 ;  /* 0x0000000703027227 */ /* 0x000fe200078e0002 */
[----:B------:R-:W-:Y:S02]  /*21c20*/  IABS R7, R5 ;  /* 0x0000000500077213 */ /* 0x000fe40000000000 */
[----:B------:R-:W-:-:S03]  /*21c30*/  IABS R3, R0 ;  /* 0x0000000000037213 */ /* 0x000fc60000000000 */
[----:B------:R-:W-:Y:S02]  /*21c40*/  IMAD.MOV R7, RZ, RZ, -R7 ;  /* 0x000000ffff077224 */ /* 0x000fe400078e0a07 */
[----:B------:R-:W-:-:S04]  /*21c50*/  IMAD.HI.U32 R2, R2, R3, RZ ;  /* 0x0000000302027227 */ /* 0x000fc800078e00ff */
[----:B------:R-:W-:-:S05]  /*21c60*/  IMAD R3, R2, R7, R3 ;  /* 0x0000000702037224 */ /* 0x000fca00078e0203 */
[----:B------:R-:W-:-:S13]  /*21c70*/  ISETP.GT.U32.AND P1, PT, R6, R3, PT ;  /* 0x000000030600720c */ /* 0x000fda0003f24070 */
[-C--:B------:R-:W-:Y:S01]  /*21c80*/  @!P1 IADD3 R3, R3, -R6.reuse, RZ ;  /* 0x8000000603039210 */ /* 0x080fe20007ffe0ff */
[----:B------:R-:W-:Y:S01]  /*21c90*/  @!P1 VIADD R2, R2, 0x1 ;  /* 0x0000000102029836 */ /* 0x000fe20000000000 */
[----:B------:R-:W-:Y:S02]  /*21ca0*/  ISETP.NE.AND P1, PT, R5, RZ, PT ;  /* 0x000000ff0500720c */ /* 0x000fe40003f25270 */
[----:B------:R-:W-:Y:S02]  /*21cb0*/  ISETP.GE.U32.AND P0, PT, R3, R6, PT ;  /* 0x000000060300720c */ /* 0x000fe40003f06070 */
[----:B------:R-:W-:-:S04]  /*21cc0*/  LOP3.LUT R3, R0, R5, RZ, 0x3c, !PT ;  /* 0x0000000500037212 */ /* 0x000fc800078e3cff */
[----:B------:R-:W-:-:S07]  /*21cd0*/  ISETP.GE.AND P2, PT, R3, RZ, PT ;  /* 0x000000ff0300720c */ /* 0x000fce0003f46270 */
[----:B------:R-:W-:-:S06]  /*21ce0*/  @P0 VIADD R2, R2, 0x1 ;  /* 0x0000000102020836 */ /* 0x000fcc0000000000 */
[----:B------:R-:W-:Y:S01]  /*21cf0*/  @!P2 IMAD.MOV R2, RZ, RZ, -R2 ;  /* 0x000000ffff02a224 */ /* 0x000fe200078e0a02 */
[----:B------:R-:W-:-:S05]  /*21d00*/  @!P1 LOP3.LUT R2, RZ, R5, RZ, 0x33, !PT ;  /* 0x00000005ff029212 */ /* 0x000fca00078e33ff */
[----:B------:R-:W-:-:S04]  /*21d10*/  IMAD.MOV R3, RZ, RZ, -R2 ;  /* 0x000000ffff037224 */ /* 0x000fc800078e0a02 */
[----:B------:R-:W-:-:S05]  /*21d20*/  IMAD R0, R5, R3, R0 ;  /* 0x0000000305007224 */ /* 0x000fca00078e0200 */
[----:B------:R4:W-:Y:S04]  /*21d30*/  STL [R1+0x4], R0 ;  /* 0x0000040001007387 */ /* 0x0009e80000100800 */
[----:B------:R4:W-:Y:S01]  /*21d40*/  STL [R1+0x8], R2 ;  /* 0x0000080201007387 */ /* 0x0009e20000100800 */
[----:B-----5:R-:W-:-:S05]  /*21d50*/  IMAD.IADD R10, R4, 0x1, R10 ;  /* 0x00000001040a7824 */ /* 0x020fca00078e020a */
[----:B------:R4:W-:Y:S01]  /*21d60*/  STL [R1+0xc], R10 ;  /* 0x00000c0a01007387 */ /* 0x0009e20000100800 */
[----:B------:R-:W-:Y:S05]  /*21d70*/  BRA `(.L_x_560) ;  /* 0x0000000000287947 */ /* 0x000fea0003800000 */
.L_x_552:
[----:B------:R-:W-:Y:S01]  /*21d80*/  UMOV UR4, URZ ;  /* 0x0000003f00047c82 */ /* 0x000fe20008000000 */
[----:B------:R-:W-:Y:S01]  /*21d90*/  ULDC UR6, c[0x0][0xc14] ;  /* 0x0003050000067ab9 */ /* 0x000fe20000000800 */
[----:B------:R-:W-:Y:S01]  /*21da0*/  UMOV UR5, URZ ;  /* 0x0000003f00057c82 */ /* 0x000fe20008000000 */
[----:B------:R0:W-:Y:S01]  /*21db0*/  STL [R1], R0 ;  /* 0x0000000001007387 */ /* 0x0001e20000100800 */
[----:B------:R-:W-:Y:S01]  /*21dc0*/  MOV R3, UR4 ;  /* 0x0000000400037c02 */ /* 0x000fe20008000f00 */
[----:B------:R-:W-:-:S04]  /*21dd0*/  IMAD.U32 R2, RZ, RZ, UR5 ;  /* 0x00000005ff027e24 */ /* 0x000fc8000f8e00ff */
[----:B------:R1:W-:Y:S01]  /*21de0*/  STL [R1+0x4], R3 ;  /* 0x0000040301007387 */ /* 0x0003e20000100800 */
[----:B0-----:R-:W-:-:S05]  /*21df0*/  IMAD.U32 R0, RZ, RZ, UR6 ;  /* 0x00000006ff007e24 */ /* 0x001fca000f8e00ff */
[----:B------:R1:W-:Y:S04]  /*21e00*/  STL [R1+0xc], R0 ;  /* 0x00000c0001007387 */ /* 0x0003e80000100800 */
[----:B------:R1:W-:Y:S02]  /*21e10*/  STL [R1+0x8], R2 ;  /* 0x0000080201007387 */ /* 0x0003e40000100800 */
.L_x_560:
[----:B-1----:R-:W2:Y:S04]  /*21e20*/  LDL R3, [R1+0x8] ;  /* 0x0000080001037983 */ /* 0x002ea80000100800 */
[----:B----4-:R-:W3:Y:S04]  /*21e30*/  LDL R2, [R1+0xc] ;  /* 0x00000c0001027983 */ /* 0x010ee80000100800 */
[----:B------:R-:W4:Y:S04]  /*21e40*/  LDL R4, [R1] ;  /* 0x0000000001047983 */ /* 0x000f280000100800 */
[----:B------:R-:W4:Y:S01]  /*21e50*/  LDL R5, [R1+0x4] ;  /* 0x0000040001057983 */ /* 0x000f220000100800 */
[----:B------:R-:W-:Y:S05]  /*21e60*/  WARPSYNC.ALL ;  /* 0x0000000000007948 */ /* 0x000fea0003800000 */
[----:B------:R-:W0:Y:S02]  /*21e70*/  S2R R0, SR_TID.X ;  /* 0x0000000000007919 */ /* 0x000e240000002100 */
[----:B0-----:R-:W-:Y:S01]  /*21e80*/  LOP3.LUT R0, R0, 0x1f, RZ, 0xc0, !PT ;  /* 0x0000001f00007812 */ /* 0x001fe200078ec0ff */
[----:B------:R-:W-:Y:S03]  /*21e90*/  BAR.SYNC.DEFER_BLOCKING 0x4, 0x180 ;  /* 0x0106000000007b1d */ /* 0x000fe60000010000 */
[----:B------:R-:W-:-:S13]  /*21ea0*/  ISETP.NE.AND P0, PT, R0, RZ, PT ;  /* 0x000000ff0000720c */ /* 0x000fda0003f05270 */
[----:B------:R-:W-:Y:S01]  /*21eb0*/  @!P0 MOV R0, 0x400 ;  /* 0x0000040000008802 */ /* 0x000fe20000000f00 */
[----:B--2---:R-:W-:Y:S02]  /*21ec0*/  IMAD.MOV.U32 R6, RZ, RZ, R3 ;  /* 0x000000ffff067224 */ /* 0x004fe400078e0003 */
[----:B------:R-:W0:Y:S01]  /*21ed0*/  @!P0 S2R R3, SR_CgaCtaId ;  /* 0x0000000000038919 */ /* 0x000e220000008800 */
[----:B---3--:R-:W-:Y:S01]  /*21ee0*/  IMAD.MOV.U32 R7, RZ, RZ, R2 ;  /* 0x000000ffff077224 */ /* 0x008fe200078e0002 */
[----:B0-----:R-:W-:-:S05]  /*21ef0*/  @!P0 LEA R0, R3, R0, 0x18 ;  /* 0x0000000003008211 */ /* 0x001fca00078ec0ff */
[----:B----4-:R1:W-:Y:S01]  /*21f00*/  @!P0 STS.128 [R0+0x2e8d0], R4 ;  /* 0x02e8d00400008388 */ /* 0x0103e20000000c00 */
[----:B------:R-:W-:Y:S06]  /*21f10*/  BAR.ARV 0x5, 0x180 ;  /* 0x0146000000007b1d */ /* 0x000fec0000002000 */
.L_x_549:
[----:B-1----:R-:W2:Y:S01]  /*21f20*/  LDL R0, [R1+0xc] ;  /* 0x00000c0001007983 */ /* 0x002ea20000100800 */
[----:B------:R-:W-:Y:S02]  /*21f30*/  ULDC UR4, c[0x0][0xc14] ;  /* 0x0003050000047ab9 */ /* 0x000fe40000000800 */
[----:B--2---:R-:W-:-:S13]  /*21f40*/  ISETP.GE.AND P0, PT, R0, UR4, PT ;  /* 0x0000000400007c0c */ /* 0x004fda000bf06270 */
[----:B------:R-:W-:Y:S05]  /*21f50*/  @!P0 BRA `(.L_x_561) ;  /* 0xffffffb000fc8947 */ /* 0x000fea000383ffff */
[----:B------:R-:W-:Y:S05]  /*21f60*/  BSYNC B7 ;  /* 0x0000000000077941 */ /* 0x000fea0003800000 */
.L_x_466:
[----:B---3--:R-:W2:Y:S01]  /*21f70*/  LDL.LU R0, [R1+0x44] ;  /* 0x0000440001007983 */ /* 0x008ea20000300800 */
[----:B------:R-:W-:Y:S01]  /*21f80*/  BSSY B0, `(.L_x_562) ;  /* 0x000000b000007945 */ /* 0x000fe20003800000 */
[----:B01----:R-:W0:Y:S01]  /*21f90*/  S2R R5, SR_CgaCtaId ;  /* 0x0000000000057919 */ /* 0x003e220000008800 */
[----:B--2---:R-:W-:-:S05]  /*21fa0*/  VIADD R0, R0, 0x1 ;  /* 0x0000000100007836 */ /* 0x004fca0000000000 */
[----:B------:R-:W-:-:S04]  /*21fb0*/  LEA.HI R2, R0, R0, RZ, 0x1 ;  /* 0x0000000000027211 */ /* 0x000fc800078f08ff */
[----:B------:R-:W-:-:S04]  /*21fc0*/  LOP3.LUT R3, R2, 0xfffffffe, RZ, 0xc0, !PT ;  /* 0xfffffffe02037812 */ /* 0x000fc800078ec0ff */
[----:B------:R-:W-:Y:S02]  /*21fd0*/  IADD3 R3, R0, -R3, RZ ;  /* 0x8000000300037210 */ /* 0x000fe40007ffe0ff */
[----:B------:R-:W-:Y:S02]  /*21fe0*/  MOV R0, 0x400 ;  /* 0x0000040000007802 */ /* 0x000fe40000000f00 */
[----:B------:R-:W-:Y:S02]  /*21ff0*/  SHF.L.U32 R3, R3, 0x1f, RZ ;  /* 0x0000001f03037819 */ /* 0x000fe400000006ff */
[----:B0-----:R-:W-:-:S04]  /*22000*/  LEA R0, R5, R0, 0x18 ;  /* 0x0000000005007211 */ /* 0x001fc800078ec0ff */
[----:B------:R-:W0:Y:S02]  /*22010*/  SYNCS.PHASECHK.TRANS64.TRYWAIT P0, [R0+URZ+0x2e820], R3 ;  /* 0x02e82003000075a7 */ /* 0x000e24000800017f */
[----:B0-----:R-:W-:Y:S05]  /*22020*/  @!P0 BRA `(.L_x_563) ;  /* 0x0000002c00548947 */ /* 0x001fea0003800000 */
.L_x_691:
[----:B------:R-:W-:Y:S05]  /*22030*/  BSYNC B0 ;  /* 0x0000000000007941 */ /* 0x000fea0003800000 */
.L_x_562:
[----:B------:R-:W-:-:S03]  /*22040*/  UMOV UR4, 0xffffffff ;  /* 0xffffffff00047882 */ /* 0x000fc60000000000 */
[----:B------:R-:W-:Y:S05]  /*22050*/  BRA.DIV UR4, `(.L_x_564) ;  /* 0x0000002e045c7947 */ /* 0x000fea000b800000 */
[----:B------:R-:W1:Y:S02]  /*22060*/  S2R R2, SR_TID.X ;  /* 0x0000000000027919 */ /* 0x000e640000002100 */
[----:B-1----:R-:W-:-:S04]  /*22070*/  SHF.R.U32.HI R2, RZ, 0x5, R2 ;  /* 0x00000005ff027819 */ /* 0x002fc80000011602 */
[----:B------:R-:W-:-:S05]  /*22080*/  LOP3.LUT R2, R2, 0x3, RZ, 0xc0, !PT ;  /* 0x0000000302027812 */ /* 0x000fca00078ec0ff */
[----:B------:R1:W2:Y:S02]  /*22090*/  SHFL.IDX PT, R14, R2, RZ, 0x1f ;  /* 0x00001fff020e7589 */ /* 0x0002a400000e0000 */
.L_x_694:
[----:B--2---:R-:W-:-:S13]  /*220a0*/  ISETP.NE.AND P0, PT, R14, RZ, PT ;  /* 0x000000ff0e00720c */ /* 0x004fda0003f05270 */
[----:B------:R-:W-:Y:S05]  /*220b0*/  @P0 BRA `(.L_x_285) ;  /* 0x0000000000b80947 */ /* 0x000fea0003800000 */
[----:B------:R-:W-:-:S03]  /*220c0*/  UMOV UR4, 0xffffffff ;  /* 0xffffffff00047882 */ /* 0x000fc60000000000 */
[----:B------:R-:W-:Y:S05]  /*220d0*/  BRA.DIV UR4, `(.L_x_565) ;  /* 0x0000002e04707947 */ /* 0x000fea000b800000 */
[----:B------:R-:W-:-:S13]  /*220e0*/  ELECT P6, URZ, PT ;  /* 0x00000000003f782f */ /* 0x000fda00038c0000 */
.L_x_697:
[----:B------:R-:W-:Y:S05]  /*220f0*/  @!P6 BRA `(.L_x_285) ;  /* 0x0000000000a8e947 */ /* 0x000fea0003800000 */
[----:B-1----:R-:W2:Y:S02]  /*22100*/  LDL R2, [R1+0x98] ;  /* 0x0000980001027983 */ /* 0x002ea40000100800 */
[----:B--2---:R-:W-:-:S13]  /*22110*/  R2UR UR4, R2 ;  /* 0x00000000020472ca */ /* 0x004fda00000e0000 */
[----:B------:R-:W-:-:S06]  /*22120*/  ULOP3.LUT UR4, UR4, 0x2, URZ, 0xfc, !UPT ;  /* 0x0000000204047892 */ /* 0x000fcc000f8efc3f */
[----:B------:R-:W-:-:S05]  /*22130*/  IMAD.U32 R2, RZ, RZ, UR4 ;  /* 0x00000004ff027e24 */ /* 0x000fca000f8e00ff */
[----:B------:R-:W-:-:S13]  /*22140*/  ISETP.NE.AND P0, PT, R2, 0x3, PT ;  /* 0x000000030200780c */ /* 0x000fda0003f05270 */
[----:B------:R-:W-:Y:S05]  /*22150*/  @!P0 BRA `(.L_x_566) ;  /* 0x0000000000048947 */ /* 0x000fea0003800000 */
[----:B------:R-:W-:Y:S01]  /*22160*/  BPT.TRAP 0x1 ;  /* 0x000000040000795c */ /* 0x000fe20000300000 */
.L_x_566:
        /* <DEDUP_REMOVED lines=14> */
.L_x_698:
[----:B------:R-:W1:Y:S02]  /*22250*/  SYNCS.PHASECHK.TRANS64.TRYWAIT P1, [R7+URZ], R2 ;  /* 0x00000002070075a7 */ /* 0x000e64000802017f */
[----:B-1----:R-:W-:Y:S05]  /*22260*/  @!P1 BRA `(.L_x_568) ;  /* 0x0000002c00409947 */ /* 0x002fea0003800000 */
.L_x_699:
[----:B------:R-:W-:Y:S05]  /*22270*/  @!P0 BRA `(.L_x_569) ;  /* 0x0000000000048947 */ /* 0x000fea0003800000 */
[----:B------:R-:W-:Y:S01]  /*22280*/  BPT.TRAP 0x1 ;  /* 0x000000040000795c */ /* 0x000fe20000300000 */
.L_x_569:
[----:B------:R-:W2:Y:S02]  /*22290*/  LDL.LU R4, [R1+0x10] ;  /* 0x0000100001047983 */ /* 0x000ea40000300800 */
[----:B--2---:R-:W-:-:S04]  /*222a0*/  LEA R4, R4, R0, 0x3 ;  /* 0x0000000004047211 */ /* 0x004fc800078e18ff */
[----:B------:R-:W2:Y:S02]  /*222b0*/  SYNCS.PHASECHK.TRANS64.TRYWAIT P1, [R4+URZ+0x2e860], R5 ;  /* 0x02e86005040075a7 */ /* 0x000ea4000802017f */
[----:B--2---:R-:W-:Y:S05]  /*222c0*/  @!P1 BRA `(.L_x_570) ;  /* 0x0000002c003c9947 */ /* 0x004fea0003800000 */
.L_x_700:
[----:B------:R-:W-:Y:S05]  /*222d0*/  @!P0 BRA `(.L_x_571) ;  /* 0x0000000000048947 */ /* 0x000fea0003800000 */
[----:B------:R-:W-:Y:S01]  /*222e0*/  BPT.TRAP 0x1 ;  /* 0x000000040000795c */ /* 0x000fe20000300000 */
.L_x_571:
[----:B------:R-:W-:-:S04]  /*222f0*/  IMAD R3, R3, 0x8, R0 ;  /* 0x0000000803037824 */ /* 0x000fc800078e0200 */
[----:B------:R-:W3:Y:S02]  /*22300*/  SYNCS.PHASECHK.TRANS64.TRYWAIT P1, [R3+URZ+0x2e860], R2 ;  /* 0x02e86002030075a7 */ /* 0x000ee4000802017f */
[----:B---3--:R-:W-:Y:S05]  /*22310*/  @!P1 BRA `(.L_x_572) ;  /* 0x0000002c003c9947 */ /* 0x008fea0003800000 */
.L_x_701:
[----:B------:R-:W-:Y:S05]  /*22320*/  @!P0 BRA `(.L_x_573) ;  /* 0x0000000000048947 */ /* 0x000fea0003800000 */
[----:B------:R-:W-:Y:S01]  /*22330*/  BPT.TRAP 0x1 ;  /* 0x000000040000795c */ /* 0x000fe20000300000 */
.L_x_573:
[----:B------:R-:W4:Y:S02]  /*22340*/  SYNCS.PHASECHK.TRANS64.TRYWAIT P0, [R4+URZ+0x2e880], R5 ;  /* 0x02e88005040075a7 */ /* 0x000f24000800017f */
[----:B----4-:R-:W-:Y:S05]  /*22350*/  @!P0 BRA `(.L_x_574) ;  /* 0x0000002c00408947 */ /* 0x010fea0003800000 */
.L_x_575:
[----:B------:R0:W0:Y:S02]  /*22360*/  SYNCS.PHASECHK.TRANS64.TRYWAIT P0, [R3+URZ+0x2e880], R2 ;  /* 0x02e88002030075a7 */ /* 0x000024000800017f */
[----:B0-----:R-:W-:Y:S05]  /*22370*/  @!P0 NANOSLEEP.SYNCS 0x989680 ;  /* 0x009896800000895d */ /* 0x001fea0003900000 */
[----:B------:R-:W0:Y:S02]  /*22380*/  @!P0 SYNCS.PHASECHK.TRANS64 P0, [R3+URZ+0x2e880], R2 ;  /* 0x02e88002030085a7 */ /* 0x000e24000800007f */
[----:B0-----:R-:W-:Y:S05]  /*22390*/  @!P0 BRA `(.L_x_575) ;  /* 0xfffffffc00f08947 */ /* 0x001fea000383ffff */
.L_x_285:
[----:B------:R-:W-:Y:S05]  /*223a0*/  BSYNC B8 ;  /* 0x0000000000087941 */ /* 0x000fea0003800000 */
.L_x_282:
[----:B------:R-:W-:Y:S05]  /*223b0*/  EXIT ;  /* 0x000000000000794d */ /* 0x000fea0003800000 */
.L_x_307:
[----:B0-----:R0:W1:Y:S02]  /*223c0*/  SYNCS.PHASECHK.TRANS64.TRYWAIT P6, [R111+URZ+0x2e890], R127 ;  /* 0x02e8907f6f0075a7 */ /* 0x00106400080c017f */
[----:B-1----:R-:W-:Y:S05]  /*223d0*/  @!P6 NANOSLEEP.SYNCS 0x989680 ;  /* 0x009896800000e95d */ /* 0x002fea0003900000 */
[----:B------:R-:W1:Y:S02]  /*223e0*/  @!P6 SYNCS.PHASECHK.TRANS64 P6, [R111+URZ+0x2e890], R127 ;  /* 0x02e8907f6f00e5a7 */ /* 0x000e6400080c007f */
[----:B-1----:R-:W-:Y:S05]  /*223f0*/  @!P6 BRA `(.L_x_307) ;  /* 0xfffffffc00f0e947 */ /* 0x002fea000383ffff */
[----:B------:R-:W-:Y:S05]  /*22400*/  BRA `(.L_x_576) ;  /* 0xfffffe0c00647947 */ /* 0x000fea000383ffff */
.L_x_341:
[----:B0-----:R0:W1:Y:S02]  /*22410*/  SYNCS.PHASECHK.TRANS64.TRYWAIT P3, [R111+URZ+0x2e890], R127 ;  /* 0x02e8907f6f0075a7 */ /* 0x001064000806017f */
[----:B-1----:R-:W-:Y:S05]  /*22420*/  @!P3 NANOSLEEP.SYNCS 0x989680 ;  /* 0x009896800000b95d */ /* 0x002fea0003900000 */
[----:B------:R-:W1:Y:S02]  /*22430*/  @!P3 SYNCS.PHASECHK.TRANS64 P3, [R111+URZ+0x2e890], R127 ;  /* 0x02e8907f6f00b5a7 */ /* 0x000e64000806007f */
[----:B-1----:R-:W-:Y:S05]  /*22440*/  @!P3 BRA `(.L_x_341) ;  /* 0xfffffffc00f0b947 */ /* 0x002fea000383ffff */
[----:B------:R-:W-:Y:S05]  /*22450*/  BRA `(.L_x_577) ;  /* 0xfffffe4c00f87947 */ /* 0x000fea000383ffff */
.L_x_358:
[----:B0-----:R0:W1:Y:S02]  /*22460*/  SYNCS.PHASECHK.TRANS64.TRYWAIT P2, [R111+URZ+0x2e890], R127 ;  /* 0x02e8907f6f0075a7 */ /* 0x001064000804017f */
[----:B-1----:R-:W-:Y:S05]  /*22470*/  @!P2 NANOSLEEP.SYNCS 0x989680 ;  /* 0x009896800000a95d */ /* 0x002fea0003900000 */
[----:B------:R-:W1:Y:S02]  /*22480*/  @!P2 SYNCS.PHASECHK.TRANS64 P2, [R111+URZ+0x2e890], R127 ;  /* 0x02e8907f6f00a5a7 */ /* 0x000e64000804007f */
[----:B-1----:R-:W-:Y:S05]  /*22490*/  @!P2 BRA `(.L_x_358) ;  /* 0xfffffffc00f0a947 */ /* 0x002fea000383ffff */
[----:B------:R-:W-:Y:S05]  /*224a0*/  BRA `(.L_x_578) ;  /* 0xfffffe9000187947 */ /* 0x000fea000383ffff */
.L_x_368:
[----:B--2---:R2:W3:Y:S02]  /*224b0*/  SYNCS.PHASECHK.TRANS64.TRYWAIT P3, [R111+URZ+0x2e8b0], R127 ;  /* 0x02e8b07f6f0075a7 */ /* 0x0044e4000806017f */
[----:B---3--:R-:W-:Y:S05]  /*224c0*/  @!P3 NANOSLEEP.SYNCS 0x989680 ;  /* 0x009896800000b95d */ /* 0x008fea0003900000 */
[----:B------:R-:W3:Y:S02]  /*224d0*/  @!P3 SYNCS.PHASECHK.TRANS64 P3, [R111+URZ+0x2e8b0], R127 ;  /* 0x02e8b07f6f00b5a7 */ /* 0x000ee4000806007f */
[----:B---3--:R-:W-:Y:S05]  /*224e0*/  @!P3 BRA `(.L_x_368) ;  /* 0xfffffffc00f0b947 */ /* 0x008fea000383ffff */
[----:B------:R-:W-:Y:S05]  /*224f0*/  BRA `(.L_x_579) ;  /* 0xfffffe9400e07947 */ /* 0x000fea000383ffff */
.L_x_380:
[----:B------:R-:W0:Y:S01]  /*22500*/  S2R R50, SR_TID.X ;  /* 0x0000000000327919 */ /* 0x000e220000002100 */
[----:B------:R-:W-:Y:S01]  /*22510*/  BSSY B0, `(.L_x_580) ;  /* 0x000000c000007945 */ /* 0x000fe20003800000 */
[----:B------:R-:W-:Y:S01]  /*22520*/  IMAD.MOV.U32 R12, RZ, RZ, RZ ;  /* 0x000000ffff0c7224 */ /* 0x000fe200078e00ff */
[----:B------:R-:W-:Y:S01]  /*22530*/  MOV R15, 0xffffffff ;  /* 0xffffffff000f7802 */ /* 0x000fe20000000f00 */
[----:B------:R-:W-:Y:S02]  /*22540*/  IMAD.MOV.U32 R11, RZ, RZ, 0x1f ;  /* 0x0000001fff0b7424 */ /* 0x000fe400078e00ff */
[----:B0-----:R-:W-:-:S05]  /*22550*/  VIADD R51, R50, 0xffffff80 ;  /* 0xffffff8032337836 */ /* 0x001fca0000000000 */
[----:B------:R-:W-:-:S04]  /*22560*/  SHF.R.S32.HI R50, RZ, 0x1f, R51 ;  /* 0x0000001fff327819 */ /* 0x000fc80000011433 */
[----:B------:R-:W-:-:S04]  /*22570*/  LEA.HI R50, R50, R51, RZ, 0x7 ;  /* 0x0000003332327211 */ /* 0x000fc800078f38ff */
[----:B------:R-:W-:-:S05]  /*22580*/  SHF.R.S32.HI R50, RZ, 0x7, R50 ;  /* 0x00000007ff327819 */ /* 0x000fca0000011432 */
[----:B------:R-:W-:-:S07]  /*22590*/  IMAD.MOV.U32 R13, RZ, RZ, R50 ;  /* 0x000000ffff0d7224 */ /* 0x000fce00078e0032 */
[----:B-----5:R-:W-:Y:S05]  /*225a0*/  WARPSYNC.COLLECTIVE R15, `(.L_x_581) ;  /* 0x000000000f087348 */ /* 0x020fea0003c00000 */
[----:B------:R0:W1:Y:S02]  /*225b0*/  SHFL.IDX P6, R14, R13, R12, R11 ;  /* 0x0000000c0d0e7389 */ /* 0x00006400000c000b */
[----:B01---5:R-:W-:Y:S01]  /*225c0*/  ENDCOLLECTIVE ;  /* 0x000000000000791b */ /* 0x023fe20003800000 */
.L_x_581:
[----:B------:R-:W-:Y:S05]  /*225d0*/  BSYNC B0 ;  /* 0x0000000000007941 */ /* 0x000fea0003800000 */
.L_x_580:
[----:B------:R1:W-:Y:S01]  /*225e0*/  STL [R1+0x44], R14 ;  /* 0x0000440e01007387 */ /* 0x0003e20000100800 */
[----:B------:R-:W-:Y:S05]  /*225f0*/  BRA `(.L_x_582) ;  /* 0xfffffea400487947 */ /* 0x000fea000383ffff */
.L_x_394:
[----:B------:R-:W-:Y:S01]  /*22600*/  BSSY B1, `(.L_x_583) ;  /* 0x0000008000017945 */ /* 0x000fe20003800000 */
[----:B------:R-:W-:Y:S02]  /*22610*/  IMAD.MOV.U32 R13, RZ, RZ, R26 ;  /* 0x000000ffff0d7224 */ /* 0x000fe400078e001a */
[----:B------:R-:W-:Y:S02]  /*22620*/  IMAD.MOV.U32 R12, RZ, RZ, RZ ;  /* 0x000000ffff0c7224 */ /* 0x000fe400078e00ff */
[----:B------:R-:W-:Y:S02]  /*22630*/  IMAD.MOV.U32 R11, RZ, RZ, 0x1c1f ;  /* 0x00001c1fff0b7424 */ /* 0x000fe400078e00ff */
[----:B------:R-:W-:-:S07]  /*22640*/  IMAD.MOV.U32 R15, RZ, RZ, -0x1 ;  /* 0xffffffffff0f7424 */ /* 0x000fce00078e00ff */
[----:B01---5:R-:W-:Y:S05]  /*22650*/  WARPSYNC.COLLECTIVE R15, `(.L_x_584) ;  /* 0x000000000f087348 */ /* 0x023fea0003c00000 */
[----:B-1----:R1:W2:Y:S02]  /*22660*/  SHFL.IDX P6, R14, R13, R12, R11 ;  /* 0x0000000c0d0e7389 */ /* 0x0022a400000c000b */
[----:B012--5:R-:W-:Y:S01]  /*22670*/  ENDCOLLECTIVE ;  /* 0x000000000000791b */ /* 0x027fe20003800000 */
.L_x_584:
[----:B------:R-:W-:Y:S05]  /*22680*/  BSYNC B1 ;  /* 0x0000000000017941 */ /* 0x000fea0003800000 */
.L_x_583:
[----:B------:R-:W-:Y:S05]  /*22690*/  BRA `(.L_x_585) ;  /* 0xfffffeac00507947 */ /* 0x000fea000383ffff */
.L_x_395:
[----:B------:R-:W-:Y:S01]  /*226a0*/  BSSY B1, `(.L_x_586) ;  /* 0x0000008000017945 */ /* 0x000fe20003800000 */
[----:B------:R-:W-:Y:S01]  /*226b0*/  IMAD.MOV.U32 R13, RZ, RZ, R24 ;  /* 0x000000ffff0d7224 */ /* 0x000fe200078e0018 */
[----:B------:R-:W-:Y:S01]  /*226c0*/  MOV R12, RZ ;  /* 0x000000ff000c7202 */ /* 0x000fe20000000f00 */
[----:B------:R-:W-:Y:S02]  /*226d0*/  IMAD.MOV.U32 R11, RZ, RZ, 0x1c1f ;  /* 0x00001c1fff0b7424 */ /* 0x000fe400078e00ff */
[----:B------:R-:W-:-:S07]  /*226e0*/  IMAD.MOV.U32 R15, RZ, RZ, -0x1 ;  /* 0xffffffffff0f7424 */ /* 0x000fce00078e00ff */
[----:B01---5:R-:W-:Y:S05]  /*226f0*/  WARPSYNC.COLLECTIVE R15, `(.L_x_587) ;  /* 0x000000000f087348 */ /* 0x023fea0003c00000 */
[----:B-1----:R1:W2:Y:S02]  /*22700*/  SHFL.IDX P6, R14, R13, R12, R11 ;  /* 0x0000000c0d0e7389 */ /* 0x0022a400000c000b */
[----:B012--5:R-:W-:Y:S01]  /*22710*/  ENDCOLLECTIVE ;  /* 0x000000000000791b */ /* 0x027fe20003800000 */
.L_x_587:
[----:B------:R-:W-:Y:S05]  /*22720*/  BSYNC B1 ;  /* 0x0000000000017941 */ /* 0x000fea0003800000 */
.L_x_586:
[----:B------:R-:W-:Y:S05]  /*22730*/  BRA `(.L_x_588) ;  /* 0xfffffeac00307947 */ /* 0x000fea000383ffff */
.L_x_396:
[----:B------:R-:W-:Y:S01]  /*22740*/  BSSY B1, `(.L_x_589) ;  /* 0x0000008000017945 */ /* 0x000fe20003800000 */
[----:B------:R-:W-:Y:S01]  /*22750*/  IMAD.MOV.U32 R13, RZ, RZ, R27 ;  /* 0x000000ffff0d7224 */ /* 0x000fe200078e001b */
[----:B------:R-:W-:Y:S01]  /*22760*/  MOV R15, 0xffffffff ;  /* 0xffffffff000f7802 */ /* 0x000fe20000000f00 */
[----:B------:R-:W-:Y:S02]  /*22770*/  IMAD.MOV.U32 R12, RZ, RZ, RZ ;  /* 0x000000ffff0c7224 */ /* 0x000fe400078e00ff */
[----:B------:R-:W-:-:S07]  /*22780*/  IMAD.MOV.U32 R11, RZ, RZ, 0x1c1f ;  /* 0x00001c1fff0b7424 */ /* 0x000fce00078e00ff */
[----:B01---5:R-:W-:Y:S05]  /*22790*/  WARPSYNC.COLLECTIVE R15, `(.L_x_590) ;  /* 0x000000000f087348 */ /* 0x023fea0003c00000 */
[----:B-1----:R1:W2:Y:S02]  /*227a0*/  SHFL.IDX P6, R14, R13, R12, R11 ;  /* 0x0000000c0d0e7389 */ /* 0x0022a400000c000b */
[----:B012--5:R-:W-:Y:S01]  /*227b0*/  ENDCOLLECTIVE ;  /* 0x000000000000791b */ /* 0x027fe20003800000 */
.L_x_590:
[----:B------:R-:W-:Y:S05]  /*227c0*/  BSYNC B1 ;  /* 0x0000000000017941 */ /* 0x000fea0003800000 */
.L_x_589:
[----:B------:R-:W-:Y:S05]  /*227d0*/  BRA `(.L_x_591) ;  /* 0xfffffeac00107947 */ /* 0x000fea000383ffff */
.L_x_397:
[----:B------:R-:W-:Y:S01]  /*227e0*/  BSSY B1, `(.L_x_592) ;  /* 0x0000008000017945 */ /* 0x000fe20003800000 */
[----:B------:R-:W-:Y:S02]  /*227f0*/  IMAD.MOV.U32 R13, RZ, RZ, R28 ;  /* 0x000000ffff0d7224 */ /* 0x000fe400078e001c */
[----:B------:R-:W-:Y:S02]  /*22800*/  IMAD.MOV.U32 R12, RZ, RZ, RZ ;  /* 0x000000ffff0c7224 */ /* 0x000fe400078e00ff */
[----:B------:R-:W-:Y:S02]  /*22810*/  IMAD.MOV.U32 R11, RZ, RZ, 0x1c1f ;  /* 0x00001c1fff0b7424 */ /* 0x000fe400078e00ff */
[----:B------:R-:W-:-:S07]  /*22820*/  IMAD.MOV.U32 R15, RZ, RZ, -0x1 ;  /* 0xffffffffff0f7424 */ /* 0x000fce00078e00ff */
[----:B01----:R-:W-:Y:S05]  /*22830*/  WARPSYNC.COLLECTIVE R15, `(.L_x_593) ;  /* 0x000000000f087348 */ /* 0x003fea0003c00000 */
[----:B-1----:R1:W2:Y:S02]  /*22840*/  SHFL.IDX P6, R14, R13, R12, R11 ;  /* 0x0000000c0d0e7389 */ /* 0x0022a400000c000b */
[----:B012---:R-:W-:Y:S01]  /*22850*/  ENDCOLLECTIVE ;  /* 0x000000000000791b */ /* 0x007fe20003800000 */
.L_x_593:
[----:B------:R-:W-:Y:S05]  /*22860*/  BSYNC B1 ;  /* 0x0000000000017941 */ /* 0x000fea0003800000 */
.L_x_592:
[----:B------:R-:W-:Y:S05]  /*22870*/  BRA `(.L_x_594) ;  /* 0xfffffea800f47947 */ /* 0x000fea000383ffff */
.L_x_399:
[----:B0-----:R0:W1:Y:S02]  /*22880*/  SYNCS.PHASECHK.TRANS64.TRYWAIT P1, [R16+URZ+0x2e800], R35 ;  /* 0x02e80023100075a7 */ /* 0x001064000802017f */
[----:B-1----:R-:W-:Y:S05]  /*22890*/  @!P1 NANOSLEEP.SYNCS 0x989680 ;  /* 0x009896800000995d */ /* 0x002fea0003900000 */
[----:B------:R-:W1:Y:S02]  /*228a0*/  @!P1 SYNCS.PHASECHK.TRANS64 P1, [R16+URZ+0x2e800], R35 ;  /* 0x02e80023100095a7 */ /* 0x000e64000802007f */
[----:B-1----:R-:W-:Y:S05]  /*228b0*/  @!P1 BRA `(.L_x_399) ;  /* 0xfffffffc00f09947 */ /* 0x002fea000383ffff */
[----:B------:R-:W-:Y:S05]  /*228c0*/  BRA `(.L_x_595) ;  /* 0xfffffeac00e87947 */ /* 0x000fea000383ffff */
.L_x_407:
        /* <DEDUP_REMOVED lines=8> */
.L_x_597:
[----:B------:R-:W-:Y:S05]  /*22950*/  BSYNC B1 ;  /* 0x0000000000017941 */ /* 0x000fea0003800000 */
.L_x_596:
[----:B------:R-:W-:Y:S05]  /*22960*/  BRA `(.L_x_598) ;  /* 0xfffffec400f07947 */ /* 0x000fea000383ffff */
.L_x_408:
        /* <DEDUP_REMOVED lines=8> */
.L_x_600:
[----:B------:R-:W-:Y:S05]  /*229f0*/  BSYNC B1 ;  /* 0x0000000000017941 */ /* 0x000fea0003800000 */
.L_x_599:
[----:B------:R-:W-:Y:S05]  /*22a00*/  BRA `(.L_x_601) ;  /* 0xfffffec400d07947 */ /* 0x000fea000383ffff */
.L_x_409:
        /* <DEDUP_REMOVED lines=8> */
.L_x_603:
[----:B------:R-:W-:Y:S05]  /*22a90*/  BSYNC B1 ;  /* 0x0000000000017941 */ /* 0x000fea0003800000 */
.L_x_602:
[----:B------:R-:W-:Y:S05]  /*22aa0*/  BRA `(.L_x_604) ;  /* 0xfffffec400b47947 */ /* 0x000fea000383ffff */
.L_x_410:
[----:B------:R-:W-:Y:S01]  /*22ab0*/  BSSY B1, `(.L_x_605) ;  /* 0x0000008000017945 */ /* 0x000fe20003800000 */
[----:B------:R-:W-:Y:S01]  /*22ac0*/  IMAD.MOV.U32 R13, RZ, RZ, R28 ;  /* 0x000000ffff0d7224 */ /* 0x000fe200078e001c */
[----:B------:R-:W-:Y:S01]  /*22ad0*/  MOV R12, RZ ;  /* 0x000000ff000c7202 */ /* 0x000fe20000000f00 */
[----:B------:R-:W-:Y:S02]  /*22ae0*/  IMAD.MOV.U32 R11, RZ, RZ, 0x1c1f ;  /* 0x00001c1fff0b7424 */ /* 0x000fe400078e00ff */
[----:B------:R-:W-:-:S07]  /*22af0*/  IMAD.MOV.U32 R15, RZ, RZ, -0x1 ;  /* 0xffffffffff0f7424 */ /* 0x000fce00078e00ff */
[----:B01----:R-:W-:Y:S05]  /*22b00*/  WARPSYNC.COLLECTIVE R15, `(.L_x_606) ;  /* 0x000000000f087348 */ /* 0x003fea0003c00000 */
[----:B-1----:R1:W2:Y:S02]  /*22b10*/  SHFL.IDX P6, R14, R13, R12, R11 ;  /* 0x0000000c0d0e7389 */ /* 0x0022a400000c000b */
[----:B012---:R-:W-:Y:S01]  /*22b20*/  ENDCOLLECTIVE ;  /* 0x000000000000791b */ /* 0x007fe20003800000 */
.L_x_606:
[----:B------:R-:W-:Y:S05]  /*22b30*/  BSYNC B1 ;  /* 0x0000000000017941 */ /* 0x000fea0003800000 */
.L_x_605:
[----:B------:R-:W-:Y:S05]  /*22b40*/  BRA `(.L_x_607) ;  /* 0xfffffec4009c7947 */ /* 0x000fea000383ffff */
.L_x_412:
[----:B-1----:R1:W2:Y:S02]  /*22b50*/  SYNCS.PHASECHK.TRANS64.TRYWAIT P1, [R16+URZ+0x2e800], R25 ;  /* 0x02e80019100075a7 */ /* 0x0022a4000802017f */
[----:B--2---:R-:W-:Y:S05]  /*22b60*/  @!P1 NANOSLEEP.SYNCS 0x989680 ;  /* 0x009896800000995d */ /* 0x004fea0003900000 */
[----:B------:R-:W2:Y:S02]  /*22b70*/  @!P1 SYNCS.PHASECHK.TRANS64 P1, [R16+URZ+0x2e800], R25 ;  /* 0x02e80019100095a7 */ /* 0x000ea4000802007f */
[----:B--2---:R-:W-:Y:S05]  /*22b80*/  @!P1 BRA `(.L_x_412) ;  /* 0xfffffffc00f09947 */ /* 0x004fea000383ffff */
[----:B------:R-:W-:Y:S05]  /*22b90*/  BRA `(.L_x_608) ;  /* 0xfffffec800907947 */ /* 0x000fea000383ffff */
.L_x_418:
[----:B-1----:R1:W3:Y:S02]  /*22ba0*/  SYNCS.PHASECHK.TRANS64.TRYWAIT P1, [R3+URZ+0x2e830], R6 ;  /* 0x02e83006030075a7 */ /* 0x0022e4000802017f */
[----:B---3--:R-:W-:Y:S05]  /*22bb0*/  @!P1 NANOSLEEP.SYNCS 0x989680 ;  /* 0x009896800000995d */ /* 0x008fea0003900000 */
[----:B------:R-:W3:Y:S02]  /*22bc0*/  @!P1 SYNCS.PHASECHK.TRANS64 P1, [R3+URZ+0x2e830], R6 ;  /* 0x02e83006030095a7 */ /* 0x000ee4000802007f */
[----:B---3--:R-:W-:Y:S05]  /*22bd0*/  @!P1 BRA `(.L_x_418) ;  /* 0xfffffffc00f09947 */ /* 0x008fea000383ffff */
[----:B------:R-:W-:Y:S05]  /*22be0*/  BRA `(.L_x_417) ;  /* 0xfffffee4001c7947 */ /* 0x000fea000383ffff */
.L_x_424:
[----:B-1----:R1:W2:Y:S02]  /*22bf0*/  SYNCS.PHASECHK.TRANS64.TRYWAIT P2, [R13+URZ+0x2e830], R0 ;  /* 0x02e830000d0075a7 */ /* 0x0022a4000804017f */
[----:B--2---:R-:W-:Y:S05]  /*22c00*/  @!P2 NANOSLEEP.SYNCS 0x989680 ;  /* 0x009896800000a95d */ /* 0x004fea0003900000 */
[----:B------:R-:W2:Y:S02]  /*22c10*/  @!P2 SYNCS.PHASECHK.TRANS64 P2, [R13+URZ+0x2e830], R0 ;  /* 0x02e830000d00a5a7 */ /* 0x000ea4000804007f */
[----:B--2---:R-:W-:Y:S05]  /*22c20*/  @!P2 BRA `(.L_x_424) ;  /* 0xfffffffc00f0a947 */ /* 0x004fea000383ffff */
[----:B------:R-:W-:Y:S05]  /*22c30*/  BRA `(.L_x_423) ;  /* 0xffffff2400f87947 */ /* 0x000fea000383ffff */
.L_x_428:
[----:B-1----:R1:W2:Y:S02]  /*22c40*/  SYNCS.PHASECHK.TRANS64.TRYWAIT P1, [R12+URZ+0x2e850], R0 ;  /* 0x02e850000c0075a7 */ /* 0x0022a4000802017f */
[----:B--2---:R-:W-:Y:S05]  /*22c50*/  @!P1 NANOSLEEP.SYNCS 0x989680 ;  /* 0x009896800000995d */ /* 0x004fea0003900000 */
[----:B------:R-:W2:Y:S02]  /*22c60*/  @!P1 SYNCS.PHASECHK.TRANS64 P1, [R12+URZ+0x2e850], R0 ;  /* 0x02e850000c0095a7 */ /* 0x000ea4000802007f */
[----:B--2---:R-:W-:Y:S05]  /*22c70*/  @!P1 BRA `(.L_x_428) ;  /* 0xfffffffc00f09947 */ /* 0x004fea000383ffff */
[----:B------:R-:W-:Y:S05]  /*22c80*/  BRA `(.L_x_425) ;  /* 0xffffff3c00487947 */ /* 0x000fea000383ffff */
.L_x_434:
[----:B--2---:R2:W3:Y:S02]  /*22c90*/  SYNCS.PHASECHK.TRANS64.TRYWAIT P1, [R12+URZ+0x2e850], R3 ;  /* 0x02e850030c0075a7 */ /* 0x0044e4000802017f */
[----:B---3--:R-:W-:Y:S05]  /*22ca0*/  @!P1 NANOSLEEP.SYNCS 0x989680 ;  /* 0x009896800000995d */ /* 0x008fea0003900000 */
[----:B------:R-:W3:Y:S02]  /*22cb0*/  @!P1 SYNCS.PHASECHK.TRANS64 P1, [R12+URZ+0x2e850], R3 ;  /* 0x02e850030c0095a7 */ /* 0x000ee4000802007f */
[----:B---3--:R-:W-:Y:S05]  /*22cc0*/  @!P1 BRA `(.L_x_434) ;  /* 0xfffffffc00f09947 */ /* 0x008fea000383ffff */
[----:B------:R-:W-:Y:S05]  /*22cd0*/  BRA `(.L_x_433) ;  /* 0xffffff6400e47947 */ /* 0x000fea000383ffff */
.L_x_438:
[----:B------:R-:W-:Y:S01]  /*22ce0*/  IMAD.MOV.U32 R12, RZ, RZ, R0 ;  /* 0x000000ffff0c7224 */ /* 0x000fe200078e0000 */
[----:B------:R-:W-:Y:S01]  /*22cf0*/  SEL R5, R96, R97, P0 ;  /* 0x0000006160057207 */ /* 0x000fe20000000000 */
[----:B------:R-:W-:Y:S01]  /*22d00*/  IMAD.MOV.U32 R11, RZ, RZ, 0x1c1f ;  /* 0x00001c1fff0b7424 */ /* 0x000fe200078e00ff */
[----:B------:R-:W-:Y:S01]  /*22d10*/  SEL R7, R97, R96, P0 ;  /* 0x0000006061077207 */ /* 0x000fe20000000000 */
[----:B------:R-:W-:Y:S01]  /*22d20*/  IMAD.MOV.U32 R15, RZ, RZ, -0x1 ;  /* 0xffffffffff0f7424 */ /* 0x000fe200078e00ff */
[----:B------:R-:W-:Y:S02]  /*22d30*/  SEL R9, R92, R93, P0 ;  /* 0x0000005d5c097207 */ /* 0x000fe40000000000 */
[----:B------:R-:W-:-:S07]  /*22d40*/  SEL R21, R93, R92, P0 ;  /* 0x0000005c5d157207 */ /* 0x000fce0000000000 */
[----:B-1---5:R-:W-:Y:S05]  /*22d50*/  WARPSYNC.COLLECTIVE R15, `(.L_x_609) ;  /* 0x000000000f087348 */ /* 0x022fea0003c00000 */
[----:B------:R0:W2:Y:S02]  /*22d60*/  SHFL.IDX P6, R14, R13, R12, R11 ;  /* 0x0000000c0d0e7389 */ /* 0x0000a400000c000b */
[----:B012--5:R-:W-:Y:S01]  /*22d70*/  ENDCOLLECTIVE ;  /* 0x000000000000791b */ /* 0x027fe20003800000 */
.L_x_609:
[----:B------:R-:W-:Y:S02]  /*22d80*/  SEL R25, R48, R45, P0 ;  /* 0x0000002d30197207 */ /* 0x000fe40000000000 */
[----:B------:R-:W-:Y:S02]  /*22d90*/  SEL R27, R45, R48, P0 ;  /* 0x000000302d1b7207 */ /* 0x000fe40000000000 */
[----:B------:R-:W-:Y:S02]  /*22da0*/  SEL R45, R65, R68, P0 ;  /* 0x00000044412d7207 */ /* 0x000fe40000000000 */
[----:B------:R-:W-:Y:S02]  /*22db0*/  SEL R47, R68, R65, P0 ;  /* 0x00000041442f7207 */ /* 0x000fe40000000000 */
[----:B------:R-:W-:Y:S02]  /*22dc0*/  SEL R63, R38, R67, P0 ;  /* 0x00000043263f7207 */ /* 0x000fe40000000000 */
[----:B------:R-:W-:-:S02]  /*22dd0*/  SEL R65, R67, R38, P0 ;  /* 0x0000002643417207 */ /* 0x000fc40000000000 */
[----:B------:R-:W-:Y:S01]  /*22de0*/  SEL R67, R30, R69, P0 ;  /* 0x000000451e437207 */ /* 0x000fe20000000000 */
[----:B------:R-:W-:Y:S01]  /*22df0*/  IMAD.MOV.U32 R13, RZ, RZ, R3 ;  /* 0x000000ffff0d7224 */ /* 0x000fe200078e0003 */
[----:B------:R-:W-:Y:S01]  /*22e00*/  SEL R69, R69, R30, P0 ;  /* 0x0000001e45457207 */ /* 0x000fe20000000000 */
[----:B------:R-:W-:Y:S01]  /*22e10*/  IMAD.MOV.U32 R12, RZ, RZ, R2 ;  /* 0x000000ffff0c7224 */ /* 0x000fe200078e0002 */
[----:B------:R-:W-:Y:S02]  /*22e20*/  SEL R29, R40, R37, P0 ;  /* 0x00000025281d7207 */ /* 0x000fe40000000000 */
[----:B------:R-:W-:Y:S02]  /*22e30*/  SEL R31, R37, R40, P0 ;  /* 0x00000028251f7207 */ /* 0x000fe40000000000 */
[----:B------:R-:W-:Y:S02]  /*22e40*/  SEL R71, R73, R34, P0 ;  /* 0x0000002249477207 */ /* 0x000fe40000000000 */
[----:B------:R-:W-:-:S02]  /*22e50*/  SEL R73, R34, R73, P0 ;  /* 0x0000004922497207 */ /* 0x000fc40000000000 */
[----:B------:R-:W-:-:S07]  /*22e60*/  MOV R6, R14 ;  /* 0x0000000e00067202 */ /* 0x000fce0000000f00 */
[----:B------:R-:W-:Y:S05]  /*22e70*/  WARPSYNC.COLLECTIVE R15, `(.L_x_610) ;  /* 0x000000000f087348 */ /* 0x000fea0003c00000 */
[----:B------:R0:W1:Y:S02]  /*22e80*/  SHFL.IDX P6, R14, R13, R12, R11 ;  /* 0x0000000c0d0e7389 */ /* 0x00006400000c000b */
[----:B01----:R-:W-:Y:S01]  /*22e90*/  ENDCOLLECTIVE ;  /* 0x000000000000791b */ /* 0x003fe20003800000 */
.L_x_610:
        /* <DEDUP_REMOVED lines=13> */
[----:B------:R-:W-:Y:S01]  /*22f70*/  SEL R55, R52, R55, P0 ;  /* 0x0000003734377207 */ /* 0x000fe20000000000 */
[----:B------:R-:W-:Y:S01]  /*22f80*/  IMAD.MOV.U32 R3, RZ, RZ, R14 ;  /* 0x000000ffff037224 */ /* 0x000fe200078e000e */
[----:B------:R-:W-:-:S07]  /*22f90*/  SEL R57, R46, R59, P0 ;  /* 0x0000003b2e397207 */ /* 0x000fce0000000000 */
[----:B------:R-:W-:Y:S05]  /*22fa0*/  WARPSYNC.COLLECTIVE R15, `(.L_x_611) ;  /* 0x000000000f087348 */ /* 0x000fea0003c00000 */
[----:B------:R0:W1:Y:S02]  /*22fb0*/  SHFL.IDX P6, R14, R13, R12, R11 ;  /* 0x0000000c0d0e7389 */ /* 0x00006400000c000b */
[----:B01----:R-:W-:Y:S01]  /*22fc0*/  ENDCOLLECTIVE ;  /* 0x000000000000791b */ /* 0x003fe20003800000 */
.L_x_611:
[----:B------:R-:W-:Y:S02]  /*22fd0*/  SEL R59, R59, R46, P0 ;  /* 0x0000002e3b3b7207 */ /* 0x000fe40000000000 */
[----:B------:R-:W-:Y:S02]  /*22fe0*/  SEL R4, R6, R3, P0 ;  /* 0x0000000306047207 */ /* 0x000fe40000000000 */
[----:B------:R-:W-:Y:S01]  /*22ff0*/  SEL R6, R3, R6, P0 ;  /* 0x0000000603067207 */ /* 0x000fe20000000000 */
[----:B------:R-:W-:Y:S02]  /*23000*/  IMAD.MOV.U32 R13, RZ, RZ, R7 ;  /* 0x000000ffff0d7224 */ /* 0x000fe400078e0007 */
[----:B------:R-:W-:Y:S01]  /*23010*/  IMAD.MOV.U32 R12, RZ, RZ, R2 ;  /* 0x000000ffff0c7224 */ /* 0x000fe200078e0002 */
[----:B------:R-:W-:-:S07]  /*23020*/  MOV R10, R14 ;  /* 0x0000000e000a7202 */ /* 0x000fce0000000f00 */
[----:B------:R-:W-:Y:S05]  /*23030*/  WARPSYNC.COLLECTIVE R15, `(.L_x_612) ;  /* 0x000000000f087348 */ /* 0x000fea0003c00000 */
[----:B------:R0:W1:Y:S02]  /*23040*/  SHFL.IDX P6, R14, R13, R12, R11 ;  /* 0x0000000c0d0e7389 */ /* 0x00006400000c000b */
[----:B01----:R-:W-:Y:S01]  /*23050*/  ENDCOLLECTIVE ;  /* 0x000000000000791b */ /* 0x003fe20003800000 */
.L_x_612:
[----:B------:R-:W-:Y:S02]  /*23060*/  IMAD.MOV.U32 R13, RZ, RZ, R9 ;  /* 0x000000ffff0d7224 */ /* 0x000fe400078e0009 */
[----:B------:R-:W-:Y:S02]  /*23070*/  IMAD.MOV.U32 R12, RZ, RZ, R0 ;  /* 0x000000ffff0c7224 */ /* 0x000fe400078e0000 */
[----:B------:R-:W-:-:S07]  /*23080*/  IMAD.MOV.U32 R7, RZ, RZ, R14 ;  /* 0x000000ffff077224 */ /* 0x000fce00078e000e */
[----:B------:R-:W-:Y:S05]  /*23090*/  WARPSYNC.COLLECTIVE R15, `(.L_x_613) ;  /* 0x000000000f087348 */ /* 0x000fea0003c00000 */
[----:B------:R0:W1:Y:S02]  /*230a0*/  SHFL.IDX P6, R14, R13, R12, R11 ;  /* 0x0000000c0d0e7389 */ /* 0x00006400000c000b */
[----:B01----:R-:W-:Y:S01]  /*230b0*/  ENDCOLLECTIVE ;  /* 0x000000000000791b */ /* 0x003fe20003800000 */
.L_x_613:
        /* <DEDUP_REMOVED lines=8> */
.L_x_614:
[----:B------:R-:W-:Y:S02]  /*23140*/  IMAD.MOV.U32 R13, RZ, RZ, R25 ;  /* 0x000000ffff0d7224 */ /* 0x000fe400078e0019 */
[----:B------:R-:W-:Y:S02]  /*23150*/  IMAD.MOV.U32 R12, RZ, RZ, R0 ;  /* 0x000000ffff0c7224 */ /* 0x000fe400078e0000 */
[----:B------:R-:W-:-:S07]  /*23160*/  IMAD.MOV.U32 R21, RZ, RZ, R14 ;  /* 0x000000ffff157224 */ /* 0x000fce00078e000e */
[----:B------:R-:W-:Y:S05]  /*23170*/  WARPSYNC.COLLECTIVE R15, `(.L_x_615) ;  /* 0x000000000f087348 */ /* 0x000fea0003c00000 */
[----:B------:R0:W1:Y:S02]  /*23180*/  SHFL.IDX P6, R14, R13, R12, R11 ;  /* 0x0000000c0d0e7389 */ /* 0x00006400000c000b */
[----:B01----:R-:W-:Y:S01]  /*23190*/  ENDCOLLECTIVE ;  /* 0x000000000000791b */ /* 0x003fe20003800000 */
.L_x_615:
        /* <DEDUP_REMOVED lines=8> */
.L_x_616:
[----:B------:R-:W-:Y:S02]  /*23220*/  IMAD.MOV.U32 R13, RZ, RZ, R29 ;  /* 0x000000ffff0d7224 */ /* 0x000fe400078e001d */
[----:B------:R-:W-:Y:S02]  /*23230*/  IMAD.MOV.U32 R12, RZ, RZ, R0 ;  /* 0x000000ffff0c7224 */ /* 0x000fe400078e0000 */
[----:B------:R-:W-:-:S07]  /*23240*/  IMAD.MOV.U32 R27, RZ, RZ, R14 ;  /* 0x000000ffff1b7224 */ /* 0x000fce00078e000e */
[----:B------:R-:W-:Y:S05]  /*23250*/  WARPSYNC.COLLECTIVE R15, `(.L_x_617) ;  /* 0x000000000f087348 */ /* 0x000fea0003c00000 */
[----:B------:R0:W1:Y:S02]  /*23260*/  SHFL.IDX P6, R14, R13, R12, R11 ;  /* 0x0000000c0d0e7389 */ /* 0x00006400000c000b */
[----:B01----:R-:W-:Y:S01]  /*23270*/  ENDCOLLECTIVE ;  /* 0x000000000000791b */ /* 0x003fe20003800000 */
.L_x_617:
        /* <DEDUP_REMOVED lines=8> */
.L_x_618:
[----:B------:R-:W-:Y:S02]  /*23300*/  IMAD.MOV.U32 R13, RZ, RZ, R33 ;  /* 0x000000ffff0d7224 */ /* 0x000fe400078e0021 */
[----:B------:R-:W-:Y:S02]  /*23310*/  IMAD.MOV.U32 R12, RZ, RZ, R0 ;  /* 0x000000ffff0c7224 */ /* 0x000fe400078e0000 */
[----:B------:R-:W-:-:S07]  /*23320*/  IMAD.MOV.U32 R31, RZ, RZ, R14 ;  /* 0x000000ffff1f7224 */ /* 0x000fce00078e000e */
[----:B------:R-:W-:Y:S05]  /*23330*/  WARPSYNC.COLLECTIVE R15, `(.L_x_619) ;  /* 0x000000000f087348 */ /* 0x000fea0003c00000 */
[----:B------:R0:W1:Y:S02]  /*23340*/  SHFL.IDX P6, R14, R13, R12, R11 ;  /* 0x0000000c0d0e7389 */ /* 0x00006400000c000b */
[----:B01----:R-:W-:Y:S01]  /*23350*/  ENDCOLLECTIVE ;  /* 0x000000000000791b */ /* 0x003fe20003800000 */
.L_x_619:
        /* <DEDUP_REMOVED lines=8> */
.L_x_620:
[----:B------:R-:W-:Y:S02]  /*233e0*/  IMAD.MOV.U32 R13, RZ, RZ, R37 ;  /* 0x000000ffff0d7224 */ /* 0x000fe400078e0025 */
[----:B------:R-:W-:Y:S02]  /*233f0*/  IMAD.MOV.U32 R12, RZ, RZ, R0 ;  /* 0x000000ffff0c7224 */ /* 0x000fe400078e0000 */
[----:B------:R-:W-:-:S07]  /*23400*/  IMAD.MOV.U32 R35, RZ, RZ, R14 ;  /* 0x000000ffff237224 */ /* 0x000fce00078e000e */
[----:B------:R-:W-:Y:S05]  /*23410*/  WARPSYNC.COLLECTIVE R15, `(.L_x_621) ;  /* 0x000000000f087348 */ /* 0x000fea0003c00000 */
[----:B------:R0:W1:Y:S02]  /*23420*/  SHFL.IDX P6, R14, R13, R12, R11 ;  /* 0x0000000c0d0e7389 */ /* 0x00006400000c000b */
[----:B01----:R-:W-:Y:S01]  /*23430*/  ENDCOLLECTIVE ;  /* 0x000000000000791b */ /* 0x003fe20003800000 */
.L_x_621:
        /* <DEDUP_REMOVED lines=8> */
.L_x_622:
[----:B------:R-:W-:Y:S02]  /*234c0*/  IMAD.MOV.U32 R13, RZ, RZ, R41 ;  /* 0x000000ffff0d7224 */ /* 0x000fe400078e0029 */
[----:B------:R-:W-:Y:S02]  /*234d0*/  IMAD.MOV.U32 R12, RZ, RZ, R0 ;  /* 0x000000ffff0c7224 */ /* 0x000fe400078e0000 */
[----:B------:R-:W-:-:S07]  /*234e0*/  IMAD.MOV.U32 R20, RZ, RZ, R14 ;  /* 0x000000ffff147224 */ /* 0x000fce00078e000e */
[----:B------:R-:W-:Y:S05]  /*234f0*/  WARPSYNC.COLLECTIVE R15, `(.L_x_623) ;  /* 0x000000000f087348 */ /* 0x000fea0003c00000 */
[----:B------:R0:W1:Y:S02]  /*23500*/  SHFL.IDX P6, R14, R13, R12, R11 ;  /* 0x0000000c0d0e7389 */ /* 0x00006400000c000b */
[----:B01----:R-:W-:Y:S01]  /*23510*/  ENDCOLLECTIVE ;  /* 0x000000000000791b */ /* 0x003fe20003800000 */
.L_x_623:
[----:B------:R-:W-:Y:S02]  /*23520*/  IMAD.MOV.U32 R13, RZ, RZ, R43 ;  /* 0x000000ffff0d7224 */ /* 0x000fe400078e002b */
[----:B------:R-:W-:Y:S01]  /*23530*/  IMAD.MOV.U32 R12, RZ, RZ, R2 ;  /* 0x000000ffff0c7224 */ /* 0x000fe200078e0002 */
[----:B------:R-:W-:-:S07]  /*23540*/  MOV R41, R14 ;  /* 0x0000000e00297202 */ /* 0x000fce0000000f00 */
[----:B------:R-:W-:Y:S05]  /*23550*/  WARPSYNC.COLLECTIVE R15, `(.L_x_624) ;  /* 0x000000000f087348 */ /* 0x000fea0003c00000 */
[----:B------:R0:W1:Y:S02]  /*23560*/  SHFL.IDX P6, R14, R13, R12, R11 ;  /* 0x0000000c0d0e7389 */ /* 0x00006400000c000b */
[----:B01----:R-:W-:Y:S01]  /*23570*/  ENDCOLLECTIVE ;  /* 0x000000000000791b */ /* 0x003fe20003800000 */
.L_x_624:
[----:B------:R-:W-:Y:S02]  /*23580*/  IMAD.MOV.U32 R13, RZ, RZ, R45 ;  /* 0x000000ffff0d7224 */ /* 0x000fe400078e002d */
[----:B------:R-:W-:Y:S02]  /*23590*/  IMAD.MOV.U32 R12, RZ, RZ, R0 ;  /* 0x000000ffff0c7224 */ /* 0x000fe400078e0000 */
[----:B------:R-:W-:-:S07]  /*235a0*/  IMAD.MOV.U32 R40, RZ, RZ, R14 ;  /* 0x000000ffff287224 */ /* 0x000fce00078e000e */
[----:B------:R-:W-:Y:S05]  /*235b0*/  WARPSYNC.COLLECTIVE R15, `(.L_x_625) ;  /* 0x000000000f087348 */ /* 0x000fea0003c00000 */
[----:B------:R0:W1:Y:S02]  /*235c0*/  SHFL.IDX P6, R14, R13, R12, R11 ;  /* 0x0000000c0d0e7389 */ /* 0x00006400000c000b */
[----:B01----:R-:W-:Y:S01]  /*235d0*/  ENDCOLLECTIVE ;  /* 0x000000000000791b */ /* 0x003fe20003800000 */
.L_x_625:
        /* <DEDUP_REMOVED lines=8> */
.L_x_626:
[----:B------:R-:W-:Y:S02]  /*23660*/  IMAD.MOV.U32 R13, RZ, RZ, R49 ;  /* 0x000000ffff0d7224 */ /* 0x000fe400078e0031 */
[----:B------:R-:W-:Y:S02]  /*23670*/  IMAD.MOV.U32 R12, RZ, RZ, R0 ;  /* 0x000000ffff0c7224 */ /* 0x000fe400078e0000 */
[----:B------:R-:W-:-:S07]  /*23680*/  IMAD.MOV.U32 R42, RZ, RZ, R14 ;  /* 0x000000ffff2a7224 */ /* 0x000fce00078e000e */
[----:B------:R-:W-:Y:S05]  /*23690*/  WARPSYNC.COLLECTIVE R15, `(.L_x_627) ;  /* 0x000000000f087348 */ /* 0x000fea0003c00000 */
[----:B------:R0:W1:Y:S02]  /*236a0*/  SHFL.IDX P6, R14, R13, R12, R11 ;  /* 0x0000000c0d0e7389 */ /* 0x00006400000c000b */
[----:B01----:R-:W-:Y:S01]  /*236b0*/  ENDCOLLECTIVE ;  /* 0x000000000000791b */ /* 0x003fe20003800000 */
.L_x_627:
        /* <DEDUP_REMOVED lines=8> */
.L_x_628:
[----:B------:R-:W-:Y:S02]  /*23740*/  IMAD.MOV.U32 R13, RZ, RZ, R53 ;  /* 0x000000ffff0d7224 */ /* 0x000fe400078e0035 */
[----:B------:R-:W-:Y:S02]  /*23750*/  IMAD.MOV.U32 R12, RZ, RZ, R0 ;  /* 0x000000ffff0c7224 */ /* 0x000fe400078e0000 */
[----:B------:R-:W-:-:S07]  /*23760*/  IMAD.MOV.U32 R48, RZ, RZ, R14 ;  /* 0x000000ffff307224 */ /* 0x000fce00078e000e */
[----:B------:R-:W-:Y:S05]  /*23770*/  WARPSYNC.COLLECTIVE R15, `(.L_x_629) ;  /* 0x000000000f087348 */ /* 0x000fea0003c00000 */
[----:B------:R0:W1:Y:S02]  /*23780*/  SHFL.IDX P6, R14, R13, R12, R11 ;  /* 0x0000000c0d0e7389 */ /* 0x00006400000c000b */
[----:B01----:R-:W-:Y:S01]  /*23790*/  ENDCOLLECTIVE ;  /* 0x000000000000791b */ /* 0x003fe20003800000 */
.L_x_629:
[----:B------:R-:W-:Y:S01]  /*237a0*/  SEL R9, R49, R48, P0 ;  /* 0x0000003031097207 */ /* 0x000fe20000000000 */
[----:B------:R-:W-:Y:S02]  /*237b0*/  IMAD.MOV.U32 R13, RZ, RZ, R55 ;  /* 0x000000ffff0d7224 */ /* 0x000fe400078e0037 */
[----:B------:R-:W-:Y:S01]  /*237c0*/  IMAD.MOV.U32 R12, RZ, RZ, R2 ;  /* 0x000000ffff0c7224 */ /* 0x000fe200078e0002 */
[----:B------:R-:W-:-:S07]  /*237d0*/  MOV R53, R14 ;  /* 0x0000000e00357202 */ /* 0x000fce0000000f00 */
[----:B------:R-:W-:Y:S05]  /*237e0*/  WARPSYNC.COLLECTIVE R15, `(.L_x_630) ;  /* 0x000000000f087348 */ /* 0x000fea0003c00000 */
[----:B------:R0:W1:Y:S02]  /*237f0*/  SHFL.IDX P6, R14, R13, R12, R11 ;  /* 0x0000000c0d0e7389 */ /* 0x00006400000c000b */
[----:B01----:R-:W-:Y:S01]  /*23800*/  ENDCOLLECTIVE ;  /* 0x000000000000791b */ /* 0x003fe20003800000 */
.L_x_630:
[----:B------:R-:W-:Y:S02]  /*23810*/  IMAD.MOV.U32 R13, RZ, RZ, R57 ;  /* 0x000000ffff0d7224 */ /* 0x000fe400078e0039 */
[----:B------:R-:W-:Y:S02]  /*23820*/  IMAD.MOV.U32 R12, RZ, RZ, R0 ;  /* 0x000000ffff0c7224 */ /* 0x000fe400078e0000 */
[----:B------:R-:W-:-:S07]  /*23830*/  IMAD.MOV.U32 R50, RZ, RZ, R14 ;  /* 0x000000ffff327224 */ /* 0x000fce00078e000e */
[----:B------:R-:W-:Y:S05]  /*23840*/  WARPSYNC.COLLECTIVE R15, `(.L_x_631) ;  /* 0x000000000f087348 */ /* 0x000fea0003c00000 */
[----:B------:R0:W1:Y:S02]  /*23850*/  SHFL.IDX P6, R14, R13, R12, R11 ;  /* 0x0000000c0d0e7389 */ /* 0x00006400000c000b */
[----:B01----:R-:W-:Y:S01]  /*23860*/  ENDCOLLECTIVE ;  /* 0x000000000000791b */ /* 0x003fe20003800000 */
.L_x_631:
        /* <DEDUP_REMOVED lines=8> */
.L_x_632:
[----:B------:R-:W-:Y:S02]  /*238f0*/  IMAD.MOV.U32 R13, RZ, RZ, R63 ;  /* 0x000000ffff0d7224 */ /* 0x000fe400078e003f */
[----:B------:R-:W-:Y:S02]  /*23900*/  IMAD.MOV.U32 R12, RZ, RZ, R0 ;  /* 0x000000ffff0c7224 */ /* 0x000fe400078e0000 */
[----:B------:R-:W-:-:S07]  /*23910*/  IMAD.MOV.U32 R52, RZ, RZ, R14 ;  /* 0x000000ffff347224 */ /* 0x000fce00078e000e */
[----:B------:R-:W-:Y:S05]  /*23920*/  WARPSYNC.COLLECTIVE R15, `(.L_x_633) ;  /* 0x000000000f087348 */ /* 0x000fea0003c00000 */
[----:B------:R0:W1:Y:S02]  /*23930*/  SHFL.IDX P6, R14, R13, R12, R11 ;  /* 0x0000000c0d0e7389 */ /* 0x00006400000c000b */
[----:B01----:R-:W-:Y:S01]  /*23940*/  ENDCOLLECTIVE ;  /* 0x000000000000791b */ /* 0x003fe20003800000 */
.L_x_633:
        /* <DEDUP_REMOVED lines=8> */
.L_x_634:
[----:B------:R-:W-:Y:S02]  /*239d0*/  IMAD.MOV.U32 R13, RZ, RZ, R67 ;  /* 0x000000ffff0d7224 */ /* 0x000fe400078e0043 */
[----:B------:R-:W-:Y:S02]  /*239e0*/  IMAD.MOV.U32 R12, RZ, RZ, R0 ;  /* 0x000000ffff0c7224 */ /* 0x000fe400078e0000 */
[----:B------:R-:W-:-:S07]  /*239f0*/  IMAD.MOV.U32 R54, RZ, RZ, R14 ;  /* 0x000000ffff367224 */ /* 0x000fce00078e000e */
[----:B------:R-:W-:Y:S05]  /*23a00*/  WARPSYNC.COLLECTIVE R15, `(.L_x_635) ;  /* 0x000000000f087348 */ /* 0x000fea0003c00000 */
[----:B------:R0:W1:Y:S02]  /*23a10*/  SHFL.IDX P6, R14, R13, R12, R11 ;  /* 0x0000000c0d0e7389 */ /* 0x00006400000c000b */
[----:B01----:R-:W-:Y:S01]  /*23a20*/  ENDCOLLECTIVE ;  /* 0x000000000000791b */ /* 0x003fe20003800000 */
.L_x_635:
        /* <DEDUP_REMOVED lines=8> */
.L_x_636:
[----:B------:R-:W-:Y:S02]  /*23ab0*/  IMAD.MOV.U32 R13, RZ, RZ, R71 ;  /* 0x000000ffff0d7224 */ /* 0x000fe400078e0047 */
[----:B------:R-:W-:Y:S02]  /*23ac0*/  IMAD.MOV.U32 R12, RZ, RZ, R0 ;  /* 0x000000ffff0c7224 */ /* 0x000fe400078e0000 */
[----:B------:R-:W-:-:S07]  /*23ad0*/  IMAD.MOV.U32 R56, RZ, RZ, R14 ;  /* 0x000000ffff387224 */ /* 0x000fce00078e000e */
[----:B------:R-:W-:Y:S05]  /*23ae0*/  WARPSYNC.COLLECTIVE R15, `(.L_x_637) ;  /* 0x000000000f087348 */ /* 0x000fea0003c00000 */
[----:B------:R0:W1:Y:S02]  /*23af0*/  SHFL.IDX P6, R14, R13, R12, R11 ;  /* 0x0000000c0d0e7389 */ /* 0x00006400000c000b */
[----:B01----:R-:W-:Y:S01]  /*23b00*/  ENDCOLLECTIVE ;  /* 0x000000000000791b */ /* 0x003fe20003800000 */
.L_x_637:
[----:B------:R-:W-:Y:S01]  /*23b10*/  SEL R39, R56, R67, P0 ;  /* 0x0000004338277207 */ /* 0x000fe20000000000 */
[----:B------:R-:W-:Y:S02]  /*23b20*/  IMAD.MOV.U32 R13, RZ, RZ, R73 ;  /* 0x000000ffff0d7224 */ /* 0x000fe400078e0049 */
[----:B------:R-:W-:Y:S01]  /*23b30*/  IMAD.MOV.U32 R12, RZ, RZ, R2 ;  /* 0x000000ffff0c7224 */ /* 0x000fe200078e0002 */
[----:B------:R-:W-:-:S07]  /*23b40*/  MOV R71, R14 ;  /* 0x0000000e00477202 */ /* 0x000fce0000000f00 */
[----:B------:R-:W-:Y:S05]  /*23b50*/  WARPSYNC.COLLECTIVE R15, `(.L_x_638) ;  /* 0x000000000f087348 */ /* 0x000fea0003c00000 */
[----:B------:R0:W1:Y:S02]  /*23b60*/  SHFL.IDX P6, R14, R13, R12, R11 ;  /* 0x0000000c0d0e7389 */ /* 0x00006400000c000b */
[----:B01----:R-:W-:Y:S01]  /*23b70*/  ENDCOLLECTIVE ;  /* 0x000000000000791b */ /* 0x003fe20003800000 */
.L_x_638:
[----:B------:R-:W-:Y:S02]  /*23b80*/  IMAD.MOV.U32 R13, RZ, RZ, R75 ;  /* 0x000000ffff0d7224 */ /* 0x000fe400078e004b */
[----:B------:R-:W-:Y:S02]  /*23b90*/  IMAD.MOV.U32 R12, RZ, RZ, R0 ;  /* 0x000000ffff0c7224 */ /* 0x000fe400078e0000 */
[----:B------:R-:W-:-:S07]  /*23ba0*/  IMAD.MOV.U32 R58, RZ, RZ, R14 ;  /* 0x000000ffff3a7224 */ /* 0x000fce00078e000e */
[----:B------:R-:W-:Y:S05]  /*23bb0*/  WARPSYNC.COLLECTIVE R15, `(.L_x_639) ;  /* 0x000000000f087348 */ /* 0x000fea0003c00000 */
[----:B------:R0:W1:Y:S02]  /*23bc0*/  SHFL.IDX P6, R14, R13, R12, R11 ;  /* 0x0000000c0d0e7389 */ /* 0x00006400000c000b */
[----:B01----:R-:W-:Y:S01]  /*23bd0*/  ENDCOLLECTIVE ;  /* 0x000000000000791b */ /* 0x003fe20003800000 */
.L_x_639:
[----:B------:R-:W-:Y:S02]  /*23be0*/  IMAD.MOV.U32 R13, RZ, RZ, R77 ;  /* 0x000000ffff0d7224 */ /* 0x000fe400078e004d */
[----:B------:R-:W-:Y:S01]  /*23bf0*/  IMAD.MOV.U32 R12, RZ, RZ, R2 ;  /* 0x000000ffff0c7224 */ /* 0x000fe200078e0002 */
[----:B------:R-:W-:-:S07]  /*23c00*/  MOV R75, R14 ;  /* 0x0000000e004b7202 */ /* 0x000fce0000000f00 */
[----:B------:R-:W-:Y:S05]  /*23c10*/  WARPSYNC.COLLECTIVE R15, `(.L_x_640) ;  /* 0x000000000f087348 */ /* 0x000fea0003c00000 */
[----:B------:R0:W1:Y:S02]  /*23c20*/  SHFL.IDX P6, R14, R13, R12, R11 ;  /* 0x0000000c0d0e7389 */ /* 0x00006400000c000b */
[----:B01----:R-:W-:Y:S01]  /*23c30*/  ENDCOLLECTIVE ;  /* 0x000000000000791b */ /* 0x003fe20003800000 */
.L_x_640:
[----:B------:R-:W-:Y:S02]  /*23c40*/  SEL R12, R37, R20, P0 ;  /* 0x00000014250c7207 */ /* 0x000fe40000000000 */
[----:B------:R-:W-:Y:S01]  /*23c50*/  SEL R11, R48, R49, P0 ;  /* 0x00000031300b7207 */ /* 0x000fe20000000000 */
[----:B------:R-:W-:Y:S01]  /*23c60*/  IMAD.MOV.U32 R49, RZ, RZ, RZ ;  /* 0x000000ffff317224 */ /* 0x000fe200078e00ff */
[----:B------:R-:W-:Y:S02]  /*23c70*/  SEL R13, R71, R58, P0 ;  /* 0x0000003a470d7207 */ /* 0x000fe40000000000 */
[----:B------:R-:W-:Y:S01]  /*23c80*/  SEL R15, R58, R71, P0 ;  /* 0x000000473a0f7207 */ /* 0x000fe20000000000 */
[----:B------:R-:W-:Y:S01]  /*23c90*/  IMAD.MOV.U32 R62, RZ, RZ, R14 ;  /* 0x000000ffff3e7224 */ /* 0x000fe200078e000e */
[----:B------:R-:W-:Y:S02]  /*23ca0*/  SEL R14, R20, R37, P0 ;  /* 0x00000025140e7207 */ /* 0x000fe40000000000 */
[----:B------:R-:W-:Y:S01]  /*23cb0*/  SEL R37, R67, R56, P0 ;  /* 0x0000003843257207 */ /* 0x000fe20000000000 */
[----:B------:R-:W-:Y:S06]  /*23cc0*/  BRA `(.L_x_641) ;  /* 0xffffff6c00f07947 */ /* 0x000fec000383ffff */
.L_x_470:
[----:B------:R-:W0:Y:S01]  /*23cd0*/  S2R R6, SR_TID.X ;  /* 0x0000000000067919 */ /* 0x000e220000002100 */
[----:B------:R-:W-:Y:S01]  /*23ce0*/  BSSY B1, `(.L_x_642) ;  /* 0x000000a000017945 */ /* 0x000fe20003800000 */
[----:B------:R-:W-:Y:S01]  /*23cf0*/  MOV R12, RZ ;  /* 0x000000ff000c7202 */ /* 0x000fe20000000f00 */
[----:B------:R-:W-:Y:S02]  /*23d00*/  IMAD.MOV.U32 R11, RZ, RZ, 0x1f ;  /* 0x0000001fff0b7424 */ /* 0x000fe400078e00ff */
[----:B------:R-:W-:Y:S01]  /*23d10*/  IMAD.MOV.U32 R15, RZ, RZ, -0x1 ;  /* 0xffffffffff0f7424 */ /* 0x000fe200078e00ff */
[----:B0-----:R-:W-:-:S04]  /*23d20*/  SHF.R.U32.HI R6, RZ, 0x5, R6 ;  /* 0x00000005ff067819 */ /* 0x001fc80000011606 */
[----:B------:R-:W-:-:S05]  /*23d30*/  LOP3.LUT R6, R6, 0x3, RZ, 0xc0, !PT ;  /* 0x0000000306067812 */ /* 0x000fca00078ec0ff */
[----:B------:R-:W-:-:S07]  /*23d40*/  IMAD.MOV.U32 R13, RZ, RZ, R6 ;  /* 0x000000ffff0d7224 */ /* 0x000fce00078e0006 */
[----:B------:R-:W-:Y:S05]  /*23d50*/  WARPSYNC.COLLECTIVE R15, `(.L_x_643) ;  /* 0x000000000f087348 */ /* 0x000fea0003c00000 */
[----:B------:R0:W1:Y:S02]  /*23d60*/  SHFL.IDX P6, R14, R13, R12, R11 ;  /* 0x0000000c0d0e7389 */ /* 0x00006400000c000b */
[----:B01----:R-:W-:Y:S01]  /*23d70*/  ENDCOLLECTIVE ;  /* 0x000000000000791b */ /* 0x003fe20003800000 */
.L_x_643:
[----:B------:R-:W-:Y:S05]  /*23d80*/  BSYNC B1 ;  /* 0x0000000000017941 */ /* 0x000fea0003800000 */
.L_x_642:
[----:B------:R-:W-:Y:S05]  /*23d90*/  BRA `(.L_x_644) ;  /* 0xffffff9c00087947 */ /* 0x000fea000383ffff */
.L_x_472:
[----:B------:R-:W-:Y:S01]  /*23da0*/  BSSY B1, `(.L_x_645) ;  /* 0x0000006000017945 */ /* 0x000fe20003800000 */
[----:B------:R-:W-:-:S07]  /*23db0*/  IMAD.MOV.U32 R15, RZ, RZ, -0x1 ;  /* 0xffffffffff0f7424 */ /* 0x000fce00078e00ff */
[----:B0-----:R-:W-:Y:S05]  /*23dc0*/  WARPSYNC.COLLECTIVE R15, `(.L_x_646) ;  /* 0x000000000f0c7348 */ /* 0x001fea0003c00000 */
[----:B------:R-:W-:Y:S02]  /*23dd0*/  ELECT P6, UR62, PT ;  /* 0x00000000003e782f */ /* 0x000fe400038c0000 */
[----:B------:R-:W-:Y:S01]  /*23de0*/  MOV R14, UR62 ;  /* 0x0000003e000e7c02 */ /* 0x000fe20008000f00 */
[----:B0-----:R-:W-:Y:S10]  /*23df0*/  ENDCOLLECTIVE ;  /* 0x000000000000791b */ /* 0x001ff40003800000 */
.L_x_646:
[----:B------:R-:W-:Y:S05]  /*23e00*/  BSYNC B1 ;  /* 0x0000000000017941 */ /* 0x000fea0003800000 */
.L_x_645:
[----:B------:R-:W-:Y:S05]  /*23e10*/  BRA `(.L_x_471) ;  /* 0xffffff9c00007947 */ /* 0x000fea000383ffff */
.L_x_474:
[----:B0-----:R0:W1:Y:S02]  /*23e20*/  SYNCS.PHASECHK.TRANS64.TRYWAIT P0, [R11+URZ+0x2e820], R5 ;  /* 0x02e820050b0075a7 */ /* 0x001064000800017f */
[----:B-1----:R-:W-:Y:S05]  /*23e30*/  @!P0 NANOSLEEP.SYNCS 0x989680 ;  /* 0x009896800000895d */ /* 0x002fea0003900000 */
[----:B------:R-:W1:Y:S02]  /*23e40*/  @!P0 SYNCS.PHASECHK.TRANS64 P0, [R11+URZ+0x2e820], R5 ;  /* 0x02e820050b0085a7 */ /* 0x000e64000800007f */
[----:B-1----:R-:W-:Y:S05]  /*23e50*/  @!P0 BRA `(.L_x_474) ;  /* 0xfffffffc00f08947 */ /* 0x002fea000383ffff */
[----:B------:R-:W-:Y:S05]  /*23e60*/  BRA `(.L_x_647) ;  /* 0xffffff9c001c7947 */ /* 0x000fea000383ffff */
.L_x_478:
[----:B0-----:R0:W1:Y:S02]  /*23e70*/  SYNCS.PHASECHK.TRANS64.TRYWAIT P0, [R5+URZ+0x2e8a0], R10 ;  /* 0x02e8a00a050075a7 */ /* 0x001064000800017f */
[----:B-1----:R-:W-:Y:S05]  /*23e80*/  @!P0 NANOSLEEP.SYNCS 0x989680 ;  /* 0x009896800000895d */ /* 0x002fea0003900000 */
[----:B------:R-:W1:Y:S02]  /*23e90*/  @!P0 SYNCS.PHASECHK.TRANS64 P0, [R5+URZ+0x2e8a0], R10 ;  /* 0x02e8a00a050085a7 */ /* 0x000e64000800007f */
[----:B-1----:R-:W-:Y:S05]  /*23ea0*/  @!P0 BRA `(.L_x_478) ;  /* 0xfffffffc00f08947 */ /* 0x002fea000383ffff */
[----:B------:R-:W-:Y:S05]  /*23eb0*/  BRA `(.L_x_648) ;  /* 0xffffff9c003c7947 */ /* 0x000fea000383ffff */
.L_x_483:
[----:B-1----:R1:W2:Y:S02]  /*23ec0*/  SYNCS.PHASECHK.TRANS64.TRYWAIT P0, [R5+URZ+0x2e8c0], R10 ;  /* 0x02e8c00a050075a7 */ /* 0x0022a4000800017f */
[----:B--2---:R-:W-:Y:S05]  /*23ed0*/  @!P0 NANOSLEEP.SYNCS 0x989680 ;  /* 0x009896800000895d */ /* 0x004fea0003900000 */
[----:B------:R-:W2:Y:S02]  /*23ee0*/  @!P0 SYNCS.PHASECHK.TRANS64 P0, [R5+URZ+0x2e8c0], R10 ;  /* 0x02e8c00a050085a7 */ /* 0x000ea4000800007f */
[----:B--2---:R-:W-:Y:S05]  /*23ef0*/  @!P0 BRA `(.L_x_483) ;  /* 0xfffffffc00f08947 */ /* 0x004fea000383ffff */
[----:B------:R-:W-:Y:S05]  /*23f00*/  BRA `(.L_x_649) ;  /* 0xffffff9c00bc7947 */ /* 0x000fea000383ffff */
.L_x_490:
[----:B0-----:R0:W1:Y:S02]  /*23f10*/  SYNCS.PHASECHK.TRANS64.TRYWAIT P1, [R6+URZ+0x2e8a0], R7 ;  /* 0x02e8a007060075a7 */ /* 0x001064000802017f */
[----:B-1----:R-:W-:Y:S05]  /*23f20*/  @!P1 NANOSLEEP.SYNCS 0x989680 ;  /* 0x009896800000995d */ /* 0x002fea0003900000 */
[----:B------:R-:W1:Y:S02]  /*23f30*/  @!P1 SYNCS.PHASECHK.TRANS64 P1, [R6+URZ+0x2e8a0], R7 ;  /* 0x02e8a007060095a7 */ /* 0x000e64000802007f */
[----:B-1----:R-:W-:Y:S05]  /*23f40*/  @!P1 BRA `(.L_x_490) ;  /* 0xfffffffc00f09947 */ /* 0x002fea000383ffff */
[----:B------:R-:W-:Y:S05]  /*23f50*/  BRA `(.L_x_650) ;  /* 0xffffffa0009c7947 */ /* 0x000fea000383ffff */
.L_x_495:
[----:B-1----:R1:W2:Y:S02]  /*23f60*/  SYNCS.PHASECHK.TRANS64.TRYWAIT P1, [R6+URZ+0x2e8c0], R7 ;  /* 0x02e8c007060075a7 */ /* 0x0022a4000802017f */
[----:B--2---:R-:W-:Y:S05]  /*23f70*/  @!P1 NANOSLEEP.SYNCS 0x989680 ;  /* 0x009896800000995d */ /* 0x004fea0003900000 */
[----:B------:R-:W2:Y:S02]  /*23f80*/  @!P1 SYNCS.PHASECHK.TRANS64 P1, [R6+URZ+0x2e8c0], R7 ;  /* 0x02e8c007060095a7 */ /* 0x000ea4000802007f */
[----:B--2---:R-:W-:Y:S05]  /*23f90*/  @!P1 BRA `(.L_x_495) ;  /* 0xfffffffc00f09947 */ /* 0x004fea000383ffff */
[----:B------:R-:W-:Y:S05]  /*23fa0*/  BRA `(.L_x_651) ;  /* 0xffffffa400147947 */ /* 0x000fea000383ffff */
.L_x_508:
[----:B------:R-:W1:Y:S01]  /*23fb0*/  S2R R7, SR_TID.X ;  /* 0x0000000000077919 */ /* 0x000e620000002100 */
[----:B------:R-:W-:Y:S01]  /*23fc0*/  BSSY B0, `(.L_x_652) ;  /* 0x000000a000007945 */ /* 0x000fe20003800000 */
[----:B------:R-:W-:Y:S01]  /*23fd0*/  IMAD.MOV.U32 R12, RZ, RZ, RZ ;  /* 0x000000ffff0c7224 */ /* 0x000fe200078e00ff */
[----:B------:R-:W-:Y:S01]  /*23fe0*/  MOV R11, 0x1f ;  /* 0x0000001f000b7802 */ /* 0x000fe20000000f00 */
[----:B------:R-:W-:Y:S01]  /*23ff0*/  IMAD.MOV.U32 R15, RZ, RZ, -0x1 ;  /* 0xffffffffff0f7424 */ /* 0x000fe200078e00ff */
[----:B-1----:R-:W-:-:S04]  /*24000*/  SHF.R.U32.HI R7, RZ, 0x5, R7 ;  /* 0x00000005ff077819 */ /* 0x002fc80000011607 */
[----:B------:R-:W-:-:S05]  /*24010*/  LOP3.LUT R7, R7, 0x3, RZ, 0xc0, !PT ;  /* 0x0000000307077812 */ /* 0x000fca00078ec0ff */
[----:B------:R-:W-:-:S07]  /*24020*/  IMAD.MOV.U32 R13, RZ, RZ, R7 ;  /* 0x000000ffff0d7224 */ /* 0x000fce00078e0007 */
[----:B0-----:R-:W-:Y:S05]  /*24030*/  WARPSYNC.COLLECTIVE R15, `(.L_x_653) ;  /* 0x000000000f087348 */ /* 0x001fea0003c00000 */
[----:B------:R1:W2:Y:S02]  /*24040*/  SHFL.IDX P6, R14, R13, R12, R11 ;  /* 0x0000000c0d0e7389 */ /* 0x0002a400000c000b */
[----:B012---:R-:W-:Y:S01]  /*24050*/  ENDCOLLECTIVE ;  /* 0x000000000000791b */ /* 0x007fe20003800000 */
.L_x_653:
[----:B------:R-:W-:Y:S05]  /*24060*/  BSYNC B0 ;  /* 0x0000000000007941 */ /* 0x000fea0003800000 */
.L_x_652:
[----:B------:R-:W-:Y:S05]  /*24070*/  BRA `(.L_x_654) ;  /* 0xffffffb000387947 */ /* 0x000fea000383ffff */
.L_x_510:
[----:B------:R-:W-:Y:S01]  /*24080*/  BSSY B0, `(.L_x_655) ;  /* 0x0000006000007945 */ /* 0x000fe20003800000 */
[----:B------:R-:W-:-:S07]  /*24090*/  IMAD.MOV.U32 R15, RZ, RZ, -0x1 ;  /* 0xffffffffff0f7424 */ /* 0x000fce00078e00ff */
[----:B01----:R-:W-:Y:S05]  /*240a0*/  WARPSYNC.COLLECTIVE R15, `(.L_x_656) ;  /* 0x000000000f0c7348 */ /* 0x003fea0003c00000 */
[----:B------:R-:W-:Y:S02]  /*240b0*/  ELECT P6, UR62, PT ;  /* 0x00000000003e782f */ /* 0x000fe400038c0000 */
[----:B------:R-:W-:Y:S01]  /*240c0*/  MOV R14, UR62 ;  /* 0x0000003e000e7c02 */ /* 0x000fe20008000f00 */
[----:B01----:R-:W-:Y:S10]  /*240d0*/  ENDCOLLECTIVE ;  /* 0x000000000000791b */ /* 0x003ff40003800000 */
.L_x_656:
[----:B------:R-:W-:Y:S05]  /*240e0*/  BSYNC B0 ;  /* 0x0000000000007941 */ /* 0x000fea0003800000 */
.L_x_655:
[----:B------:R-:W-:Y:S05]  /*240f0*/  BRA `(.L_x_657) ;  /* 0xffffffb000307947 */ /* 0x000fea000383ffff */
.L_x_513:
[----:B-1----:R1:W2:Y:S02]  /*24100*/  SYNCS.PHASECHK.TRANS64.TRYWAIT P2, [R4+URZ+0x2e880], R8 ;  /* 0x02e88008040075a7 */ /* 0x0022a4000804017f */
[----:B--2---:R-:W-:Y:S05]  /*24110*/  @!P2 NANOSLEEP.SYNCS 0x989680 ;  /* 0x009896800000a95d */ /* 0x004fea0003900000 */
[----:B------:R-:W2:Y:S02]  /*24120*/  @!P2 SYNCS.PHASECHK.TRANS64 P2, [R4+URZ+0x2e880], R8 ;  /* 0x02e880080400a5a7 */ /* 0x000ea4000804007f */
[----:B--2---:R-:W-:Y:S05]  /*24130*/  @!P2 BRA `(.L_x_513) ;  /* 0xfffffffc00f0a947 */ /* 0x004fea000383ffff */
[----:B------:R-:W-:Y:S05]  /*24140*/  BRA `(.L_x_658) ;  /* 0xffffffb000ac7947 */ /* 0x000fea000383ffff */
.L_x_515:
[----:B--2---:R2:W3:Y:S02]  /*24150*/  SYNCS.PHASECHK.TRANS64.TRYWAIT P2, [R4+URZ+0x2e840], R8 ;  /* 0x02e84008040075a7 */ /* 0x0044e4000804017f */
[----:B---3--:R-:W-:Y:S05]  /*24160*/  @!P2 NANOSLEEP.SYNCS 0x989680 ;  /* 0x009896800000a95d */ /* 0x008fea0003900000 */
[----:B------:R-:W3:Y:S02]  /*24170*/  @!P2 SYNCS.PHASECHK.TRANS64 P2, [R4+URZ+0x2e840], R8 ;  /* 0x02e840080400a5a7 */ /* 0x000ee4000804007f */
[----:B---3--:R-:W-:Y:S05]  /*24180*/  @!P2 BRA `(.L_x_515) ;  /* 0xfffffffc00f0a947 */ /* 0x008fea000383ffff */
[----:B------:R-:W-:Y:S05]  /*24190*/  BRA `(.L_x_659) ;  /* 0xffffffb400107947 */ /* 0x000fea000383ffff */
.L_x_518:
[----:B--2---:R-:W2:Y:S01]  /*241a0*/  S2R R5, SR_CgaCtaId ;  /* 0x0000000000057919 */ /* 0x004ea20000008800 */
[----:B------:R-:W-:-:S04]  /*241b0*/  MOV R4, 0x400 ;  /* 0x0000040000047802 */ /* 0x000fc80000000f00 */
[----:B--2---:R-:W-:-:S04]  /*241c0*/  LEA R4, R5, R4, 0x18 ;  /* 0x0000000405047211 */ /* 0x004fc800078ec0ff */
[----:B------:R2:W3:Y:S03]  /*241d0*/  SYNCS.PHASECHK.TRANS64.TRYWAIT P0, [R4+URZ+0x2e820], R3 ;  /* 0x02e82003040075a7 */ /* 0x0004e6000800017f */
[----:B---3--:R-:W-:Y:S05]  /*241e0*/  @!P0 NANOSLEEP.SYNCS 0x989680 ;  /* 0x009896800000895d */ /* 0x008fea0003900000 */
[----:B------:R-:W3:Y:S02]  /*241f0*/  @!P0 SYNCS.PHASECHK.TRANS64 P0, [R4+URZ+0x2e820], R3 ;  /* 0x02e82003040085a7 */ /* 0x000ee4000800007f */
[----:B---3--:R-:W-:Y:S05]  /*24200*/  @!P0 BRA `(.L_x_518) ;  /* 0xfffffffc00e48947 */ /* 0x008fea000383ffff */
[----:B------:R-:W-:Y:S05]  /*24210*/  BRA `(.L_x_660) ;  /* 0xffffffb400d47947 */ /* 0x000fea000383ffff */
.L_x_524:
[----:B--2---:R2:W3:Y:S02]  /*24220*/  SYNCS.PHASECHK.TRANS64.TRYWAIT P0, [R5+URZ+0x2e880], R4 ;  /* 0x02e88004050075a7 */ /* 0x0044e4000800017f */
[----:B---3--:R-:W-:Y:S05]  /*24230*/  @!P0 NANOSLEEP.SYNCS 0x989680 ;  /* 0x009896800000895d */ /* 0x008fea0003900000 */
[----:B------:R-:W3:Y:S02]  /*24240*/  @!P0 SYNCS.PHASECHK.TRANS64 P0, [R5+URZ+0x2e880], R4 ;  /* 0x02e88004050085a7 */ /* 0x000ee4000800007f */
[----:B---3--:R-:W-:Y:S05]  /*24250*/  @!P0 BRA `(.L_x_524) ;  /* 0xfffffffc00f08947 */ /* 0x008fea000383ffff */
[----:B------:R-:W-:Y:S05]  /*24260*/  BRA `(.L_x_661) ;  /* 0xffffffb800907947 */ /* 0x000fea000383ffff */
.L_x_529:
[----:B-1----:R1:W3:Y:S02]  /*24270*/  SYNCS.PHASECHK.TRANS64.TRYWAIT P0, [R5+URZ+0x2e840], R4 ;  /* 0x02e84004050075a7 */ /* 0x0022e4000800017f */
[----:B---3--:R-:W-:Y:S05]  /*24280*/  @!P0 NANOSLEEP.SYNCS 0x989680 ;  /* 0x009896800000895d */ /* 0x008fea0003900000 */
[----:B------:R-:W3:Y:S02]  /*24290*/  @!P0 SYNCS.PHASECHK.TRANS64 P0, [R5+URZ+0x2e840], R4 ;  /* 0x02e84004050085a7 */ /* 0x000ee4000800007f */
[----:B---3--:R-:W-:Y:S05]  /*242a0*/  @!P0 BRA `(.L_x_529) ;  /* 0xfffffffc00f08947 */ /* 0x008fea000383ffff */
[----:B------:R-:W-:Y:S05]  /*242b0*/  BRA `(.L_x_662) ;  /* 0xffffffbc001c7947 */ /* 0x000fea000383ffff */
.L_x_535:
[----:B--2---:R-:W2:Y:S02]  /*242c0*/  LDL R4, [R1+0x8] ;  /* 0x0000080001047983 */ /* 0x004ea40000100800 */
[----:B--2---:R2:W3:Y:S02]  /*242d0*/  SYNCS.PHASECHK.TRANS64.TRYWAIT P2, [R4+URZ+0x2e870], R3 ;  /* 0x02e87003040075a7 */ /* 0x0044e4000804017f */
[----:B---3--:R-:W-:Y:S05]  /*242e0*/  @!P2 NANOSLEEP.SYNCS 0x989680 ;  /* 0x009896800000a95d */ /* 0x008fea0003900000 */
[----:B------:R-:W3:Y:S02]  /*242f0*/  @!P2 SYNCS.PHASECHK.TRANS64 P2, [R4+URZ+0x2e870], R3 ;  /* 0x02e870030400a5a7 */ /* 0x000ee4000804007f */
[----:B---3--:R-:W-:Y:S05]  /*24300*/  @!P2 BRA `(.L_x_535) ;  /* 0xfffffffc00eca947 */ /* 0x008fea000383ffff */
[----:B------:R-:W-:Y:S05]  /*24310*/  BRA `(.L_x_663) ;  /* 0xffffffbc00c47947 */ /* 0x000fea000383ffff */
.L_x_537:
[----:B--2---:R-:W2:Y:S02]  /*24320*/  LDL R4, [R1+0x8] ;  /* 0x0000080001047983 */ /* 0x004ea40000100800 */
[----:B--2---:R2:W3:Y:S02]  /*24330*/  SYNCS.PHASECHK.TRANS64.TRYWAIT P2, [R4+URZ+0x2e860], R3 ;  /* 0x02e86003040075a7 */ /* 0x0044e4000804017f */
[----:B---3--:R-:W-:Y:S05]  /*24340*/  @!P2 NANOSLEEP.SYNCS 0x989680 ;  /* 0x009896800000a95d */ /* 0x008fea0003900000 */
[----:B------:R-:W3:Y:S02]  /*24350*/  @!P2 SYNCS.PHASECHK.TRANS64 P2, [R4+URZ+0x2e860], R3 ;  /* 0x02e860030400a5a7 */ /* 0x000ee4000804007f */
[----:B---3--:R-:W-:Y:S05]  /*24360*/  @!P2 BRA `(.L_x_537) ;  /* 0xfffffffc00eca947 */ /* 0x008fea000383ffff */
[----:B------:R-:W-:Y:S05]  /*24370*/  BRA `(.L_x_664) ;  /* 0xffffffbc00cc7947 */ /* 0x000fea000383ffff */
.L_x_544:
[----:B--2---:R2:W3:Y:S02]  /*24380*/  SYNCS.PHASECHK.TRANS64.TRYWAIT P0, [R20+URZ+0x2e870], R3 ;  /* 0x02e87003140075a7 */ /* 0x0044e4000800017f */
[----:B---3--:R-:W-:Y:S05]  /*24390*/  @!P0 NANOSLEEP.SYNCS 0x989680 ;  /* 0x009896800000895d */ /* 0x008fea0003900000 */
[----:B------:R-:W3:Y:S02]  /*243a0*/  @!P0 SYNCS.PHASECHK.TRANS64 P0, [R20+URZ+0x2e870], R3 ;  /* 0x02e87003140085a7 */ /* 0x000ee4000800007f */
[----:B---3--:R-:W-:Y:S05]  /*243b0*/  @!P0 BRA `(.L_x_544) ;  /* 0xfffffffc00f08947 */ /* 0x008fea000383ffff */
[----:B------:R-:W-:Y:S05]  /*243c0*/  BRA `(.L_x_665) ;  /* 0xffffffc8001c7947 */ /* 0x000fea000383ffff */
.L_x_546:
[----:B--2---:R2:W3:Y:S02]  /*243d0*/  SYNCS.PHASECHK.TRANS64.TRYWAIT P0, [R20+URZ+0x2e860], R3 ;  /* 0x02e86003140075a7 */ /* 0x0044e4000800017f */
[----:B---3--:R-:W-:Y:S05]  /*243e0*/  @!P0 NANOSLEEP.SYNCS 0x989680 ;  /* 0x009896800000895d */ /* 0x008fea0003900000 */
[----:B------:R-:W3:Y:S02]  /*243f0*/  @!P0 SYNCS.PHASECHK.TRANS64 P0, [R20+URZ+0x2e860], R3 ;  /* 0x02e86003140085a7 */ /* 0x000ee4000800007f */
[----:B---3--:R-:W-:Y:S05]  /*24400*/  @!P0 BRA `(.L_x_546) ;  /* 0xfffffffc00f08947 */ /* 0x008fea000383ffff */
[----:B------:R-:W-:Y:S05]  /*24410*/  BRA `(.L_x_666) ;  /* 0xffffffc800247947 */ /* 0x000fea000383ffff */
.L_x_550:
[----:B------:R-:W2:Y:S01]  /*24420*/  LDL R3, [R1] ;  /* 0x0000000001037983 */ /* 0x000ea20000100800 */
[----:B------:R-:W-:Y:S01]  /*24430*/  BSSY B0, `(.L_x_667) ;  /* 0x0000008000007945 */ /* 0x000fe20003800000 */
[----:B------:R-:W-:Y:S01]  /*24440*/  IMAD.MOV.U32 R12, RZ, RZ, RZ ;  /* 0x000000ffff0c7224 */ /* 0x000fe200078e00ff */
[----:B------:R-:W-:Y:S01]  /*24450*/  MOV R15, 0xffffffff ;  /* 0xffffffff000f7802 */ /* 0x000fe20000000f00 */
[----:B------:R-:W-:Y:S02]  /*24460*/  IMAD.MOV.U32 R11, RZ, RZ, 0x1f ;  /* 0x0000001fff0b7424 */ /* 0x000fe400078e00ff */
[----:B--2---:R-:W-:-:S07]  /*24470*/  IMAD.MOV.U32 R13, RZ, RZ, R3 ;  /* 0x000000ffff0d7224 */ /* 0x004fce00078e0003 */
[----:B------:R-:W-:Y:S05]  /*24480*/  WARPSYNC.COLLECTIVE R15, `(.L_x_668) ;  /* 0x000000000f087348 */ /* 0x000fea0003c00000 */
[----:B------:R0:W1:Y:S02]  /*24490*/  SHFL.IDX P6, R14, R13, R12, R11 ;  /* 0x0000000c0d0e7389 */ /* 0x00006400000c000b */
[----:B01----:R-:W-:Y:S01]  /*244a0*/  ENDCOLLECTIVE ;  /* 0x000000000000791b */ /* 0x003fe20003800000 */
.L_x_668:
[----:B------:R-:W-:Y:S05]  /*244b0*/  BSYNC B0 ;  /* 0x0000000000007941 */ /* 0x000fea0003800000 */
.L_x_667:
[----:B------:R0:W5:Y:S01]  /*244c0*/  LDL R2, [R1+0xc] ;  /* 0x00000c0001027983 */ /* 0x0001620000100800 */
[----:B------:R-:W-:Y:S02]  /*244d0*/  IMAD.MOV.U32 R13, RZ, RZ, R3 ;  /* 0x000000ffff0d7224 */ /* 0x000fe400078e0003 */
[----:B------:R-:W-:Y:S02]  /*244e0*/  IMAD.MOV.U32 R12, RZ, RZ, 0x1 ;  /* 0x00000001ff0c7424 */ /* 0x000fe400078e00ff */
[----:B------:R-:W-:Y:S02]  /*244f0*/  IMAD.MOV.U32 R11, RZ, RZ, 0x1f ;  /* 0x0000001fff0b7424 */ /* 0x000fe400078e00ff */
[----:B------:R-:W-:Y:S02]  /*24500*/  IMAD.MOV.U32 R15, RZ, RZ, -0x1 ;  /* 0xffffffffff0f7424 */ /* 0x000fe400078e00ff */
[----:B0-----:R-:W-:-:S07]  /*24510*/  IMAD.MOV.U32 R0, RZ, RZ, R14 ;  /* 0x000000ffff007224 */ /* 0x001fce00078e000e */
[----:B-----5:R-:W-:Y:S05]  /*24520*/  WARPSYNC.COLLECTIVE R15, `(.L_x_669) ;  /* 0x000000000f087348 */ /* 0x020fea0003c00000 */
[----:B------:R0:W1:Y:S02]  /*24530*/  SHFL.IDX P6, R14, R13, R12, R11 ;  /* 0x0000000c0d0e7389 */ /* 0x00006400000c000b */
[----:B01---5:R-:W-:Y:S01]  /*24540*/  ENDCOLLECTIVE ;  /* 0x000000000000791b */ /* 0x023fe20003800000 */
.L_x_669:
[----:B------:R-:W-:Y:S01]  /*24550*/  ULDC UR4, c[0x0][0xc14] ;  /* 0x0003050000047ab9 */ /* 0x000fe20000000800 */
[----:B------:R-:W-:Y:S01]  /*24560*/  IMAD.IADD R5, R2, 0x1, R7 ;  /* 0x0000000102057824 */ /* 0x000fe200078e0207 */
[----:B------:R-:W-:-:S04]  /*24570*/  MOV R4, R14 ;  /* 0x0000000e00047202 */ /* 0x000fc80000000f00 */
[----:B------:R-:W-:-:S13]  /*24580*/  ISETP.GE.OR P1, PT, R5, UR4, !P0 ;  /* 0x0000000405007c0c */ /* 0x000fda000c726670 */
[----:B------:R-:W0:Y:S02]  /*24590*/  @!P1 LDC.64 R2, c[0x0][0xc58] ;  /* 0x00031600ff029b82 */ /* 0x000e240000000a00 */
[----:B0-----:R-:W-:-:S06]  /*245a0*/  @!P1 IMAD.WIDE R2, R5, 0x4, R2 ;  /* 0x0000000405029825 */ /* 0x001fcc00078e0202 */
[----:B------:R0:W2:Y:S01]  /*245b0*/  @!P1 LDG.E R3, desc[UR60][R2.64] ;  /* 0x0000003c02039981 */ /* 0x0000a2000c1e1900 */
[----:B------:R-:W-:Y:S01]  /*245c0*/  IMAD.MOV.U32 R11, RZ, RZ, RZ ;  /* 0x000000ffff0b7224 */ /* 0x000fe200078e00ff */
[C---:B------:R-:W-:Y:S02]  /*245d0*/  ISETP.GE.U32.AND P2, PT, R7.reuse, 0x2, PT ;  /* 0x000000020700780c */ /* 0x040fe40003f46070 */
[C---:B------:R-:W-:Y:S02]  /*245e0*/  ISETP.GE.U32.AND P3, PT, R7.reuse, 0x4, PT ;  /* 0x000000040700780c */ /* 0x040fe40003f66070 */
[C---:B------:R-:W-:Y:S02]  /*245f0*/  ISETP.GE.U32.AND P4, PT, R7.reuse, 0x8, PT ;  /* 0x000000080700780c */ /* 0x040fe40003f86070 */
[C---:B------:R-:W-:Y:S01]  /*24600*/  ISETP.GE.U32.AND P5, PT, R7.reuse, 0x10, PT ;  /* 0x000000100700780c */ /* 0x040fe20003fa6070 */
[----:B0-----:R-:W-:Y:S02]  /*24610*/  IMAD.MOV.U32 R2, RZ, RZ, RZ ;  /* 0x000000ffff027224 */ /* 0x001fe400078e00ff */
[----:B--2---:R-:W-:Y:S01]  /*24620*/  @!P1 IMAD.MOV.U32 R2, RZ, RZ, R3 ;  /* 0x000000ffff029224 */ /* 0x004fe200078e0003 */
[----:B------:R-:W-:-:S03]  /*24630*/  ISETP.NE.AND P1, PT, R7, RZ, PT ;  /* 0x000000ff0700720c */ /* 0x000fc60003f25270 */
[----:B------:R-:W-:-:S10]  /*24640*/  IMAD.MOV.U32 R13, RZ, RZ, R2 ;  /* 0x000000ffff0d7224 */ /* 0x000fd400078e0002 */
[----:B------:R-:W-:Y:S05]  /*24650*/  WARPSYNC.COLLECTIVE R15, `(.L_x_670) ;  /* 0x000000000f087348 */ /* 0x000fea0003c00000 */
[----:B------:R0:W1:Y:S02]  /*24660*/  SHFL.UP P6, R14, R13, R12, R11 ;  /* 0x0400000c0d0e7389 */ /* 0x00006400000c000b */
[----:B01----:R-:W-:Y:S01]  /*24670*/  ENDCOLLECTIVE ;  /* 0x000000000000791b */ /* 0x003fe20003800000 */
.L_x_670:
[----:B------:R-:W-:Y:S01]  /*24680*/  IMAD.MOV.U32 R12, RZ, RZ, 0x2 ;  /* 0x00000002ff0c7424 */ /* 0x000fe200078e00ff */
[----:B------:R-:W-:-:S04]  /*24690*/  SEL R5, R14, RZ, P1 ;  /* 0x000000ff0e057207 */ /* 0x000fc80000800000 */
[----:B------:R-:W-:-:S05]  /*246a0*/  IADD3 R3, R2, R5, RZ ;  /* 0x0000000502037210 */ /* 0x000fca0007ffe0ff */
[----:B------:R-:W-:-:S07]  /*246b0*/  IMAD.MOV.U32 R13, RZ, RZ, R3 ;  /* 0x000000ffff0d7224 */ /* 0x000fce00078e0003 */
[----:B------:R-:W-:Y:S05]  /*246c0*/  WARPSYNC.COLLECTIVE R15, `(.L_x_671) ;  /* 0x000000000f087348 */ /* 0x000fea0003c00000 */
[----:B------:R0:W1:Y:S02]  /*246d0*/  SHFL.UP P6, R14, R13, R12, R11 ;  /* 0x0400000c0d0e7389 */ /* 0x00006400000c000b */
[----:B01----:R-:W-:Y:S01]  /*246e0*/  ENDCOLLECTIVE ;  /* 0x000000000000791b */ /* 0x003fe20003800000 */
.L_x_671:
[----:B------:R-:W-:Y:S01]  /*246f0*/  IMAD.MOV.U32 R12, RZ, RZ, 0x4 ;  /* 0x00000004ff0c7424 */ /* 0x000fe200078e00ff */
[----:B------:R-:W-:-:S05]  /*24700*/  SEL R14, R14, RZ, P2 ;  /* 0x000000ff0e0e7207 */ /* 0x000fca0001000000 */
[----:B------:R-:W-:-:S04]  /*24710*/  IMAD.IADD R3, R3, 0x1, R14 ;  /* 0x0000000103037824 */ /* 0x000fc800078e020e */
[----:B------:R-:W-:-:S07]  /*24720*/  IMAD.MOV.U32 R13, RZ, RZ, R3 ;  /* 0x000000ffff0d7224 */ /* 0x000fce00078e0003 */
[----:B------:R-:W-:Y:S05]  /*24730*/  WARPSYNC.COLLECTIVE R15, `(.L_x_672) ;  /* 0x000000000f087348 */ /* 0x000fea0003c00000 */
[----:B------:R0:W1:Y:S02]  /*24740*/  SHFL.UP P6, R14, R13, R12, R11 ;  /* 0x0400000c0d0e7389 */ /* 0x00006400000c000b */
[----:B01----:R-:W-:Y:S01]  /*24750*/  ENDCOLLECTIVE ;  /* 0x000000000000791b */ /* 0x003fe20003800000 */
.L_x_672:
[----:B------:R-:W-:Y:S01]  /*24760*/  IMAD.MOV.U32 R12, RZ, RZ, 0x8 ;  /* 0x00000008ff0c7424 */ /* 0x000fe200078e00ff */
[----:B------:R-:W-:-:S04]  /*24770*/  SEL R14, R14, RZ, P3 ;  /* 0x000000ff0e0e7207 */ /* 0x000fc80001800000 */
[----:B------:R-:W-:-:S05]  /*24780*/  IADD3 R3, R3, R14, RZ ;  /* 0x0000000e03037210 */ /* 0x000fca0007ffe0ff */
[----:B------:R-:W-:-:S07]  /*24790*/  IMAD.MOV.U32 R13, RZ, RZ, R3 ;  /* 0x000000ffff0d7224 */ /* 0x000fce00078e0003 */
[----:B------:R-:W-:Y:S05]  /*247a0*/  WARPSYNC.COLLECTIVE R15, `(.L_x_673) ;  /* 0x000000000f087348 */ /* 0x000fea0003c00000 */
[----:B------:R0:W1:Y:S02]  /*247b0*/  SHFL.UP P6, R14, R13, R12, R11 ;  /* 0x0400000c0d0e7389 */ /* 0x00006400000c000b */
[----:B01----:R-:W-:Y:S01]  /*247c0*/  ENDCOLLECTIVE ;  /* 0x000000000000791b */ /* 0x003fe20003800000 */
.L_x_673:
[----:B------:R-:W-:Y:S01]  /*247d0*/  IMAD.MOV.U32 R12, RZ, RZ, 0x10 ;  /* 0x00000010ff0c7424 */ /* 0x000fe200078e00ff */
[----:B------:R-:W-:-:S05]  /*247e0*/  SEL R14, R14, RZ, P4 ;  /* 0x000000ff0e0e7207 */ /* 0x000fca0002000000 */
[----:B------:R-:W-:-:S04]  /*247f0*/  IMAD.IADD R3, R3, 0x1, R14 ;  /* 0x0000000103037824 */ /* 0x000fc800078e020e */
[----:B------:R-:W-:-:S07]  /*24800*/  IMAD.MOV.U32 R13, RZ, RZ, R3 ;  /* 0x000000ffff0d7224 */ /* 0x000fce00078e0003 */
[----:B------:R-:W-:Y:S05]  /*24810*/  WARPSYNC.COLLECTIVE R15, `(.L_x_674) ;  /* 0x000000000f087348 */ /* 0x000fea0003c00000 */
[----:B------:R0:W1:Y:S02]  /*24820*/  SHFL.UP P6, R14, R13, R12, R11 ;  /* 0x0400000c0d0e7389 */ /* 0x00006400000c000b */
[----:B01----:R-:W-:Y:S01]  /*24830*/  ENDCOLLECTIVE ;  /* 0x000000000000791b */ /* 0x003fe20003800000 */
.L_x_674:
[----:B------:R-:W-:Y:S02]  /*24840*/  IMAD.MOV.U32 R12, RZ, RZ, 0x1f ;  /* 0x0000001fff0c7424 */ /* 0x000fe400078e00ff */
[----:B------:R-:W-:Y:S01]  /*24850*/  IMAD.MOV.U32 R11, RZ, RZ, 0x1f ;  /* 0x0000001fff0b7424 */ /* 0x000fe200078e00ff */
[----:B------:R-:W-:-:S04]  /*24860*/  SEL R14, R14, RZ, P5 ;  /* 0x000000ff0e0e7207 */ /* 0x000fc80002800000 */
[----:B------:R-:W-:-:S05]  /*24870*/  IADD3 R3, R3, R14, RZ ;  /* 0x0000000e03037210 */ /* 0x000fca0007ffe0ff */
[----:B------:R-:W-:-:S07]  /*24880*/  IMAD.MOV.U32 R13, RZ, RZ, R3 ;  /* 0x000000ffff0d7224 */ /* 0x000fce00078e0003 */
[----:B------:R-:W-:Y:S05]  /*24890*/  WARPSYNC.COLLECTIVE R15, `(.L_x_675) ;  /* 0x000000000f087348 */ /* 0x000fea0003c00000 */
[----:B------:R0:W1:Y:S02]  /*248a0*/  SHFL.IDX P6, R14, R13, R12, R11 ;  /* 0x0000000c0d0e7389 */ /* 0x00006400000c000b */
[----:B01----:R-:W-:Y:S01]  /*248b0*/  ENDCOLLECTIVE ;  /* 0x000000000000791b */ /* 0x003fe20003800000 */
.L_x_675:
[----:B------:R-:W-:Y:S05]  /*248c0*/  BRA `(.L_x_676) ;  /* 0xffffffcc00a87947 */ /* 0x000fea000383ffff */
.L_x_555:
[----:B------:R-:W-:Y:S01]  /*248d0*/  BSSY B0, `(.L_x_677) ;  /* 0x0000008000007945 */ /* 0x000fe20003800000 */
[----:B-----5:R-:W-:Y:S01]  /*248e0*/  IMAD.MOV.U32 R13, RZ, RZ, R2 ;  /* 0x000000ffff0d7224 */ /* 0x020fe200078e0002 */
[----:B------:R-:W-:Y:S01]  /*248f0*/  MOV R11, RZ ;  /* 0x000000ff000b7202 */ /* 0x000fe20000000f00 */
[----:B------:R-:W-:Y:S02]  /*24900*/  IMAD.MOV.U32 R12, RZ, RZ, 0x1 ;  /* 0x00000001ff0c7424 */ /* 0x000fe400078e00ff */
[----:B------:R-:W-:-:S07]  /*24910*/  IMAD.MOV.U32 R15, RZ, RZ, -0x1 ;  /* 0xffffffffff0f7424 */ /* 0x000fce00078e00ff */
[----:B0-----:R-:W-:Y:S05]  /*24920*/  WARPSYNC.COLLECTIVE R15, `(.L_x_678) ;  /* 0x000000000f087348 */ /* 0x001fea0003c00000 */
[----:B------:R1:W2:Y:S02]  /*24930*/  SHFL.UP P6, R14, R13, R12, R11 ;  /* 0x0400000c0d0e7389 */ /* 0x0002a400000c000b */
[----:B012---:R-:W-:Y:S01]  /*24940*/  ENDCOLLECTIVE ;  /* 0x000000000000791b */ /* 0x007fe20003800000 */
.L_x_678:
[----:B------:R-:W-:Y:S05]  /*24950*/  BSYNC B0 ;  /* 0x0000000000007941 */ /* 0x000fea0003800000 */
.L_x_677:
[----:B------:R-:W-:Y:S01]  /*24960*/  SEL R3, R14, RZ, P1 ;  /* 0x000000ff0e037207 */ /* 0x000fe20000800000 */
[----:B------:R-:W-:Y:S01]  /*24970*/  IMAD.MOV.U32 R12, RZ, RZ, 0x2 ;  /* 0x00000002ff0c7424 */ /* 0x000fe200078e00ff */
[----:B------:R-:W-:Y:S01]  /*24980*/  MOV R15, 0xffffffff ;  /* 0xffffffff000f7802 */ /* 0x000fe20000000f00 */
[----:B------:R-:W-:Y:S02]  /*24990*/  IMAD.MOV.U32 R11, RZ, RZ, RZ ;  /* 0x000000ffff0b7224 */ /* 0x000fe400078e00ff */
[----:B------:R-:W-:-:S04]  /*249a0*/  IMAD.IADD R3, R2, 0x1, R3 ;  /* 0x0000000102037824 */ /* 0x000fc800078e0203 */
[----:B------:R-:W-:-:S07]  /*249b0*/  IMAD.MOV.U32 R13, RZ, RZ, R3 ;  /* 0x000000ffff0d7224 */ /* 0x000fce00078e0003 */
[----:B------:R-:W-:Y:S05]  /*249c0*/  WARPSYNC.COLLECTIVE R15, `(.L_x_679) ;  /* 0x000000000f087348 */ /* 0x000fea0003c00000 */
[----:B------:R0:W1:Y:S02]  /*249d0*/  SHFL.UP P6, R14, R13, R12, R11 ;  /* 0x0400000c0d0e7389 */ /* 0x00006400000c000b */
[----:B01----:R-:W-:Y:S01]  /*249e0*/  ENDCOLLECTIVE ;  /* 0x000000000000791b */ /* 0x003fe20003800000 */
.L_x_679:
[----:B------:R-:W-:Y:S01]  /*249f0*/  IMAD.MOV.U32 R12, RZ, RZ, 0x4 ;  /* 0x00000004ff0c7424 */ /* 0x000fe200078e00ff */
[----:B------:R-:W-:-:S05]  /*24a00*/  SEL R14, R14, RZ, P2 ;  /* 0x000000ff0e0e7207 */ /* 0x000fca0001000000 */
[----:B------:R-:W-:-:S04]  /*24a10*/  IMAD.IADD R3, R3, 0x1, R14 ;  /* 0x0000000103037824 */ /* 0x000fc800078e020e */
[----:B------:R-:W-:-:S07]  /*24a20*/  IMAD.MOV.U32 R13, RZ, RZ, R3 ;  /* 0x000000ffff0d7224 */ /* 0x000fce00078e0003 */
[----:B------:R-:W-:Y:S05]  /*24a30*/  WARPSYNC.COLLECTIVE R15, `(.L_x_680) ;  /* 0x000000000f087348 */ /* 0x000fea0003c00000 */
[----:B------:R0:W1:Y:S02]  /*24a40*/  SHFL.UP P6, R14, R13, R12, R11 ;  /* 0x0400000c0d0e7389 */ /* 0x00006400000c000b */
[----:B01----:R-:W-:Y:S01]  /*24a50*/  ENDCOLLECTIVE ;  /* 0x000000000000791b */ /* 0x003fe20003800000 */
.L_x_680:
[----:B------:R-:W-:Y:S02]  /*24a60*/  MOV R12, 0x8 ;  /* 0x00000008000c7802 */ /* 0x000fe40000000f00 */
[----:B------:R-:W-:-:S05]  /*24a70*/  SEL R14, R14, RZ, P3 ;  /* 0x000000ff0e0e7207 */ /* 0x000fca0001800000 */
[----:B------:R-:W-:-:S04]  /*24a80*/  IMAD.IADD R3, R3, 0x1, R14 ;  /* 0x0000000103037824 */ /* 0x000fc800078e020e */
[----:B------:R-:W-:-:S07]  /*24a90*/  IMAD.MOV.U32 R13, RZ, RZ, R3 ;  /* 0x000000ffff0d7224 */ /* 0x000fce00078e0003 */
[----:B------:R-:W-:Y:S05]  /*24aa0*/  WARPSYNC.COLLECTIVE R15, `(.L_x_681) ;  /* 0x000000000f087348 */ /* 0x000fea0003c00000 */
[----:B------:R0:W1:Y:S02]  /*24ab0*/  SHFL.UP P6, R14, R13, R12, R11 ;  /* 0x0400000c0d0e7389 */ /* 0x00006400000c000b */
[----:B01----:R-:W-:Y:S01]  /*24ac0*/  ENDCOLLECTIVE ;  /* 0x000000000000791b */ /* 0x003fe20003800000 */
.L_x_681:
[----:B------:R-:W-:Y:S01]  /*24ad0*/  IMAD.MOV.U32 R12, RZ, RZ, 0x10 ;  /* 0x00000010ff0c7424 */ /* 0x000fe200078e00ff */
[----:B------:R-:W-:-:S05]  /*24ae0*/  SEL R14, R14, RZ, P4 ;  /* 0x000000ff0e0e7207 */ /* 0x000fca0002000000 */
[----:B------:R-:W-:-:S04]  /*24af0*/  IMAD.IADD R3, R3, 0x1, R14 ;  /* 0x0000000103037824 */ /* 0x000fc800078e020e */
[----:B------:R-:W-:-:S07]  /*24b00*/  IMAD.MOV.U32 R13, RZ, RZ, R3 ;  /* 0x000000ffff0d7224 */ /* 0x000fce00078e0003 */
[----:B------:R-:W-:Y:S05]  /*24b10*/  WARPSYNC.COLLECTIVE R15, `(.L_x_682) ;  /* 0x000000000f087348 */ /* 0x000fea0003c00000 */
[----:B------:R0:W1:Y:S02]  /*24b20*/  SHFL.UP P6, R14, R13, R12, R11 ;  /* 0x0400000c0d0e7389 */ /* 0x00006400000c000b */
[----:B01----:R-:W-:Y:S01]  /*24b30*/  ENDCOLLECTIVE ;  /* 0x000000000000791b */ /* 0x003fe20003800000 */
.L_x_682:
[----:B------:R-:W-:Y:S01]  /*24b40*/  MOV R12, 0x1f ;  /* 0x0000001f000c7802 */ /* 0x000fe20000000f00 */
[----:B------:R-:W-:Y:S01]  /*24b50*/  IMAD.MOV.U32 R11, RZ, RZ, 0x1f ;  /* 0x0000001fff0b7424 */ /* 0x000fe200078e00ff */
[----:B------:R-:W-:-:S05]  /*24b60*/  SEL R14, R14, RZ, P5 ;  /* 0x000000ff0e0e7207 */ /* 0x000fca0002800000 */
[----:B------:R-:W-:-:S04]  /*24b70*/  IMAD.IADD R3, R3, 0x1, R14 ;  /* 0x0000000103037824 */ /* 0x000fc800078e020e */
[----:B------:R-:W-:-:S07]  /*24b80*/  IMAD.MOV.U32 R13, RZ, RZ, R3 ;  /* 0x000000ffff0d7224 */ /* 0x000fce00078e0003 */
[----:B------:R-:W-:Y:S05]  /*24b90*/  WARPSYNC.COLLECTIVE R15, `(.L_x_683) ;  /* 0x000000000f087348 */ /* 0x000fea0003c00000 */
[----:B------:R0:W1:Y:S02]  /*24ba0*/  SHFL.IDX P6, R14, R13, R12, R11 ;  /* 0x0000000c0d0e7389 */ /* 0x00006400000c000b */
[----:B01----:R-:W-:Y:S01]  /*24bb0*/  ENDCOLLECTIVE ;  /* 0x000000000000791b */ /* 0x003fe20003800000 */
.L_x_683:
[----:B------:R-:W-:Y:S05]  /*24bc0*/  BRA `(.L_x_684) ;  /* 0xffffffcc008c7947 */ /* 0x000fea000383ffff */
.L_x_557:
[----:B------:R-:W-:Y:S01]  /*24bd0*/  BSSY B0, `(.L_x_685) ;  /* 0x0000006000007945 */ /* 0x000fe20003800000 */
[----:B------:R-:W-:Y:S01]  /*24be0*/  PLOP3.LUT P6, PT, P6, PT, PT, 0x8, 0x0 ;  /* 0x000000000000781c */ /* 0x000fe200037ce170 */
[----:B------:R-:W-:-:S12]  /*24bf0*/  IMAD.MOV.U32 R15, RZ, RZ, -0x1 ;  /* 0xffffffffff0f7424 */ /* 0x000fd800078e00ff */
[----:B0-----:R-:W-:Y:S05]  /*24c00*/  WARPSYNC.COLLECTIVE R15, `(.L_x_686) ;  /* 0x000000000f087348 */ /* 0x001fea0003c00000 */
[----:B------:R-:W-:Y:S01]  /*24c10*/  VOTE.ANY R14, PT, P6 ;  /* 0x00000000000e7806 */ /* 0x000fe200030e0100 */
[----:B0-----:R-:W-:Y:S06]  /*24c20*/  ENDCOLLECTIVE ;  /* 0x000000000000791b */ /* 0x001fec0003800000 */
.L_x_686:
[----:B------:R-:W-:Y:S05]  /*24c30*/  BSYNC B0 ;  /* 0x0000000000007941 */ /* 0x000fea0003800000 */
.L_x_685:
[----:B------:R-:W-:Y:S01]  /*24c40*/  IMAD.MOV.U32 R6, RZ, RZ, R14 ;  /* 0x000000ffff067224 */ /* 0x000fe200078e000e */
[----:B------:R-:W-:Y:S01]  /*24c50*/  MOV R11, 0x1f ;  /* 0x0000001f000b7802 */ /* 0x000fe20000000f00 */
[----:B------:R-:W-:Y:S02]  /*24c60*/  IMAD.MOV.U32 R13, RZ, RZ, R2 ;  /* 0x000000ffff0d7224 */ /* 0x000fe400078e0002 */
[----:B------:R-:W0:Y:S01]  /*24c70*/  POPC R4, R6 ;  /* 0x0000000600047309 */ /* 0x000e220000000000 */
[----:B------:R-:W-:Y:S02]  /*24c80*/  IMAD.MOV.U32 R15, RZ, RZ, -0x1 ;  /* 0xffffffffff0f7424 */ /* 0x000fe400078e00ff */
[----:B0-----:R-:W-:-:S07]  /*24c90*/  IMAD.MOV.U32 R12, RZ, RZ, R4 ;  /* 0x000000ffff0c7224 */ /* 0x001fce00078e0004 */
[----:B------:R-:W-:Y:S05]  /*24ca0*/  WARPSYNC.COLLECTIVE R15, `(.L_x_687) ;  /* 0x000000000f087348 */ /* 0x000fea0003c00000 */
[----:B------:R0:W1:Y:S02]  /*24cb0*/  SHFL.IDX P6, R14, R13, R12, R11 ;  /* 0x0000000c0d0e7389 */ /* 0x00006400000c000b */
[----:B01----:R-:W-:Y:S01]  /*24cc0*/  ENDCOLLECTIVE ;  /* 0x000000000000791b */ /* 0x003fe20003800000 */
.L_x_687:
[----:B------:R-:W-:Y:S01]  /*24cd0*/  IMAD.MOV.U32 R5, RZ, RZ, R14 ;  /* 0x000000ffff057224 */ /* 0x000fe200078e000e */
[----:B------:R-:W-:Y:S06]  /*24ce0*/  BRA `(.L_x_688) ;  /* 0xffffffcc007c7947 */ /* 0x000fec000383ffff */
.L_x_559:
[----:B------:R-:W-:Y:S01]  /*24cf0*/  BSSY B0, `(.L_x_689) ;  /* 0x0000007000007945 */ /* 0x000fe20003800000 */
[----:B------:R-:W-:Y:S02]  /*24d00*/  IMAD.MOV.U32 R13, RZ, RZ, R3 ;  /* 0x000000ffff0d7224 */ /* 0x000fe400078e0003 */
[----:B------:R-:W-:Y:S02]  /*24d10*/  IMAD.MOV.U32 R11, RZ, RZ, 0x1f ;  /* 0x0000001fff0b7424 */ /* 0x000fe400078e00ff */
[----:B------:R-:W-:-:S07]  /*24d20*/  IMAD.MOV.U32 R15, RZ, RZ, -0x1 ;  /* 0xffffffffff0f7424 */ /* 0x000fce00078e00ff */
[----:B012---:R-:W-:Y:S05]  /*24d30*/  WARPSYNC.COLLECTIVE R15, `(.L_x_690) ;  /* 0x000000000f087348 */ /* 0x007fea0003c00000 */
[----:B------:R3:W4:Y:S02]  /*24d40*/  SHFL.IDX P6, R14, R13, R12, R11 ;  /* 0x0000000c0d0e7389 */ /* 0x00072400000c000b */
[----:B01234-:R-:W-:Y:S01]  /*24d50*/  ENDCOLLECTIVE ;  /* 0x000000000000791b */ /* 0x01ffe20003800000 */
.L_x_690:
[----:B------:R-:W-:Y:S05]  /*24d60*/  BSYNC B0 ;  /* 0x0000000000007941 */ /* 0x000fea0003800000 */
.L_x_689:
[----:B------:R-:W-:Y:S05]  /*24d70*/  BRA `(.L_x_558) ;  /* 0xffffffcc00747947 */ /* 0x000fea000383ffff */
.L_x_563:
[----:B0-----:R0:W1:Y:S02]  /*24d80*/  SYNCS.PHASECHK.TRANS64.TRYWAIT P0, [R0+URZ+0x2e820], R3 ;  /* 0x02e82003000075a7 */ /* 0x001064000800017f */
[----:B-1----:R-:W-:Y:S05]  /*24d90*/  @!P0 NANOSLEEP.SYNCS 0x989680 ;  /* 0x009896800000895d */ /* 0x002fea0003900000 */
[----:B------:R-:W1:Y:S02]  /*24da0*/  @!P0 SYNCS.PHASECHK.TRANS64 P0, [R0+URZ+0x2e820], R3 ;  /* 0x02e82003000085a7 */ /* 0x000e64000800007f */
[----:B-1----:R-:W-:Y:S05]  /*24db0*/  @!P0 BRA `(.L_x_563) ;  /* 0xfffffffc00f08947 */ /* 0x002fea000383ffff */
[----:B------:R-:W-:Y:S05]  /*24dc0*/  BRA `(.L_x_691) ;  /* 0xffffffd000987947 */ /* 0x000fea000383ffff */
.L_x_564:
[----:B------:R-:W1:Y:S01]  /*24dd0*/  S2R R2, SR_TID.X ;  /* 0x0000000000027919 */ /* 0x000e620000002100 */
[----:B------:R-:W-:Y:S01]  /*24de0*/  BSSY B0, `(.L_x_692) ;  /* 0x000000a000007945 */ /* 0x000fe20003800000 */
[----:B------:R-:W-:Y:S02]  /*24df0*/  IMAD.MOV.U32 R12, RZ, RZ, RZ ;  /* 0x000000ffff0c7224 */ /* 0x000fe400078e00ff */
[----:B------:R-:W-:Y:S02]  /*24e00*/  IMAD.MOV.U32 R11, RZ, RZ, 0x1f ;  /* 0x0000001fff0b7424 */ /* 0x000fe400078e00ff */
[----:B------:R-:W-:Y:S01]  /*24e10*/  IMAD.MOV.U32 R15, RZ, RZ, -0x1 ;  /* 0xffffffffff0f7424 */ /* 0x000fe200078e00ff */
[----:B-1----:R-:W-:-:S04]  /*24e20*/  SHF.R.U32.HI R2, RZ, 0x5, R2 ;  /* 0x00000005ff027819 */ /* 0x002fc80000011602 */
[----:B------:R-:W-:-:S04]  /*24e30*/  LOP3.LUT R2, R2, 0x3, RZ, 0xc0, !PT ;  /* 0x0000000302027812 */ /* 0x000fc800078ec0ff */
[----:B------:R-:W-:-:S07]  /*24e40*/  MOV R13, R2 ;  /* 0x00000002000d7202 */ /* 0x000fce0000000f00 */
[----:B0-----:R-:W-:Y:S05]  /*24e50*/  WARPSYNC.COLLECTIVE R15, `(.L_x_693) ;  /* 0x000000000f087348 */ /* 0x001fea0003c00000 */
[----:B------:R1:W2:Y:S02]  /*24e60*/  SHFL.IDX P6, R14, R13, R12, R11 ;  /* 0x0000000c0d0e7389 */ /* 0x0002a400000c000b */
[----:B012---:R-:W-:Y:S01]  /*24e70*/  ENDCOLLECTIVE ;  /* 0x000000000000791b */ /* 0x007fe20003800000 */
.L_x_693:
[----:B------:R-:W-:Y:S05]  /*24e80*/  BSYNC B0 ;  /* 0x0000000000007941 */ /* 0x000fea0003800000 */
.L_x_692:
[----:B------:R-:W-:Y:S05]  /*24e90*/  BRA `(.L_x_694) ;  /* 0xffffffd000807947 */ /* 0x000fea000383ffff */
.L_x_565:
[----:B------:R-:W-:Y:S01]  /*24ea0*/  BSSY B0, `(.L_x_695) ;  /* 0x0000006000007945 */ /* 0x000fe20003800000 */
[----:B------:R-:W-:-:S07]  /*24eb0*/  IMAD.MOV.U32 R15, RZ, RZ, -0x1 ;  /* 0xffffffffff0f7424 */ /* 0x000fce00078e00ff */
[----:B01----:R-:W-:Y:S05]  /*24ec0*/  WARPSYNC.COLLECTIVE R15, `(.L_x_696) ;  /* 0x000000000f0c7348 */ /* 0x003fea0003c00000 */
[----:B------:R-:W-:Y:S02]  /*24ed0*/  ELECT P6, UR62, PT ;  /* 0x00000000003e782f */ /* 0x000fe400038c0000 */
[----:B------:R-:W-:Y:S01]  /*24ee0*/  MOV R14, UR62 ;  /* 0x0000003e000e7c02 */ /* 0x000fe20008000f00 */
[----:B01----:R-:W-:Y:S10]  /*24ef0*/  ENDCOLLECTIVE ;  /* 0x000000000000791b */ /* 0x003ff40003800000 */
.L_x_696:
[----:B------:R-:W-:Y:S05]  /*24f00*/  BSYNC B0 ;  /* 0x0000000000007941 */ /* 0x000fea0003800000 */
.L_x_695:
[----:B------:R-:W-:Y:S05]  /*24f10*/  BRA `(.L_x_697) ;  /* 0xffffffd000747947 */ /* 0x000fea000383ffff */
.L_x_567:
[----:B0-----:R0:W1:Y:S02]  /*24f20*/  SYNCS.PHASECHK.TRANS64.TRYWAIT P1, [R6+URZ], R5 ;  /* 0x00000005060075a7 */ /* 0x001064000802017f */
[----:B-1----:R-:W-:Y:S05]  /*24f30*/  @!P1 NANOSLEEP.SYNCS 0x989680 ;  /* 0x009896800000995d */ /* 0x002fea0003900000 */
[----:B------:R-:W1:Y:S02]  /*24f40*/  @!P1 SYNCS.PHASECHK.TRANS64 P1, [R6+URZ], R5 ;  /* 0x00000005060095a7 */ /* 0x000e64000802007f */
[----:B-1----:R-:W-:Y:S05]  /*24f50*/  @!P1 BRA `(.L_x_567) ;  /* 0xfffffffc00f09947 */ /* 0x002fea000383ffff */
[----:B------:R-:W-:Y:S05]  /*24f60*/  BRA `(.L_x_698) ;  /* 0xffffffd000b87947 */ /* 0x000fea000383ffff */
.L_x_568:
[----:B-1----:R1:W2:Y:S02]  /*24f70*/  SYNCS.PHASECHK.TRANS64.TRYWAIT P1, [R7+URZ], R2 ;  /* 0x00000002070075a7 */ /* 0x0022a4000802017f */
[----:B--2---:R-:W-:Y:S05]  /*24f80*/  @!P1 NANOSLEEP.SYNCS 0x989680 ;  /* 0x009896800000995d */ /* 0x004fea0003900000 */
[----:B------:R-:W2:Y:S02]  /*24f90*/  @!P1 SYNCS.PHASECHK.TRANS64 P1, [R7+URZ], R2 ;  /* 0x00000002070095a7 */ /* 0x000ea4000802007f */
[----:B--2---:R-:W-:Y:S05]  /*24fa0*/  @!P1 BRA `(.L_x_568) ;  /* 0xfffffffc00f09947 */ /* 0x004fea000383ffff */
[----:B------:R-:W-:Y:S05]  /*24fb0*/  BRA `(.L_x_699) ;  /* 0xffffffd000ac7947 */ /* 0x000fea000383ffff */
.L_x_570:
[----:B--2---:R2:W3:Y:S02]  /*24fc0*/  SYNCS.PHASECHK.TRANS64.TRYWAIT P1, [R4+URZ+0x2e860], R5 ;  /* 0x02e86005040075a7 */ /* 0x0044e4000802017f */
[----:B---3--:R-:W-:Y:S05]  /*24fd0*/  @!P1 NANOSLEEP.SYNCS 0x989680 ;  /* 0x009896800000995d */ /* 0x008fea0003900000 */
[----:B------:R-:W3:Y:S02]  /*24fe0*/  @!P1 SYNCS.PHASECHK.TRANS64 P1, [R4+URZ+0x2e860], R5 ;  /* 0x02e86005040095a7 */ /* 0x000ee4000802007f */
[----:B---3--:R-:W-:Y:S05]  /*24ff0*/  @!P1 BRA `(.L_x_570) ;  /* 0xfffffffc00f09947 */ /* 0x008fea000383ffff */
[----:B------:R-:W-:Y:S05]  /*25000*/  BRA `(.L_x_700) ;  /* 0xffffffd000b07947 */ /* 0x000fea000383ffff */
.L_x_572:
[----:B---3--:R3:W4:Y:S02]  /*25010*/  SYNCS.PHASECHK.TRANS64.TRYWAIT P1, [R3+URZ+0x2e860], R2 ;  /* 0x02e86002030075a7 */ /* 0x008724000802017f */
[----:B----4-:R-:W-:Y:S05]  /*25020*/  @!P1 NANOSLEEP.SYNCS 0x989680 ;  /* 0x009896800000995d */ /* 0x010fea0003900000 */
[----:B------:R-:W4:Y:S02]  /*25030*/  @!P1 SYNCS.PHASECHK.TRANS64 P1, [R3+URZ+0x2e860], R2 ;  /* 0x02e86002030095a7 */ /* 0x000f24000802007f */
[----:B----4-:R-:W-:Y:S05]  /*25040*/  @!P1 BRA `(.L_x_572) ;  /* 0xfffffffc00f09947 */ /* 0x010fea000383ffff */
[----:B------:R-:W-:Y:S05]  /*25050*/  BRA `(.L_x_701) ;  /* 0xffffffd000b07947 */ /* 0x000fea000383ffff */
.L_x_574:
[----:B----4-:R4:W0:Y:S02]  /*25060*/  SYNCS.PHASECHK.TRANS64.TRYWAIT P0, [R4+URZ+0x2e880], R5 ;  /* 0x02e88005040075a7 */ /* 0x010824000800017f */
[----:B0-----:R-:W-:Y:S05]  /*25070*/  @!P0 NANOSLEEP.SYNCS 0x989680 ;  /* 0x009896800000895d */ /* 0x001fea0003900000 */
[----:B------:R-:W0:Y:S02]  /*25080*/  @!P0 SYNCS.PHASECHK.TRANS64 P0, [R4+URZ+0x2e880], R5 ;  /* 0x02e88005040085a7 */ /* 0x000e24000800007f */
[----:B0-----:R-:W-:Y:S05]  /*25090*/  @!P0 BRA `(.L_x_574) ;  /* 0xfffffffc00f08947 */ /* 0x001fea000383ffff */
[----:B------:R-:W-:Y:S05]  /*250a0*/  BRA `(.L_x_575) ;  /* 0xffffffd000ac7947 */ /* 0x000fea000383ffff */
.L_x_702:
        /* <DEDUP_REMOVED lines=13> */
.L_x_2507:


//--------------------- .text._ZN7cutlass13device_kernelIN5flash11enable_sm90INS1_16FlashAttnFwdSm90INS1_25CollectiveMainloopFwdSm90ILi2EN4cute5tupleIJNS5_1CILi1EEES8_S8_EEENS6_IJNS7_ILi128EEENS7_ILi224EEESA_EEELi128ENS_12float_e4m3_tEfNS_4arch4Sm90ELb0ELb1ELb0ELb0ELb0ELb0ELb0ELb1ELb1ELb0ELb0ELb0EEENS1_21CollectiveEpilogueFwdINS6_IJSA_SA_SB_EEES9_NS_10bfloat16_tESF_Li256ELb0ELb0ELb0ELb1EEENS1_30DynamicPersistentTileSchedulerILi256ELi128ELb0ELb0ELb1EEEEEEEEEvNT_6ParamsE --------------------------
	.section	.text._ZN7cutlass13device_kernelIN5flash11enable_sm90INS1_16FlashAttnFwdSm90INS1_25CollectiveMainloopFwdSm90ILi2EN4cute5tupleIJNS5_1CILi1EEES8_S8_EEENS6_IJNS7_ILi128EEENS7_ILi224EEESA_EEELi128ENS_12float_e4m3_tEfNS_4arch4Sm90ELb0ELb1ELb0ELb0ELb0ELb0ELb0ELb1ELb1ELb0ELb0ELb0EEENS1_21CollectiveEpilogueFwdINS6_IJSA_SA_SB_EEES9_NS_10bfloat16_tESF_Li256ELb0ELb0ELb0ELb1EEENS1_30DynamicPersistentTileSchedulerILi256ELi128ELb0ELb0ELb1EEEEEEEEEvNT_6ParamsE,"ax",@progbits
	.align	128
.text._ZN7cutlass13device_kernelIN5flash11enable_sm90INS1_16FlashAttnFwdSm90INS1_25CollectiveMainloopFwdSm90ILi2EN4cute5tupleIJNS5_1CILi1EEES8_S8_EEENS6_IJNS7_ILi128EEENS7_ILi224EEESA_EEELi128ENS_12float_e4m3_tEfNS_4arch4Sm90ELb0ELb1ELb0ELb0ELb0ELb0ELb0ELb1ELb1ELb0ELb0ELb0EEENS1_21CollectiveEpilogueFwdINS6_IJSA_SA_SB_EEES9_NS_10bfloat16_tESF_Li256ELb0ELb0ELb0ELb1EEENS1_30DynamicPersistentTileSchedulerILi256ELi128ELb0ELb0ELb1EEEEEEEEEvNT_6ParamsE:
        .type           _ZN7cutlass13device_kernelIN5flash11enable_sm90INS1_16FlashAttnFwdSm90INS1_25CollectiveMainloopFwdSm90ILi2EN4cute5tupleIJNS5_1CILi1EEES8_S8_EEENS6_IJNS7_ILi128EEENS7_ILi224EEESA_EEELi128ENS_12float_e4m3_tEfNS_4arch4Sm90ELb0ELb1ELb0ELb0ELb0ELb0ELb0ELb1ELb1ELb0ELb0ELb0EEENS1_21CollectiveEpilogueFwdINS6_IJSA_SA_SB_EEES9_NS_10bfloat16_tESF_Li256ELb0ELb0ELb0ELb1EEENS1_30DynamicPersistentTileSchedulerILi256ELi128ELb0ELb0ELb1EEEEEEEEEvNT_6ParamsE,@function
        .size           _ZN7cutlass13device_kernelIN5flash11enable_sm90INS1_16FlashAttnFwdSm90INS1_25CollectiveMainloopFwdSm90ILi2EN4cute5tupleIJNS5_1CILi1EEES8_S8_EEENS6_IJNS7_ILi128EEENS7_ILi224EEESA_EEELi128ENS_12float_e4m3_tEfNS_4arch4Sm90ELb0ELb1ELb0ELb0ELb0ELb0ELb0ELb1ELb1ELb0ELb0ELb0EEENS1_21CollectiveEpilogueFwdINS6_IJSA_SA_SB_EEES9_NS_10bfloat16_tESF_Li256ELb0ELb0ELb0ELb1EEENS1_30DynamicPersistentTileSchedulerILi256ELi128ELb0ELb0ELb1EEEEEEEEEvNT_6ParamsE,(.L_x_2508 - _ZN7cutlass13device_kernelIN5flash11enable_sm90INS1_16FlashAttnFwdSm90INS1_25CollectiveMainloopFwdSm90ILi2EN4cute5tupleIJNS5_1CILi1EEES8_S8_EEENS6_IJNS7_ILi128EEENS7_ILi224EEESA_EEELi128ENS_12float_e4m3_tEfNS_4arch4Sm90ELb0ELb1ELb0ELb0ELb0ELb0ELb0ELb1ELb1ELb0ELb0ELb0EEENS1_21CollectiveEpilogueFwdINS6_IJSA_SA_SB_EEES9_NS_10bfloat16_tESF_Li256ELb0ELb0ELb0ELb1EEENS1_30DynamicPersistentTileSchedulerILi256ELi128ELb0ELb0ELb1EEEEEEEEEvNT_6ParamsE)
        .other          _ZN7cutlass13device_kernelIN5flash11enable_sm90INS1_16FlashAttnFwdSm90INS1_25CollectiveMainloopFwdSm90ILi2EN4cute5tupleIJNS5_1CILi1EEES8_S8_EEENS6_IJNS7_ILi128EEENS7_ILi224EEESA_EEELi128ENS_12float_e4m3_tEfNS_4arch4Sm90ELb0ELb1ELb0ELb0ELb0ELb0ELb0ELb1ELb1ELb0ELb0ELb0EEENS1_21CollectiveEpilogueFwdINS6_IJSA_SA_SB_EEES9_NS_10bfloat16_tESF_Li256ELb0ELb0ELb0ELb1EEENS1_30DynamicPersistentTileSchedulerILi256ELi128ELb0ELb0ELb1EEEEEEEEEvNT_6ParamsE,@"STO_CUDA_ENTRY STV_DEFAULT"
_ZN7cutlass13device_kernelIN5flash11enable_sm90INS1_16FlashAttnFwdSm90INS1_25CollectiveMainloopFwdSm90ILi2EN4cute5tupleIJNS5_1CILi1EEES8_S8_EEENS6_IJNS7_ILi128EEENS7_ILi224EEESA_EEELi128ENS_12float_e4m3_tEfNS_4arch4Sm90ELb0ELb1ELb0ELb0ELb0ELb0ELb0ELb1ELb1ELb0ELb0ELb0EEENS1_21CollectiveEpilogueFwdINS6_IJSA_SA_SB_EEES9_NS_10bfloat16_tESF_Li256ELb0ELb0ELb0ELb1EEENS1_30DynamicPersistentTileSchedulerILi256ELi128ELb0ELb0ELb1EEEEEEEEEvNT_6ParamsE:
[----:B------:R-:W1:Y:S02]  /*0000*/  LDC R1, c[0x0][0x28] ;  /* 0x00000a00ff017b82 */ /* 0x000e640000000800 */
[----:B-1----:R-:W-:Y:S01]  /*0010*/  VIADD R1, R1, 0xffffffd0 ;  /* 0xffffffd001017836 */ /* 0x002fe20000000000 */
[----:B------:R-:W1:Y:S01]  /*0020*/  S2R R3, SR_TID.X ;  /* 0x0000000000037919 */ /* 0x000e620000002100 */
[----:B------:R-:W-:Y:S01]  /*0030*/  ELECT P0, URZ, PT ;  /* 0x00000000003f782f */ /* 0x000fe20003800000 */
[----:B------:R-:W-:Y:S01]  /*0040*/  BSSY B0, `(.L_x_703) ;  /* 0x0000013000007945 */ /* 0x000fe20003800000 */
[----:B-1----:R-:W-:-:S05]  /*0050*/  SHF.R.U32.HI R0, RZ, 0x5, R3 ;  /* 0x00000005ff007819 */ /* 0x002fca0000011603 */
        /* <DEDUP_REMOVED lines=17> */
.L_x_704:
[----:B------:R-:W-:Y:S05]  /*0170*/  BSYNC B0 ;  /* 0x0000000000007941 */ /* 0x000fea0003800000 */
.L_x_703:
[----:B------:R-:W-:Y:S01]  /*0180*/  VOTEU.ANY UP0, P0 ;  /* 0x00000000003f7886 */ /* 0x000fe20000000100 */
[----:B------:R-:W1:Y:S01]  /*0190*/  SHFL.IDX PT, R2, R0, RZ, 0x1f ;  /* 0x00001fff00027589 */ /* 0x000e6200000e0000 */
[----:B------:R-:W-:Y:S01]  /*01a0*/  UMOV UR4, 0x1 ;  /* 0x0000000100047882 */ /* 0x000fe20000000000 */
[----:B------:R-:W-:Y:S01]  /*01b0*/  SHF.R.U32.HI R3, RZ, 0x7, R3 ;  /* 0x00000007ff037819 */ /* 0x000fe20000011603 */
[----:B------:R-:W-:Y:S01]  /*01c0*/  VOTEU.ANY UP1, P0 ;  /* 0x00000000003f7886 */ /* 0x000fe20000020100 */
[----:B------:R-:W2:Y:S01]  /*01d0*/  @UP0 S2UR UR7, SR_CgaCtaId ;  /* 0x00000000000709c3 */ /* 0x000ea20000008800 */
[----:B------:R-:W-:Y:S01]  /*01e0*/  @UP0 UMOV UR6, 0x400 ;  /* 0x0000040000060882 */ /* 0x000fe20000000000 */
[----:B------:R-:W-:-:S04]  /*01f0*/  @UP0 UIADD3 UR4, -UR4, 0x100000, URZ ;  /* 0x0010000004040890 */ /* 0x000fc8000fffe13f */
[----:B------:R-:W-:Y:S02]  /*0200*/  @UP0 USHF.L.U32 UR5, UR4, 0xb, URZ ;  /* 0x0000000b04050899 */ /* 0x000fe4000800063f */
[----:B------:R-:W-:Y:S01]  /*0210*/  @UP0 USHF.L.U32 UR4, UR4, 0x1, URZ ;  /* 0x0000000104040899 */ /* 0x000fe2000800063f */
[----:B-1----:R-:W-:Y:S02]  /*0220*/  ISETP.NE.AND P1, PT, R2, RZ, PT ;  /* 0x000000ff0200720c */ /* 0x002fe40003f25270 */
[----:B------:R1:W3:Y:S01]  /*0230*/  SHFL.IDX PT, R2, R3, RZ, 0x1f ;  /* 0x00001fff03027589 */ /* 0x0002e200000e0000 */
[----:B--2---:R-:W-:Y:S01]  /*0240*/  @UP0 ULEA UR6, UR7, UR6, 0x18 ;  /* 0x0000000607060291 */ /* 0x004fe2000f8ec03f */
[----:B------:R-:W-:Y:S02]  /*0250*/  VOTEU.ANY UP0, P0 ;  /* 0x00000000003f7886 */ /* 0x000fe40000000100 */
[----:B------:R-:W2:Y:S09]  /*0260*/  FENCE.VIEW.ASYNC.S ;  /* 0x00000000000073c6 */ /* 0x000eb20000000000 */
[----:B--2---:R1:W2:Y:S01]  /*0270*/  @UP0 SYNCS.EXCH.64 URZ, [UR6+0x2e800], UR4 ;  /* 0x02e80004063f05b2 */ /* 0x0042a20008000100 */
[----:B------:R1:W4:Y:S02]  /*0280*/  @UP1 SYNCS.EXCH.64 URZ, [UR6+0x2e820], UR4 ;  /* 0x02e82004063f15b2 */ /* 0x0003240008000100 */
[----:B-1----:R-:W-:Y:S05]  /*0290*/  @P1 BRA `(.L_x_705) ;  /* 0x0000000000481947 */ /* 0x002fea0003800000 */
[----:B------:R-:W1:Y:S01]  /*02a0*/  S2UR UR5, SR_CgaCtaId ;  /* 0x00000000000579c3 */ /* 0x000e620000008800 */
        /* <DEDUP_REMOVED lines=15> */
[----:B------:R1:W1:Y:S01]  /*03a0*/  SYNCS.EXCH.64 URZ, [UR8+0x2e848], UR4 ;  /* 0x02e84804083f75b2 */ /* 0x0002620008000100 */
[----:B------:R-:W-:Y:S01]  /*03b0*/  NOP ;  /* 0x0000000000007918 */ /* 0x000fe20000000000 */
.L_x_705:
[----:B------:R-:W5:Y:S01]  /*03c0*/  SHFL.IDX PT, R3, R0, RZ, 0x1f ;  /* 0x00001fff00037589 */ /* 0x000f6200000e0000 */
[----:B------:R-:W-:Y:S01]  /*03d0*/  NOP ;  /* 0x0000000000007918 */ /* 0x000fe20000000000 */
[----:B-----5:R-:W-:-:S13]  /*03e0*/  ISETP.NE.AND P0, PT, R3, RZ, PT ;  /* 0x000000ff0300720c */ /* 0x020fda0003f05270 */
        /* <DEDUP_REMOVED lines=19> */
.L_x_706:
[----:B------:R-:W5:Y:S01]  /*0520*/  SHFL.IDX PT, R3, R0, RZ, 0x1f ;  /* 0x00001fff00037589 */ /* 0x000f6200000e0000 */
[----:B------:R-:W-:Y:S01]  /*0530*/  NOP ;  /* 0x0000000000007918 */ /* 0x000fe20000000000 */
[----:B-----5:R-:W-:-:S13]  /*0540*/  ISETP.NE.AND P0, PT, R3, RZ, PT ;  /* 0x000000ff0300720c */ /* 0x020fda0003f05270 */
        /* <DEDUP_REMOVED lines=13> */
[----:B------:R1:W1:Y:S01]  /*0620*/  SYNCS.EXCH.64 URZ, [UR6+0x2e888], UR4 ;  /* 0x02e88804063f75b2 */ /* 0x0002620008000100 */
[----:B------:R-:W-:Y:S01]  /*0630*/  NOP ;  /* 0x0000000000007918 */ /* 0x000fe20000000000 */
.L_x_707:
        /* <DEDUP_REMOVED lines=22> */
.L_x_708:
        /* <DEDUP_REMOVED lines=22> */
.L_x_709:
[----:B---3--:R-:W-:Y:S01]  /*0900*/  ISETP.NE.AND P0, PT, R2, RZ, PT ;  /* 0x000000ff0200720c */ /* 0x008fe20003f05270 */
[----:B------:R-:W-:Y:S01]  /*0910*/  IMAD.MOV.U32 R2, RZ, RZ, 0x1 ;  /* 0x00000001ff027424 */ /* 0x000fe200078e00ff */
[----:B------:R-:W-:Y:S01]  /*0920*/  NOP ;  /* 0x0000000000007918 */ /* 0x000fe20000000000 */
[----:B------:R-:W-:-:S03]  /*0930*/  ULDC.64 UR46, c[0x0][0x208] ;  /* 0x00008200002e7ab9 */ /* 0x000fc60000000a00 */
[----:B------:R-:W-:-:S05]  /*0940*/  SEL R2, R2, 0x2, !P0 ;  /* 0x0000000202027807 */ /* 0x000fca0004000000 */
[----:B------:R3:W-:Y:S01]  /*0950*/  STL [R1+0x20], R2 ;  /* 0x0000200201007387 */ /* 0x0007e20000100800 */
[----:B-12-4-:R-:W-:Y:S06]  /*0960*/  BAR.SYNC.DEFER_BLOCKING 0x0 ;  /* 0x0000000000007b1d */ /* 0x016fec0000010000 */
[----:B------:R-:W-:Y:S05]  /*0970*/  @!P0 BRA `(.L_x_710) ;  /* 0x0000017c00408947 */ /* 0x000fea0003800000 */
.L_x_711:
[----:B------:R-:W-:-:S08]  /*0980*/  NOP ;  /* 0x0000000000007918 */ /* 0x000fd00000000000 */
[----:B------:R-:W1:Y:S02]  /*0990*/  USETMAXREG.TRY_ALLOC.CTAPOOL UP0, 0xf0 ;  /* 0x000000f0000079c8 */ /* 0x000e640008000600 */
[----:B-1----:R-:W-:-:S13]  /*09a0*/  PLOP3.LUT P0, PT, PT, PT, UP0, 0x80, 0x0 ;  /* 0x000000000000781c */ /* 0x002fda0003f0f008 */
[----:B------:R-:W-:Y:S05]  /*09b0*/  @!P0 BRA `(.L_x_711) ;  /* 0xfffffffc00f08947 */ /* 0x000fea000383ffff */
[----:B---3--:R-:W1:Y:S01]  /*09c0*/  S2R R2, SR_TID.X ;  /* 0x0000000000027919 */ /* 0x008e620000002100 */
[----:B------:R-:W2:Y:S08]  /*09d0*/  S2UR UR7, SR_CTAID.X ;  /* 0x00000000000779c3 */ /* 0x000eb00000002500 */
[----:B------:R-:W-:Y:S08]  /*09e0*/  BAR.ARV 0x4, 0x180 ;  /* 0x0106000000007b1d */ /* 0x000ff00000002000 */
[----:B------:R-:W-:Y:S06]  /*09f0*/  BAR.ARV 0x8, 0x120 ;  /* 0x0204800000007b1d */ /* 0x000fec0000002000 */
[----:B-1----:R-:W-:-:S04]  /*0a00*/  LOP3.LUT R0, R2, 0xffffff80, RZ, 0xc0, !PT ;  /* 0xffffff8002007812 */ /* 0x002fc800078ec0ff */
[----:B------:R-:W-:Y:S02]  /*0a10*/  ISETP.NE.AND P0, PT, R0, 0x80, PT ;  /* 0x000000800000780c */ /* 0x000fe40003f05270 */
[----:B------:R-:W2:Y:S11]  /*0a20*/  LDC R0, c[0x0][0xda8] ;  /* 0x00036a00ff007b82 */ /* 0x000eb60000000800 */
[----:B------:R-:W-:Y:S06]  /*0a30*/  @!P0 BAR.ARV 0x9, 0x100 ;  /* 0x0244000000008b1d */ /* 0x000fec0000002000 */
[----:B--2---:R-:W-:-:S13]  /*0a40*/  ISETP.LE.AND P0, PT, R0, UR7, PT ;  /* 0x0000000700007c0c */ /* 0x004fda000bf03270 */
[----:B------:R-:W-:Y:S05]  /*0a50*/  @P0 EXIT ;  /* 0x000000000000094d */ /* 0x000fea0003800000 */
[----:B------:R-:W2:Y:S01]  /*0a60*/  LDL.LU R11, [R1+0x20] ;  /* 0x00002000010b7983 */ /* 0x000ea20000300800 */
[----:B------:R-:W-:-:S05]  /*0a70*/  VIADD R0, R2, 0xffffff80 ;  /* 0xffffff8002007836 */ /* 0x000fca0000000000 */
[----:B------:R-:W-:-:S04]  /*0a80*/  SHF.R.S32.HI R3, RZ, 0x1f, R0 ;  /* 0x0000001fff037819 */ /* 0x000fc80000011400 */
[----:B------:R-:W-:Y:S01]  /*0a90*/  LEA.HI R2, R3, R0, RZ, 0x7 ;  /* 0x0000000003027211 */ /* 0x000fe200078f38ff */
[----:B------:R-:W1:Y:S03]  /*0aa0*/  S2UR UR36, SR_CgaCtaId ;  /* 0x00000000002479c3 */ /* 0x000e660000008800 */
[----:B------:R-:W-:-:S05]  /*0ab0*/  LOP3.LUT R5, R2, 0xffffff80, RZ, 0xc0, !PT ;  /* 0xffffff8002057812 */ /* 0x000fca00078ec0ff */
[----:B------:R-:W-:Y:S01]  /*0ac0*/  IMAD.IADD R19, R0, 0x1, -R5 ;  /* 0x0000000100137824 */ /* 0x000fe200078e0a05 */
[----:B------:R-:W3:Y:S01]  /*0ad0*/  S2UR UR6, SR_SWINHI ;  /* 0x00000000000679c3 */ /* 0x000ee20000002f00 */
[----:B------:R-:W-:-:S03]  /*0ae0*/  LEA.HI R4, R3, R0, RZ, 0x4 ;  /* 0x0000000003047211 */ /* 0x000fc600078f20ff */
[----:B------:R-:W-:Y:S02]  /*0af0*/  SHF.R.S32.HI R6, RZ, 0x1f, R19 ;  /* 0x0000001fff067819 */ /* 0x000fe40000011413 */
[----:B------:R-:W-:Y:S02]  /*0b00*/  SHF.R.S32.HI R7, RZ, 0x4, R4 ;  /* 0x00000004ff077819 */ /* 0x000fe40000011404 */
[----:B------:R-:W-:Y:S02]  /*0b10*/  LEA.HI R8, R6, R19, RZ, 0x2 ;  /* 0x0000001306087211 */ /* 0x000fe400078f10ff */
[C---:B------:R-:W-:Y:S02]  /*0b20*/  LOP3.LUT R5, R4.reuse, 0x3fffff0, RZ, 0xc0, !PT ;  /* 0x03fffff004057812 */ /* 0x040fe400078ec0ff */
[----:B------:R-:W-:Y:S02]  /*0b30*/  LEA.HI R3, R3, R0, RZ, 0x5 ;  /* 0x0000000003037211 */ /* 0x000fe400078f28ff */
[----:B------:R-:W-:-:S02]  /*0b40*/  LEA.HI R4, R4, R7, RZ, 0x1 ;  /* 0x0000000704047211 */ /* 0x000fc400078f08ff */
[--C-:B------:R-:W-:Y:S02]  /*0b50*/  SHF.R.S32.HI R9, RZ, 0x2, R8.reuse ;  /* 0x00000002ff097819 */ /* 0x100fe40000011408 */
[----:B------:R-:W-:Y:S01]  /*0b60*/  SHF.R.S32.HI R10, RZ, 0x1f, R8 ;  /* 0x0000001fff0a7819 */ /* 0x000fe20000011408 */
[----:B------:R-:W-:Y:S01]  /*0b70*/  IMAD.IADD R5, R0, 0x1, -R5 ;  /* 0x0000000100057824 */ /* 0x000fe200078e0a05 */
[----:B------:R-:W-:Y:S02]  /*0b80*/  SHF.R.S32.HI R0, RZ, 0x5, R3 ;  /* 0x00000005ff007819 */ /* 0x000fe40000011403 */
[----:B------:R-:W-:Y:S02]  /*0b90*/  LOP3.LUT R4, R4, 0x1ffffffe, RZ, 0xc0, !PT ;  /* 0x1ffffffe04047812 */ /* 0x000fe400078ec0ff */
[----:B------:R-:W-:Y:S02]  /*0ba0*/  LEA.HI R10, R10, R9, RZ, 0x3 ;  /* 0x000000090a0a7211 */ /* 0x000fe400078f18ff */
[----:B------:R-:W-:Y:S01]  /*0bb0*/  SHF.R.S32.HI R3, RZ, 0x7, R2 ;  /* 0x00000007ff037819 */ /* 0x000fe20000011402 */
[----:B------:R-:W-:Y:S01]  /*0bc0*/  UMOV UR37, 0x400 ;  /* 0x0000040000257882 */ /* 0x000fe20000000000 */
[----:B------:R-:W-:Y:S01]  /*0bd0*/  LOP3.LUT R10, R10, 0xfffffff8, RZ, 0xc0, !PT ;  /* 0xfffffff80a0a7812 */ /* 0x000fe200078ec0ff */
[----:B-1----:R-:W-:Y:S01]  /*0be0*/  ULEA UR37, UR36, UR37, 0x18 ;  /* 0x0000002524257291 */ /* 0x002fe2000f8ec03f */
[----:B------:R-:W-:Y:S01]  /*0bf0*/  LEA.HI R2, R2, R3, RZ, 0x1 ;  /* 0x0000000302027211 */ /* 0x000fe200078f08ff */
[----:B------:R-:W-:Y:S01]  /*0c00*/  IMAD R5, R0, 0x10, R5 ;  /* 0x0000001000057824 */ /* 0x000fe200078e0205 */
[----:B------:R-:W-:Y:S01]  /*0c10*/  LEA.HI R6, R6, R19, RZ, 0x5 ;  /* 0x0000001306067211 */ /* 0x000fe200078f28ff */
[----:B------:R-:W-:Y:S01]  /*0c20*/  IMAD.IADD R4, R7, 0x1, -R4 ;  /* 0x0000000107047824 */ /* 0x000fe200078e0a04 */
[----:B------:R-:W-:Y:S01]  /*0c30*/  LOP3.LUT R2, R2, 0x3fffffe, RZ, 0xc0, !PT ;  /* 0x03fffffe02027812 */ /* 0x000fe200078ec0ff */
[----:B------:R-:W-:Y:S01]  /*0c40*/  IMAD.IADD R9, R9, 0x1, -R10 ;  /* 0x0000000109097824 */ /* 0x000fe200078e0a0a */
[----:B------:R-:W-:Y:S01]  /*0c50*/  SHF.R.S32.HI R6, RZ, 0x5, R6 ;  /* 0x00000005ff067819 */ /* 0x000fe20000011406 */
[----:B------:R-:W-:Y:S01]  /*0c60*/  IMAD R5, R5, 0x8, R4 ;  /* 0x0000000805057824 */ /* 0x000fe200078e0204 */
[----:B------:R-:W-:Y:S01]  /*0c70*/  UMOV UR4, UR37 ;  /* 0x0000002500047c82 */ /* 0x000fe20008000000 */
[----:B---3--:R-:W-:Y:S01]  /*0c80*/  UMOV UR5, UR6 ;  /* 0x0000000600057c82 */ /* 0x008fe20008000000 */
[----:B------:R-:W-:Y:S01]  /*0c90*/  LOP3.LUT R8, R8, 0x7ffffffc, RZ, 0xc0, !PT ;  /* 0x7ffffffc08087812 */ /* 0x000fe200078ec0ff */
[----:B------:R-:W-:-:S02]  /*0ca0*/  IMAD.U32 R228, RZ, RZ, UR4 ;  /* 0x00000004ffe47e24 */ /* 0x000fc4000f8e00ff */
[----:B------:R-:W-:Y:S02]  /*0cb0*/  IMAD.U32 R229, RZ, RZ, UR5 ;  /* 0x00000005ffe57e24 */ /* 0x000fe4000f8e00ff */
[----:B------:R-:W-:Y:S02]  /*0cc0*/  IMAD.SHL.U32 R5, R5, 0x8, RZ ;  /* 0x0000000805057824 */ /* 0x000fe400078e00ff */
[----:B------:R-:W-:Y:S02]  /*0cd0*/  IMAD.IADD R2, R3, 0x1, -R2 ;  /* 0x0000000103027824 */ /* 0x000fe400078e0a02 */
[----:B------:R-:W-:Y:S02]  /*0ce0*/  IMAD R9, R6, 0x10, R9 ;  /* 0x0000001006097824 */ /* 0x000fe400078e0209 */
[----:B------:R-:W-:Y:S02]  /*0cf0*/  IMAD.IADD R19, R19, 0x1, -R8 ;  /* 0x0000000113137824 */ /* 0x000fe400078e0a08 */
[----:B------:R-:W-:Y:S01]  /*0d00*/  IMAD.WIDE R228, R5, 0x2, R228 ;  /* 0x0000000205e47825 */ /* 0x000fe200078e02e4 */
[----:B------:R-:W-:-:S03]  /*0d10*/  UMOV UR4, UR7 ;  /* 0x0000000700047c82 */ /* 0x000fc60008000000 */
[----:B------:R-:W-:Y:S02]  /*0d20*/  IMAD R235, R2, 0x40, R9 ;  /* 0x0000004002eb7824 */ /* 0x000fe400078e0209 */
[----:B------:R-:W-:Y:S02]  /*0d30*/  IMAD.MOV.U32 R234, RZ, RZ, RZ ;  /* 0x000000ffffea7224 */ /* 0x000fe400078e00ff */
[----:B------:R-:W-:Y:S01]  /*0d40*/  IMAD.MOV.U32 R18, RZ, RZ, RZ ;  /* 0x000000ffff127224 */ /* 0x000fe200078e00ff */
[----:B------:R-:W-:Y:S01]  /*0d50*/  UMOV UR48, URZ ;  /* 0x0000003f00307c82 */ /* 0x000fe20008000000 */
[----:B--2---:R-:W-:-:S07]  /*0d60*/  LOP3.LUT R23, R11, 0x1, RZ, 0xfc, !PT ;  /* 0x000000010b177812 */ /* 0x004fce00078efcff */
.L_x_808:
[----:B------:R-:W-:Y:S01]  /*0d70*/  ULDC UR5, c[0x0][0xdd0] ;  /* 0x0003740000057ab9 */ /* 0x000fe20000000800 */
[----:B-1----:R-:W1:Y:S01]  /*0d80*/  LDC R0, c[0x0][0xde8] ;  /* 0x00037a00ff007b82 */ /* 0x002e620000000800 */
[----:B------:R-:W-:Y:S01]  /*0d90*/  UISETP.NE.AND UP0, UPT, UR5, 0x1, UPT ;  /* 0x000000010500788c */ /* 0x000fe2000bf05270 */
[----:B------:R-:W-:-:S10]  /*0da0*/  UMOV UR8, UR4 ;  /* 0x0000000400087c82 */ /* 0x000fd40008000000 */
[----:B------:R-:W-:Y:S01]  /*0db0*/  @UP0 ULDC UR6, c[0x0][0xdd4] ;  /* 0x0003750000060ab9 */ /* 0x000fe20000000800 */
[----:B------:R-:W-:Y:S01]  /*0dc0*/  @UP0 ULDC UR9, c[0x0][0xdd8] ;  /* 0x0003760000090ab9 */ /* 0x000fe20000000800 */
[----:B------:R-:W-:-:S04]  /*0dd0*/  UIMAD.WIDE.U32 UR6, UR4, UR6, URZ ;  /* 0x00000006040672a5 */ /* 0x000fc8000f8e003f */
[----:B------:R-:W-:-:S04]  /*0de0*/  @UP0 USHF.R.U32.HI UR8, URZ, UR9, UR7 ;  /* 0x000000093f080299 */ /* 0x000fc80008011607 */
[----:B------:R-:W-:Y:S02]  /*0df0*/  UIADD3 UR6, -UR8, URZ, URZ ;  /* 0x0000003f08067290 */ /* 0x000fe4000fffe13f */
[----:B-1----:R-:W-:Y:S02]  /*0e00*/  ISETP.LE.AND P0, PT, R0, UR8, PT ;  /* 0x0000000800007c0c */ /* 0x002fe4000bf03270 */
[----:B------:R-:W-:-:S11]  /*0e10*/  UIMAD UR7, UR5, UR6, UR4 ;  /* 0x00000006050772a4 */ /* 0x000fd6000f8e0204 */
[----:B--234-:R-:W-:Y:S05]  /*0e20*/  @!P0 BRA `(.L_x_712) ;  /* 0x0000000000208947 */ /* 0x01cfea0003800000 */
[----:B------:R-:W-:Y:S01]  /*0e30*/  ULDC UR6, c[0x0][0xddc] ;  /* 0x0003770000067ab9 */ /* 0x000fe20000000800 */
[----:B------:R-:W-:Y:S01]  /*0e40*/  UMOV UR38, UR7 ;  /* 0x0000000700267c82 */ /* 0x000fe20008000000 */
[----:B------:R-:W-:-:S11]  /*0e50*/  UISETP.NE.AND UP0, UPT, UR6, 0x1, UPT ;  /* 0x000000010600788c */ /* 0x000fd6000bf05270 */
[----:B------:R-:W-:Y:S02]  /*0e60*/  @UP0 ULDC.64 UR10, c[0x0][0xde0] ;  /* 0x00037800000a0ab9 */ /* 0x000fe40000000a00 */
[----:B------:R-:W-:-:S04]  /*0e70*/  UIMAD.WIDE.U32 UR4, UR7, UR10, URZ ;  /* 0x0000000a070472a5 */ /* 0x000fc8000f8e003f */
[----:B------:R-:W-:-:S04]  /*0e80*/  @UP0 USHF.R.U32.HI UR38, URZ, UR11, UR5 ;  /* 0x0000000b3f260299 */ /* 0x000fc80008011605 */
[----:B------:R-:W-:Y:S01]  /*0e90*/  UIMAD UR4, UR38, UR6, URZ ;  /* 0x00000006260472a4 */ /* 0x000fe2000f8e023f */
[----:B------:R-:W-:Y:S11]  /*0ea0*/  BRA `(.L_x_713) ;  /* 0x00000000001c7947 */ /* 0x000ff60003800000 */
.L_x_712:
[----:B------:R-:W-:Y:S01]  /*0eb0*/  ULDC UR6, c[0x0][0xdc4] ;  /* 0x0003710000067ab9 */ /* 0x000fe20000000800 */
[----:B------:R-:W-:Y:S01]  /*0ec0*/  UMOV UR38, UR7 ;  /* 0x0000000700267c82 */ /* 0x000fe20008000000 */
[----:B------:R-:W-:-:S11]  /*0ed0*/  UISETP.NE.AND UP0, UPT, UR6, 0x1, UPT ;  /* 0x000000010600788c */ /* 0x000fd6000bf05270 */
[----:B------:R-:W-:Y:S02]  /*0ee0*/  @UP0 ULDC.64 UR10, c[0x0][0xdc8] ;  /* 0x00037200000a0ab9 */ /* 0x000fe40000000a00 */
[----:B------:R-:W-:-:S04]  /*0ef0*/  UIMAD.WIDE.U32 UR4, UR7, UR10, URZ ;  /* 0x0000000a070472a5 */ /* 0x000fc8000f8e003f */
[----:B------:R-:W-:-:S04]  /*0f00*/  @UP0 USHF.R.U32.HI UR38, URZ, UR11, UR5 ;  /* 0x0000000b3f260299 */ /* 0x000fc80008011605 */
[----:B------:R-:W-:-:S12]  /*0f10*/  UIMAD UR4, UR38, UR6, URZ ;  /* 0x00000006260472a4 */ /* 0x000fd8000f8e023f */
.L_x_713:
[----:B------:R-:W1:Y:S01]  /*0f20*/  LDC.64 R14, c[0x0][0x990] ;  /* 0x00026400ff0e7b82 */ /* 0x000e620000000a00 */
[----:B------:R-:W-:Y:S01]  /*0f30*/  ULDC UR43, c[0x0][0xdb8] ;  /* 0x00036e00002b7ab9 */ /* 0x000fe20000000800 */
[----:B------:R-:W-:Y:S02]  /*0f40*/  UIADD3 UR4, UR7, -UR4, URZ ;  /* 0x8000000407047290 */ /* 0x000fe4000fffe03f */
[----:B------:R-:W-:Y:S01]  /*0f50*/  UISETP.NE.AND UP0, UPT, UR43, 0x1, UPT ;  /* 0x000000012b00788c */ /* 0x000fe2000bf05270 */
[----:B------:R-:W-:-:S03]  /*0f60*/  ULDC UR5, c[0x0][0xdc4] ;  /* 0x0003710000057ab9 */ /* 0x000fc60000000800 */
[----:B------:R-:W2:Y:S01]  /*0f70*/  LDC R0, c[0x0][0x428] ;  /* 0x00010a00ff007b82 */ /* 0x000ea20000000800 */
[----:B------:R-:W-:-:S06]  /*0f80*/  UIMAD UR8, UR8, UR5, UR4 ;  /* 0x00000005080872a4 */ /* 0x000fcc000f8e0204 */
[----:B------:R-:W-:Y:S01]  /*0f90*/  @UP0 ULDC UR4, c[0x0][0xdbc] ;  /* 0x00036f0000040ab9 */ /* 0x000fe20000000800 */
[----:B------:R-:W3:Y:S01]  /*0fa0*/  LDC.64 R24, c[0x0][0x998] ;  /* 0x00026600ff187b82 */ /* 0x000ee20000000a00 */
[----:B------:R-:W-:Y:S01]  /*0fb0*/  UIMAD.WIDE.U32 UR4, UR8, UR4, URZ ;  /* 0x00000004080472a5 */ /* 0x000fe2000f8e003f */
[----:B------:R-:W-:Y:S01]  /*0fc0*/  @UP0 ULDC UR6, c[0x0][0xdc0] ;  /* 0x0003700000060ab9 */ /* 0x000fe20000000800 */
[----:B------:R-:W-:Y:S02]  /*0fd0*/  UMOV UR44, UR8 ;  /* 0x00000008002c7c82 */ /* 0x000fe40008000000 */
[----:B------:R-:W-:Y:S01]  /*0fe0*/  @UP0 USHF.R.U32.HI UR44, URZ, UR6, UR5 ;  /* 0x000000063f2c0299 */ /* 0x000fe20008011605 */
[----:B-1----:R-:W-:-:S03]  /*0ff0*/  ISETP.NE.U32.AND P0, PT, R14, RZ, PT ;  /* 0x000000ff0e00720c */ /* 0x002fc60003f05070 */
[----:B------:R-:W-:Y:S01]  /*1000*/  UIADD3 UR4, -UR44, URZ, URZ ;  /* 0x0000003f2c047290 */ /* 0x000fe2000fffe13f */
[----:B------:R-:W1:Y:S01]  /*1010*/  LDC R232, c[0x0][0x288] ;  /* 0x0000a200ffe87b82 */ /* 0x000e620000000800 */
[----:B------:R-:W-:Y:S01]  /*1020*/  IMAD.U32 R7, RZ, RZ, UR44 ;  /* 0x0000002cff077e24 */ /* 0x000fe2000f8e00ff */
[----:B------:R-:W-:Y:S01]  /*1030*/  ISETP.NE.AND.EX P0, PT, R15, RZ, PT, P0 ;  /* 0x000000ff0f00720c */ /* 0x000fe20003f05300 */
[----:B------:R-:W-:Y:S01]  /*1040*/  UIMAD UR43, UR43, UR4, UR8 ;  /* 0x000000042b2b72a4 */ /* 0x000fe2000f8e0208 */
[----:B--2---:R-:W-:Y:S02]  /*1050*/  ISETP.NE.AND P2, PT, R0, 0x1, PT ;  /* 0x000000010000780c */ /* 0x004fe40003f45270 */
[----:B------:R-:W-:Y:S02]  /*1060*/  ULDC.64 UR4, c[0x0][0x3f8] ;  /* 0x0000fe0000047ab9 */ /* 0x000fe40000000a00 */
[----:B------:R-:W2:Y:S01]  /*1070*/  LDC R22, c[0x0][0x404] ;  /* 0x00010100ff167b82 */ /* 0x000ea20000000800 */
[----:B------:R-:W-:Y:S01]  /*1080*/  IMAD.U32 R9, RZ, RZ, UR43 ;  /* 0x0000002bff097e24 */ /* 0x000fe2000f8e00ff */
[----:B---3--:R-:W-:-:S06]  /*1090*/  ISETP.NE.U32.AND P1, PT, R24, RZ, PT ;  /* 0x000000ff1800720c */ /* 0x008fcc0003f25070 */
[----:B------:R-:W3:Y:S01]  /*10a0*/  @P0 LDC.64 R10, c[0x0][0x9a8] ;  /* 0x00026a00ff0a0b82 */ /* 0x000ee20000000a00 */
[----:B------:R-:W-:Y:S02]  /*10b0*/  @P0 SHF.R.S32.HI R3, RZ, 0x1f, R7 ;  /* 0x0000001fff030819 */ /* 0x000fe40000011407 */
[----:B------:R-:W-:-:S05]  /*10c0*/  ISETP.NE.AND.EX P1, PT, R25, RZ, PT, P1 ;  /* 0x000000ff1900720c */ /* 0x000fca0003f25310 */
[----:B------:R-:W4:Y:S08]  /*10d0*/  @P2 LDC R0, c[0x0][0x42c] ;  /* 0x00010b00ff002b82 */ /* 0x000f300000000800 */
[----:B------:R-:W5:Y:S01]  /*10e0*/  @P2 LDC R5, c[0x0][0x430] ;  /* 0x00010c00ff052b82 */ /* 0x000f620000000800 */
[----:B------:R-:W-:-:S07]  /*10f0*/  @P1 SHF.R.S32.HI R7, RZ, 0x1f, R7 ;  /* 0x0000001fff071819 */ /* 0x000fce0000011407 */
[----:B------:R-:W1:Y:S01]  /*1100*/  @P1 LDC.64 R12, c[0x0][0x9b8] ;  /* 0x00026e00ff0c1b82 */ /* 0x000e620000000a00 */
[----:B---3--:R-:W-:-:S04]  /*1110*/  @P0 IMAD R2, R3, R10, RZ ;  /* 0x0000000a03020224 */ /* 0x008fc800078e02ff */
[----:B------:R-:W-:Y:S02]  /*1120*/  @P0 IMAD R11, R11, UR44, R2 ;  /* 0x0000002c0b0b0c24 */ /* 0x000fe4000f8e0202 */
[----:B------:R-:W-:Y:S01]  /*1130*/  @P0 IMAD.WIDE.U32 R2, R10, UR44, RZ ;  /* 0x0000002c0a020c25 */ /* 0x000fe2000f8e00ff */
[----:B------:R-:W3:Y:S03]  /*1140*/  @P0 LDC.64 R20, c[0x0][0x9b0] ;  /* 0x00026c00ff140b82 */ /* 0x000ee60000000a00 */
[----:B----4-:R-:W-:-:S04]  /*1150*/  @P2 IMAD.HI.U32 R0, R0, UR43, RZ ;  /* 0x0000002b00002c27 */ /* 0x010fc8000f8e00ff */
[----:B------:R-:W-:Y:S01]  /*1160*/  @P0 IMAD.IADD R3, R3, 0x1, R11 ;  /* 0x0000000103030824 */ /* 0x000fe200078e020b */
[----:B------:R-:W4:Y:S01]  /*1170*/  @P1 LDC.64 R26, c[0x0][0x9c0] ;  /* 0x00027000ff1a1b82 */ /* 0x000f220000000a00 */
[----:B-----5:R-:W-:-:S04]  /*1180*/  @P2 SHF.R.U32.HI R9, RZ, R5, R0 ;  /* 0x00000005ff092219 */ /* 0x020fc80000011600 */
[--C-:B------:R-:W-:Y:S01]  /*1190*/  @P1 SHF.R.S32.HI R11, RZ, 0x1f, R9.reuse ;  /* 0x0000001fff0b1819 */ /* 0x100fe20000011409 */
[----:B-1----:R-:W-:Y:S01]  /*11a0*/  @P1 IMAD R4, R7, R12, RZ ;  /* 0x0000000c07041224 */ /* 0x002fe200078e02ff */
[----:B------:R-:W-:-:S03]  /*11b0*/  @P0 SHF.R.S32.HI R7, RZ, 0x1f, R9 ;  /* 0x0000001fff070819 */ /* 0x000fc60000011409 */
[----:B------:R-:W-:Y:S02]  /*11c0*/  @P1 IMAD R13, R13, UR44, R4 ;  /* 0x0000002c0d0d1c24 */ /* 0x000fe4000f8e0204 */
[----:B------:R-:W-:-:S04]  /*11d0*/  @P1 IMAD.WIDE.U32 R4, R12, UR44, RZ ;  /* 0x0000002c0c041c25 */ /* 0x000fc8000f8e00ff */
[----:B------:R-:W-:Y:S02]  /*11e0*/  @P1 IMAD.IADD R5, R5, 0x1, R13 ;  /* 0x0000000105051824 */ /* 0x000fe400078e020d */
[-C--:B---3--:R-:W-:Y:S01]  /*11f0*/  @P0 IMAD R0, R7, R20.reuse, RZ ;  /* 0x0000001407000224 */ /* 0x088fe200078e02ff */
[----:B------:R-:W1:Y:S01]  /*1200*/  LDC.64 R12, c[0x0][0x9e0] ;  /* 0x00027800ff0c7b82 */ /* 0x000e620000000a00 */
[----:B------:R-:W-:-:S04]  /*1210*/  @P0 IMAD.WIDE.U32 R2, R9, R20, R2 ;  /* 0x0000001409020225 */ /* 0x000fc800078e0002 */
[-C--:B----4-:R-:W-:Y:S02]  /*1220*/  @P1 IMAD R8, R11, R26.reuse, RZ ;  /* 0x0000001a0b081224 */ /* 0x090fe400078e02ff */
[C---:B------:R-:W-:Y:S02]  /*1230*/  @P0 IMAD R11, R9.reuse, R21, R0 ;  /* 0x00000015090b0224 */ /* 0x040fe400078e0200 */
[----:B------:R-:W-:Y:S01]  /*1240*/  @P1 IMAD.WIDE.U32 R6, R9, R26, R4 ;  /* 0x0000001a09061225 */ /* 0x000fe200078e0004 */
[----:B------:R-:W-:-:S03]  /*1250*/  @P0 LEA R4, P3, R2, R14, 0x2 ;  /* 0x0000000e02040211 */ /* 0x000fc600078610ff */
[----:B------:R-:W-:Y:S01]  /*1260*/  @P1 IMAD R9, R9, R27, R8 ;  /* 0x0000001b09091224 */ /* 0x000fe200078e0208 */
[----:B------:R-:W-:Y:S01]  /*1270*/  @P1 LEA R8, P4, R6, R24, 0x2 ;  /* 0x0000001806081211 */ /* 0x000fe200078810ff */
[----:B------:R-:W-:Y:S02]  /*1280*/  @P0 IMAD.IADD R3, R3, 0x1, R11 ;  /* 0x0000000103030824 */ /* 0x000fe400078e020b */
[----:B------:R-:W-:Y:S01]  /*1290*/  @P1 IMAD.IADD R0, R7, 0x1, R9 ;  /* 0x0000000107001824 */ /* 0x000fe200078e0209 */
[----:B------:R-:W3:Y:S02]  /*12a0*/  LDC R11, c[0x0][0x2e0] ;  /* 0x0000b800ff0b7b82 */ /* 0x000ee40000000800 */
[----:B------:R-:W-:Y:S01]  /*12b0*/  @P0 LEA.HI.X R5, R2, R15, R3, 0x2, P3 ;  /* 0x0000000f02050211 */ /* 0x000fe200018f1403 */
[----:B------:R-:W-:Y:S01]  /*12c0*/  IMAD.MOV.U32 R3, RZ, RZ, 0x3f800000 ;  /* 0x3f800000ff037424 */ /* 0x000fe200078e00ff */
[----:B------:R-:W-:Y:S01]  /*12d0*/  @P1 LEA.HI.X R9, R6, R25, R0, 0x2, P4 ;  /* 0x0000001906091211 */ /* 0x000fe200020f1400 */
[----:B------:R-:W-:-:S03]  /*12e0*/  IMAD.MOV.U32 R0, RZ, RZ, 0x3f800000 ;  /* 0x3f800000ff007424 */ /* 0x000fc600078e00ff */
[----:B------:R-:W4:Y:S01]  /*12f0*/  @P2 LDC R2, c[0x0][0x42c] ;  /* 0x00010b00ff022b82 */ /* 0x000f220000000800 */
[----:B------:R5:W4:Y:S04]  /*1300*/  @P0 LDG.E R3, desc[UR46][R4.64] ;  /* 0x0000002e04030981 */ /* 0x000b28000c1e1900 */
[----:B------:R-:W4:Y:S01]  /*1310*/  @P1 LDG.E R0, desc[UR46][R8.64] ;  /* 0x0000002e08001981 */ /* 0x000f22000c1e1900 */
[----:B------:R-:W-:Y:S01]  /*1320*/  ISETP.NE.U32.AND P0, PT, RZ, UR4, PT ;  /* 0x00000004ff007c0c */ /* 0x000fe2000bf05070 */
[----:B------:R-:W-:Y:S01]  /*1330*/  ULOP3.LUT UR4, URZ, UR38, URZ, 0x33, !UPT ;  /* 0x000000263f047292 */ /* 0x000fe2000f8e333f */
[----:B------:R-:W4:Y:S01]  /*1340*/  @P2 LDC R7, c[0x0][0x430] ;  /* 0x00010c00ff072b82 */ /* 0x000f220000000800 */
[----:B-1----:R-:W-:Y:S01]  /*1350*/  ISETP.GE.AND P1, PT, R13, 0x1, PT ;  /* 0x000000010d00780c */ /* 0x002fe20003f26270 */
[----:B------:R-:W-:Y:S01]  /*1360*/  IMAD.U32 R233, RZ, RZ, UR43 ;  /* 0x0000002bffe97e24 */ /* 0x000fe2000f8e00ff */
[----:B------:R-:W-:Y:S01]  /*1370*/  ISETP.NE.AND.EX P0, PT, RZ, UR5, PT, P0 ;  /* 0x00000005ff007c0c */ /* 0x000fe2000bf05300 */
[----:B------:R-:W-:Y:S01]  /*1380*/  ULDC UR5, c[0x0][0xdac] ;  /* 0x00036b0000057ab9 */ /* 0x000fe20000000800 */
[----:B-----5:R-:W-:Y:S01]  /*1390*/  IADD3 R5, -R232, 0x80, RZ ;  /* 0x00000080e8057810 */ /* 0x020fe20007ffe1ff */
[----:B------:R-:W-:Y:S01]  /*13a0*/  UIADD3 UR4, UR4, UR5, URZ ;  /* 0x0000000504047290 */ /* 0x000fe2000fffe03f */
[----:B--2---:R-:W-:-:S03]  /*13b0*/  SEL R22, R22, 0x1, P0 ;  /* 0x0000000116167807 */ /* 0x004fc60000000000 */
[----:B------:R-:W-:Y:S02]  /*13c0*/  USHF.L.U32 UR42, UR4, 0x7, URZ ;  /* 0x00000007042a7899 */ /* 0x000fe4000800063f */
[CC--:B---3--:R-:W-:Y:S01]  /*13d0*/  IMAD R5, R22.reuse, R11.reuse, R5 ;  /* 0x0000000b16057224 */ /* 0x0c8fe200078e0205 */
[----:B------:R-:W-:Y:S01]  /*13e0*/  ULDC UR4, c[0x0][0x988] ;  /* 0x0002620000047ab9 */ /* 0x000fe20000000800 */
[----:B------:R-:W-:Y:S02]  /*13f0*/  IMAD R136, R22, R11, RZ ;  /* 0x0000000b16887224 */ /* 0x000fe400078e02ff */
[----:B----4-:R-:W-:-:S04]  /*1400*/  @P2 IMAD.HI.U32 R2, R2, UR43, RZ ;  /* 0x0000002b02022c27 */ /* 0x010fc8000f8e00ff */
[----:B------:R-:W-:Y:S01]  /*1410*/  VIADD R231, R5, UR42 ;  /* 0x0000002a05e77c36 */ /* 0x000fe20008000000 */
[----:B------:R-:W-:-:S03]  /*1420*/  @P2 SHF.R.U32.HI R233, RZ, R7, R2 ;  /* 0x00000007ffe92219 */ /* 0x000fc60000011602 */
[----:B------:R-:W-:Y:S02]  /*1430*/  IMAD.IADD R6, R231, 0x1, R12 ;  /* 0x00000001e7067824 */ /* 0x000fe400078e020c */
[----:B------:R-:W-:-:S04]  /*1440*/  FMUL.FTZ R0, R3, R0 ;  /* 0x0000000003007220 */ /* 0x000fc80000410000 */
[----:B------:R-:W-:Y:S01]  /*1450*/  FMUL.FTZ R2, R0, UR4 ;  /* 0x0000000400027c20 */ /* 0x000fe20008410000 */
[----:B------:R-:W-:Y:S06]  /*1460*/  @!P1 BRA `(.L_x_714) ;  /* 0x0000000000409947 */ /* 0x000fec0003800000 */
[C---:B------:R-:W-:Y:S01]  /*1470*/  ISETP.GT.AND P0, PT, R231.reuse, RZ, PT ;  /* 0x000000ffe700720c */ /* 0x040fe20003f04270 */
[----:B------:R-:W-:-:S12]  /*1480*/  VIADD R0, R231, 0xffffffff ;  /* 0xffffffffe7007836 */ /* 0x000fd80000000000 */
[----:B------:R-:W-:Y:S05]  /*1490*/  @P0 BRA `(.L_x_715) ;  /* 0x00000000001c0947 */ /* 0x000fea0003800000 */
[----:B------:R-:W-:Y:S01]  /*14a0*/  ISETP.NE.AND P0, PT, R13, 0x1, PT ;  /* 0x000000010d00780c */ /* 0x000fe20003f05270 */
[----:B------:R-:W-:-:S12]  /*14b0*/  IMAD.MOV R3, RZ, RZ, -R231 ;  /* 0x000000ffff037224 */ /* 0x000fd800078e0ae7 */
[----:B------:R-:W1:Y:S02]  /*14c0*/  @P0 LDC.64 R4, c[0x0][0x9e8] ;  /* 0x00027a00ff040b82 */ /* 0x000e640000000a00 */
[----:B-1----:R-:W-:-:S05]  /*14d0*/  @P0 IMAD.HI.U32 R0, R3, R4, RZ ;  /* 0x0000000403000227 */ /* 0x002fca00078e00ff */
[----:B------:R-:W-:-:S04]  /*14e0*/  @P0 SHF.R.U32.HI R3, RZ, R5, R0 ;  /* 0x00000005ff030219 */ /* 0x000fc80000011600 */
[----:B------:R-:W-:Y:S01]  /*14f0*/  LOP3.LUT R0, RZ, R3, RZ, 0x33, !PT ;  /* 0x00000003ff007212 */ /* 0x000fe200078e33ff */
[----:B------:R-:W-:Y:S06]  /*1500*/  BRA `(.L_x_716) ;  /* 0x0000000000107947 */ /* 0x000fec0003800000 */
.L_x_715:
[----:B------:R-:W-:-:S13]  /*1510*/  ISETP.NE.AND P0, PT, R13, 0x1, PT ;  /* 0x000000010d00780c */ /* 0x000fda0003f05270 */
[----:B------:R-:W1:Y:S02]  /*1520*/  @P0 LDC.64 R4, c[0x0][0x9e8] ;  /* 0x00027a00ff040b82 */ /* 0x000e640000000a00 */
[----:B-1----:R-:W-:-:S05]  /*1530*/  @P0 IMAD.HI.U32 R4, R0, R4, RZ ;  /* 0x0000000400040227 */ /* 0x002fca00078e00ff */
[----:B------:R-:W-:-:S07]  /*1540*/  @P0 SHF.R.U32.HI R0, RZ, R5, R4 ;  /* 0x00000005ff000219 */ /* 0x000fce0000011604 */
.L_x_716:
[----:B------:R-:W-:-:S05]  /*1550*/  IMAD R3, R0, R13, R13 ;  /* 0x0000000d00037224 */ /* 0x000fca00078e020d */
[----:B------:R-:W-:-:S07]  /*1560*/  VIMNMX R6, R6, R3, PT ;  /* 0x0000000306067248 */ /* 0x000fce0003fe0100 */
.L_x_714:
[----:B------:R-:W-:Y:S01]  /*1570*/  VIADD R7, R6, 0xdf ;  /* 0x000000df06077836 */ /* 0x000fe20000000000 */
[----:B------:R-:W-:Y:S01]  /*1580*/  ULDC UR4, c[0x0][0x9dc] ;  /* 0x0002770000047ab9 */ /* 0x000fe20000000800 */
[----:B------:R-:W-:Y:S02]  /*1590*/  IMAD R5, R22, R11, 0xdf ;  /* 0x000000df16057424 */ /* 0x000fe400078e020b */
[----:B------:R-:W-:Y:S02]  /*15a0*/  IMAD.MOV.U32 R4, RZ, RZ, RZ ;  /* 0x000000ffff047224 */ /* 0x000fe400078e00ff */
[----:B------:R-:W-:Y:S02]  /*15b0*/  IMAD.MOV.U32 R6, RZ, RZ, RZ ;  /* 0x000000ffff067224 */ /* 0x000fe400078e00ff */
[----:B------:R-:W-:-:S04]  /*15c0*/  IMAD.HI R4, R5, -0x6db6db6d, R4 ;  /* 0x9249249305047827 */ /* 0x000fc800078e0204 */
[----:B------:R-:W-:Y:S01]  /*15d0*/  IMAD.HI R6, R7, -0x6db6db6d, R6 ;  /* 0x9249249307067827 */ /* 0x000fe200078e0206 */
[----:B------:R-:W-:-:S03]  /*15e0*/  SHF.R.U32.HI R3, RZ, 0x1f, R4 ;  /* 0x0000001fff037819 */ /* 0x000fc60000011604 */
[----:B------:R-:W-:Y:S01]  /*15f0*/  IMAD R232, R22, R11, -R232 ;  /* 0x0000000b16e87224 */ /* 0x000fe200078e0ae8 */
[----:B------:R-:W-:Y:S02]  /*1600*/  SHF.R.U32.HI R5, RZ, 0x1f, R6 ;  /* 0x0000001fff057819 */ /* 0x000fe40000011606 */
[----:B------:R-:W-:Y:S01]  /*1610*/  LEA.HI.SX32 R3, R4, R3, 0x19 ;  /* 0x0000000304037211 */ /* 0x000fe200078fcaff */
[----:B------:R-:W-:Y:S01]  /*1620*/  VIADD R137, R232, UR42 ;  /* 0x0000002ae8897c36 */ /* 0x000fe20008000000 */
[----:B------:R-:W-:-:S03]  /*1630*/  LEA.HI.SX32 R6, R6, R5, 0x19 ;  /* 0x0000000506067211 */ /* 0x000fc600078fcaff */
[----:B------:R-:W-:Y:S01]  /*1640*/  VIADD R5, R137, -UR4 ;  /* 0x8000000489057c36 */ /* 0x000fe20008000000 */
[----:B------:R-:W-:Y:S01]  /*1650*/  VIMNMX R139, R3, R6, PT ;  /* 0x00000006038b7248 */ /* 0x000fe20003fe0100 */
[----:B------:R-:W-:Y:S06]  /*1660*/  @!P1 BRA `(.L_x_717) ;  /* 0x0000000000409947 */ /* 0x000fec0003800000 */
[----:B------:R-:W-:-:S13]  /*1670*/  ISETP.GT.AND P0, PT, R137, -0x1, PT ;  /* 0xffffffff8900780c */ /* 0x000fda0003f04270 */
[----:B------:R-:W-:Y:S05]  /*1680*/  @P0 BRA `(.L_x_718) ;  /* 0x00000000001c0947 */ /* 0x000fea0003800000 */
[----:B------:R-:W-:Y:S02]  /*1690*/  ISETP.NE.AND P0, PT, R13, 0x1, PT ;  /* 0x000000010d00780c */ /* 0x000fe40003f05270 */
[----:B------:R-:W-:-:S11]  /*16a0*/  LOP3.LUT R3, RZ, R137, RZ, 0x33, !PT ;  /* 0x00000089ff037212 */ /* 0x000fd600078e33ff */
[----:B------:R-:W1:Y:S02]  /*16b0*/  @P0 LDC.64 R6, c[0x0][0x9e8] ;  /* 0x00027a00ff060b82 */ /* 0x000e640000000a00 */
[----:B-1----:R-:W-:-:S05]  /*16c0*/  @P0 IMAD.HI.U32 R0, R3, R6, RZ ;  /* 0x0000000603000227 */ /* 0x002fca00078e00ff */
[----:B------:R-:W-:-:S04]  /*16d0*/  @P0 SHF.R.U32.HI R3, RZ, R7, R0 ;  /* 0x00000007ff030219 */ /* 0x000fc80000011600 */
[----:B------:R-:W-:Y:S01]  /*16e0*/  LOP3.LUT R0, RZ, R3, RZ, 0x33, !PT ;  /* 0x00000003ff007212 */ /* 0x000fe200078e33ff */
[----:B------:R-:W-:Y:S06]  /*16f0*/  BRA `(.L_x_719) ;  /* 0x0000000000147947 */ /* 0x000fec0003800000 */
.L_x_718:
[----:B------:R-:W-:Y:S01]  /*1700*/  ISETP.NE.AND P0, PT, R13, 0x1, PT ;  /* 0x000000010d00780c */ /* 0x000fe20003f05270 */
[----:B------:R-:W-:-:S12]  /*1710*/  IMAD.MOV.U32 R0, RZ, RZ, R137 ;  /* 0x000000ffff007224 */ /* 0x000fd800078e0089 */
[----:B------:R-:W1:Y:S02]  /*1720*/  @P0 LDC.64 R6, c[0x0][0x9e8] ;  /* 0x00027a00ff060b82 */ /* 0x000e640000000a00 */
[----:B-1----:R-:W-:-:S05]  /*1730*/  @P0 IMAD.HI.U32 R4, R137, R6, RZ ;  /* 0x0000000689040227 */ /* 0x002fca00078e00ff */
[----:B------:R-:W-:-:S07]  /*1740*/  @P0 SHF.R.U32.HI R0, RZ, R7, R4 ;  /* 0x00000007ff000219 */ /* 0x000fce0000011604 */
.L_x_719:
[----:B------:R-:W-:-:S05]  /*1750*/  IMAD R0, R0, R13, RZ ;  /* 0x0000000d00007224 */ /* 0x000fca00078e02ff */
[----:B------:R-:W-:-:S07]  /*1760*/  VIMNMX R5, R5, R0, !PT ;  /* 0x0000000005057248 */ /* 0x000fce0007fe0100 */
.L_x_717:
[----:B------:R-:W-:Y:S01]  /*1770*/  IMAD.MOV.U32 R4, RZ, RZ, RZ ;  /* 0x000000ffff047224 */ /* 0x000fe200078e00ff */
[----:B------:R-:W-:Y:S02]  /*1780*/  PLOP3.LUT P0, PT, PT, PT, PT, 0x80, 0x0 ;  /* 0x000000000000781c */ /* 0x000fe40003f0f070 */
[----:B------:R-:W-:Y:S02]  /*1790*/  CS2R R86, SRZ ;  /* 0x0000000000567805 */ /* 0x000fe4000001ff00 */
[----:B------:R-:W-:Y:S01]  /*17a0*/  CS2R R6, SRZ ;  /* 0x0000000000067805 */ /* 0x000fe2000001ff00 */
[----:B------:R-:W-:Y:S01]  /*17b0*/  IMAD.HI R5, R5, -0x6db6db6d, R4 ;  /* 0x9249249305057827 */ /* 0x000fe200078e0204 */
[----:B------:R-:W-:Y:S02]  /*17c0*/  CS2R R84, SRZ ;  /* 0x0000000000547805 */ /* 0x000fe4000001ff00 */
[----:B------:R-:W-:Y:S02]  /*17d0*/  CS2R R8, SRZ ;  /* 0x0000000000087805 */ /* 0x000fe4000001ff00 */
[----:B------:R-:W-:-:S02]  /*17e0*/  CS2R R78, SRZ ;  /* 0x00000000004e7805 */ /* 0x000fc4000001ff00 */
[----:B------:R-:W-:Y:S02]  /*17f0*/  CS2R R10, SRZ ;  /* 0x00000000000a7805 */ /* 0x000fe4000001ff00 */
[----:B------:R-:W-:Y:S02]  /*1800*/  SHF.R.U32.HI R0, RZ, 0x1f, R5 ;  /* 0x0000001fff007819 */ /* 0x000fe40000011605 */
[----:B------:R-:W-:Y:S02]  /*1810*/  CS2R R76, SRZ ;  /* 0x00000000004c7805 */ /* 0x000fe4000001ff00 */
[----:B------:R-:W-:Y:S02]  /*1820*/  CS2R R12, SRZ ;  /* 0x00000000000c7805 */ /* 0x000fe4000001ff00 */
[----:B------:R-:W-:Y:S02]  /*1830*/  CS2R R70, SRZ ;  /* 0x0000000000467805 */ /* 0x000fe4000001ff00 */
[----:B------:R-:W-:-:S02]  /*1840*/  LEA.HI.SX32 R0, R5, R0, 0x19 ;  /* 0x0000000005007211 */ /* 0x000fc400078fcaff */
[----:B------:R-:W-:Y:S02]  /*1850*/  CS2R R4, SRZ ;  /* 0x0000000000047805 */ /* 0x000fe4000001ff00 */
[----:B------:R-:W-:Y:S02]  /*1860*/  CS2R R14, SRZ ;  /* 0x00000000000e7805 */ /* 0x000fe4000001ff00 */
[----:B------:R-:W-:Y:S02]  /*1870*/  CS2R R68, SRZ ;  /* 0x0000000000447805 */ /* 0x000fe4000001ff00 */
[----:B------:R-:W-:Y:S02]  /*1880*/  VIMNMX R230, RZ, R0, !PT ;  /* 0x00000000ffe67248 */ /* 0x000fe40007fe0100 */
[----:B------:R-:W-:Y:S02]  /*1890*/  CS2R R20, SRZ ;  /* 0x0000000000147805 */ /* 0x000fe4000001ff00 */
[----:B------:R-:W-:-:S02]  /*18a0*/  CS2R R62, SRZ ;  /* 0x00000000003e7805 */ /* 0x000fc4000001ff00 */
[----:B------:R-:W-:Y:S02]  /*18b0*/  CS2R R24, SRZ ;  /* 0x0000000000187805 */ /* 0x000fe4000001ff00 */
[----:B------:R-:W-:Y:S02]  /*18c0*/  ISETP.GT.AND P1, PT, R139, R230, PT ;  /* 0x000000e68b00720c */ /* 0x000fe40003f24270 */
        /* <DEDUP_REMOVED lines=14> */
[----:B------:R-:W-:Y:S01]  /*19b0*/  CS2R R90, SRZ ;  /* 0x00000000005a7805 */ /* 0x000fe2000001ff00 */
[----:B------:R-:W-:Y:S01]  /*19c0*/  IMAD.MOV.U32 R0, RZ, RZ, RZ ;  /* 0x000000ffff007224 */ /* 0x000fe200078e00ff */
[----:B------:R-:W-:Y:S01]  /*19d0*/  CS2R R92, SRZ ;  /* 0x00000000005c7805 */ /* 0x000fe2000001ff00 */
[----:B------:R-:W-:Y:S01]  /*19e0*/  IMAD.MOV.U32 R49, RZ, RZ, RZ ;  /* 0x000000ffff317224 */ /* 0x000fe200078e00ff */
[----:B------:R-:W-:Y:S01]  /*19f0*/  CS2R R94, SRZ ;  /* 0x00000000005e7805 */ /* 0x000fe2000001ff00 */
[----:B------:R-:W-:Y:S01]  /*1a00*/  IMAD.MOV.U32 R57, RZ, RZ, RZ ;  /* 0x000000ffff397224 */ /* 0x000fe200078e00ff */
[----:B------:R-:W-:Y:S06]  /*1a10*/  @!P1 BRA `(.L_x_720) ;  /* 0x0000015000b09947 */ /* 0x000fec0003800000 */
[----:B------:R-:W1:Y:S01]  /*1a20*/  S2R R3, SR_TID.X ;  /* 0x0000000000037919 */ /* 0x000e620000002100 */
[----:B------:R-:W-:-:S04]  /*1a30*/  UIADD3 UR5, UR37, 0x1c400, URZ ;  /* 0x0001c40025057890 */ /* 0x000fc8000fffe03f */
[----:B------:R-:W-:-:S06]  /*1a40*/  ULOP3.LUT UP0, URZ, UR5, 0x9f, URZ, 0xc0, !UPT ;  /* 0x0000009f053f7892 */ /* 0x000fcc000f80c03f */
[----:B------:R-:W-:Y:S01]  /*1a50*/  PLOP3.LUT P0, PT, PT, PT, UP0, 0x80, 0x0 ;  /* 0x000000000000781c */ /* 0x000fe20003f0f008 */
[----:B-1----:R-:W-:-:S05]  /*1a60*/  VIADD R0, R3, 0xffffff80 ;  /* 0xffffff8003007836 */ /* 0x002fca0000000000 */
[----:B------:R-:W-:-:S04]  /*1a70*/  SHF.R.S32.HI R3, RZ, 0x1f, R0 ;  /* 0x0000001fff037819 */ /* 0x000fc80000011400 */
[----:B------:R-:W-:-:S04]  /*1a80*/  LEA.HI R3, R3, R0, RZ, 0x7 ;  /* 0x0000000003037211 */ /* 0x000fc800078f38ff */
[----:B------:R-:W-:-:S06]  /*1a90*/  SHF.R.S32.HI R3, RZ, 0x7, R3 ;  /* 0x00000007ff037819 */ /* 0x000fcc0000011403 */
[----:B------:R-:W1:Y:S02]  /*1aa0*/  SHFL.IDX PT, R3, R3, RZ, 0x1f ;  /* 0x00001fff03037589 */ /* 0x000e6400000e0000 */
[----:B-1----:R-:W-:-:S13]  /*1ab0*/  R2UR UR39, R3 ;  /* 0x00000000032772ca */ /* 0x002fda00000e0000 */
[----:B------:R-:W-:-:S04]  /*1ac0*/  ULEA.HI UR4, UR39, UR39, URZ, 0x1 ;  /* 0x0000002727047291 */ /* 0x000fc8000f8f083f */
        /* <DEDUP_REMOVED lines=22> */
.L_x_721:
[----:B------:R-:W-:Y:S02]  /*1c30*/  LEA.HI R0, R234, R234, RZ, 0x1 ;  /* 0x000000eaea007211 */ /* 0x000fe400078f08ff */
[----:B------:R-:W-:Y:S02]  /*1c40*/  ISETP.NE.AND P0, PT, R23, 0x3, PT ;  /* 0x000000031700780c */ /* 0x000fe40003f05270 */
[----:B------:R-:W-:-:S05]  /*1c50*/  LOP3.LUT R3, R0, 0xfffffffe, RZ, 0xc0, !PT ;  /* 0xfffffffe00037812 */ /* 0x000fca00078ec0ff */
[----:B------:R-:W-:-:S05]  /*1c60*/  IMAD.IADD R0, R234, 0x1, -R3 ;  /* 0x00000001ea007824 */ /* 0x000fca00078e0a03 */
[----:B------:R-:W-:-:S04]  /*1c70*/  SHF.L.U32 R0, R0, 0x1f, RZ ;  /* 0x0000001f00007819 */ /* 0x000fc800000006ff */
[----:B------:R-:W1:Y:S02]  /*1c80*/  SYNCS.PHASECHK.TRANS64.TRYWAIT P1, [UR37+0x2e800], R0 ;  /* 0x02e80000ff0075a7 */ /* 0x000e640008020165 */
[----:B-1----:R-:W-:Y:S05]  /*1c90*/  @!P1 BRA `(.L_x_722) ;  /* 0x000001a000c49947 */ /* 0x002fea0003800000 */
.L_x_884:
[----:B------:R-:W-:Y:S05]  /*1ca0*/  @!P0 BRA `(.L_x_723) ;  /* 0x0000000000048947 */ /* 0x000fea0003800000 */
[----:B------:R-:W-:Y:S01]  /*1cb0*/  BPT.TRAP 0x1 ;  /* 0x000000040000795c */ /* 0x000fe20000300000 */
.L_x_723:
[----:B------:R-:W-:Y:S01]  /*1cc0*/  IMAD.U32 R5, RZ, RZ, UR48 ;  /* 0x00000030ff057e24 */ /* 0x000fe2000f8e00ff */
[----:B-1----:R-:W-:-:S04]  /*1cd0*/  SHF.L.U32 R0, R18, 0x1f, RZ ;  /* 0x0000001f12007819 */ /* 0x002fc800000006ff */
[----:B------:R-:W-:-:S04]  /*1ce0*/  LEA R5, R5, UR37, 0x3 ;  /* 0x0000002505057c11 */ /* 0x000fc8000f8e18ff */
[----:B------:R1:W2:Y:S01]  /*1cf0*/  SYNCS.PHASECHK.TRANS64.TRYWAIT P1, [R5+URZ+0x2e830], R0 ;  /* 0x02e83000050075a7 */ /* 0x0002a2000802017f */
[----:B------:R-:W-:Y:S05]  /*1d00*/  @!P0 BRA `(.L_x_724) ;  /* 0x0000000000048947 */ /* 0x000fea0003800000 */
[----:B------:R-:W-:Y:S01]  /*1d10*/  BPT.TRAP 0x1 ;  /* 0x000000040000795c */ /* 0x000fe20000300000 */
.L_x_724:
[----:B--2---:R-:W-:Y:S05]  /*1d20*/  @P1 BRA `(.L_x_725) ;  /* 0x0000000000081947 */ /* 0x004fea0003800000 */
[----:B------:R-:W2:Y:S02]  /*1d30*/  SYNCS.PHASECHK.TRANS64.TRYWAIT P1, [R5+URZ+0x2e830], R0 ;  /* 0x02e83000050075a7 */ /* 0x000ea4000802017f */
[----:B--2---:R-:W-:Y:S05]  /*1d40*/  @!P1 BRA `(.L_x_726) ;  /* 0x000001a000b09947 */ /* 0x004fea0003800000 */
.L_x_725:
[----:B------:R-:W3:Y:S01]  /*1d50*/  S2R R3, SR_TID.X ;  /* 0x0000000000037919 */ /* 0x000ee20000002100 */
[----:B------:R-:W-:Y:S01]  /*1d60*/  UIADD3 UR4, UR37, 0x20400, URZ ;  /* 0x0002040025047890 */ /* 0x000fe2000fffe03f */
[----:B------:R-:W-:-:S03]  /*1d70*/  LOP3.LUT R17, R17, 0xffefffff, RZ, 0xc0, !PT ;  /* 0xffefffff11117812 */ /* 0x000fc600078ec0ff */
[----:B------:R-:W-:-:S04]  /*1d80*/  USHF.R.U32.HI UR4, URZ, 0x4, UR4 ;  /* 0x000000043f047899 */ /* 0x000fc80008011604 */
[----:B------:R-:W-:-:S06]  /*1d90*/  ULOP3.LUT UR4, UR4, 0x3fff, URZ, 0xc0, !UPT ;  /* 0x00003fff04047892 */ /* 0x000fcc000f8ec03f */
[----:B------:R-:W-:Y:S01]  /*1da0*/  IMAD.U32 R9, RZ, RZ, UR4 ;  /* 0x00000004ff097e24 */ /* 0x000fe2000f8e00ff */
[----:B------:R-:W-:Y:S05]  /*1db0*/  WARPSYNC.ALL ;  /* 0x0000000000007948 */ /* 0x000fea0003800000 */
[----:B------:R-:W-:Y:S02]  /*1dc0*/  LOP3.LUT R9, R9, 0x10000, RZ, 0xfc, !PT ;  /* 0x0001000009097812 */ /* 0x000fe400078efcff */
[----:B---3--:R-:W-:-:S13]  /*1dd0*/  LOP3.LUT P1, RZ, R3, 0x7f, RZ, 0xc0, !PT ;  /* 0x0000007f03ff7812 */ /* 0x008fda000782c0ff */
[----:B------:R-:W-:Y:S02]  /*1de0*/  @P1 LOP3.LUT R17, R17, 0x100000, RZ, 0xfc, !PT ;  /* 0x0010000011111812 */ /* 0x000fe400078efcff */
[----:B------:R-:W-:Y:S01]  /*1df0*/  R2UR UR18, R9 ;  /* 0x00000000091272ca */ /* 0x000fe200000e0000 */
[----:B------:R-:W-:Y:S01]  /*1e00*/  ULOP3.LUT UR16, UR40, 0x10000, URZ, 0xfc, !UPT ;  /* 0x0001000028107892 */ /* 0x000fe2000f8efc3f */
[----:B------:R-:W-:Y:S01]  /*1e10*/  WARPGROUP.ARRIVE ;  /* 0x00000000000079c5 */ /* 0x000fe20000000000 */
[----:B------:R-:W-:Y:S01]  /*1e20*/  UMOV UR17, 0x40000040 ;  /* 0x4000004000117882 */ /* 0x000fe20000000000 */
[----:B------:R-:W-:Y:S01]  /*1e30*/  UMOV UR19, 0x40000040 ;  /* 0x4000004000137882 */ /* 0x000fe20000000000 */
[----:B------:R-:W-:Y:S01]  /*1e40*/  UMOV UR5, UR17 ;  /* 0x0000001100057c82 */ /* 0x000fe20008000000 */
[----:B------:R-:W-:Y:S01]  /*1e50*/  UMOV UR7, 0x40000040 ;  /* 0x4000004000077882 */ /* 0x000fe20000000000 */
[----:B------:R-:W-:Y:S01]  /*1e60*/  UMOV UR11, 0x40000040 ;  /* 0x40000040000b7882 */ /* 0x000fe20000000000 */
[----:B------:R-:W-:Y:S01]  /*1e70*/  UMOV UR4, UR16 ;  /* 0x0000001000047c82 */ /* 0x000fe20008000000 */
[----:B------:R-:W-:Y:S01]  /*1e80*/  UMOV UR13, 0x40000040 ;  /* 0x40000040000d7882 */ /* 0x000fe20000000000 */
[----:B------:R-:W-:Y:S01]  /*1e90*/  UMOV UR15, 0x40000040 ;  /* 0x40000040000f7882 */ /* 0x000fe20000000000 */
[----:B------:R-:W3:Y:S01]  /*1ea0*/  LDC R4, c[0x0][0x288] ;  /* 0x0000a200ff047b82 */ /* 0x000ee20000000800 */
[----:B-12---:R-:W-:Y:S01]  /*1eb0*/  @!P1 VIADD R0, R5, 0x2e840 ;  /* 0x0002e84005009836 */ /* 0x006fe20000000000 */
[----:B------:R-:W-:Y:S01]  /*1ec0*/  UIMAD UR18, UR48, 0x700, UR18 ;  /* 0x00000700301278a4 */ /* 0x000fe2000f8e0212 */
[----:B------:R-:W-:Y:S01]  /*1ed0*/  IMAD R5, R139, -0xe0, R136 ;  /* 0xffffff208b057824 */ /* 0x000fe200078e0288 */
[----:B------:R-:W-:Y:S01]  /*1ee0*/  ULDC UR41, c[0x0][0x9dc] ;  /* 0x0002770000297ab9 */ /* 0x000fe20000000800 */
[----:B------:R-:W-:Y:S01]  /*1ef0*/  IMAD.MOV.U32 R20, RZ, RZ, -0xe0 ;  /* 0xffffff20ff147424 */ /* 0x000fe200078e00ff */
[----:B------:R-:W-:Y:S01]  /*1f00*/  UIADD3 UR6, UR18, 0x100, URZ ;  /* 0x0000010012067890 */ /* 0x000fe2000fffe03f */
[----:B------:R-:W-:Y:S01]  /*1f10*/  @!P1 PRMT R0, RZ, 0x654, R0 ;  /* 0x00000654ff009816 */ /* 0x000fe20000000000 */
[----:B------:R-:W-:Y:S01]  /*1f20*/  UIADD3 UR8, UR18, 0x200, URZ ;  /* 0x0000020012087890 */ /* 0x000fe2000fffe03f */
[----:B------:R-:W1:Y:S01]  /*1f30*/  LDC.64 R10, c[0x0][0x9e0] ;  /* 0x00027800ff0a7b82 */ /* 0x000e620000000a00 */
[----:B------:R-:W-:-:S02]  /*1f40*/  UIADD3 UR9, UR18, 0x300, URZ ;  /* 0x0000030012097890 */ /* 0x000fc4000fffe03f */
[----:B------:R-:W-:Y:S01]  /*1f50*/  QGMMA.64x32x32.F32.E4M3.E4M3 R120, gdesc[UR16], RZ, !UPT, gsb0 ;  /* 0x00600000107879f3 */ /* 0x000fe2000c0008ff */
[----:B------:R-:W-:Y:S01]  /*1f60*/  UIADD3 UR10, UR18, 0x400, URZ ;  /* 0x00000400120a7890 */ /* 0x000fe2000fffe03f */
[----:B------:R-:W-:Y:S01]  /*1f70*/  IMAD R20, R139, R20, 0xe0 ;  /* 0x000000e08b147424 */ /* 0x000fe200078e0214 */
[----:B------:R-:W-:Y:S01]  /*1f80*/  UIADD3 UR12, UR18, 0x304, URZ ;  /* 0x00000304120c7890 */ /* 0x000fe2000fffe03f */
[----:B------:R-:W-:Y:S01]  /*1f90*/  VIADD R8, R235, UR42 ;  /* 0x0000002aeb087c36 */ /* 0x000fe20008000000 */
[----:B------:R-:W-:Y:S01]  /*1fa0*/  UIADD3 UR14, UR18, 0x6, URZ ;  /* 0x00000006120e7890 */ /* 0x000fe2000fffe03f */
[----:B------:R-:W2:Y:S01]  /*1fb0*/  LDC R3, c[0x0][0x2e0] ;  /* 0x0000b800ff037b82 */ /* 0x000ea20000000800 */
[----:B------:R-:W-:Y:S01]  /*1fc0*/  LOP3.LUT R17, R17, 0xfff7ffff, RZ, 0xc0, !PT ;  /* 0xfff7ffff11117812 */ /* 0x000fe200078ec0ff */
[----:B------:R-:W-:Y:S02]  /*1fd0*/  WARPGROUP.DEPBAR.LE gsb0, 0x0 ;  /* 0x00008000000079c5 */ /* 0x000fe40000010000 */
[----:B------:R-:W-:-:S06]  /*1fe0*/  WARPGROUP.ARRIVE ;  /* 0x00000000000079c5 */ /* 0x000fcc0000000000 */
[----:B------:R-:W-:Y:S01]  /*1ff0*/  QGMMA.64x32x32.F32.E4M3.E4M3 R104, gdesc[UR4], RZ, !UPT, gsb0 ;  /* 0x00600000046879f3 */ /* 0x000fe2000c0008ff */
[----:B------:R-:W-:Y:S01]  /*2000*/  UMOV UR4, UR16 ;  /* 0x0000001000047c82 */ /* 0x000fe20008000000 */
[----:B------:R-:W-:Y:S01]  /*2010*/  UMOV UR5, UR17 ;  /* 0x0000001100057c82 */ /* 0x000fe20008000000 */
[----:B------:R-:W-:Y:S01]  /*2020*/  UMOV UR6, UR8 ;  /* 0x0000000800067c82 */ /* 0x000fe20008000000 */
[----:B------:R-:W-:Y:S01]  /*2030*/  UMOV UR7, 0x40000040 ;  /* 0x4000004000077882 */ /* 0x000fe20000000000 */
[----:B------:R-:W-:Y:S01]  /*2040*/  UIADD3 UR8, UR18, 0x500, URZ ;  /* 0x0000050012087890 */ /* 0x000fe2000fffe03f */
        /* <DEDUP_REMOVED lines=35> */
[----:B------:R-:W-:Y:S02]  /*2280*/  UIADD3 UR4, UR16, 0x2, URZ ;  /* 0x0000000210047890 */ /* 0x000fe4000fffe03f */
[----:B------:R-:W-:Y:S01]  /*2290*/  UIADD3 UR6, UR18, 0x2, URZ ;  /* 0x0000000212067890 */ /* 0x000fe2000fffe03f */
[----:B------:R-:W-:Y:S01]  /*22a0*/  UMOV UR5, 0x40000040 ;  /* 0x4000004000057882 */ /* 0x000fe20000000000 */
        /* <DEDUP_REMOVED lines=93> */
[----:B------:R-:W-:Y:S02]  /*2880*/  UIADD3 UR7, UR18, 0x506, URZ ;  /* 0x0000050612077890 */ /* 0x000fe4000fffe03f */
[----:B------:R-:W-:Y:S01]  /*2890*/  UIADD3 UR18, UR18, 0x606, URZ ;  /* 0x0000060612127890 */ /* 0x000fe2000fffe03f */
[----:B------:R-:W-:Y:S02]  /*28a0*/  WARPGROUP.DEPBAR.LE gsb0, 0x0 ;  /* 0x00008000000079c5 */ /* 0x000fe40000010000 */
[----:B------:R-:W-:-:S06]  /*28b0*/  WARPGROUP.ARRIVE ;  /* 0x00000000000079c5 */ /* 0x000fcc0000000000 */
[----:B------:R-:W-:Y:S01]  /*28c0*/  QGMMA.64x32x32.F32.E4M3.E4M3 R88, gdesc[UR12], R88, gsb0 ;  /* 0x006000000c5879f3 */ /* 0x000fe20008000858 */
[----:B------:R-:W-:Y:S01]  /*28d0*/  UMOV UR14, UR10 ;  /* 0x0000000a000e7c82 */ /* 0x000fe20008000000 */
[----:B------:R-:W-:Y:S01]  /*28e0*/  UMOV UR15, 0x40000040 ;  /* 0x40000040000f7882 */ /* 0x000fe20000000000 */
[----:B------:R-:W-:Y:S02]  /*28f0*/  WARPGROUP.DEPBAR.LE gsb0, 0x0 ;  /* 0x00008000000079c5 */ /* 0x000fe40000010000 */
[----:B------:R-:W-:-:S06]  /*2900*/  WARPGROUP.ARRIVE ;  /* 0x00000000000079c5 */ /* 0x000fcc0000000000 */
[----:B------:R-:W-:Y:S01]  /*2910*/  QGMMA.64x32x32.F32.E4M3.E4M3 R72, gdesc[UR12], R72, gsb0 ;  /* 0x006000000c4879f3 */ /* 0x000fe20008000848 */
[----:B------:R-:W-:Y:S01]  /*2920*/  UMOV UR14, UR6 ;  /* 0x00000006000e7c82 */ /* 0x000fe20008000000 */
[----:B------:R-:W-:Y:S01]  /*2930*/  UMOV UR15, 0x40000040 ;  /* 0x40000040000f7882 */ /* 0x000fe20000000000 */
[----:B------:R-:W-:Y:S01]  /*2940*/  ULOP3.LUT UR6, URZ, UR41, URZ, 0x33, !UPT ;  /* 0x000000293f067292 */ /* 0x000fe2000f8e333f */
        /* <DEDUP_REMOVED lines=14> */
[----:B------:R3:W-:Y:S01]  /*2a30*/  @!P1 SYNCS.ARRIVE.TRANS64.RED.A1T0 RZ, [R0+URZ], RZ ;  /* 0x000000ff00ff99a7 */ /* 0x0007e2000810043f */
[----:B-1----:R-:W-:Y:S02]  /*2a40*/  ISETP.GE.AND P1, PT, R11, 0x1, PT ;  /* 0x000000010b00780c */ /* 0x002fe40003f26270 */
[----:B---3--:R-:W-:-:S05]  /*2a50*/  IADD3 R0, -R4, 0xe1, R5 ;  /* 0x000000e104007810 */ /* 0x008fca0007ffe105 */
[----:B------:R-:W-:-:S06]  /*2a60*/  IMAD R5, R19, -0x2, R0 ;  /* 0xfffffffe13057824 */ /* 0x000fcc00078e0200 */
[----:B------:R-:W-:Y:S01]  /*2a70*/  @P1 LOP3.LUT R17, R17, 0x80000, RZ, 0xfc, !PT ;  /* 0x0008000011111812 */ /* 0x000fe200078efcff */
[----:B--2---:R-:W-:Y:S02]  /*2a80*/  IMAD R0, R22, R3, R20 ;  /* 0x0000000316007224 */ /* 0x004fe400078e0214 */
[----:B------:R-:W-:Y:S02]  /*2a90*/  IMAD.IADD R12, R5, 0x1, R10 ;  /* 0x00000001050c7824 */ /* 0x000fe400078e020a */
[----:B------:R-:W-:Y:S02]  /*2aa0*/  IMAD R171, R19, -0x2, R0 ;  /* 0xfffffffe13ab7824 */ /* 0x000fe400078e0200 */
[----:B------:R-:W-:Y:S02]  /*2ab0*/  VIADD R6, R5, UR6 ;  /* 0x0000000605067c36 */ /* 0x000fe40008000000 */
[----:B------:R-:W-:Y:S01]  /*2ac0*/  IMAD R0, R19, -0x2, R20 ;  /* 0xfffffffe13007824 */ /* 0x000fe200078e0214 */
[----:B------:R-:W-:Y:S01]  /*2ad0*/  VIADDMNMX R14, R8, R12, R171, PT ;  /* 0x0000000c080e7246 */ /* 0x000fe200038001ab */
[----:B------:R-:W-:Y:S01]  /*2ae0*/  IMAD.IADD R7, R6, 0x1, R8 ;  /* 0x0000000106077824 */ /* 0x000fe200078e0208 */
[----:B------:R-:W-:Y:S06]  /*2af0*/  @!P1 BRA `(.L_x_727) ;  /* 0x0000000000509947 */ /* 0x000fec0003800000 */
[----:B------:R-:W-:Y:S01]  /*2b00*/  IMAD R5, R22, R3, R8 ;  /* 0x0000000316057224 */ /* 0x000fe200078e0208 */
[----:B------:R-:W-:Y:S03]  /*2b10*/  BSSY B0, `(.L_x_728) ;  /* 0x000000f000007945 */ /* 0x000fe60003800000 */
[----:B------:R-:W-:-:S05]  /*2b20*/  IMAD.IADD R5, R5, 0x1, -R4 ;  /* 0x0000000105057824 */ /* 0x000fca00078e0a04 */
        /* <DEDUP_REMOVED lines=9> */
.L_x_729:
[----:B------:R-:W-:-:S13]  /*2bc0*/  ISETP.NE.AND P1, PT, R11, 0x1, PT ;  /* 0x000000010b00780c */ /* 0x000fda0003f25270 */
[----:B------:R-:W1:Y:S02]  /*2bd0*/  @P1 LDC.64 R140, c[0x0][0x9e8] ;  /* 0x00027a00ff8c1b82 */ /* 0x000e640000000a00 */
[----:B-1----:R-:W-:-:S05]  /*2be0*/  @P1 IMAD.HI.U32 R136, R5, R140, RZ ;  /* 0x0000008c05881227 */ /* 0x002fca00078e00ff */
[----:B------:R-:W-:-:S07]  /*2bf0*/  @P1 SHF.R.U32.HI R5, RZ, R141, R136 ;  /* 0x0000008dff051219 */ /* 0x000fce0000011688 */
.L_x_730:
[----:B------:R-:W-:Y:S05]  /*2c00*/  BSYNC B0 ;  /* 0x0000000000007941 */ /* 0x000fea0003800000 */
.L_x_728:
[----:B------:R-:W-:-:S05]  /*2c10*/  IMAD R136, R5, R11, R0 ;  /* 0x0000000b05887224 */ /* 0x000fca00078e0200 */
[----:B------:R-:W-:Y:S02]  /*2c20*/  VIMNMX R7, R7, R136, !PT ;  /* 0x0000008807077248 */ /* 0x000fe40007fe0100 */
[----:B------:R-:W-:-:S07]  /*2c30*/  VIADDMNMX R14, R136, R11, R14, PT ;  /* 0x0000000b880e7246 */ /* 0x000fce000380010e */
.L_x_727:
[C---:B------:R-:W-:Y:S02]  /*2c40*/  ISETP.GE.AND P1, PT, R20.reuse, 0x9, PT ;  /* 0x000000091400780c */ /* 0x040fe40003f26270 */
[----:B------:R-:W-:Y:S02]  /*2c50*/  ISETP.GE.AND P2, PT, R20, 0x2, PT ;  /* 0x000000021400780c */ /* 0x000fe40003f46270 */
[----:B------:R-:W-:Y:S02]  /*2c60*/  P2R R138, PR, RZ, 0x2 ;  /* 0x00000002ff8a7803 */ /* 0x000fe40000000000 */
[----:B------:R-:W-:Y:S02]  /*2c70*/  ISETP.GT.AND P1, PT, R7, 0x8, !P1 ;  /* 0x000000080700780c */ /* 0x000fe40004f24270 */
[----:B------:R-:W-:Y:S02]  /*2c80*/  P2R R136, PR, RZ, 0x4 ;  /* 0x00000004ff887803 */ /* 0x000fe40000000000 */
[----:B------:R-:W-:-:S02]  /*2c90*/  ISETP.LT.OR P1, PT, R14, 0x9, P1 ;  /* 0x000000090e00780c */ /* 0x000fc40000f21670 */
[C---:B------:R-:W-:Y:S02]  /*2ca0*/  ISETP.GT.AND P2, PT, R7.reuse, 0x1, !P2 ;  /* 0x000000010700780c */ /* 0x040fe40005744270 */
[----:B------:R-:W-:Y:S02]  /*2cb0*/  ISETP.GE.AND P3, PT, R20, 0xa, PT ;  /* 0x0000000a1400780c */ /* 0x000fe40003f66270 */
[----:B------:R-:W-:Y:S02]  /*2cc0*/  FSEL R5, R124, -INF , !P1 ;  /* 0xff8000007c057808 */ /* 0x000fe40004800000 */
[----:B------:R-:W-:Y:S02]  /*2cd0*/  ISETP.LT.OR P2, PT, R14, 0x2, P2 ;  /* 0x000000020e00780c */ /* 0x000fe40001741670 */
[----:B------:R-:W-:Y:S02]  /*2ce0*/  ISETP.GT.AND P1, PT, R7, 0x9, !P3 ;  /* 0x000000090700780c */ /* 0x000fe40005f24270 */
[----:B------:R-:W-:-:S02]  /*2cf0*/  FSEL R121, R121, -INF , !P2 ;  /* 0xff80000079797808 */ /* 0x000fc40005000000 */
[----:B------:R-:W-:Y:S02]  /*2d00*/  ISETP.LT.OR P1, PT, R14, 0xa, P1 ;  /* 0x0000000a0e00780c */ /* 0x000fe40000f21670 */
[----:B------:R-:W-:Y:S02]  /*2d10*/  ISETP.GE.AND P2, PT, R20, 0x11, PT ;  /* 0x000000111400780c */ /* 0x000fe40003f46270 */
[----:B------:R-:W-:Y:S02]  /*2d20*/  FSEL R125, R125, -INF , !P1 ;  /* 0xff8000007d7d7808 */ /* 0x000fe40004800000 */
[----:B------:R-:W-:Y:S02]  /*2d30*/  ISETP.GT.AND P1, PT, R7, 0x10, !P2 ;  /* 0x000000100700780c */ /* 0x000fe40005724270 */
[----:B------:R-:W-:Y:S02]  /*2d40*/  P2R R140, PR, RZ, 0x4 ;  /* 0x00000004ff8c7803 */ /* 0x000fe40000000000 */
[----:B------:R-:W-:-:S02]  /*2d50*/  ISETP.LT.OR P1, PT, R14, 0x11, P1 ;  /* 0x000000110e00780c */ /* 0x000fc40000f21670 */
[----:B------:R-:W-:Y:S02]  /*2d60*/  ISETP.GE.AND P2, PT, R20, 0x12, PT ;  /* 0x000000121400780c */ /* 0x000fe40003f46270 */
[----:B------:R-:W-:Y:S02]  /*2d70*/  FSEL R13, R128, -INF , !P1 ;  /* 0xff800000800d7808 */ /* 0x000fe40004800000 */
[----:B------:R-:W-:Y:S02]  /*2d80*/  ISETP.GT.AND P1, PT, R7, 0x11, !P2 ;  /* 0x000000110700780c */ /* 0x000fe40005724270 */
[----:B------:R-:W-:Y:S02]  /*2d90*/  P2R R128, PR, RZ, 0x4 ;  /* 0x00000004ff807803 */ /* 0x000fe40000000000 */
[----:B------:R-:W-:Y:S02]  /*2da0*/  ISETP.LT.OR P1, PT, R14, 0x12, P1 ;  /* 0x000000120e00780c */ /* 0x000fe40000f21670 */
[----:B------:R-:W-:-:S02]  /*2db0*/  ISETP.GE.AND P2, PT, R20, 0x19, PT ;  /* 0x000000191400780c */ /* 0x000fc40003f46270 */
[----:B------:R-:W-:Y:S02]  /*2dc0*/  FSEL R129, R129, -INF , !P1 ;  /* 0xff80000081817808 */ /* 0x000fe40004800000 */
[----:B------:R-:W-:Y:S02]  /*2dd0*/  ISETP.GT.AND P1, PT, R7, 0x18, !P2 ;  /* 0x000000180700780c */ /* 0x000fe40005724270 */
[----:B------:R-:W-:Y:S02]  /*2de0*/  P2R R142, PR, RZ, 0x4 ;  /* 0x00000004ff8e7803 */ /* 0x000fe40000000000 */
[----:B------:R-:W-:Y:S02]  /*2df0*/  ISETP.LT.OR P1, PT, R14, 0x19, P1 ;  /* 0x000000190e00780c */ /* 0x000fe40000f21670 */
[----:B------:R-:W-:Y:S02]  /*2e00*/  ISETP.GE.AND P2, PT, R20, 0x1a, PT ;  /* 0x0000001a1400780c */ /* 0x000fe40003f46270 */
[----:B------:R-:W-:-:S02]  /*2e10*/  FSEL R15, R132, -INF , !P1 ;  /* 0xff800000840f7808 */ /* 0x000fc40004800000 */
[----:B------:R-:W-:Y:S02]  /*2e20*/  ISETP.GT.AND P1, PT, R7, 0x19, !P2 ;  /* 0x000000190700780c */ /* 0x000fe40005724270 */
[----:B------:R-:W-:Y:S02]  /*2e30*/  P2R R132, PR, RZ, 0x4 ;  /* 0x00000004ff847803 */ /* 0x000fe40000000000 */
[----:B------:R-:W-:Y:S02]  /*2e40*/  ISETP.LT.OR P1, PT, R14, 0x1a, P1 ;  /* 0x0000001a0e00780c */ /* 0x000fe40000f21670 */
[----:B------:R-:W-:Y:S02]  /*2e50*/  P2R R124, PR, RZ, 0x8 ;  /* 0x00000008ff7c7803 */ /* 0x000fe40000000000 */
[----:B------:R-:W-:Y:S02]  /*2e60*/  FSEL R133, R133, -INF , !P1 ;  /* 0xff80000085857808 */ /* 0x000fe40004800000 */
[----:B------:R-:W-:-:S02]  /*2e70*/  ISETP.GE.AND P1, PT, R20, 0x21, PT ;  /* 0x000000211400780c */ /* 0x000fc40003f26270 */
[----:B------:R-:W-:Y:S02]  /*2e80*/  ISETP.GE.AND P5, PT, R20, 0x2a, PT ;  /* 0x0000002a1400780c */ /* 0x000fe40003fa6270 */
[----:B------:R-:W-:Y:S02]  /*2e90*/  ISETP.GT.AND P2, PT, R7, 0x20, !P1 ;  /* 0x000000200700780c */ /* 0x000fe40004f44270 */
[----:B------:R-:W-:Y:S02]  /*2ea0*/  P2R R154, PR, RZ, 0x20 ;  /* 0x00000020ff9a7803 */ /* 0x000fe40000000000 */
[----:B------:R-:W-:-:S04]  /*2eb0*/  ISETP.LT.OR P2, PT, R14, 0x21, P2 ;  /* 0x000000210e00780c */ /* 0x000fc80001741670 */
[----:B------:R-:W-:Y:S02]  /*2ec0*/  FSEL R21, R104, -INF , !P2 ;  /* 0xff80000068157808 */ /* 0x000fe40005000000 */
[----:B------:R-:W-:-:S04]  /*2ed0*/  ISETP.GE.AND P2, PT, R20, 0x22, PT ;  /* 0x000000221400780c */ /* 0x000fc80003f46270 */
[----:B------:R-:W-:-:S04]  /*2ee0*/  ISETP.GT.AND P3, PT, R7, 0x21, !P2 ;  /* 0x000000210700780c */ /* 0x000fc80005764270 */
[----:B------:R-:W-:-:S04]  /*2ef0*/  ISETP.LT.OR P3, PT, R14, 0x22, P3 ;  /* 0x000000220e00780c */ /* 0x000fc80001f61670 */
[----:B------:R-:W-:Y:S02]  /*2f00*/  FSEL R105, R105, -INF , !P3 ;  /* 0xff80000069697808 */ /* 0x000fe40005800000 */
[----:B------:R-:W-:-:S04]  /*2f10*/  ISETP.GE.AND P3, PT, R20, 0x29, PT ;  /* 0x000000291400780c */ /* 0x000fc80003f66270 */
[----:B------:R-:W-:-:S04]  /*2f20*/  ISETP.GT.AND P4, PT, R7, 0x28, !P3 ;  /* 0x000000280700780c */ /* 0x000fc80005f84270 */
[----:B------:R-:W-:-:S04]  /*2f30*/  ISETP.LT.OR P4, PT, R14, 0x29, P4 ;  /* 0x000000290e00780c */ /* 0x000fc80002781670 */
[----:B------:R-:W-:Y:S02]  /*2f40*/  FSEL R141, R108, -INF , !P4 ;  /* 0xff8000006c8d7808 */ /* 0x000fe40006000000 */
[----:B------:R-:W-:Y:S02]  /*2f50*/  ISETP.GT.AND P4, PT, R7, 0x29, !P5 ;  /* 0x000000290700780c */ /* 0x000fe40006f84270 */
[----:B------:R-:W-:Y:S02]  /*2f60*/  ISETP.GE.AND P5, PT, R20, 0x31, PT ;  /* 0x000000311400780c */ /* 0x000fe40003fa6270 */
[----:B------:R-:W-:Y:S02]  /*2f70*/  ISETP.LT.OR P4, PT, R14, 0x2a, P4 ;  /* 0x0000002a0e00780c */ /* 0x000fe40002781670 */
[----:B------:R-:W-:Y:S02]  /*2f80*/  P2R R152, PR, RZ, 0x20 ;  /* 0x00000020ff987803 */ /* 0x000fe40000000000 */
[----:B------:R-:W-:-:S02]  /*2f90*/  FSEL R109, R109, -INF , !P4 ;  /* 0xff8000006d6d7808 */ /* 0x000fc40006000000 */
[C---:B------:R-:W-:Y:S02]  /*2fa0*/  ISETP.GT.AND P4, PT, R7.reuse, 0x30, !P5 ;  /* 0x000000300700780c */ /* 0x040fe40006f84270 */
[----:B------:R-:W-:Y:S02]  /*2fb0*/  ISETP.GE.AND P5, PT, R20, 0x32, PT ;  /* 0x000000321400780c */ /* 0x000fe40003fa6270 */
[----:B------:R-:W-:Y:S02]  /*2fc0*/  ISETP.LT.OR P4, PT, R14, 0x31, P4 ;  /* 0x000000310e00780c */ /* 0x000fe40002781670 */
[----:B------:R-:W-:Y:S02]  /*2fd0*/  P2R R150, PR, RZ, 0x20 ;  /* 0x00000020ff967803 */ /* 0x000fe40000000000 */
[----:B------:R-:W-:Y:S02]  /*2fe0*/  FSEL R143, R112, -INF , !P4 ;  /* 0xff800000708f7808 */ /* 0x000fe40006000000 */
[----:B------:R-:W-:-:S02]  /*2ff0*/  ISETP.GT.AND P4, PT, R7, 0x31, !P5 ;  /* 0x000000310700780c */ /* 0x000fc40006f84270 */
[----:B------:R-:W-:Y:S02]  /*3000*/  ISETP.GE.AND P5, PT, R20, 0x39, PT ;  /* 0x000000391400780c */ /* 0x000fe40003fa6270 */
[----:B------:R-:W-:Y:S02]  /*3010*/  ISETP.LT.OR P4, PT, R14, 0x32, P4 ;  /* 0x000000320e00780c */ /* 0x000fe40002781670 */
[----:B------:R-:W-:Y:S02]  /*3020*/  P2R R148, PR, RZ, 0x20 ;  /* 0x00000020ff947803 */ /* 0x000fe40000000000 */
[----:B------:R-:W-:Y:S02]  /*3030*/  FSEL R113, R113, -INF , !P4 ;  /* 0xff80000071717808 */ /* 0x000fe40006000000 */
[----:B------:R-:W-:Y:S02]  /*3040*/  ISETP.GT.AND P4, PT, R7, 0x38, !P5 ;  /* 0x000000380700780c */ /* 0x000fe40006f84270 */
[----:B------:R-:W-:-:S02]  /*3050*/  ISETP.GE.AND P5, PT, R20, 0x3a, PT ;  /* 0x0000003a1400780c */ /* 0x000fc40003fa6270 */
[----:B------:R-:W-:Y:S02]  /*3060*/  ISETP.LT.OR P4, PT, R14, 0x39, P4 ;  /* 0x000000390e00780c */ /* 0x000fe40002781670 */
[----:B------:R-:W-:Y:S02]  /*3070*/  P2R R156, PR, RZ, 0x20 ;  /* 0x00000020ff9c7803 */ /* 0x000fe40000000000 */
[----:B------:R-:W-:Y:S02]  /*3080*/  FSEL R145, R116, -INF , !P4 ;  /* 0xff80000074917808 */ /* 0x000fe40006000000 */
[----:B------:R-:W-:Y:S02]  /*3090*/  ISETP.GT.AND P4, PT, R7, 0x39, !P5 ;  /* 0x000000390700780c */ /* 0x000fe40006f84270 */
[----:B------:R-:W-:Y:S02]  /*30a0*/  ISETP.GE.AND P5, PT, R20, 0x41, PT ;  /* 0x000000411400780c */ /* 0x000fe40003fa6270 */
[----:B------:R-:W-:-:S02]  /*30b0*/  ISETP.LT.OR P4, PT, R14, 0x3a, P4 ;  /* 0x0000003a0e00780c */ /* 0x000fc40002781670 */
[----:B------:R-:W-:Y:S02]  /*30c0*/  P2R R160, PR, RZ, 0x20 ;  /* 0x00000020ffa07803 */ /* 0x000fe40000000000 */
[----:B------:R-:W-:Y:S02]  /*30d0*/  FSEL R117, R117, -INF , !P4 ;  /* 0xff80000075757808 */ /* 0x000fe40006000000 */
[----:B------:R-:W-:Y:S02]  /*30e0*/  ISETP.GT.AND P4, PT, R7, 0x40, !P5 ;  /* 0x000000400700780c */ /* 0x000fe40006f84270 */
[----:B------:R-:W-:Y:S02]  /*30f0*/  ISETP.GE.AND P5, PT, R20, 0x42, PT ;  /* 0x000000421400780c */ /* 0x000fe40003fa6270 */
[----:B------:R-:W-:Y:S02]  /*3100*/  ISETP.LT.OR P4, PT, R14, 0x41, P4 ;  /* 0x000000410e00780c */ /* 0x000fe40002781670 */
[----:B------:R-:W-:-:S02]  /*3110*/  P2R R162, PR, RZ, 0x20 ;  /* 0x00000020ffa27803 */ /* 0x000fc40000000000 */
        /* <DEDUP_REMOVED lines=118> */
[----:B------:R-:W-:-:S04]  /*3880*/  ISETP.LT.OR P4, PT, R14, 0xa1, P4 ;  /* 0x000000a10e00780c */ /* 0x000fc80002781670 */
[----:B------:R-:W-:Y:S02]  /*3890*/  FSEL R173, R40, -INF , !P4 ;  /* 0xff80000028ad7808 */ /* 0x000fe40006000000 */
[----:B------:R-:W-:Y:S02]  /*38a0*/  ISETP.GT.AND P4, PT, R7, 0xa1, !P5 ;  /* 0x000000a10700780c */ /* 0x000fe40006f84270 */
[----:B------:R-:W-:Y:S02]  /*38b0*/  P2R R40, PR, RZ, 0x20 ;  /* 0x00000020ff287803 */ /* 0x000fe40000000000 */
[----:B------:R-:W-:Y:S02]  /*38c0*/  ISETP.LT.OR P4, PT, R14, 0xa2, P4 ;  /* 0x000000a20e00780c */ /* 0x000fe40002781670 */
[----:B------:R-:W-:Y:S02]  /*38d0*/  ISETP.GE.AND P5, PT, R20, 0xa9, PT ;  /* 0x000000a91400780c */ /* 0x000fe40003fa6270 */
[----:B------:R-:W-:-:S02]  /*38e0*/  FSEL R41, R41, -INF , !P4 ;  /* 0xff80000029297808 */ /* 0x000fc40006000000 */
[C---:B------:R-:W-:Y:S02]  /*38f0*/  ISETP.GT.AND P4, PT, R7.reuse, 0xa8, !P5 ;  /* 0x000000a80700780c */ /* 0x040fe40006f84270 */
[----:B------:R-:W-:Y:S02]  /*3900*/  P2R R84, PR, RZ, 0x20 ;  /* 0x00000020ff547803 */ /* 0x000fe40000000000 */
[----:B------:R-:W-:Y:S02]  /*3910*/  ISETP.LT.OR P4, PT, R14, 0xa9, P4 ;  /* 0x000000a90e00780c */ /* 0x000fe40002781670 */
[----:B------:R-:W-:Y:S02]  /*3920*/  ISETP.GE.AND P5, PT, R20, 0xaa, PT ;  /* 0x000000aa1400780c */ /* 0x000fe40003fa6270 */
[----:B------:R-:W-:Y:S02]  /*3930*/  FSEL R175, R44, -INF , !P4 ;  /* 0xff8000002caf7808 */ /* 0x000fe40006000000 */
[----:B------:R-:W-:-:S02]  /*3940*/  ISETP.GT.AND P4, PT, R7, 0xa9, !P5 ;  /* 0x000000a90700780c */ /* 0x000fc40006f84270 */
[----:B------:R-:W-:Y:S02]  /*3950*/  P2R R44, PR, RZ, 0x20 ;  /* 0x00000020ff2c7803 */ /* 0x000fe40000000000 */
[----:B------:R-:W-:Y:S02]  /*3960*/  ISETP.LT.OR P4, PT, R14, 0xaa, P4 ;  /* 0x000000aa0e00780c */ /* 0x000fe40002781670 */
[----:B------:R-:W-:Y:S02]  /*3970*/  ISETP.GE.AND P5, PT, R20, 0xb1, PT ;  /* 0x000000b11400780c */ /* 0x000fe40003fa6270 */
[----:B------:R-:W-:Y:S02]  /*3980*/  FSEL R45, R45, -INF , !P4 ;  /* 0xff8000002d2d7808 */ /* 0x000fe40006000000 */
[----:B------:R-:W-:Y:S02]  /*3990*/  ISETP.GT.AND P4, PT, R7, 0xb0, !P5 ;  /* 0x000000b00700780c */ /* 0x000fe40006f84270 */
[----:B------:R-:W-:-:S02]  /*39a0*/  P2R R158, PR, RZ, 0x20 ;  /* 0x00000020ff9e7803 */ /* 0x000fc40000000000 */
        /* <DEDUP_REMOVED lines=50> */
[----:B------:R-:W-:-:S04]  /*3cd0*/  ISETP.GE.AND P6, PT, R20, 0x1, PT ;  /* 0x000000011400780c */ /* 0x000fc80003fc6270 */
[----:B------:R-:W-:Y:S02]  /*3ce0*/  P2R R32, PR, RZ, 0x40 ;  /* 0x00000040ff207803 */ /* 0x000fe40000000000 */
[----:B------:R-:W-:-:S04]  /*3cf0*/  ISETP.GT.AND P6, PT, R7, RZ, !P6 ;  /* 0x000000ff0700720c */ /* 0x000fc800077c4270 */
[----:B------:R-:W-:-:S04]  /*3d00*/  ISETP.LT.OR P6, PT, R14, 0x1, P6 ;  /* 0x000000010e00780c */ /* 0x000fc800037c1670 */
[----:B------:R-:W-:Y:S02]  /*3d10*/  FSEL R120, R120, -INF , !P6 ;  /* 0xff80000078787808 */ /* 0x000fe40007000000 */
[----:B------:R-:W-:-:S04]  /*3d20*/  ISETP.GE.AND P6, PT, R20, 0xda, PT ;  /* 0x000000da1400780c */ /* 0x000fc80003fc6270 */
[----:B------:R-:W-:Y:S02]  /*3d30*/  P2R R20, PR, RZ, 0x40 ;  /* 0x00000040ff147803 */ /* 0x000fe40000000000 */
[----:B------:R-:W-:Y:S01]  /*3d40*/  ISETP.GT.AND P6, PT, R7, 0xd9, !P6 ;  /* 0x000000d90700780c */ /* 0x000fe200077c4270 */
[----:B------:R-:W-:-:S03]  /*3d50*/  VIADD R7, R8, 0x8 ;  /* 0x0000000808077836 */ /* 0x000fc60000000000 */
[----:B------:R-:W-:Y:S01]  /*3d60*/  ISETP.LT.OR P6, PT, R14, 0xda, P6 ;  /* 0x000000da0e00780c */ /* 0x000fe200037c1670 */
[----:B------:R-:W-:Y:S01]  /*3d70*/  IMAD.IADD R6, R6, 0x1, R7 ;  /* 0x0000000106067824 */ /* 0x000fe200078e0207 */
[----:B------:R-:W-:Y:S02]  /*3d80*/  VIADDMNMX R12, R7, R12, R171, PT ;  /* 0x0000000c070c7246 */ /* 0x000fe400038001ab */
[----:B------:R-:W-:Y:S02]  /*3d90*/  FSEL R37, R37, -INF , !P6 ;  /* 0xff80000025257808 */ /* 0x000fe40007000000 */
[----:B------:R-:W-:-:S13]  /*3da0*/  ISETP.GE.AND P6, PT, R11, 0x1, PT ;  /* 0x000000010b00780c */ /* 0x000fda0003fc6270 */
[----:B------:R-:W-:Y:S05]  /*3db0*/  @!P6 BRA `(.L_x_731) ;  /* 0x000000000050e947 */ /* 0x000fea0003800000 */
        /* <DEDUP_REMOVED lines=12> */
.L_x_733:
[----:B------:R-:W-:-:S13]  /*3e80*/  ISETP.NE.AND P6, PT, R11, 0x1, PT ;  /* 0x000000010b00780c */ /* 0x000fda0003fc5270 */
[----:B------:R-:W1:Y:S02]  /*3e90*/  @P6 LDC.64 R24, c[0x0][0x9e8] ;  /* 0x00027a00ff186b82 */ /* 0x000e640000000a00 */
[----:B-1----:R-:W-:-:S05]  /*3ea0*/  @P6 IMAD.HI.U32 R24, R3, R24, RZ ;  /* 0x0000001803186227 */ /* 0x002fca00078e00ff */
[----:B------:R-:W-:-:S07]  /*3eb0*/  @P6 SHF.R.U32.HI R3, RZ, R25, R24 ;  /* 0x00000019ff036219 */ /* 0x000fce0000011618 */
.L_x_734:
[----:B------:R-:W-:Y:S05]  /*3ec0*/  BSYNC B0 ;  /* 0x0000000000007941 */ /* 0x000fea0003800000 */
.L_x_732:
[----:B------:R-:W-:-:S05]  /*3ed0*/  IMAD R3, R3, R11, R0 ;  /* 0x0000000b03037224 */ /* 0x000fca00078e0200 */
[----:B------:R-:W-:Y:S02]  /*3ee0*/  VIMNMX R6, R6, R3, !PT ;  /* 0x0000000306067248 */ /* 0x000fe40007fe0100 */
[----:B------:R-:W-:-:S07]  /*3ef0*/  VIADDMNMX R12, R3, R11, R12, PT ;  /* 0x0000000b030c7246 */ /* 0x000fce000380010c */
.L_x_731:
[C---:B------:R-:W-:Y:S02]  /*3f00*/  ISETP.GT.AND P1, PT, R6.reuse, 0x20, !P1 ;  /* 0x000000200600780c */ /* 0x040fe40004f24270 */
[----:B------:R-:W-:Y:S02]  /*3f10*/  ISETP.GT.AND P3, PT, R6, 0x28, !P3 ;  /* 0x000000280600780c */ /* 0x000fe40005f64270 */
[C---:B------:R-:W-:Y:S02]  /*3f20*/  ISETP.LT.OR P1, PT, R12.reuse, 0x21, P1 ;  /* 0x000000210c00780c */ /* 0x040fe40000f21670 */
[----:B------:R-:W-:Y:S02]  /*3f30*/  ISETP.LT.OR P3, PT, R12, 0x29, P3 ;  /* 0x000000290c00780c */ /* 0x000fe40001f61670 */
[----:B------:R-:W-:Y:S02]  /*3f40*/  FSEL R25, R106, -INF , !P1 ;  /* 0xff8000006a197808 */ /* 0x000fe40004800000 */
[----:B------:R-:W-:-:S02]  /*3f50*/  ISETP.NE.AND P1, PT, R154, RZ, PT ;  /* 0x000000ff9a00720c */ /* 0x000fc40003f25270 */
[----:B------:R-:W-:Y:S02]  /*3f60*/  FSEL R171, R110, -INF , !P3 ;  /* 0xff8000006eab7808 */ /* 0x000fe40005800000 */
[C---:B------:R-:W-:Y:S02]  /*3f70*/  ISETP.GT.AND P1, PT, R6.reuse, 0x29, !P1 ;  /* 0x000000290600780c */ /* 0x040fe40004f24270 */
[----:B------:R-:W-:Y:S02]  /*3f80*/  ISETP.GT.AND P2, PT, R6, 0x21, !P2 ;  /* 0x000000210600780c */ /* 0x000fe40005744270 */
[----:B------:R-:W-:Y:S02]  /*3f90*/  ISETP.LT.OR P1, PT, R12, 0x2a, P1 ;  /* 0x0000002a0c00780c */ /* 0x000fe40000f21670 */
[----:B------:R-:W-:Y:S02]  /*3fa0*/  ISETP.NE.AND P3, PT, R156, RZ, PT ;  /* 0x000000ff9c00720c */ /* 0x000fe40003f65270 */
[----:B------:R-:W-:-:S02]  /*3fb0*/  FSEL R111, R111, -INF , !P1 ;  /* 0xff8000006f6f7808 */ /* 0x000fc40004800000 */
[----:B------:R-:W-:Y:S02]  /*3fc0*/  ISETP.NE.AND P1, PT, R152, RZ, PT ;  /* 0x000000ff9800720c */ /* 0x000fe40003f25270 */
[----:B------:R-:W-:Y:S02]  /*3fd0*/  ISETP.LT.OR P2, PT, R12, 0x22, P2 ;  /* 0x000000220c00780c */ /* 0x000fe40001741670 */
[----:B------:R-:W-:Y:S02]  /*3fe0*/  ISETP.GT.AND P1, PT, R6, 0x30, !P1 ;  /* 0x000000300600780c */ /* 0x000fe40004f24270 */
[----:B------:R-:W-:Y:S02]  /*3ff0*/  FSEL R107, R107, -INF , !P2 ;  /* 0xff8000006b6b7808 */ /* 0x000fe40005000000 */
[----:B------:R-:W-:Y:S02]  /*4000*/  ISETP.LT.OR P1, PT, R12, 0x31, P1 ;  /* 0x000000310c00780c */ /* 0x000fe40000f21670 */
[----:B------:R-:W-:-:S02]  /*4010*/  ISETP.NE.AND P2, PT, R160, RZ, PT ;  /* 0x000000ffa000720c */ /* 0x000fc40003f45270 */
[----:B------:R-:W-:Y:S02]  /*4020*/  FSEL R191, R114, -INF , !P1 ;  /* 0xff80000072bf7808 */ /* 0x000fe40004800000 */
[----:B------:R-:W-:Y:S02]  /*4030*/  ISETP.NE.AND P1, PT, R150, RZ, PT ;  /* 0x000000ff9600720c */ /* 0x000fe40003f25270 */
[----:B------:R-:W-:Y:S02]  /*4040*/  ISETP.NE.AND P6, PT, R162, RZ, PT ;  /* 0x000000ffa200720c */ /* 0x000fe40003fc5270 */
[----:B------:R-:W-:Y:S02]  /*4050*/  ISETP.GT.AND P1, PT, R6, 0x31, !P1 ;  /* 0x000000310600780c */ /* 0x000fe40004f24270 */
[----:B------:R-:W-:Y:S02]  /*4060*/  FMNMX.FTZ R0, R120, R121, !PT ;  /* 0x0000007978007209 */ /* 0x000fe40007810000 */
[----:B------:R-:W-:-:S02]  /*4070*/  ISETP.LT.OR P1, PT, R12, 0x32, P1 ;  /* 0x000000320c00780c */ /* 0x000fc40000f21670 */
[----:B------:R-:W-:Y:S02]  /*4080*/  FMNMX.FTZ R0, R5, R0, !PT ;  /* 0x0000000005007209 */ /* 0x000fe40007810000 */
[----:B------:R-:W-:Y:S02]  /*4090*/  FSEL R115, R115, -INF , !P1 ;  /* 0xff80000073737808 */ /* 0x000fe40004800000 */
[----:B------:R-:W-:Y:S02]  /*40a0*/  ISETP.NE.AND P1, PT, R148, RZ, PT ;  /* 0x000000ff9400720c */ /* 0x000fe40003f25270 */
[----:B------:R-:W-:Y:S02]  /*40b0*/  FMNMX.FTZ R0, R125, R0, !PT ;  /* 0x000000007d007209 */ /* 0x000fe40007810000 */
[----:B------:R-:W-:Y:S02]  /*40c0*/  ISETP.GT.AND P1, PT, R6, 0x38, !P1 ;  /* 0x000000380600780c */ /* 0x000fe40004f24270 */
[----:B------:R-:W-:-:S02]  /*40d0*/  FMNMX.FTZ R0, R13, R0, !PT ;  /* 0x000000000d007209 */ /* 0x000fc40007810000 */
[----:B------:R-:W-:Y:S02]  /*40e0*/  ISETP.LT.OR P1, PT, R12, 0x39, P1 ;  /* 0x000000390c00780c */ /* 0x000fe40000f21670 */
[----:B------:R-:W-:Y:S02]  /*40f0*/  FMNMX.FTZ R0, R129, R0, !PT ;  /* 0x0000000081007209 */ /* 0x000fe40007810000 */
[----:B------:R-:W-:Y:S02]  /*4100*/  FSEL R193, R118, -INF , !P1 ;  /* 0xff80000076c17808 */ /* 0x000fe40004800000 */
[----:B------:R-:W-:Y:S02]  /*4110*/  ISETP.GT.AND P1, PT, R6, 0x39, !P3 ;  /* 0x000000390600780c */ /* 0x000fe40005f24270 */
[----:B------:R-:W-:Y:S02]  /*4120*/  ISETP.NE.AND P3, PT, R180, RZ, PT ;  /* 0x000000ffb400720c */ /* 0x000fe40003f65270 */
[----:B------:R-:W-:-:S02]  /*4130*/  ISETP.LT.OR P1, PT, R12, 0x3a, P1 ;  /* 0x0000003a0c00780c */ /* 0x000fc40000f21670 */
[----:B------:R-:W-:Y:S02]  /*4140*/  FMNMX.FTZ R0, R15, R0, !PT ;  /* 0x000000000f007209 */ /* 0x000fe40007810000 */
[----:B------:R-:W-:Y:S02]  /*4150*/  FSEL R119, R119, -INF , !P1 ;  /* 0xff80000077777808 */ /* 0x000fe40004800000 */
[----:B------:R-:W-:Y:S02]  /*4160*/  ISETP.GT.AND P1, PT, R6, 0x40, !P2 ;  /* 0x000000400600780c */ /* 0x000fe40005724270 */
[----:B------:R-:W-:Y:S02]  /*4170*/  ISETP.NE.AND P2, PT, R178, RZ, PT ;  /* 0x000000ffb200720c */ /* 0x000fe40003f45270 */
[----:B------:R-:W-:Y:S02]  /*4180*/  ISETP.LT.OR P1, PT, R12, 0x41, P1 ;  /* 0x000000410c00780c */ /* 0x000fe40000f21670 */
[----:B------:R-:W-:-:S02]  /*4190*/  FMNMX.FTZ R0, R133, R0, !PT ;  /* 0x0000000085007209 */ /* 0x000fc40007810000 */
[----:B------:R-:W-:Y:S02]  /*41a0*/  FSEL R195, R90, -INF , !P1 ;  /* 0xff8000005ac37808 */ /* 0x000fe40004800000 */
[----:B------:R-:W-:Y:S02]  /*41b0*/  ISETP.GT.AND P1, PT, R6, 0x41, !P6 ;  /* 0x000000410600780c */ /* 0x000fe40007724270 */
[----:B------:R-:W-:Y:S02]  /*41c0*/  ISETP.NE.AND P6, PT, R176, RZ, PT ;  /* 0x000000ffb000720c */ /* 0x000fe40003fc5270 */
[----:B------:R-:W-:Y:S02]  /*41d0*/  ISETP.LT.OR P1, PT, R12, 0x42, P1 ;  /* 0x000000420c00780c */ /* 0x000fe40000f21670 */
[----:B------:R-:W-:Y:S02]  /*41e0*/  FMNMX.FTZ R0, R21, R0, !PT ;  /* 0x0000000015007209 */ /* 0x000fe40007810000 */
[----:B------:R-:W-:-:S02]  /*41f0*/  FSEL R91, R91, -INF , !P1 ;  /* 0xff8000005b5b7808 */ /* 0x000fc40004800000 */
[----:B------:R-:W-:Y:S02]  /*4200*/  ISETP.NE.AND P1, PT, R146, RZ, PT ;  /* 0x000000ff9200720c */ /* 0x000fe40003f25270 */
[----:B------:R-:W-:Y:S02]  /*4210*/  FMNMX.FTZ R0, R105, R0, !PT ;  /* 0x0000000069007209 */ /* 0x000fe40007810000 */
[----:B------:R-:W-:Y:S02]  /*4220*/  ISETP.GT.AND P1, PT, R6, 0x48, !P1 ;  /* 0x000000480600780c */ /* 0x000fe40004f24270 */
[----:B------:R-:W-:Y:S02]  /*4230*/  FMNMX.FTZ R0, R141, R0, !PT ;  /* 0x000000008d007209 */ /* 0x000fe40007810000 */
[----:B------:R-:W-:Y:S02]  /*4240*/  ISETP.LT.OR P1, PT, R12, 0x49, P1 ;  /* 0x000000490c00780c */ /* 0x000fe40000f21670 */
[----:B------:R-:W-:-:S02]  /*4250*/  FMNMX.FTZ R0, R109, R0, !PT ;  /* 0x000000006d007209 */ /* 0x000fc40007810000 */
[----:B------:R-:W-:Y:S02]  /*4260*/  FSEL R197, R94, -INF , !P1 ;  /* 0xff8000005ec57808 */ /* 0x000fe40004800000 */
[----:B------:R-:W-:Y:S02]  /*4270*/  ISETP.NE.AND P1, PT, R144, RZ, PT ;  /* 0x000000ff9000720c */ /* 0x000fe40003f25270 */
[----:B------:R-:W-:Y:S02]  /*4280*/  FMNMX.FTZ R0, R143, R0, !PT ;  /* 0x000000008f007209 */ /* 0x000fe40007810000 */
        /* <DEDUP_REMOVED lines=12> */
[----:B------:R-:W-:Y:S02]  /*4350*/  ISETP.NE.AND P1, PT, R112, RZ, PT ;  /* 0x000000ff7000720c */ /* 0x000fe40003f25270 */
[----:B------:R-:W-:Y:S02]  /*4360*/  FMNMX.FTZ R0, R149, R0, !PT ;  /* 0x0000000095007209 */ /* 0x000fe40007810000 */
[----:B------:R-:W-:-:S02]  /*4370*/  ISETP.GT.AND P1, PT, R6, 0x51, !P1 ;  /* 0x000000510600780c */ /* 0x000fc40004f24270 */
[----:B------:R-:W-:Y:S02]  /*4380*/  FMNMX.FTZ R0, R93, R0, !PT ;  /* 0x000000005d007209 */ /* 0x000fe40007810000 */
[----:B------:R-:W-:Y:S02]  /*4390*/  ISETP.LT.OR P1, PT, R12, 0x52, P1 ;  /* 0x000000520c00780c */ /* 0x000fe40000f21670 */
[----:B------:R-:W-:Y:S02]  /*43a0*/  FMNMX.FTZ R0, R151, R0, !PT ;  /* 0x0000000097007209 */ /* 0x000fe40007810000 */
[----:B------:R-:W-:Y:S02]  /*43b0*/  FSEL R99, R99, -INF , !P1 ;  /* 0xff80000063637808 */ /* 0x000fe40004800000 */
[----:B------:R-:W-:Y:S02]  /*43c0*/  ISETP.NE.AND P1, PT, R108, RZ, PT ;  /* 0x000000ff6c00720c */ /* 0x000fe40003f25270 */
[----:B------:R-:W-:-:S02]  /*43d0*/  FMNMX.FTZ R0, R97, R0, !PT ;  /* 0x0000000061007209 */ /* 0x000fc40007810000 */
[----:B------:R-:W-:Y:S02]  /*43e0*/  ISETP.GT.AND P1, PT, R6, 0x58, !P1 ;  /* 0x000000580600780c */ /* 0x000fe40004f24270 */
[----:B------:R-:W-:Y:S02]  /*43f0*/  FMNMX.FTZ R0, R153, R0, !PT ;  /* 0x0000000099007209 */ /* 0x000fe40007810000 */
[----:B------:R-:W-:Y:S02]  /*4400*/  ISETP.LT.OR P1, PT, R12, 0x59, P1 ;  /* 0x000000590c00780c */ /* 0x000fe40000f21670 */
[----:B------:R-:W-:Y:S02]  /*4410*/  FMNMX.FTZ R0, R101, R0, !PT ;  /* 0x0000000065007209 */ /* 0x000fe40007810000 */
[----:B------:R-:W-:Y:S02]  /*4420*/  FSEL R201, R102, -INF , !P1 ;  /* 0xff80000066c97808 */ /* 0x000fe40004800000 */
[----:B------:R-:W-:-:S02]  /*4430*/  ISETP.NE.AND P1, PT, R104, RZ, PT ;  /* 0x000000ff6800720c */ /* 0x000fc40003f25270 */
[----:B------:R-:W-:Y:S02]  /*4440*/  FMNMX.FTZ R0, R155, R0, !PT ;  /* 0x000000009b007209 */ /* 0x000fe40007810000 */
[----:B------:R-:W-:Y:S02]  /*4450*/  ISETP.GT.AND P1, PT, R6, 0x59, !P1 ;  /* 0x000000590600780c */ /* 0x000fe40004f24270 */
[----:B------:R-:W-:Y:S02]  /*4460*/  FMNMX.FTZ R0, R73, R0, !PT ;  /* 0x0000000049007209 */ /* 0x000fe40007810000 */
        /* <DEDUP_REMOVED lines=15> */
[----:B------:R-:W-:Y:S02]  /*4560*/  ISETP.GT.AND P1, PT, R6, 0x68, !P2 ;  /* 0x000000680600780c */ /* 0x000fe40005724270 */
[----:B------:R-:W-:Y:S02]  /*4570*/  ISETP.NE.AND P2, PT, R172, RZ, PT ;  /* 0x000000ffac00720c */ /* 0x000fe40003f45270 */
[----:B------:R-:W-:Y:S02]  /*4580*/  ISETP.LT.OR P1, PT, R12, 0x69, P1 ;  /* 0x000000690c00780c */ /* 0x000fe40000f21670 */
[----:B------:R-:W-:Y:S02]  /*4590*/  FMNMX.FTZ R0, R85, R0, !PT ;  /* 0x0000000055007209 */ /* 0x000fe40007810000 */
[----:B------:R-:W-:Y:S02]  /*45a0*/  FSEL R205, R78, -INF , !P1 ;  /* 0xff8000004ecd7808 */ /* 0x000fe40004800000 */
[----:B------:R-:W-:-:S02]  /*45b0*/  ISETP.GT.AND P1, PT, R6, 0x69, !P6 ;  /* 0x000000690600780c */ /* 0x000fc40007724270 */
[----:B------:R-:W-:Y:S02]  /*45c0*/  ISETP.NE.AND P6, PT, R170, RZ, PT ;  /* 0x000000ffaa00720c */ /* 0x000fe40003fc5270 */
        /* <DEDUP_REMOVED lines=57> */
[----:B------:R-:W-:Y:S02]  /*4960*/  ISETP.GT.AND P1, PT, R6, 0x90, !P2 ;  /* 0x000000900600780c */ /* 0x000fe40005724270 */
[----:B------:R-:W-:-:S02]  /*4970*/  ISETP.NE.AND P2, PT, R166, RZ, PT ;  /* 0x000000ffa600720c */ /* 0x000fc40003f45270 */
[----:B------:R-:W-:Y:S02]  /*4980*/  ISETP.LT.OR P1, PT, R12, 0x91, P1 ;  /* 0x000000910c00780c */ /* 0x000fe40000f21670 */
[----:B------:R-:W-:Y:S02]  /*4990*/  FMNMX.FTZ R0, R37, R0, !PT ;  /* 0x0000000025007209 */ /* 0x000fe40007810000 */
[----:B------:R-:W-:Y:S02]  /*49a0*/  FSEL R215, R66, -INF , !P1 ;  /* 0xff80000042d77808 */ /* 0x000fe40004800000 */
[----:B------:R-:W-:Y:S01]  /*49b0*/  ISETP.GT.AND P1, PT, R6, 0x91, !P6 ;  /* 0x000000910600780c */ /* 0x000fe20007724270 */
[----:B------:R-:W1:Y:S01]  /*49c0*/  SHFL.BFLY PT, R3, R0, 0x2, 0x1f ;  /* 0x0c401f0000037f89 */ /* 0x000e6200000e0000 */
[----:B------:R-:W-:Y:S02]  /*49d0*/  ISETP.NE.AND P6, PT, R164, RZ, PT ;  /* 0x000000ffa400720c */ /* 0x000fe40003fc5270 */
[----:B------:R-:W-:-:S02]  /*49e0*/  ISETP.LT.OR P1, PT, R12, 0x92, P1 ;  /* 0x000000920c00780c */ /* 0x000fc40000f21670 */
[----:B------:R-:W-:Y:S02]  /*49f0*/  ISETP.GT.AND P4, PT, R6, 0xd1, !P4 ;  /* 0x000000d10600780c */ /* 0x000fe40006784270 */
[----:B------:R-:W-:Y:S02]  /*4a00*/  FSEL R67, R67, -INF , !P1 ;  /* 0xff80000043437808 */ /* 0x000fe40004800000 */
[----:B------:R-:W-:Y:S02]  /*4a10*/  ISETP.NE.AND P1, PT, R60, RZ, PT ;  /* 0x000000ff3c00720c */ /* 0x000fe40003f25270 */
[C---:B------:R-:W-:Y:S02]  /*4a20*/  ISETP.GT.AND P5, PT, R6.reuse, 0xd8, !P5 ;  /* 0x000000d80600780c */ /* 0x040fe40006fa4270 */
[----:B------:R-:W-:Y:S02]  /*4a30*/  ISETP.GT.AND P1, PT, R6, 0x98, !P1 ;  /* 0x000000980600780c */ /* 0x000fe40004f24270 */
[----:B------:R-:W-:-:S02]  /*4a40*/  ISETP.LT.OR P4, PT, R12, 0xd2, P4 ;  /* 0x000000d20c00780c */ /* 0x000fc40002781670 */
[C---:B------:R-:W-:Y:S02]  /*4a50*/  ISETP.LT.OR P1, PT, R12.reuse, 0x99, P1 ;  /* 0x000000990c00780c */ /* 0x040fe40000f21670 */
[----:B------:R-:W-:Y:S02]  /*4a60*/  ISETP.LT.OR P5, PT, R12, 0xd9, P5 ;  /* 0x000000d90c00780c */ /* 0x000fe40002fa1670 */
[----:B------:R-:W-:Y:S02]  /*4a70*/  FSEL R217, R70, -INF , !P1 ;  /* 0xff80000046d97808 */ /* 0x000fe40004800000 */
[----:B------:R-:W-:Y:S02]  /*4a80*/  ISETP.NE.AND P1, PT, R64, RZ, PT ;  /* 0x000000ff4000720c */ /* 0x000fe40003f25270 */
[----:B-1----:R-:W-:Y:S02]  /*4a90*/  FMNMX.FTZ R14, R0, R3, !PT ;  /* 0x00000003000e7209 */ /* 0x002fe40007810000 */
[----:B------:R-:W-:-:S02]  /*4aa0*/  ISETP.GT.AND P1, PT, R6, 0x99, !P1 ;  /* 0x000000990600780c */ /* 0x000fc40004f24270 */
[----:B------:R-:W-:Y:S01]  /*4ab0*/  FSEL R35, R35, -INF , !P4 ;  /* 0xff80000023237808 */ /* 0x000fe20006000000 */
[----:B------:R-:W1:Y:S01]  /*4ac0*/  SHFL.BFLY PT, R3, R14, 0x1, 0x1f ;  /* 0x0c201f000e037f89 */ /* 0x000e6200000e0000 */
[----:B------:R-:W-:-:S04]  /*4ad0*/  ISETP.LT.OR P1, PT, R12, 0x9a, P1 ;  /* 0x0000009a0c00780c */ /* 0x000fc80000f21670 */
[----:B------:R-:W-:Y:S02]  /*4ae0*/  FSEL R71, R71, -INF , !P1 ;  /* 0xff80000047477808 */ /* 0x000fe40004800000 */
[----:B------:R-:W-:-:S04]  /*4af0*/  ISETP.NE.AND P1, PT, R68, RZ, PT ;  /* 0x000000ff4400720c */ /* 0x000fc80003f25270 */
[----:B------:R-:W-:-:S04]  /*4b00*/  ISETP.GT.AND P1, PT, R6, 0xa0, !P1 ;  /* 0x000000a00600780c */ /* 0x000fc80004f24270 */
[----:B------:R-:W-:-:S04]  /*4b10*/  ISETP.LT.OR P1, PT, R12, 0xa1, P1 ;  /* 0x000000a10c00780c */ /* 0x000fc80000f21670 */
[----:B------:R-:W-:Y:S02]  /*4b20*/  FSEL R219, R42, -INF , !P1 ;  /* 0xff8000002adb7808 */ /* 0x000fe40004800000 */
[----:B------:R-:W-:Y:S02]  /*4b30*/  ISETP.NE.AND P1, PT, R40, RZ, PT ;  /* 0x000000ff2800720c */ /* 0x000fe40003f25270 */
[----:B-1----:R-:W-:Y:S02]  /*4b40*/  FMNMX.FTZ R3, R14, R3, !PT ;  /* 0x000000030e037209 */ /* 0x002fe40007810000 */
[----:B------:R-:W-:-:S04]  /*4b50*/  ISETP.GT.AND P1, PT, R6, 0xa1, !P1 ;  /* 0x000000a10600780c */ /* 0x000fc80004f24270 */
[----:B------:R-:W-:-:S04]  /*4b60*/  ISETP.LT.OR P1, PT, R12, 0xa2, P1 ;  /* 0x000000a20c00780c */ /* 0x000fc80000f21670 */
[----:B------:R-:W-:Y:S02]  /*4b70*/  FSEL R43, R43, -INF , !P1 ;  /* 0xff8000002b2b7808 */ /* 0x000fe40004800000 */
[----:B------:R-:W-:-:S04]  /*4b80*/  ISETP.NE.AND P1, PT, R84, RZ, PT ;  /* 0x000000ff5400720c */ /* 0x000fc80003f25270 */
        /* <DEDUP_REMOVED lines=10> */
[----:B------:R-:W-:Y:S01]  /*4c30*/  FSEL R223, R50, -INF , !P1 ;  /* 0xff80000032df7808 */ /* 0x000fe20004800000 */
[----:B------:R-:W-:-:S01]  /*4c40*/  FFMA.FTZ R50, R2, R3, -8 ;  /* 0xc100000002327423 */ /* 0x000fc20000010003 */
[----:B------:R-:W-:Y:S02]  /*4c50*/  ISETP.GT.AND P1, PT, R6, 0xb1, !P3 ;  /* 0x000000b10600780c */ /* 0x000fe40005f24270 */
[----:B------:R-:W-:Y:S02]  /*4c60*/  ISETP.NE.AND P3, PT, R48, RZ, PT ;  /* 0x000000ff3000720c */ /* 0x000fe40003f65270 */
[----:B------:R-:W-:-:S04]  /*4c70*/  ISETP.LT.OR P1, PT, R12, 0xb2, P1 ;  /* 0x000000b20c00780c */ /* 0x000fc80000f21670 */
[----:B------:R-:W-:Y:S02]  /*4c80*/  FSEL R51, R51, -INF , !P1 ;  /* 0xff80000033337808 */ /* 0x000fe40004800000 */
        /* <DEDUP_REMOVED lines=37> */
[----:B------:R-:W-:-:S04]  /*4ee0*/  ISETP.GT.AND P1, PT, R6, RZ, !P1 ;  /* 0x000000ff0600720c */ /* 0x000fc80004f24270 */
[----:B------:R-:W-:-:S04]  /*4ef0*/  ISETP.LT.OR P1, PT, R12, 0x1, P1 ;  /* 0x000000010c00780c */ /* 0x000fc80000f21670 */
[----:B------:R-:W-:Y:S02]  /*4f00*/  FSEL R122, R122, -INF , !P1 ;  /* 0xff8000007a7a7808 */ /* 0x000fe40004800000 */
[----:B------:R-:W-:Y:S02]  /*4f10*/  ISETP.GT.AND P1, PT, R6, 0xc0, !P3 ;  /* 0x000000c00600780c */ /* 0x000fe40005f24270 */
[----:B------:R-:W-:Y:S02]  /*4f20*/  FMNMX.FTZ R0, R122, R227, !PT ;  /* 0x000000e37a007209 */ /* 0x000fe40007810000 */
        /* <DEDUP_REMOVED lines=10> */
[----:B------:R-:W-:-:S04]  /*4fd0*/  FSETP.NEU.FTZ.AND P1, PT, R3, -INF , PT ;  /* 0xff8000000300780b */ /* 0x000fc80003f3d000 */
[----:B------:R-:W-:Y:S02]  /*4fe0*/  FSEL R50, R50, RZ, P1 ;  /* 0x000000ff32327208 */ /* 0x000fe40000800000 */
[----:B------:R-:W-:Y:S02]  /*4ff0*/  ISETP.GT.AND P1, PT, R6, 0xc9, !P6 ;  /* 0x000000c90600780c */ /* 0x000fe40007724270 */
[----:B------:R-:W-:Y:S01]  /*5000*/  ISETP.NE.AND P6, PT, R20, RZ, PT ;  /* 0x000000ff1400720c */ /* 0x000fe20003fc5270 */
[----:B------:R-:W-:-:S01]  /*5010*/  FFMA.FTZ R28, R2, R113, -R50 ;  /* 0x00000071021c7223 */ /* 0x000fc20000010832 */
[----:B------:R-:W-:Y:S01]  /*5020*/  FMNMX.FTZ R113, R237, R0, !PT ;  /* 0x00000000ed717209 */ /* 0x000fe20007810000 */
[----:B------:R-:W-:-:S01]  /*5030*/  FFMA.FTZ R24, R2, R105, -R50 ;  /* 0x0000006902187223 */ /* 0x000fc20000010832 */
[----:B------:R-:W-:Y:S01]  /*5040*/  ISETP.LT.OR P1, PT, R12, 0xca, P1 ;  /* 0x000000ca0c00780c */ /* 0x000fe20000f21670 */
[----:B------:R-:W-:-:S01]  /*5050*/  FFMA.FTZ R105, R2, R109, -R50 ;  /* 0x0000006d02697223 */ /* 0x000fc20000010832 */
[----:B------:R-:W-:Y:S01]  /*5060*/  FMNMX.FTZ R113, R36, R113, !PT ;  /* 0x0000007124717209 */ /* 0x000fe20007810000 */
[----:B------:R-:W-:-:S01]  /*5070*/  FFMA.FTZ R109, R2, R117, -R50 ;  /* 0x00000075026d7223 */ /* 0x000fc20000010832 */
[----:B------:R-:W-:Y:S01]  /*5080*/  FSEL R31, R31, -INF , !P1 ;  /* 0xff8000001f1f7808 */ /* 0x000fe20004800000 */
[----:B------:R-:W-:-:S01]  /*5090*/  FFMA.FTZ R117, R2, R41, -R50 ;  /* 0x0000002902757223 */ /* 0x000fc20000010832 */
[----:B------:R-:W-:Y:S01]  /*50a0*/  FMNMX.FTZ R0, R130, R113, !PT ;  /* 0x0000007182007209 */ /* 0x000fe20007810000 */
[----:B------:R-:W-:-:S01]  /*50b0*/  FFMA.FTZ R14, R2, R129, -R50 ;  /* 0x00000081020e7223 */ /* 0x000fc20000010832 */
[----:B------:R-:W-:Y:S01]  /*50c0*/  ISETP.GT.AND P1, PT, R6, 0xd0, !P2 ;  /* 0x000000d00600780c */ /* 0x000fe20005724270 */
[----:B------:R-:W-:-:S01]  /*50d0*/  FFMA.FTZ R30, R2, R141, -R50 ;  /* 0x0000008d021e7223 */ /* 0x000fc20000010832 */
[----:B------:R-:W-:Y:S01]  /*50e0*/  FMNMX.FTZ R113, R131, R0, !PT ;  /* 0x0000000083717209 */ /* 0x000fe20007810000 */
[----:B------:R-:W-:-:S01]  /*50f0*/  FFMA.FTZ R4, R2, R120, -R50 ;  /* 0x0000007802047223 */ /* 0x000fc20000010832 */
[----:B------:R-:W-:Y:S01]  /*5100*/  ISETP.LT.OR P1, PT, R12, 0xd1, P1 ;  /* 0x000000d10c00780c */ /* 0x000fe20000f21670 */
[----:B------:R-:W-:-:S01]  /*5110*/  FFMA.FTZ R121, R2, R121, -R50 ;  /* 0x0000007902797223 */ /* 0x000fc20000010832 */
[----:B------:R-:W-:Y:S01]  /*5120*/  FMNMX.FTZ R0, R134, R113, !PT ;  /* 0x0000007186007209 */ /* 0x000fe20007810000 */
[----:B------:R-:W-:-:S01]  /*5130*/  FFMA.FTZ R113, R2, R93, -R50 ;  /* 0x0000005d02717223 */ /* 0x000fc20000010832 */
[C-C-:B------:R-:W-:Y:S01]  /*5140*/  FFMA.FTZ R93, R2.reuse, R97, -R50.reuse ;  /* 0x00000061025d7223 */ /* 0x140fe20000010832 */
[----:B------:R-:W-:-:S01]  /*5150*/  FFMA.FTZ R97, R2, R101, -R50 ;  /* 0x0000006502617223 */ /* 0x000fc20000010832 */
[----:B------:R-:W-:Y:S01]  /*5160*/  FMNMX.FTZ R0, R135, R0, !PT ;  /* 0x0000000087007209 */ /* 0x000fe20007810000 */
[----:B------:R-:W-:-:S01]  /*5170*/  FFMA.FTZ R20, R2, R5, -R50 ;  /* 0x0000000502147223 */ /* 0x000fc20000010832 */
[----:B------:R-:W-:Y:S01]  /*5180*/  FSEL R101, R34, -INF , !P1 ;  /* 0xff80000022657808 */ /* 0x000fe20004800000 */
[----:B------:R-:W-:Y:S01]  /*5190*/  MUFU.EX2 R4, R4 ;  /* 0x0000000400047308 */ /* 0x000fe20000000800 */
[----:B------:R-:W-:Y:S01]  /*51a0*/  FMNMX.FTZ R0, R25, R0, !PT ;  /* 0x0000000019007209 */ /* 0x000fe20007810000 */
[--C-:B------:R-:W-:Y:S01]  /*51b0*/  FFMA.FTZ R125, R2, R125, -R50.reuse ;  /* 0x0000007d027d7223 */ /* 0x100fe20000010832 */
[----:B------:R-:W-:Y:S01]  /*51c0*/  ISETP.GT.AND P2, PT, R6, 0xd9, !P6 ;  /* 0x000000d90600780c */ /* 0x000fe20007744270 */
[C-C-:B------:R-:W-:Y:S01]  /*51d0*/  FFMA.FTZ R5, R2.reuse, R13, -R50.reuse ;  /* 0x0000000d02057223 */ /* 0x140fe20000010832 */
[----:B------:R-:W-:Y:S01]  /*51e0*/  FMNMX.FTZ R0, R107, R0, !PT ;  /* 0x000000006b007209 */ /* 0x000fe20007810000 */
[--C-:B------:R-:W-:Y:S01]  /*51f0*/  FFMA.FTZ R26, R2, R133, -R50.reuse ;  /* 0x00000085021a7223 */ /* 0x100fe20000010832 */
[----:B------:R-:W-:Y:S01]  /*5200*/  ISETP.LT.OR P2, PT, R12, 0xda, P2 ;  /* 0x000000da0c00780c */ /* 0x000fe20001741670 */
[----:B------:R-:W1:Y:S01]  /*5210*/  MUFU.EX2 R121, R121 ;  /* 0x0000007900797308 */ /* 0x000e620000000800 */
[----:B------:R-:W-:Y:S01]  /*5220*/  FMNMX.FTZ R0, R171, R0, !PT ;  /* 0x00000000ab007209 */ /* 0x000fe20007810000 */
[--C-:B------:R-:W-:Y:S01]  /*5230*/  FFMA.FTZ R13, R2, R21, -R50.reuse ;  /* 0x00000015020d7223 */ /* 0x100fe20000010832 */
[----:B------:R-:W-:Y:S01]  /*5240*/  FSEL R41, R38, -INF , !P5 ;  /* 0xff80000026297808 */ /* 0x000fe20006800000 */
[C-C-:B------:R-:W-:Y:S01]  /*5250*/  FFMA.FTZ R15, R2.reuse, R15, -R50.reuse ;  /* 0x0000000f020f7223 */ /* 0x140fe20000010832 */
[----:B------:R-:W-:Y:S01]  /*5260*/  FMNMX.FTZ R0, R111, R0, !PT ;  /* 0x000000006f007209 */ /* 0x000fe20007810000 */
[C-C-:B------:R-:W-:Y:S01]  /*5270*/  FFMA.FTZ R21, R2.reuse, R143, -R50.reuse ;  /* 0x0000008f02157223 */ /* 0x140fe20000010832 */
[----:B------:R-:W-:Y:S01]  /*5280*/  FSEL R39, R39, -INF , !P2 ;  /* 0xff80000027277808 */ /* 0x000fe20005000000 */
        /* <DEDUP_REMOVED lines=8> */
[----:B------:R-:W2:Y:S01]  /*5310*/  MUFU.EX2 R125, R125 ;  /* 0x0000007d007d7308 */ /* 0x000ea20000000800 */
        /* <DEDUP_REMOVED lines=39> */
[----:B------:R-:W-:Y:S01]  /*5590*/  FFMA.FTZ R33, R2, R33, -R50 ;  /* 0x0000002102217223 */ /* 0x000fe20000010832 */
[----:B------:R-:W-:Y:S01]  /*55a0*/  FMNMX.FTZ R0, R203, R0, !PT ;  /* 0x00000000cb007209 */ /* 0x000fe20007810000 */
[----:B------:R-:W3:Y:S01]  /*55b0*/  MUFU.EX2 R5, R5 ;  /* 0x0000000500057308 */ /* 0x000ee20000000800 */
[----:B-1----:R-:W-:-:S01]  /*55c0*/  FADD.FTZ R143, R4, R121 ;  /* 0x00000079048f7221 */ /* 0x002fc20000010000 */
[----:B--2---:R-:W-:-:S02]  /*55d0*/  F2FP.SATFINITE.E4M3.F32.PACK_AB_MERGE_C R224, R125, R20, RZ ;  /* 0x000000147de0723e */ /* 0x004fc400048070ff */
[----:B------:R-:W-:Y:S01]  /*55e0*/  FMNMX.FTZ R0, R75, R0, !PT ;  /* 0x000000004b007209 */ /* 0x000fe20007810000 */
[----:B------:R-:W-:Y:S01]  /*55f0*/  FADD.FTZ R102, R20, R143 ;  /* 0x0000008f14667221 */ /* 0x000fe20000010000 */
[----:B------:R-:W-:Y:S02]  /*5600*/  F2FP.SATFINITE.E4M3.F32.PACK_AB_MERGE_C R224, R121, R4, R224 ;  /* 0x0000000479e0723e */ /* 0x000fe400048070e0 */
[----:B------:R-:W-:Y:S01]  /*5610*/  FMNMX.FTZ R0, R205, R0, !PT ;  /* 0x00000000cd007209 */ /* 0x000fe20007810000 */
[----:B------:R-:W1:Y:S01]  /*5620*/  MUFU.EX2 R14, R14 ;  /* 0x0000000e000e7308 */ /* 0x000e620000000800 */
[----:B------:R-:W-:-:S01]  /*5630*/  FADD.FTZ R102, R125, R102 ;  /* 0x000000667d667221 */ /* 0x000fc20000010000 */
[----:B------:R-:W-:Y:S02]  /*5640*/  ISETP.GE.AND P6, PT, R11, 0x1, PT ;  /* 0x000000010b00780c */ /* 0x000fe40003fc6270 */
[----:B------:R-:W-:-:S04]  /*5650*/  FMNMX.FTZ R0, R79, R0, !PT ;  /* 0x000000004f007209 */ /* 0x000fc80007810000 */
[----:B------:R-:W-:Y:S01]  /*5660*/  FMNMX.FTZ R0, R207, R0, !PT ;  /* 0x00000000cf007209 */ /* 0x000fe20007810000 */
[----:B------:R-:W2:Y:S01]  /*5670*/  MUFU.EX2 R15, R15 ;  /* 0x0000000f000f7308 */ /* 0x000ea20000000800 */
[----:B---3--:R-:W-:-:S02]  /*5680*/  FADD.FTZ R143, R5, R102 ;  /* 0x00000066058f7221 */ /* 0x008fc40000010000 */
[----:B------:R-:W-:-:S04]  /*5690*/  FMNMX.FTZ R0, R83, R0, !PT ;  /* 0x0000000053007209 */ /* 0x000fc80007810000 */
[----:B------:R-:W-:Y:S01]  /*56a0*/  FMNMX.FTZ R0, R209, R0, !PT ;  /* 0x00000000d1007209 */ /* 0x000fe20007810000 */
[----:B------:R-:W3:Y:S01]  /*56b0*/  MUFU.EX2 R26, R26 ;  /* 0x0000001a001a7308 */ /* 0x000ee20000000800 */
[----:B-1----:R-:W-:-:S02]  /*56c0*/  FADD.FTZ R104, R14, R143 ;  /* 0x0000008f0e687221 */ /* 0x002fc40000010000 */
[----:B------:R-:W-:-:S04]  /*56d0*/  FMNMX.FTZ R0, R87, R0, !PT ;  /* 0x0000000057007209 */ /* 0x000fc80007810000 */
[----:B------:R-:W-:Y:S01]  /*56e0*/  FMNMX.FTZ R0, R211, R0, !PT ;  /* 0x00000000d3007209 */ /* 0x000fe20007810000 */
[----:B------:R-:W1:Y:S01]  /*56f0*/  MUFU.EX2 R13, R13 ;  /* 0x0000000d000d7308 */ /* 0x000e620000000800 */
[----:B--2---:R-:W-:-:S02]  /*5700*/  FADD.FTZ R143, R15, R104 ;  /* 0x000000680f8f7221 */ /* 0x004fc40000010000 */
[----:B------:R-:W-:-:S04]  /*5710*/  FMNMX.FTZ R0, R59, R0, !PT ;  /* 0x000000003b007209 */ /* 0x000fc80007810000 */
[----:B------:R-:W-:Y:S01]  /*5720*/  FMNMX.FTZ R0, R213, R0, !PT ;  /* 0x00000000d5007209 */ /* 0x000fe20007810000 */
[----:B------:R-:W2:Y:S01]  /*5730*/  MUFU.EX2 R24, R24 ;  /* 0x0000001800187308 */ /* 0x000ea20000000800 */
[----:B---3--:R-:W-:-:S01]  /*5740*/  FADD.FTZ R106, R26, R143 ;  /* 0x0000008f1a6a7221 */ /* 0x008fc20000010000 */
[----:B------:R-:W-:Y:S02]  /*5750*/  F2FP.SATFINITE.E4M3.F32.PACK_AB_MERGE_C R226, R26, R15, RZ ;  /* 0x0000000f1ae2723e */ /* 0x000fe400048070ff */
[----:B------:R-:W-:Y:S02]  /*5760*/  FMNMX.FTZ R0, R63, R0, !PT ;  /* 0x000000003f007209 */ /* 0x000fe40007810000 */
[----:B------:R-:W-:Y:S02]  /*5770*/  F2FP.SATFINITE.E4M3.F32.PACK_AB_MERGE_C R226, R14, R5, R226 ;  /* 0x000000050ee2723e */ /* 0x000fe400048070e2 */
        /* <DEDUP_REMOVED lines=9> */
[----:B------:R-:W-:Y:S01]  /*5810*/  MUFU.EX2 R21, R21 ;  /* 0x0000001500157308 */ /* 0x000fe20000000800 */
[----:B---3--:R-:W-:-:S02]  /*5820*/  FADD.FTZ R108, R30, R145 ;  /* 0x000000911e6c7221 */ /* 0x008fc40000010000 */
[----:B------:R-:W-:-:S04]  /*5830*/  FMNMX.FTZ R0, R43, R0, !PT ;  /* 0x000000002b007209 */ /* 0x000fc80007810000 */
[----:B------:R-:W-:Y:S01]  /*5840*/  FMNMX.FTZ R0, R221, R0, !PT ;  /* 0x00000000dd007209 */ /* 0x000fe20007810000 */
[----:B------:R-:W-:Y:S01]  /*5850*/  MUFU.EX2 R28, R28 ;  /* 0x0000001c001c7308 */ /* 0x000fe20000000800 */
[----:B-1----:R-:W-:-:S01]  /*5860*/  FADD.FTZ R108, R105, R108 ;  /* 0x0000006c696c7221 */ /* 0x002fc20000010000 */
[----:B------:R-:W-:Y:S02]  /*5870*/  F2FP.SATFINITE.E4M3.F32.PACK_AB_MERGE_C R220, R105, R30, RZ ;  /* 0x0000001e69dc723e */ /* 0x000fe400048070ff */
[----:B------:R-:W-:Y:S02]  /*5880*/  FMNMX.FTZ R0, R47, R0, !PT ;  /* 0x000000002f007209 */ /* 0x000fe40007810000 */
[----:B------:R-:W-:Y:S02]  /*5890*/  F2FP.SATFINITE.E4M3.F32.PACK_AB_MERGE_C R220, R24, R13, R220 ;  /* 0x0000000d18dc723e */ /* 0x000fe400048070dc */
[----:B------:R-:W-:Y:S01]  /*58a0*/  FMNMX.FTZ R0, R223, R0, !PT ;  /* 0x00000000df007209 */ /* 0x000fe20007810000 */
[----:B------:R-:W-:Y:S03]  /*58b0*/  MUFU.EX2 R40, R40 ;  /* 0x0000002800287308 */ /* 0x000fe60000000800 */
[----:B------:R-:W-:-:S04]  /*58c0*/  FMNMX.FTZ R0, R51, R0, !PT ;  /* 0x0000000033007209 */ /* 0x000fc80007810000 */
[----:B------:R-:W-:Y:S01]  /*58d0*/  FMNMX.FTZ R0, R225, R0, !PT ;  /* 0x00000000e1007209 */ /* 0x000fe20007810000 */
[----:B------:R-:W1:Y:S03]  /*58e0*/  MUFU.EX2 R109, R109 ;  /* 0x0000006d006d7308 */ /* 0x000e660000000800 */
[----:B------:R-:W-:-:S04]  /*58f0*/  FMNMX.FTZ R0, R55, R0, !PT ;  /* 0x0000000037007209 */ /* 0x000fc80007810000 */
[----:B------:R-:W-:Y:S01]  /*5900*/  FMNMX.FTZ R0, R123, R0, !PT ;  /* 0x000000007b007209 */ /* 0x000fe20007810000 */
[----:B------:R-:W-:Y:S03]  /*5910*/  MUFU.EX2 R32, R32 ;  /* 0x0000002000207308 */ /* 0x000fe60000000800 */
[----:B------:R-:W-:-:S04]  /*5920*/  FMNMX.FTZ R0, R27, R0, !PT ;  /* 0x000000001b007209 */ /* 0x000fc80007810000 */
[----:B------:R-:W-:Y:S01]  /*5930*/  FMNMX.FTZ R0, R127, R0, !PT ;  /* 0x000000007f007209 */ /* 0x000fe20007810000 */
[----:B------:R-:W-:Y:S01]  /*5940*/  MUFU.EX2 R89, R89 ;  /* 0x0000005900597308 */ /* 0x000fe20000000800 */
[----:B-1----:R-:W-:Y:S02]  /*5950*/  F2FP.SATFINITE.E4M3.F32.PACK_AB_MERGE_C R222, R109, R40, RZ ;  /* 0x000000286dde723e */ /* 0x002fe400048070ff */
[----:B------:R-:W-:Y:S02]  /*5960*/  FMNMX.FTZ R0, R31, R0, !PT ;  /* 0x000000001f007209 */ /* 0x000fe40007810000 */
[----:B------:R-:W-:Y:S02]  /*5970*/  F2FP.SATFINITE.E4M3.F32.PACK_AB_MERGE_C R222, R28, R21, R222 ;  /* 0x000000151cde723e */ /* 0x000fe400048070de */
[----:B------:R-:W-:Y:S01]  /*5980*/  FMNMX.FTZ R0, R101, R0, !PT ;  /* 0x0000000065007209 */ /* 0x000fe20007810000 */
[----:B------:R-:W-:Y:S03]  /*5990*/  MUFU.EX2 R44, R44 ;  /* 0x0000002c002c7308 */ /* 0x000fe60000000800 */
[----:B------:R-:W-:-:S04]  /*59a0*/  FMNMX.FTZ R0, R35, R0, !PT ;  /* 0x0000000023007209 */ /* 0x000fc80007810000 */
[----:B------:R-:W-:Y:S01]  /*59b0*/  FMNMX.FTZ R0, R41, R0, !PT ;  /* 0x0000000029007209 */ /* 0x000fe20007810000 */
[----:B------:R-:W1:Y:S03]  /*59c0*/  MUFU.EX2 R113, R113 ;  /* 0x0000007100717308 */ /* 0x000e660000000800 */
[----:B------:R-:W-:-:S05]  /*59d0*/  FMNMX.FTZ R0, R39, R0, !PT ;  /* 0x0000000027007209 */ /* 0x000fca0007810000 */
[----:B------:R-:W2:Y:S01]  /*59e0*/  SHFL.BFLY PT, R129, R0, 0x2, 0x1f ;  /* 0x0c401f0000817f89 */ /* 0x000ea200000e0000 */
[----:B------:R-:W-:Y:S08]  /*59f0*/  MUFU.EX2 R42, R42 ;  /* 0x0000002a002a7308 */ /* 0x000ff00000000800 */
[----:B------:R-:W-:Y:S01]  /*5a00*/  MUFU.EX2 R93, R93 ;  /* 0x0000005d005d7308 */ /* 0x000fe20000000800 */
[----:B-1----:R-:W-:-:S04]  /*5a10*/  F2FP.SATFINITE.E4M3.F32.PACK_AB_MERGE_C R216, R113, R44, RZ ;  /* 0x0000002c71d8723e */ /* 0x002fc800048070ff */
[----:B------:R-:W-:-:S03]  /*5a20*/  F2FP.SATFINITE.E4M3.F32.PACK_AB_MERGE_C R216, R89, R32, R216 ;  /* 0x0000002059d8723e */ /* 0x000fc600048070d8 */
[----:B------:R-:W-:Y:S01]  /*5a30*/  MUFU.EX2 R46, R46 ;  /* 0x0000002e002e7308 */ /* 0x000fe20000000800 */
[----:B--2---:R-:W-:Y:S01]  /*5a40*/  FMNMX.FTZ R72, R0, R129, !PT ;  /* 0x0000008100487209 */ /* 0x004fe20007810000 */
[----:B------:R-:W-:-:S06]  /*5a50*/  FFMA.FTZ R129, R2, R183, -R50 ;  /* 0x000000b702817223 */ /* 0x000fcc0000010832 */
[----:B------:R-:W1:Y:S01]  /*5a60*/  MUFU.EX2 R97, R97 ;  /* 0x0000006100617308 */ /* 0x000e620000000800 */
[----:B------:R-:W2:Y:S07]  /*5a70*/  SHFL.BFLY PT, R141, R72, 0x1, 0x1f ;  /* 0x0c201f00488d7f89 */ /* 0x000eae00000e0000 */
[----:B------:R-:W-:Y:S08]  /*5a80*/  MUFU.EX2 R48, R48 ;  /* 0x0000003000307308 */ /* 0x000ff00000000800 */
[----:B------:R-:W-:Y:S01]  /*5a90*/  MUFU.EX2 R73, R73 ;  /* 0x0000004900497308 */ /* 0x000fe20000000800 */
[----:B-1----:R-:W-:-:S04]  /*5aa0*/  F2FP.SATFINITE.E4M3.F32.PACK_AB_MERGE_C R218, R97, R46, RZ ;  /* 0x0000002e61da723e */ /* 0x002fc800048070ff */
[----:B------:R-:W-:-:S03]  /*5ab0*/  F2FP.SATFINITE.E4M3.F32.PACK_AB_MERGE_C R218, R93, R42, R218 ;  /* 0x0000002a5dda723e */ /* 0x000fc600048070da */
[----:B------:R-:W-:Y:S01]  /*5ac0*/  MUFU.EX2 R52, R52 ;  /* 0x0000003400347308 */ /* 0x000fe20000000800 */
[----:B--2---:R-:W-:Y:S01]  /*5ad0*/  FMNMX.FTZ R0, R72, R141, !PT ;  /* 0x0000008d48007209 */ /* 0x004fe20007810000 */
[----:B------:R-:W-:-:S03]  /*5ae0*/  FFMA.FTZ R72, R2, R37, -R50 ;  /* 0x0000002502487223 */ /* 0x000fc60000010832 */
[----:B------:R-:W-:Y:S01]  /*5af0*/  FSETP.NEU.FTZ.AND P1, PT, R0, -INF , PT ;  /* 0xff8000000000780b */ /* 0x000fe20003f3d000 */
[----:B------:R-:W-:-:S02]  /*5b00*/  FFMA.FTZ R74, R2, R0, -8 ;  /* 0xc1000000024a7423 */ /* 0x000fc40000010000 */
[----:B------:R-:W-:Y:S03]  /*5b10*/  MUFU.EX2 R77, R77 ;  /* 0x0000004d004d7308 */ /* 0x000fe60000000800 */
[----:B------:R-:W-:-:S05]  /*5b20*/  FSEL R50, R74, RZ, P1 ;  /* 0x000000ff4a327208 */ /* 0x000fca0000800000 */
        /* <DEDUP_REMOVED lines=25> */
[----:B------:R-:W-:-:S01]  /*5cc0*/  FFMA.FTZ R90, R2, R199, -R50 ;  /* 0x000000c7025a7223 */ /* 0x000fc20000010832 */
[C-C-:B------:R-:W-:Y:S01]  /*5cd0*/  FFMA.FTZ R95, R2.reuse, R99, -R50.reuse ;  /* 0x00000063025f7223 */ /* 0x140fe20000010832 */
[----:B------:R-:W-:-:S01]  /*5ce0*/  FFMA.FTZ R96, R2, R201, -R50 ;  /* 0x000000c902607223 */ /* 0x000fc20000010832 */
[C-C-:B------:R-:W-:Y:S01]  /*5cf0*/  FFMA.FTZ R99, R2.reuse, R103, -R50.reuse ;  /* 0x0000006702637223 */ /* 0x140fe20000010832 */
[----:B------:R-:W-:-:S01]  /*5d00*/  FFMA.FTZ R94, R2, R203, -R50 ;  /* 0x000000cb025e7223 */ /* 0x000fc20000010832 */
[C-C-:B------:R-:W-:Y:S01]  /*5d10*/  FFMA.FTZ R75, R2.reuse, R75, -R50.reuse ;  /* 0x0000004b024b7223 */ /* 0x140fe20000010832 */
[----:B------:R-:W-:-:S01]  /*5d20*/  FFMA.FTZ R98, R2, R205, -R50 ;  /* 0x000000cd02627223 */ /* 0x000fc20000010832 */
[----:B------:R-:W3:Y:S01]  /*5d30*/  MUFU.EX2 R141, R141 ;  /* 0x0000008d008d7308 */ /* 0x000ee20000000800 */
[----:B-1----:R-:W-:-:S01]  /*5d40*/  FADD.FTZ R87, R37, R74 ;  /* 0x0000004a25577221 */ /* 0x002fc20000010000 */
[C-C-:B------:R-:W-:Y:S01]  /*5d50*/  FFMA.FTZ R103, R2.reuse, R79, -R50.reuse ;  /* 0x0000004f02677223 */ /* 0x140fe20000010832 */
[----:B------:R-:W-:-:S01]  /*5d60*/  FFMA.FTZ R79, R2, R207, -R50 ;  /* 0x000000cf024f7223 */ /* 0x000fc20000010832 */
[----:B------:R-:W-:Y:S01]  /*5d70*/  F2FP.SATFINITE.E4M3.F32.PACK_AB_MERGE_C R212, R77, R52, RZ ;  /* 0x000000344dd4723e */ /* 0x000fe200048070ff */
        /* <DEDUP_REMOVED lines=12> */
[----:B---3--:R-:W-:-:S01]  /*5e40*/  FADD.FTZ R143, R141, R104 ;  /* 0x000000688d8f7221 */ /* 0x008fc20000010000 */
        /* <DEDUP_REMOVED lines=15> */
[----:B--2---:R-:W-:-:S01]  /*5f40*/  FADD.FTZ R59, R131, R106 ;  /* 0x0000006a833b7221 */ /* 0x004fc20000010000 */
[----:B------:R-:W-:Y:S01]  /*5f50*/  FADD.FTZ R108, R40, R145 ;  /* 0x00000091286c7221 */ /* 0x000fe20000010000 */
[----:B------:R-:W-:-:S01]  /*5f60*/  FFMA.FTZ R39, R2, R39, -R50 ;  /* 0x0000002702277223 */ /* 0x000fc20000010832 */
[----:B------:R-:W-:-:S02]  /*5f70*/  F2FP.SATFINITE.E4M3.F32.PACK_AB_MERGE_C R76, R141, R76, RZ ;  /* 0x0000004c8d4c723e */ /* 0x000fc400048070ff */
[----:B------:R-:W-:Y:S02]  /*5f80*/  F2FP.SATFINITE.E4M3.F32.PACK_AB_MERGE_C R212, R73, R48, R212 ;  /* 0x0000003049d4723e */ /* 0x000fe400048070d4 */
[----:B------:R-:W2:Y:S01]  /*5f90*/  MUFU.EX2 R25, R25 ;  /* 0x0000001900197308 */ /* 0x000ea20000000800 */
[----:B---3--:R-:W-:-:S01]  /*5fa0*/  FADD.FTZ R106, R78, R59 ;  /* 0x0000003b4e6a7221 */ /* 0x008fc20000010000 */
[----:B------:R-:W-:Y:S01]  /*5fb0*/  FFMA.FTZ R59, R2, R213, -R50 ;  /* 0x000000d5023b7223 */ /* 0x000fe20000010832 */
[----:B------:R-:W-:-:S05]  /*5fc0*/  F2FP.SATFINITE.E4M3.F32.PACK_AB_MERGE_C R76, R74, R37, R76 ;  /* 0x000000254a4c723e */ /* 0x000fca000480704c */
[----:B------:R-:W3:Y:S01]  /*5fd0*/  MUFU.EX2 R80, R80 ;  /* 0x0000005000507308 */ /* 0x000ee20000000800 */
[----:B-1----:R-:W-:-:S01]  /*5fe0*/  FADD.FTZ R106, R135, R106 ;  /* 0x0000006a876a7221 */ /* 0x002fc20000010000 */
[----:B------:R-:W-:-:S04]  /*5ff0*/  F2FP.SATFINITE.E4M3.F32.PACK_AB_MERGE_C R78, R135, R78, RZ ;  /* 0x0000004e874e723e */ /* 0x000fc800048070ff */
[----:B------:R-:W-:Y:S02]  /*6000*/  F2FP.SATFINITE.E4M3.F32.PACK_AB_MERGE_C R227, R131, R36, R78 ;  /* 0x0000002483e3723e */ /* 0x000fe4000480704e */
[----:B------:R-:W1:Y:S01]  /*6010*/  MUFU.EX2 R84, R84 ;  /* 0x0000005400547308 */ /* 0x000e620000000800 */
[----:B--2---:R-:W-:-:S01]  /*6020*/  FADD.FTZ R143, R25, R106 ;  /* 0x0000006a198f7221 */ /* 0x004fc20000010000 */
[----:B------:R-:W-:Y:S01]  /*6030*/  FFMA.FTZ R106, R2, R63, -R50 ;  /* 0x0000003f026a7223 */ /* 0x000fe20000010832 */
[----:B------:R-:W-:-:S04]  /*6040*/  FADD.FTZ R63, R109, R108 ;  /* 0x0000006c6d3f7221 */ /* 0x000fc80000010000 */
[----:B------:R-:W-:Y:S01]  /*6050*/  FADD.FTZ R108, R32, R63 ;  /* 0x0000003f206c7221 */ /* 0x000fe20000010000 */
[----:B------:R-:W2:Y:S01]  /*6060*/  MUFU.EX2 R111, R111 ;  /* 0x0000006f006f7308 */ /* 0x000ea20000000800 */
[----:B---3--:R-:W-:-:S02]  /*6070*/  FADD.FTZ R143, R80, R143 ;  /* 0x0000008f508f7221 */ /* 0x008fc40000010000 */
[----:B------:R-:W-:-:S04]  /*6080*/  FADD.FTZ R125, R89, R108 ;  /* 0x0000006c597d7221 */ /* 0x000fc80000010000 */
[----:B------:R-:W-:Y:S01]  /*6090*/  FADD.FTZ R30, R44, R125 ;  /* 0x0000007d2c1e7221 */ /* 0x000fe20000010000 */
[----:B------:R-:W3:Y:S01]  /*60a0*/  MUFU.EX2 R82, R82 ;  /* 0x0000005200527308 */ /* 0x000ee20000000800 */
[----:B-1----:R-:W-:-:S07]  /*60b0*/  FADD.FTZ R20, R84, R143 ;  /* 0x0000008f54147221 */ /* 0x002fce0000010000 */
[----:B------:R-:W1:Y:S01]  /*60c0*/  MUFU.EX2 R107, R107 ;  /* 0x0000006b006b7308 */ /* 0x000e620000000800 */
[----:B--2---:R-:W-:-:S01]  /*60d0*/  FADD.FTZ R63, R111, R20 ;  /* 0x000000146f3f7221 */ /* 0x004fc20000010000 */
[----:B------:R-:W-:Y:S01]  /*60e0*/  FFMA.FTZ R20, R2, R67, -R50 ;  /* 0x0000004302147223 */ /* 0x000fe20000010832 */
[----:B------:R-:W-:-:S01]  /*60f0*/  FADD.FTZ R67, R113, R30 ;  /* 0x0000001e71437221 */ /* 0x000fc20000010000 */
[----:B------:R-:W-:-:S03]  /*6100*/  F2FP.SATFINITE.E4M3.F32.PACK_AB_MERGE_C R84, R111, R84, RZ ;  /* 0x000000546f54723e */ /* 0x000fc600048070ff */
[----:B------:R-:W-:Y:S01]  /*6110*/  FADD.FTZ R40, R42, R67 ;  /* 0x000000432a287221 */ /* 0x000fe20000010000 */
[----:B------:R-:W2:Y:S01]  /*6120*/  MUFU.EX2 R88, R88 ;  /* 0x0000005800587308 */ /* 0x000ea20000000800 */
[----:B---3--:R-:W-:-:S02]  /*6130*/  FADD.FTZ R26, R82, R63 ;  /* 0x0000003f521a7221 */ /* 0x008fc40000010000 */
[----:B------:R-:W-:-:S04]  /*6140*/  FADD.FTZ R67, R93, R40 ;  /* 0x000000285d437221 */ /* 0x000fc80000010000 */
[----:B------:R-:W-:Y:S01]  /*6150*/  FADD.FTZ R14, R46, R67 ;  /* 0x000000432e0e7221 */ /* 0x000fe20000010000 */
[----:B------:R-:W3:Y:S01]  /*6160*/  MUFU.EX2 R115, R115 ;  /* 0x0000007300737308 */ /* 0x000ee20000000800 */
[----:B-1----:R-:W-:-:S01]  /*6170*/  FADD.FTZ R63, R107, R26 ;  /* 0x0000001a6b3f7221 */ /* 0x002fc20000010000 */
[----:B------:R-:W-:Y:S01]  /*6180*/  FFMA.FTZ R26, R2, R217, -R50 ;  /* 0x000000d9021a7223 */ /* 0x000fe20000010832 */
[----:B------:R-:W-:-:S04]  /*6190*/  FADD.FTZ R97, R97, R14 ;  /* 0x0000000e61617221 */ /* 0x000fc80000010000 */
[----:B------:R-:W-:Y:S01]  /*61a0*/  FADD.FTZ R24, R48, R97 ;  /* 0x0000006130187221 */ /* 0x000fe20000010000 */
[----:B------:R-:W1:Y:S01]  /*61b0*/  MUFU.EX2 R86, R86 ;  /* 0x0000005600567308 */ /* 0x000e620000000800 */
[----:B--2---:R-:W-:-:S02]  /*61c0*/  FADD.FTZ R30, R88, R63 ;  /* 0x0000003f581e7221 */ /* 0x004fc40000010000 */
[----:B------:R-:W-:-:S04]  /*61d0*/  FADD.FTZ R13, R73, R24 ;  /* 0x00000018490d7221 */ /* 0x000fc80000010000 */
[----:B------:R-:W-:Y:S01]  /*61e0*/  FADD.FTZ R24, R52, R13 ;  /* 0x0000000d34187221 */ /* 0x000fe20000010000 */
[----:B------:R-:W2:Y:S01]  /*61f0*/  MUFU.EX2 R91, R91 ;  /* 0x0000005b005b7308 */ /* 0x000ea20000000800 */
[----:B---3--:R-:W-:-:S01]  /*6200*/  FADD.FTZ R63, R115, R30 ;  /* 0x0000001e733f7221 */ /* 0x008fc20000010000 */
[----:B------:R-:W-:Y:S01]  /*6210*/  F2FP.SATFINITE.E4M3.F32.PACK_AB_MERGE_C R88, R115, R88, RZ ;  /* 0x000000587358723e */ /* 0x000fe200048070ff */
[----:B------:R-:W-:-:S03]  /*6220*/  FADD.FTZ R77, R77, R24 ;  /* 0x000000184d4d7221 */ /* 0x000fc60000010000 */
[----:B------:R-:W-:Y:S01]  /*6230*/  F2FP.SATFINITE.E4M3.F32.PACK_AB_MERGE_C R88, R107, R82, R88 ;  /* 0x000000526b58723e */ /* 0x000fe20004807058 */
[----:B------:R-:W-:-:S01]  /*6240*/  FADD.FTZ R24, R54, R77 ;  /* 0x0000004d36187221 */ /* 0x000fc20000010000 */
[----:B------:R-:W3:Y:S01]  /*6250*/  MUFU.EX2 R92, R92 ;  /* 0x0000005c005c7308 */ /* 0x000ee20000000800 */
[----:B-1----:R-:W-:-:S07]  /*6260*/  FADD.FTZ R4, R86, R63 ;  /* 0x0000003f56047221 */ /* 0x002fce0000010000 */
[----:B------:R-:W1:Y:S01]  /*6270*/  MUFU.EX2 R119, R119 ;  /* 0x0000007700777308 */ /* 0x000e620000000800 */
[----:B--2---:R-:W-:-:S01]  /*6280*/  FADD.FTZ R5, R91, R4 ;  /* 0x000000045b057221 */ /* 0x004fc20000010000 */
[----:B------:R-:W-:-:S06]  /*6290*/  FFMA.FTZ R4, R2, R219, -R50 ;  /* 0x000000db02047223 */ /* 0x000fcc0000010832 */
[----:B------:R-:W2:Y:S01]  /*62a0*/  MUFU.EX2 R90, R90 ;  /* 0x0000005a005a7308 */ /* 0x000ea20000000800 */
[----:B---3--:R-:W-:-:S07]  /*62b0*/  FADD.FTZ R14, R92, R5 ;  /* 0x000000055c0e7221 */ /* 0x008fce0000010000 */
[----:B------:R-:W3:Y:S01]  /*62c0*/  MUFU.EX2 R95, R95 ;  /* 0x0000005f005f7308 */ /* 0x000ee20000000800 */
[----:B-1----:R-:W-:-:S01]  /*62d0*/  FADD.FTZ R5, R119, R14 ;  /* 0x0000000e77057221 */ /* 0x002fc20000010000 */
[----:B------:R-:W-:-:S04]  /*62e0*/  F2FP.SATFINITE.E4M3.F32.PACK_AB_MERGE_C R92, R119, R92, RZ ;  /* 0x0000005c775c723e */ /* 0x000fc800048070ff */
[----:B------:R-:W-:Y:S02]  /*62f0*/  F2FP.SATFINITE.E4M3.F32.PACK_AB_MERGE_C R217, R91, R86, R92 ;  /* 0x000000565bd9723e */ /* 0x000fe4000480705c */
[----:B------:R-:W1:Y:S01]  /*6300*/  MUFU.EX2 R96, R96 ;  /* 0x0000006000607308 */ /* 0x000e620000000800 */
[----:B--2---:R-:W-:-:S01]  /*6310*/  FADD.FTZ R14, R90, R5 ;  /* 0x000000055a0e7221 */ /* 0x004fc20000010000 */
[----:B------:R-:W-:-:S06]  /*6320*/  FFMA.FTZ R5, R2, R43, -R50 ;  /* 0x0000002b02057223 */ /* 0x000fcc0000010832 */
[----:B------:R-:W2:Y:S01]  /*6330*/  MUFU.EX2 R99, R99 ;  /* 0x0000006300637308 */ /* 0x000ea20000000800 */
[----:B---3--:R-:W-:-:S07]  /*6340*/  FADD.FTZ R13, R95, R14 ;  /* 0x0000000e5f0d7221 */ /* 0x008fce0000010000 */
[----:B------:R-:W3:Y:S01]  /*6350*/  MUFU.EX2 R94, R94 ;  /* 0x0000005e005e7308 */ /* 0x000ee20000000800 */
[----:B-1----:R-:W-:-:S07]  /*6360*/  FADD.FTZ R14, R96, R13 ;  /* 0x0000000d600e7221 */ /* 0x002fce0000010000 */
[----:B------:R-:W1:Y:S01]  /*6370*/  MUFU.EX2 R81, R81 ;  /* 0x0000005100517308 */ /* 0x000e620000000800 */
[----:B--2---:R-:W-:-:S01]  /*6380*/  FADD.FTZ R13, R99, R14 ;  /* 0x0000000e630d7221 */ /* 0x004fc20000010000 */
[----:B------:R-:W-:-:S04]  /*6390*/  F2FP.SATFINITE.E4M3.F32.PACK_AB_MERGE_C R96, R99, R96, RZ ;  /* 0x000000606360723e */ /* 0x000fc800048070ff */
[----:B------:R-:W-:Y:S02]  /*63a0*/  F2FP.SATFINITE.E4M3.F32.PACK_AB_MERGE_C R219, R95, R90, R96 ;  /* 0x0000005a5fdb723e */ /* 0x000fe40004807060 */
[----:B------:R-:W2:Y:S01]  /*63b0*/  MUFU.EX2 R75, R75 ;  /* 0x0000004b004b7308 */ /* 0x000ea20000000800 */
[----:B---3--:R-:W-:-:S07]  /*63c0*/  FADD.FTZ R14, R94, R13 ;  /* 0x0000000d5e0e7221 */ /* 0x008fce0000010000 */
[----:B------:R-:W-:Y:S01]  /*63d0*/  MUFU.EX2 R56, R56 ;  /* 0x0000003800387308 */ /* 0x000fe20000000800 */
[----:B-1----:R-:W-:-:S07]  /*63e0*/  FADD.FTZ R21, R81, R24 ;  /* 0x0000001851157221 */ /* 0x002fce0000010000 */
[----:B------:R-:W1:Y:S01]  /*63f0*/  MUFU.EX2 R85, R85 ;  /* 0x0000005500557308 */ /* 0x000e620000000800 */
[----:B--2---:R-:W-:-:S07]  /*6400*/  FADD.FTZ R13, R75, R14 ;  /* 0x0000000e4b0d7221 */ /* 0x004fce0000010000 */
[----:B------:R-:W2:Y:S08]  /*6410*/  MUFU.EX2 R98, R98 ;  /* 0x0000006200627308 */ /* 0x000eb00000000800 */
[----:B------:R-:W3:Y:S01]  /*6420*/  MUFU.EX2 R103, R103 ;  /* 0x0000006700677308 */ /* 0x000ee20000000800 */
[----:B-1----:R-:W-:Y:S01]  /*6430*/  F2FP.SATFINITE.E4M3.F32.PACK_AB_MERGE_C R214, R85, R56, RZ ;  /* 0x0000003855d6723e */ /* 0x002fe200048070ff */
[----:B------:R-:W-:-:S03]  /*6440*/  FADD.FTZ R56, R56, R21 ;  /* 0x0000001538387221 */ /* 0x000fc60000010000 */
[----:B------:R-:W-:Y:S01]  /*6450*/  F2FP.SATFINITE.E4M3.F32.PACK_AB_MERGE_C R214, R81, R54, R214 ;  /* 0x0000003651d6723e */ /* 0x000fe200048070d6 */
[----:B------:R-:W-:-:S02]  /*6460*/  FADD.FTZ R85, R85, R56 ;  /* 0x0000003855557221 */ /* 0x000fc40000010000 */
[----:B------:R-:W-:Y:S01]  /*6470*/  MUFU.EX2 R60, R60 ;  /* 0x0000003c003c7308 */ /* 0x000fe20000000800 */
[----:B--2---:R-:W-:-:S07]  /*6480*/  FADD.FTZ R24, R98, R13 ;  /* 0x0000000d62187221 */ /* 0x004fce0000010000 */
[----:B------:R-:W1:Y:S01]  /*6490*/  MUFU.EX2 R61, R61 ;  /* 0x0000003d003d7308 */ /* 0x000e620000000800 */
[----:B---3--:R-:W-:-:S01]  /*64a0*/  FADD.FTZ R24, R103, R24 ;  /* 0x0000001867187221 */ /* 0x008fc20000010000 */
[----:B------:R-:W-:-:S04]  /*64b0*/  F2FP.SATFINITE.E4M3.F32.PACK_AB_MERGE_C R98, R103, R98, RZ ;  /* 0x000000626762723e */ /* 0x000fc800048070ff */
[----:B------:R-:W-:Y:S02]  /*64c0*/  F2FP.SATFINITE.E4M3.F32.PACK_AB_MERGE_C R213, R75, R94, R98 ;  /* 0x0000005e4bd5723e */ /* 0x000fe40004807062 */
[----:B------:R-:W2:Y:S08]  /*64d0*/  MUFU.EX2 R58, R58 ;  /* 0x0000003a003a7308 */ /* 0x000eb00000000800 */
[----:B------:R-:W3:Y:S01]  /*64e0*/  MUFU.EX2 R79, R79 ;  /* 0x0000004f004f7308 */ /* 0x000ee20000000800 */
[----:B-1----:R-:W-:-:S07]  /*64f0*/  F2FP.SATFINITE.E4M3.F32.PACK_AB_MERGE_C R208, R61, R60, RZ ;  /* 0x0000003c3dd0723e */ /* 0x002fce00048070ff */
[----:B------:R-:W1:Y:S01]  /*6500*/  MUFU.EX2 R57, R57 ;  /* 0x0000003900397308 */ /* 0x000e620000000800 */
[----:B--2---:R-:W-:-:S07]  /*6510*/  FADD.FTZ R28, R58, R85 ;  /* 0x000000553a1c7221 */ /* 0x004fce0000010000 */
[----:B------:R-:W2:Y:S01]  /*6520*/  MUFU.EX2 R100, R100 ;  /* 0x0000006400647308 */ /* 0x000ea20000000800 */
[----:B---3--:R-:W-:-:S07]  /*6530*/  FADD.FTZ R13, R79, R24 ;  /* 0x000000184f0d7221 */ /* 0x008fce0000010000 */
[----:B------:R-:W3:Y:S01]  /*6540*/  MUFU.EX2 R83, R83 ;  /* 0x0000005300537308 */ /* 0x000ee20000000800 */
[C---:B-1----:R-:W-:Y:S01]  /*6550*/  F2FP.SATFINITE.E4M3.F32.PACK_AB_MERGE_C R208, R57.reuse, R58, R208 ;  /* 0x0000003a39d0723e */ /* 0x042fe200048070d0 */
[----:B------:R-:W-:-:S04]  /*6560*/  FADD.FTZ R57, R57, R28 ;  /* 0x0000001c39397221 */ /* 0x000fc80000010000 */
[----:B------:R-:W-:Y:S02]  /*6570*/  FADD.FTZ R60, R60, R57 ;  /* 0x000000393c3c7221 */ /* 0x000fe40000010000 */
[----:B------:R-:W1:Y:S01]  /*6580*/  MUFU.EX2 R102, R102 ;  /* 0x0000006600667308 */ /* 0x000e620000000800 */
[----:B--2---:R-:W-:-:S01]  /*6590*/  FADD.FTZ R28, R100, R13 ;  /* 0x0000000d641c7221 */ /* 0x004fc20000010000 */
[----:B------:R-:W-:-:S06]  /*65a0*/  FADD.FTZ R61, R61, R60 ;  /* 0x0000003c3d3d7221 */ /* 0x000fcc0000010000 */
[----:B------:R-:W2:Y:S01]  /*65b0*/  MUFU.EX2 R87, R87 ;  /* 0x0000005700577308 */ /* 0x000ea20000000800 */
[----:B---3--:R-:W-:-:S07]  /*65c0*/  FADD.FTZ R13, R83, R28 ;  /* 0x0000001c530d7221 */ /* 0x008fce0000010000 */
[----:B------:R-:W3:Y:S01]  /*65d0*/  MUFU.EX2 R104, R104 ;  /* 0x0000006800687308 */ /* 0x000ee20000000800 */
[----:B-1----:R-:W-:-:S01]  /*65e0*/  FADD.FTZ R28, R102, R13 ;  /* 0x0000000d661c7221 */ /* 0x002fc20000010000 */
[----:B------:R-:W-:-:S06]  /*65f0*/  F2FP.SATFINITE.E4M3.F32.PACK_AB_MERGE_C R83, R102, R83, RZ ;  /* 0x000000536653723e */ /* 0x000fcc00048070ff */
[----:B------:R-:W-:Y:S01]  /*6600*/  MUFU.EX2 R64, R64 ;  /* 0x0000004000407308 */ /* 0x000fe20000000800 */
[----:B--2---:R-:W-:-:S07]  /*6610*/  FADD.FTZ R13, R87, R28 ;  /* 0x0000001c570d7221 */ /* 0x004fce0000010000 */
[----:B------:R-:W1:Y:S01]  /*6620*/  MUFU.EX2 R69, R69 ;  /* 0x0000004500457308 */ /* 0x000e620000000800 */
[----:B---3--:R-:W-:-:S07]  /*6630*/  FADD.FTZ R30, R104, R13 ;  /* 0x0000000d681e7221 */ /* 0x008fce0000010000 */
[----:B------:R-:W2:Y:S08]  /*6640*/  MUFU.EX2 R59, R59 ;  /* 0x0000003b003b7308 */ /* 0x000eb00000000800 */
[----:B------:R-:W-:Y:S01]  /*6650*/  MUFU.EX2 R62, R62 ;  /* 0x0000003e003e7308 */ /* 0x000fe20000000800 */
[----:B-1----:R-:W-:-:S07]  /*6660*/  F2FP.SATFINITE.E4M3.F32.PACK_AB_MERGE_C R21, R69, R64, RZ ;  /* 0x000000404515723e */ /* 0x002fce00048070ff */
[----:B------:R-:W1:Y:S01]  /*6670*/  MUFU.EX2 R65, R65 ;  /* 0x0000004100417308 */ /* 0x000e620000000800 */
[----:B--2---:R-:W-:-:S07]  /*6680*/  FADD.FTZ R13, R59, R30 ;  /* 0x0000001e3b0d7221 */ /* 0x004fce0000010000 */
[----:B------:R-:W2:Y:S08]  /*6690*/  MUFU.EX2 R106, R106 ;  /* 0x0000006a006a7308 */ /* 0x000eb00000000800 */
[----:B------:R3:W4:Y:S01]  /*66a0*/  MUFU.EX2 R15, R215 ;  /* 0x000000d7000f7308 */ /* 0x0007220000000800 */
[----:B-1----:R-:W-:Y:S01]  /*66b0*/  F2FP.SATFINITE.E4M3.F32.PACK_AB_MERGE_C R210, R65, R62, R21 ;  /* 0x0000003e41d2723e */ /* 0x002fe20004807015 */
[----:B------:R-:W-:-:S04]  /*66c0*/  FADD.FTZ R62, R62, R61 ;  /* 0x0000003d3e3e7221 */ /* 0x000fc80000010000 */
[----:B------:R-:W-:Y:S02]  /*66d0*/  FADD.FTZ R65, R65, R62 ;  /* 0x0000003e41417221 */ /* 0x000fe40000010000 */
[----:B------:R-:W1:Y:S01]  /*66e0*/  MUFU.EX2 R20, R20 ;  /* 0x0000001400147308 */ /* 0x000e620000000800 */
[----:B--2---:R-:W-:-:S01]  /*66f0*/  FADD.FTZ R30, R106, R13 ;  /* 0x0000000d6a1e7221 */ /* 0x004fc20000010000 */
[----:B------:R-:W-:Y:S01]  /*6700*/  FADD.FTZ R64, R64, R65 ;  /* 0x0000004140407221 */ /* 0x000fe20000010000 */
[----:B------:R-:W-:Y:S02]  /*6710*/  F2FP.SATFINITE.E4M3.F32.PACK_AB_MERGE_C R59, R106, R59, RZ ;  /* 0x0000003b6a3b723e */ /* 0x000fe400048070ff */
[----:B---3--:R-:W-:Y:S01]  /*6720*/  F2FP.SATFINITE.E4M3.F32.PACK_AB_MERGE_C R215, R100, R79, R83 ;  /* 0x0000004f64d7723e */ /* 0x008fe20004807053 */
[----:B------:R-:W-:-:S01]  /*6730*/  FADD.FTZ R69, R69, R64 ;  /* 0x0000004045457221 */ /* 0x000fc20000010000 */
[----:B------:R-:W-:Y:S01]  /*6740*/  F2FP.SATFINITE.E4M3.F32.PACK_AB_MERGE_C R209, R104, R87, R59 ;  /* 0x0000005768d1723e */ /* 0x000fe2000480703b */
[----:B------:R-:W-:Y:S01]  /*6750*/  MUFU.EX2 R12, R12 ;  /* 0x0000000c000c7308 */ /* 0x000fe20000000800 */
[----:B----4-:R-:W-:-:S07]  /*6760*/  FADD.FTZ R13, R15, R30 ;  /* 0x0000001e0f0d7221 */ /* 0x010fce0000010000 */
[----:B------:R-:W2:Y:S01]  /*6770*/  MUFU.EX2 R45, R45 ;  /* 0x0000002d002d7308 */ /* 0x000ea20000000800 */
[----:B-1----:R-:W-:-:S07]  /*6780*/  FADD.FTZ R13, R20, R13 ;  /* 0x0000000d140d7221 */ /* 0x002fce0000010000 */
[----:B------:R-:W1:Y:S08]  /*6790*/  MUFU.EX2 R26, R26 ;  /* 0x0000001a001a7308 */ /* 0x000e700000000800 */
[----:B------:R-:W-:Y:S01]  /*67a0*/  MUFU.EX2 R6, R6 ;  /* 0x0000000600067308 */ /* 0x000fe20000000800 */
[----:B--2---:R-:W-:-:S07]  /*67b0*/  F2FP.SATFINITE.E4M3.F32.PACK_AB_MERGE_C R21, R45, R12, RZ ;  /* 0x0000000c2d15723e */ /* 0x004fce00048070ff */
[----:B------:R-:W2:Y:S01]  /*67c0*/  MUFU.EX2 R117, R117 ;  /* 0x0000007500757308 */ /* 0x000ea20000000800 */
[----:B-1----:R-:W-:-:S07]  /*67d0*/  FADD.FTZ R32, R26, R13 ;  /* 0x0000000d1a207221 */ /* 0x002fce0000010000 */
[----:B------:R-:W1:Y:S08]  /*67e0*/  MUFU.EX2 R71, R71 ;  /* 0x0000004700477308 */ /* 0x000e700000000800 */
[----:B------:R-:W3:Y:S01]  /*67f0*/  MUFU.EX2 R4, R4 ;  /* 0x0000000400047308 */ /* 0x000ee20000000800 */
[----:B--2---:R-:W-:Y:S01]  /*6800*/  F2FP.SATFINITE.E4M3.F32.PACK_AB_MERGE_C R204, R117, R6, R21 ;  /* 0x0000000675cc723e */ /* 0x004fe20004807015 */
[----:B------:R-:W-:-:S04]  /*6810*/  FADD.FTZ R6, R6, R69 ;  /* 0x0000004506067221 */ /* 0x000fc80000010000 */
[----:B------:R-:W-:Y:S02]  /*6820*/  FADD.FTZ R117, R117, R6 ;  /* 0x0000000675757221 */ /* 0x000fe40000010000 */
[----:B------:R-:W2:Y:S01]  /*6830*/  MUFU.EX2 R5, R5 ;  /* 0x0000000500057308 */ /* 0x000ea20000000800 */
[----:B-1----:R-:W-:-:S01]  /*6840*/  FADD.FTZ R13, R71, R32 ;  /* 0x00000020470d7221 */ /* 0x002fc20000010000 */
[----:B------:R-:W-:Y:S01]  /*6850*/  FADD.FTZ R32, R12, R117 ;  /* 0x000000750c207221 */ /* 0x000fe20000010000 */
[----:B------:R-:W-:-:S03]  /*6860*/  F2FP.SATFINITE.E4M3.F32.PACK_AB_MERGE_C R71, R71, R26, RZ ;  /* 0x0000001a4747723e */ /* 0x000fc600048070ff */
[----:B------:R-:W-:Y:S01]  /*6870*/  FADD.FTZ R45, R45, R32 ;  /* 0x000000202d2d7221 */ /* 0x000fe20000010000 */
[----:B------:R-:W-:Y:S01]  /*6880*/  F2FP.SATFINITE.E4M3.F32.PACK_AB_MERGE_C R211, R20, R15, R71 ;  /* 0x0000000f14d3723e */ /* 0x000fe20004807047 */
[----:B------:R-:W-:Y:S01]  /*6890*/  MUFU.EX2 R38, R38 ;  /* 0x0000002600267308 */ /* 0x000fe20000000800 */
[----:B---3--:R-:W-:-:S07]  /*68a0*/  FADD.FTZ R6, R4, R13 ;  /* 0x0000000d04067221 */ /* 0x008fce0000010000 */
[----:B------:R-:W1:Y:S01]  /*68b0*/  MUFU.EX2 R53, R53 ;  /* 0x0000003500357308 */ /* 0x000e620000000800 */
[----:B--2---:R-:W-:-:S07]  /*68c0*/  FADD.FTZ R12, R5, R6 ;  /* 0x00000006050c7221 */ /* 0x004fce0000010000 */
[----:B------:R-:W2:Y:S08]  /*68d0*/  MUFU.EX2 R221, R221 ;  /* 0x000000dd00dd7308 */ /* 0x000eb00000000800 */
[----:B------:R-:W-:Y:S01]  /*68e0*/  MUFU.EX2 R34, R34 ;  /* 0x0000002200227308 */ /* 0x000fe20000000800 */
[----:B-1----:R-:W-:-:S07]  /*68f0*/  F2FP.SATFINITE.E4M3.F32.PACK_AB_MERGE_C R21, R53, R38, RZ ;  /* 0x000000263515723e */ /* 0x002fce00048070ff */
[----:B------:R-:W1:Y:S01]  /*6900*/  MUFU.EX2 R49, R49 ;  /* 0x0000003100317308 */ /* 0x000e620000000800 */
[----:B--2---:R-:W-:-:S07]  /*6910*/  FADD.FTZ R13, R221, R12 ;  /* 0x0000000cdd0d7221 */ /* 0x004fce0000010000 */
[----:B------:R-:W2:Y:S08]  /*6920*/  MUFU.EX2 R14, R47 ;  /* 0x0000002f000e7308 */ /* 0x000eb00000000800 */
[----:B------:R-:W3:Y:S01]  /*6930*/  MUFU.EX2 R223, R223 ;  /* 0x000000df00df7308 */ /* 0x000ee20000000800 */
[----:B-1----:R-:W-:Y:S01]  /*6940*/  F2FP.SATFINITE.E4M3.F32.PACK_AB_MERGE_C R206, R49, R34, R21 ;  /* 0x0000002231ce723e */ /* 0x002fe20004807015 */
[----:B------:R-:W-:-:S04]  /*6950*/  FADD.FTZ R34, R34, R45 ;  /* 0x0000002d22227221 */ /* 0x000fc80000010000 */
[----:B------:R-:W-:Y:S02]  /*6960*/  FADD.FTZ R49, R49, R34 ;  /* 0x0000002231317221 */ /* 0x000fe40000010000 */
[----:B------:R-:W1:Y:S01]  /*6970*/  MUFU.EX2 R24, R51 ;  /* 0x0000003300187308 */ /* 0x000e620000000800 */
[C---:B--2---:R-:W-:Y:S01]  /*6980*/  F2FP.SATFINITE.E4M3.F32.PACK_AB_MERGE_C R21, R14.reuse, R221, RZ ;  /* 0x000000dd0e15723e */ /* 0x044fe200048070ff */
[----:B------:R-:W-:Y:S01]  /*6990*/  FADD.FTZ R14, R14, R13 ;  /* 0x0000000d0e0e7221 */ /* 0x000fe20000010000 */
[----:B------:R-:W-:-:S01]  /*69a0*/  FADD.FTZ R38, R38, R49 ;  /* 0x0000003126267221 */ /* 0x000fc20000010000 */
[----:B------:R-:W-:Y:S02]  /*69b0*/  F2FP.SATFINITE.E4M3.F32.PACK_AB_MERGE_C R221, R80, R25, R84 ;  /* 0x0000001950dd723e */ /* 0x000fe40004807054 */
[----:B------:R-:W-:Y:S01]  /*69c0*/  F2FP.SATFINITE.E4M3.F32.PACK_AB_MERGE_C R205, R5, R4, R21 ;  /* 0x0000000405cd723e */ /* 0x000fe20004807015 */
[----:B------:R-:W-:Y:S01]  /*69d0*/  FADD.FTZ R53, R53, R38 ;  /* 0x0000002635357221 */ /* 0x000fe20000010000 */
[----:B------:R-:W2:Y:S01]  /*69e0*/  MUFU.EX2 R225, R225 ;  /* 0x000000e100e17308 */ /* 0x000ea20000000800 */
[----:B---3--:R-:W-:-:S07]  /*69f0*/  FADD.FTZ R13, R223, R14 ;  /* 0x0000000edf0d7221 */ /* 0x008fce0000010000 */
[----:B------:R-:W-:Y:S01]  /*6a00*/  MUFU.EX2 R68, R68 ;  /* 0x0000004400447308 */ /* 0x000fe20000000800 */
[----:B-1----:R-:W-:-:S07]  /*6a10*/  FADD.FTZ R14, R24, R13 ;  /* 0x0000000d180e7221 */ /* 0x002fce0000010000 */
[----:B------:R-:W1:Y:S01]  /*6a20*/  MUFU.EX2 R29, R29 ;  /* 0x0000001d001d7308 */ /* 0x000e620000000800 */
[----:B--2---:R-:W-:-:S07]  /*6a30*/  FADD.FTZ R13, R225, R14 ;  /* 0x0000000ee10d7221 */ /* 0x004fce0000010000 */
[----:B------:R-:W2:Y:S08]  /*6a40*/  MUFU.EX2 R28, R55 ;  /* 0x00000037001c7308 */ /* 0x000eb00000000800 */
[----:B------:R-:W-:Y:S01]  /*6a50*/  MUFU.EX2 R66, R66 ;  /* 0x0000004200427308 */ /* 0x000fe20000000800 */
[----:B-1----:R-:W-:-:S07]  /*6a60*/  F2FP.SATFINITE.E4M3.F32.PACK_AB_MERGE_C R26, R29, R68, RZ ;  /* 0x000000441d1a723e */ /* 0x002fce00048070ff */
[----:B------:R-:W1:Y:S01]  /*6a70*/  MUFU.EX2 R129, R129 ;  /* 0x0000008100817308 */ /* 0x000e620000000800 */
[C---:B--2---:R-:W-:Y:S01]  /*6a80*/  F2FP.SATFINITE.E4M3.F32.PACK_AB_MERGE_C R225, R28.reuse, R225, RZ ;  /* 0x000000e11ce1723e */ /* 0x044fe200048070ff */
[----:B------:R-:W-:-:S03]  /*6a90*/  FADD.FTZ R28, R28, R13 ;  /* 0x0000000d1c1c7221 */ /* 0x000fc60000010000 */
[----:B------:R-:W-:Y:S01]  /*6aa0*/  F2FP.SATFINITE.E4M3.F32.PACK_AB_MERGE_C R207, R24, R223, R225 ;  /* 0x000000df18cf723e */ /* 0x000fe200048070e1 */
[----:B------:R-:W-:Y:S02]  /*6ab0*/  IMAD.MOV.U32 R225, RZ, RZ, R76 ;  /* 0x000000ffffe17224 */ /* 0x000fe400078e004c */
[----:B------:R-:W2:Y:S01]  /*6ac0*/  MUFU.EX2 R123, R123 ;  /* 0x0000007b007b7308 */ /* 0x000ea20000000800 */
[----:B------:R-:W-:-:S07]  /*6ad0*/  IMAD.MOV.U32 R223, RZ, RZ, R88 ;  /* 0x000000ffffdf7224 */ /* 0x000fce00078e0058 */
[----:B------:R-:W3:Y:S01]  /*6ae0*/  MUFU.EX2 R30, R27 ;  /* 0x0000001b001e7308 */ /* 0x000ee20000000800 */
[----:B-1----:R-:W-:Y:S01]  /*6af0*/  F2FP.SATFINITE.E4M3.F32.PACK_AB_MERGE_C R200, R129, R66, R26 ;  /* 0x0000004281c8723e */ /* 0x002fe2000480701a */
[----:B------:R-:W-:-:S04]  /*6b00*/  FADD.FTZ R66, R66, R53 ;  /* 0x0000003542427221 */ /* 0x000fc80000010000 */
[----:B------:R-:W-:Y:S02]  /*6b10*/  FADD.FTZ R129, R129, R66 ;  /* 0x0000004281817221 */ /* 0x000fe40000010000 */
[----:B------:R-:W1:Y:S01]  /*6b20*/  MUFU.EX2 R127, R127 ;  /* 0x0000007f007f7308 */ /* 0x000e620000000800 */
[----:B--2---:R-:W-:-:S01]  /*6b30*/  FADD.FTZ R13, R123, R28 ;  /* 0x0000001c7b0d7221 */ /* 0x004fc20000010000 */
[----:B------:R-:W-:-:S04]  /*6b40*/  FADD.FTZ R68, R68, R129 ;  /* 0x0000008144447221 */ /* 0x000fc80000010000 */
[----:B------:R-:W-:Y:S02]  /*6b50*/  FADD.FTZ R29, R29, R68 ;  /* 0x000000441d1d7221 */ /* 0x000fe40000010000 */
[----:B------:R-:W-:Y:S01]  /*6b60*/  MUFU.EX2 R33, R33 ;  /* 0x0000002100217308 */ /* 0x000fe20000000800 */
[----:B---3--:R-:W-:-:S07]  /*6b70*/  FADD.FTZ R26, R30, R13 ;  /* 0x0000000d1e1a7221 */ /* 0x008fce0000010000 */
[----:B------:R-:W2:Y:S01]  /*6b80*/  MUFU.EX2 R72, R72 ;  /* 0x0000004800487308 */ /* 0x000ea20000000800 */
[----:B-1----:R-:W-:-:S07]  /*6b90*/  FADD.FTZ R13, R127, R26 ;  /* 0x0000001a7f0d7221 */ /* 0x002fce0000010000 */
[----:B------:R-:W1:Y:S08]  /*6ba0*/  MUFU.EX2 R6, R31 ;  /* 0x0000001f00067308 */ /* 0x000e700000000800 */
[----:B------:R-:W-:Y:S01]  /*6bb0*/  MUFU.EX2 R70, R70 ;  /* 0x0000004600467308 */ /* 0x000fe20000000800 */
[----:B--2---:R-:W-:-:S07]  /*6bc0*/  F2FP.SATFINITE.E4M3.F32.PACK_AB_MERGE_C R25, R72, R33, RZ ;  /* 0x000000214819723e */ /* 0x004fce00048070ff */
[----:B------:R-:W2:Y:S01]  /*6bd0*/  MUFU.EX2 R133, R133 ;  /* 0x0000008500857308 */ /* 0x000ea20000000800 */
[C---:B-1----:R-:W-:Y:S01]  /*6be0*/  F2FP.SATFINITE.E4M3.F32.PACK_AB_MERGE_C R127, R6.reuse, R127, RZ ;  /* 0x0000007f067f723e */ /* 0x042fe200048070ff */
[----:B------:R-:W-:-:S03]  /*6bf0*/  FADD.FTZ R6, R6, R13 ;  /* 0x0000000d06067221 */ /* 0x000fc60000010000 */
[----:B------:R-:W-:-:S03]  /*6c00*/  F2FP.SATFINITE.E4M3.F32.PACK_AB_MERGE_C R201, R30, R123, R127 ;  /* 0x0000007b1ec9723e */ /* 0x000fc6000480707f */
[----:B------:R-:W1:Y:S08]  /*6c10*/  MUFU.EX2 R101, R101 ;  /* 0x0000006500657308 */ /* 0x000e700000000800 */
[----:B------:R-:W3:Y:S01]  /*6c20*/  MUFU.EX2 R12, R35 ;  /* 0x00000023000c7308 */ /* 0x000ee20000000800 */
[----:B--2---:R-:W-:Y:S01]  /*6c30*/  F2FP.SATFINITE.E4M3.F32.PACK_AB_MERGE_C R202, R133, R70, R25 ;  /* 0x0000004685ca723e */ /* 0x004fe20004807019 */
[----:B------:R-:W-:-:S04]  /*6c40*/  FADD.FTZ R70, R70, R29 ;  /* 0x0000001d46467221 */ /* 0x000fc80000010000 */
[----:B------:R-:W-:Y:S02]  /*6c50*/  FADD.FTZ R70, R133, R70 ;  /* 0x0000004685467221 */ /* 0x000fe40000010000 */
[----:B------:R-:W2:Y:S01]  /*6c60*/  MUFU.EX2 R41, R41 ;  /* 0x0000002900297308 */ /* 0x000ea20000000800 */
[----:B-1----:R-:W-:-:S01]  /*6c70*/  FADD.FTZ R13, R101, R6 ;  /* 0x00000006650d7221 */ /* 0x002fc20000010000 */
[----:B------:R-:W-:-:S06]  /*6c80*/  FADD.FTZ R33, R33, R70 ;  /* 0x0000004621217221 */ /* 0x000fcc0000010000 */
[----:B------:R-:W1:Y:S01]  /*6c90*/  MUFU.EX2 R14, R39 ;  /* 0x00000027000e7308 */ /* 0x000e620000000800 */
[----:B---3--:R-:W-:-:S01]  /*6ca0*/  FADD.FTZ R4, R12, R13 ;  /* 0x0000000d0c047221 */ /* 0x008fc20000010000 */
[----:B------:R-:W-:-:S03]  /*6cb0*/  IMAD.IADD R13, R137, 0x1, R10 ;  /* 0x00000001890d7824 */ /* 0x000fc600078e020a */
[----:B--2---:R-:W-:Y:S01]  /*6cc0*/  FADD.FTZ R5, R41, R4 ;  /* 0x0000000429057221 */ /* 0x004fe20000010000 */
[----:B------:R-:W-:Y:S01]  /*6cd0*/  VIADD R4, R139, 0xfffffffe ;  /* 0xfffffffe8b047836 */ /* 0x000fe20000000000 */
[C---:B-1----:R-:W-:Y:S02]  /*6ce0*/  F2FP.SATFINITE.E4M3.F32.PACK_AB_MERGE_C R6, R14.reuse, R41, RZ ;  /* 0x000000290e06723e */ /* 0x042fe400048070ff */
[----:B------:R-:W-:-:S02]  /*6cf0*/  FADD.FTZ R5, R14, R5 ;  /* 0x000000050e057221 */ /* 0x000fc40000010000 */
[----:B------:R-:W-:Y:S01]  /*6d00*/  F2FP.SATFINITE.E4M3.F32.PACK_AB_MERGE_C R203, R12, R101, R6 ;  /* 0x000000650ccb723e */ /* 0x000fe20004807006 */
[----:B------:R-:W-:-:S01]  /*6d10*/  FADD.FTZ R6, R72, R33 ;  /* 0x0000002148067221 */ /* 0x000fc20000010000 */
        /* <DEDUP_REMOVED lines=11> */
.L_x_736:
[----:B------:R-:W-:-:S13]  /*6dd0*/  ISETP.NE.AND P1, PT, R11, 0x1, PT ;  /* 0x000000010b00780c */ /* 0x000fda0003f25270 */
[----:B------:R-:W1:Y:S02]  /*6de0*/  @P1 LDC.64 R14, c[0x0][0x9e8] ;  /* 0x00027a00ff0e1b82 */ /* 0x000e640000000a00 */
[----:B-1----:R-:W-:-:S05]  /*6df0*/  @P1 IMAD.HI.U32 R12, R10, R14, RZ ;  /* 0x0000000e0a0c1227 */ /* 0x002fca00078e00ff */
[----:B------:R-:W-:-:S07]  /*6e00*/  @P1 SHF.R.U32.HI R10, RZ, R15, R12 ;  /* 0x0000000fff0a1219 */ /* 0x000fce000001160c */
.L_x_737:
[----:B------:R-:W-:-:S05]  /*6e10*/  IMAD R10, R10, R11, R11 ;  /* 0x0000000b0a0a7224 */ /* 0x000fca00078e020b */
[----:B------:R-:W-:-:S07]  /*6e20*/  VIMNMX R13, R13, R10, PT ;  /* 0x0000000a0d0d7248 */ /* 0x000fce0003fe0100 */
.L_x_735:
[----:B------:R-:W-:Y:S01]  /*6e30*/  IMAD.MOV.U32 R10, RZ, RZ, RZ ;  /* 0x000000ffff0a7224 */ /* 0x000fe200078e00ff */
[----:B------:R-:W-:Y:S01]  /*6e40*/  CS2R R86, SRZ ;  /* 0x0000000000567805 */ /* 0x000fe2000001ff00 */
[----:B------:R-:W-:Y:S01]  /*6e50*/  IMAD.MOV.U32 R11, RZ, RZ, R13 ;  /* 0x000000ffff0b7224 */ /* 0x000fe200078e000d */
[----:B------:R-:W-:Y:S02]  /*6e60*/  CS2R R84, SRZ ;  /* 0x0000000000547805 */ /* 0x000fe4000001ff00 */
[----:B------:R-:W-:Y:S02]  /*6e70*/  CS2R R82, SRZ ;  /* 0x0000000000527805 */ /* 0x000fe4000001ff00 */
[----:B------:R-:W-:Y:S01]  /*6e80*/  CS2R R80, SRZ ;  /* 0x0000000000507805 */ /* 0x000fe2000001ff00 */
[----:B------:R-:W-:Y:S01]  /*6e90*/  IMAD.HI R13, R13, -0x6db6db6d, R10 ;  /* 0x924924930d0d7827 */ /* 0x000fe200078e020a */
[----:B------:R-:W-:Y:S02]  /*6ea0*/  CS2R R78, SRZ ;  /* 0x00000000004e7805 */ /* 0x000fe4000001ff00 */
[----:B------:R-:W-:-:S02]  /*6eb0*/  CS2R R76, SRZ ;  /* 0x00000000004c7805 */ /* 0x000fc4000001ff00 */
[----:B------:R-:W-:Y:S02]  /*6ec0*/  CS2R R74, SRZ ;  /* 0x00000000004a7805 */ /* 0x000fe4000001ff00 */
[----:B------:R-:W-:Y:S02]  /*6ed0*/  CS2R R72, SRZ ;  /* 0x0000000000487805 */ /* 0x000fe4000001ff00 */
[----:B------:R-:W-:Y:S02]  /*6ee0*/  SHF.R.U32.HI R10, RZ, 0x1f, R13 ;  /* 0x0000001fff0a7819 */ /* 0x000fe4000001160d */
[----:B------:R-:W-:Y:S02]  /*6ef0*/  CS2R R70, SRZ ;  /* 0x0000000000467805 */ /* 0x000fe4000001ff00 */
[----:B------:R-:W-:Y:S02]  /*6f00*/  CS2R R68, SRZ ;  /* 0x0000000000447805 */ /* 0x000fe4000001ff00 */
[----:B------:R-:W-:-:S02]  /*6f10*/  CS2R R66, SRZ ;  /* 0x0000000000427805 */ /* 0x000fc4000001ff00 */
[----:B------:R-:W-:Y:S02]  /*6f20*/  LEA.HI.SX32 R13, R13, R10, 0x19 ;  /* 0x0000000a0d0d7211 */ /* 0x000fe400078fcaff */
[----:B------:R-:W-:Y:S02]  /*6f30*/  CS2R R64, SRZ ;  /* 0x0000000000407805 */ /* 0x000fe4000001ff00 */
[----:B------:R-:W-:Y:S02]  /*6f40*/  CS2R R62, SRZ ;  /* 0x00000000003e7805 */ /* 0x000fe4000001ff00 */
[----:B------:R-:W-:Y:S02]  /*6f50*/  CS2R R60, SRZ ;  /* 0x00000000003c7805 */ /* 0x000fe4000001ff00 */
[----:B------:R-:W-:Y:S02]  /*6f60*/  VIMNMX R13, R230, R13, !PT ;  /* 0x0000000de60d7248 */ /* 0x000fe40007fe0100 */
[----:B------:R-:W-:-:S02]  /*6f70*/  CS2R R58, SRZ ;  /* 0x00000000003a7805 */ /* 0x000fc4000001ff00 */
[----:B------:R-:W-:Y:S02]  /*6f80*/  CS2R R56, SRZ ;  /* 0x0000000000387805 */ /* 0x000fe4000001ff00 */
[----:B------:R-:W-:Y:S02]  /*6f90*/  CS2R R54, SRZ ;  /* 0x0000000000367805 */ /* 0x000fe4000001ff00 */
[----:B------:R-:W-:Y:S02]  /*6fa0*/  ISETP.GE.AND P1, PT, R4, R13, PT ;  /* 0x0000000d0400720c */ /* 0x000fe40003f26270 */
        /* <DEDUP_REMOVED lines=14> */
[----:B------:R-:W-:Y:S01]  /*7090*/  CS2R R24, SRZ ;  /* 0x0000000000187805 */ /* 0x000fe2000001ff00 */
[----:B------:R-:W-:Y:S06]  /*70a0*/  @!P1 BRA `(.L_x_738) ;  /* 0x0000005c00149947 */ /* 0x000fec0003800000 */
[----:B------:R-:W-:Y:S01]  /*70b0*/  IMAD.IADD R11, R232, 0x1, R8 ;  /* 0x00000001e80b7824 */ /* 0x000fe200078e0208 */
[----:B------:R-:W-:Y:S01]  /*70c0*/  ULDC UR40, c[0x0][0x9e4] ;  /* 0x0002790000287ab9 */ /* 0x000fe20000000800 */
[----:B------:R-:W-:Y:S01]  /*70d0*/  IMAD.MOV.U32 R87, RZ, RZ, RZ ;  /* 0x000000ffff577224 */ /* 0x000fe200078e00ff */
[----:B------:R-:W-:Y:S01]  /*70e0*/  ULDC UR41, c[0x0][0x9dc] ;  /* 0x0002770000297ab9 */ /* 0x000fe20000000800 */
[----:B------:R-:W-:Y:S01]  /*70f0*/  ULDC UR49, c[0x0][0x2e0] ;  /* 0x0000b80000317ab9 */ /* 0x000fe20000000800 */
[----:B------:R-:W-:-:S05]  /*7100*/  ULDC UR45, c[0x0][0x9e0] ;  /* 0x00027800002d7ab9 */ /* 0x000fca0000000800 */
.L_x_756:
[----:B------:R-:W-:Y:S01]  /*7110*/  UIADD3 UR50, UR48, 0x1, URZ ;  /* 0x0000000130327890 */ /* 0x000fe2000fffe03f */
[----:B------:R-:W-:-:S03]  /*7120*/  ISETP.NE.AND P2, PT, RZ, UR39, PT ;  /* 0x00000027ff007c0c */ /* 0x000fc6000bf45270 */
[----:B------:R-:W-:-:S04]  /*7130*/  UISETP.NE.AND UP0, UPT, UR50, 0x2, UPT ;  /* 0x000000023200788c */ /* 0x000fc8000bf05270 */
[----:B------:R-:W-:Y:S02]  /*7140*/  USEL UR6, URZ, 0x1, UP0 ;  /* 0x000000013f067887 */ /* 0x000fe40008000000 */
[----:B------:R-:W-:-:S04]  /*7150*/  USEL UR50, UR50, URZ, UP0 ;  /* 0x0000003f32327287 */ /* 0x000fc80008000000 */
[----:B------:R-:W-:Y:S01]  /*7160*/  LOP3.LUT R10, R18, UR6, RZ, 0x3c, !PT ;  /* 0x00000006120a7c12 */ /* 0x000fe2000f8e3cff */
[----:B------:R-:W-:Y:S07]  /*7170*/  @P2 BRA `(.L_x_739) ;  /* 0x0000000000282947 */ /* 0x000fee0003800000 */
[----:B------:R-:W-:Y:S05]  /*7180*/  @!P0 BRA `(.L_x_740) ;  /* 0x0000000000048947 */ /* 0x000fea0003800000 */
[----:B------:R-:W-:Y:S01]  /*7190*/  BPT.TRAP 0x1 ;  /* 0x000000040000795c */ /* 0x000fe20000300000 */
.L_x_740:
[----:B------:R-:W-:Y:S01]  /*71a0*/  ULEA UR6, UR50, UR37, 0x3 ;  /* 0x0000002532067291 */ /* 0x000fe2000f8e183f */
[----:B------:R-:W-:-:S08]  /*71b0*/  SHF.L.U32 R12, R10, 0x1f, RZ ;  /* 0x0000001f0a0c7819 */ /* 0x000fd000000006ff */
[----:B------:R1:W2:Y:S01]  /*71c0*/  SYNCS.PHASECHK.TRANS64.TRYWAIT P1, [UR6+0x2e830], R12 ;  /* 0x02e8300cff0075a7 */ /* 0x0002a20008020146 */
[----:B------:R-:W-:Y:S05]  /*71d0*/  @!P0 BRA `(.L_x_741) ;  /* 0x0000000000048947 */ /* 0x000fea0003800000 */
[----:B------:R-:W-:Y:S01]  /*71e0*/  BPT.TRAP 0x1 ;  /* 0x000000040000795c */ /* 0x000fe20000300000 */
.L_x_741:
[----:B--2---:R-:W-:Y:S05]  /*71f0*/  @P1 BRA `(.L_x_739) ;  /* 0x0000000000081947 */ /* 0x004fea0003800000 */
[----:B------:R-:W2:Y:S02]  /*7200*/  SYNCS.PHASECHK.TRANS64.TRYWAIT P1, [UR6+0x2e830], R12 ;  /* 0x02e8300cff0075a7 */ /* 0x000ea40008020146 */
[----:B--2---:R-:W-:Y:S05]  /*7210*/  @!P1 BRA `(.L_x_742) ;  /* 0x0000014c00909947 */ /* 0x004fea0003800000 */
.L_x_739:
[----:B------:R-:W3:Y:S01]  /*7220*/  S2R R14, SR_TID.X ;  /* 0x00000000000e7919 */ /* 0x000ee20000002100 */
[----:B------:R-:W-:Y:S01]  /*7230*/  R2UR UR51, R9 ;  /* 0x00000000093372ca */ /* 0x000fe200000e0000 */
[----:B------:R-:W-:Y:S01]  /*7240*/  UMOV UR19, 0x40000040 ;  /* 0x4000004000137882 */ /* 0x000fe20000000000 */
[----:B------:R-:W-:Y:S01]  /*7250*/  UMOV UR20, UR16 ;  /* 0x0000001000147c82 */ /* 0x000fe20008000000 */
[----:B------:R-:W-:Y:S01]  /*7260*/  UMOV UR21, UR17 ;  /* 0x0000001100157c82 */ /* 0x000fe20008000000 */
        /* <DEDUP_REMOVED lines=9> */
[----:B------:R-:W-:Y:S01]  /*7300*/  UIMAD UR51, UR50, 0x700, UR51 ;  /* 0x00000700323378a4 */ /* 0x000fe2000f8e0233 */
[----:B------:R-:W-:Y:S01]  /*7310*/  UMOV UR35, 0x40000040 ;  /* 0x4000004000237882 */ /* 0x000fe20000000000 */
[----:B------:R-:W-:-:S02]  /*7320*/  UMOV UR7, 0x40000040 ;  /* 0x4000004000077882 */ /* 0x000fc40000000000 */
[----:B------:R-:W-:Y:S02]  /*7330*/  UIADD3 UR22, UR51, 0x100, URZ ;  /* 0x0000010033167890 */ /* 0x000fe4000fffe03f */
[----:B------:R-:W-:Y:S02]  /*7340*/  UIADD3 UR26, UR51, 0x200, URZ ;  /* 0x00000200331a7890 */ /* 0x000fe4000fffe03f */
[----:B------:R-:W-:Y:S01]  /*7350*/  UMOV UR18, UR51 ;  /* 0x0000003300127c82 */ /* 0x000fe20008000000 */
[----:B------:R-:W-:Y:S02]  /*7360*/  UIADD3 UR30, UR51, 0x300, URZ ;  /* 0x00000300331e7890 */ /* 0x000fe4000fffe03f */
[----:B------:R-:W-:Y:S02]  /*7370*/  UIADD3 UR34, UR51, 0x400, URZ ;  /* 0x0000040033227890 */ /* 0x000fe4000fffe03f */
[----:B------:R-:W-:Y:S02]  /*7380*/  UIADD3 UR6, UR51, 0x600, URZ ;  /* 0x0000060033067890 */ /* 0x000fe4000fffe03f */
[----:B------:R-:W-:Y:S01]  /*7390*/  UIADD3 UR10, UR51, 0x602, URZ ;  /* 0x00000602330a7890 */ /* 0x000fe2000fffe03f */
[----:B------:R-:W-:Y:S01]  /*73a0*/  UMOV UR11, 0x40000040 ;  /* 0x40000040000b7882 */ /* 0x000fe20000000000 */
[----:B---3--:R-:W-:Y:S01]  /*73b0*/  SHF.R.U32.HI R14, RZ, 0x7, R14 ;  /* 0x00000007ff0e7819 */ /* 0x008fe2000001160e */
[----:B------:R-:W-:Y:S01]  /*73c0*/  UIADD3 UR14, UR51, 0x6, URZ ;  /* 0x00000006330e7890 */ /* 0x000fe2000fffe03f */
[----:B------:R-:W-:-:S03]  /*73d0*/  UMOV UR15, 0x40000040 ;  /* 0x40000040000f7882 */ /* 0x000fc60000000000 */
[----:B-12---:R-:W-:-:S05]  /*73e0*/  VIADD R12, R14, 0x8 ;  /* 0x000000080e0c7836 */ /* 0x006fca0000000000 */
[----:B------:R1:W-:Y:S06]  /*73f0*/  BAR.SYNC.DEFER_BLOCKING R12, 0x100 ;  /* 0x0004000c0000751d */ /* 0x0003ec0000010000 */
[----:B------:R-:W-:-:S06]  /*7400*/  WARPGROUP.ARRIVE ;  /* 0x00000000000079c5 */ /* 0x000fcc0000000000 */
[----:B------:R-:W-:Y:S01]  /*7410*/  QGMMA.64x32x32.F32.E4M3.E4M3 R184, gdesc[UR16], RZ, !UPT, gsb0 ;  /* 0x0060000010b879f3 */ /* 0x000fe2000c0008ff */
[----:B------:R-:W-:Y:S01]  /*7420*/  UIADD3 UR18, UR51, 0x500, URZ ;  /* 0x0000050033127890 */ /* 0x000fe2000fffe03f */
        /* <DEDUP_REMOVED lines=152> */
.L_x_744:
[----:B------:R-:W-:Y:S01]  /*7db0*/  ULEA UR6, UR48, UR37, 0x3 ;  /* 0x0000002530067291 */ /* 0x000fe2000f8e183f */
[----:B------:R-:W-:-:S08]  /*7dc0*/  SHF.L.U32 R12, R18, 0x1f, RZ ;  /* 0x0000001f120c7819 */ /* 0x000fd000000006ff */
[----:B------:R1:W2:Y:S01]  /*7dd0*/  SYNCS.PHASECHK.TRANS64.TRYWAIT P1, [UR6+0x2e850], R12 ;  /* 0x02e8500cff0075a7 */ /* 0x0002a20008020146 */
[----:B------:R-:W-:Y:S05]  /*7de0*/  @!P0 BRA `(.L_x_745) ;  /* 0x0000000000048947 */ /* 0x000fea0003800000 */
[----:B------:R-:W-:Y:S01]  /*7df0*/  BPT.TRAP 0x1 ;  /* 0x000000040000795c */ /* 0x000fe20000300000 */
.L_x_745:
[----:B--2---:R-:W-:Y:S05]  /*7e00*/  @P1 BRA `(.L_x_743) ;  /* 0x0000000000081947 */ /* 0x004fea0003800000 */
[----:B------:R-:W2:Y:S02]  /*7e10*/  SYNCS.PHASECHK.TRANS64.TRYWAIT P1, [UR6+0x2e850], R12 ;  /* 0x02e8500cff0075a7 */ /* 0x000ea40008020146 */
[----:B--2---:R-:W-:Y:S05]  /*7e20*/  @!P1 BRA `(.L_x_746) ;  /* 0x0000014000a49947 */ /* 0x004fea0003800000 */
.L_x_743:
[----:B------:R-:W-:Y:S01]  /*7e30*/  UIADD3 UR6, UR37, 0x400, URZ ;  /* 0x0000040025067890 */ /* 0x000fe2000fffe03f */
[----:B------:R-:W-:Y:S01]  /*7e40*/  WARPGROUP.ARRIVE ;  /* 0x00000000000079c5 */ /* 0x000fe20000000000 */
[----:B------:R-:W-:Y:S01]  /*7e50*/  UMOV UR7, 0xc0000010 ;  /* 0xc000001000077882 */ /* 0x000fe20000000000 */
[----:B------:R-:W-:Y:S01]  /*7e60*/  UMOV UR11, 0xc0000010 ;  /* 0xc0000010000b7882 */ /* 0x000fe20000000000 */
[----:B------:R-:W-:-:S03]  /*7e70*/  USHF.R.U32.HI UR6, URZ, 0x4, UR6 ;  /* 0x000000043f067899 */ /* 0x000fc60008011606 */
[----:B------:R-:W3:Y:S01]  /*7e80*/  S2R R14, SR_TID.X ;  /* 0x00000000000e7919 */ /* 0x000ee20000002100 */
[----:B------:R-:W4:Y:S01]  /*7e90*/  LDC R18, c[0x0][0x288] ;  /* 0x0000a200ff127b82 */ /* 0x000f220000000800 */
[----:B-12---:R-:W-:Y:S01]  /*7ea0*/  IMAD.U32 R12, RZ, RZ, UR50 ;  /* 0x00000032ff0c7e24 */ /* 0x006fe2000f8e00ff */
[----:B------:R-:W-:Y:S01]  /*7eb0*/  ULOP3.LUT UR6, UR6, 0x3fff, URZ, 0xc0, !UPT ;  /* 0x00003fff06067892 */ /* 0x000fe2000f8ec03f */
[----:B------:R-:W-:-:S03]  /*7ec0*/  LOP3.LUT P1, RZ, R17, 0x80000, RZ, 0xc0, !PT ;  /* 0x0008000011ff7812 */ /* 0x000fc6000782c0ff */
[----:B------:R-:W-:-:S04]  /*7ed0*/  ULOP3.LUT UR6, UR6, 0x10000, URZ, 0xfc, !UPT ;  /* 0x0001000006067892 */ /* 0x000fc8000f8efc3f */
[----:B------:R-:W-:-:S04]  /*7ee0*/  UIMAD UR6, UR48, 0x700, UR6 ;  /* 0x00000700300678a4 */ /* 0x000fc8000f8e0206 */
[----:B------:R-:W-:-:S05]  /*7ef0*/  UIADD3 UR10, UR6, 0x100, URZ ;  /* 0x00000100060a7890 */ /* 0x000fca000fffe03f */
[----:B------:R-:W-:Y:S01]  /*7f00*/  QGMMA.64x128x32.F32.E4M3.E4M3 R24, R224, gdesc[UR4], R24, gsb0 ;  /* 0x01e00004e0187df3 */ /* 0x000fe20008000818 */
[----:B------:R-:W-:Y:S01]  /*7f10*/  UMOV UR7, 0xc0000010 ;  /* 0xc000001000077882 */ /* 0x000fe20000000000 */
[----:B---3--:R-:W-:Y:S02]  /*7f20*/  LOP3.LUT P2, RZ, R14, 0x7f, RZ, 0xc0, !PT ;  /* 0x0000007f0eff7812 */ /* 0x008fe4000784c0ff */
[----:B------:R-:W-:-:S04]  /*7f30*/  SHF.R.U32.HI R14, RZ, 0x7, R14 ;  /* 0x00000007ff0e7819 */ /* 0x000fc8000001160e */
[----:B------:R-:W-:-:S07]  /*7f40*/  IADD3 R14, -R14, 0xb, RZ ;  /* 0x0000000b0e0e7810 */ /* 0x000fce0007ffe1ff */
[----:B------:R-:W-:-:S05]  /*7f50*/  @!P2 LEA R12, R12, UR37, 0x3 ;  /* 0x000000250c0cac11 */ /* 0x000fca000f8e18ff */
[----:B------:R-:W-:-:S05]  /*7f60*/  @!P2 VIADD R12, R12, 0x2e840 ;  /* 0x0002e8400c0ca836 */ /* 0x000fca0000000000 */
[----:B------:R-:W-:Y:S01]  /*7f70*/  @!P2 PRMT R12, RZ, 0x654, R12 ;  /* 0x00000654ff0ca816 */ /* 0x000fe2000000000c */
[----:B------:R-:W-:Y:S02]  /*7f80*/  WARPGROUP.DEPBAR.LE gsb0, 0x0 ;  /* 0x00008000000079c5 */ /* 0x000fe40000010000 */
[----:B------:R-:W-:-:S06]  /*7f90*/  WARPGROUP.ARRIVE ;  /* 0x00000000000079c5 */ /* 0x000fcc0000000000 */
        /* <DEDUP_REMOVED lines=18> */
[----:B------:R-:W-:Y:S01]  /*80c0*/  UIADD3 UR6, UR6, 0x600, URZ ;  /* 0x0000060006067890 */ /* 0x000fe2000fffe03f */
[----:B------:R-:W-:Y:S02]  /*80d0*/  WARPGROUP.DEPBAR.LE gsb0, 0x0 ;  /* 0x00008000000079c5 */ /* 0x000fe40000010000 */
[----:B------:R-:W-:-:S06]  /*80e0*/  WARPGROUP.ARRIVE ;  /* 0x00000000000079c5 */ /* 0x000fcc0000000000 */
[----:B------:R-:W-:Y:S03]  /*80f0*/  QGMMA.64x128x32.F32.E4M3.E4M3 R24, R204, gdesc[UR8], R24, gsb0 ;  /* 0x01e00008cc187df3 */ /* 0x000fe60008000818 */
[----:B------:R-:W-:Y:S02]  /*8100*/  WARPGROUP.DEPBAR.LE gsb0, 0x0 ;  /* 0x00008000000079c5 */ /* 0x000fe40000010000 */
[----:B------:R-:W-:-:S07]  /*8110*/  WARPGROUP.ARRIVE ;  /* 0x00000000000079c5 */ /* 0x000fce0000000000 */
[----:B------:R-:W-:Y:S01]  /*8120*/  QGMMA.64x128x32.F32.E4M3.E4M3 R24, R200, gdesc[UR4], R24, gsb0 ;  /* 0x01e00004c8187df3 */ /* 0x000fe20008000818 */
[----:B------:R-:W-:Y:S02]  /*8130*/  ULOP3.LUT UR6, URZ, UR41, URZ, 0x33, !UPT ;  /* 0x000000293f067292 */ /* 0x000fe4000f8e333f */
[----:B------:R-:W-:Y:S02]  /*8140*/  WARPGROUP.DEPBAR.LE gsb0, 0x0 ;  /* 0x00008000000079c5 */ /* 0x000fe40000010000 */
[----:B------:R-:W-:Y:S01]  /*8150*/  IMAD R201, R4, -0xe0, RZ ;  /* 0xffffff2004c97824 */ /* 0x000fe200078e02ff */
[----:B------:R1:W-:Y:S06]  /*8160*/  BAR.ARV R14, 0x100 ;  /* 0x0004000e0000751d */ /* 0x0003ec0000002000 */
[----:B------:R-:W-:Y:S01]  /*8170*/  IMAD R15, R22, UR49, R201 ;  /* 0x00000031160f7c24 */ /* 0x000fe2000f8e02c9 */
[----:B------:R4:W-:Y:S04]  /*8180*/  @!P2 SYNCS.ARRIVE.TRANS64.RED.A1T0 RZ, [R12+URZ], RZ ;  /* 0x000000ff0cffa9a7 */ /* 0x0009e8000810043f */
[----:B----4-:R-:W-:-:S05]  /*8190*/  IADD3 R12, R15, 0x1, -R18 ;  /* 0x000000010f0c7810 */ /* 0x010fca0007ffe812 */
[----:B------:R-:W-:-:S04]  /*81a0*/  IMAD R12, R19, -0x2, R12 ;  /* 0xfffffffe130c7824 */ /* 0x000fc800078e020c */
[C---:B------:R-:W-:Y:S02]  /*81b0*/  VIADD R200, R12.reuse, UR45 ;  /* 0x0000002d0cc87c36 */ /* 0x040fe40008000000 */
[----:B------:R-:W-:Y:S02]  /*81c0*/  VIADD R21, R12, UR6 ;  /* 0x000000060c157c36 */ /* 0x000fe40008000000 */
[----:B------:R-:W-:Y:S02]  /*81d0*/  IMAD R12, R19, -0x2, R201 ;  /* 0xfffffffe130c7824 */ /* 0x000fe400078e02c9 */
[C---:B------:R-:W-:Y:S02]  /*81e0*/  IMAD.IADD R20, R8.reuse, 0x1, R200 ;  /* 0x0000000108147824 */ /* 0x040fe400078e02c8 */
[----:B------:R-:W-:Y:S01]  /*81f0*/  IMAD.IADD R18, R8, 0x1, R21 ;  /* 0x0000000108127824 */ /* 0x000fe200078e0215 */
[----:B-1----:R-:W-:Y:S06]  /*8200*/  @!P1 BRA `(.L_x_747) ;  /* 0x0000000000589947 */ /* 0x002fec0003800000 */
[----:B------:R-:W-:Y:S01]  /*8210*/  ISETP.GT.AND P1, PT, R11, -0x1, PT ;  /* 0xffffffff0b00780c */ /* 0x000fe20003f24270 */
[----:B------:R-:W-:-:S12]  /*8220*/  BSSY B0, `(.L_x_748) ;  /* 0x0000011000007945 */ /* 0x000fd80003800000 */
[----:B------:R-:W-:Y:S05]  /*8230*/  @P1 BRA `(.L_x_749) ;  /* 0x0000000000201947 */ /* 0x000fea0003800000 */
[----:B------:R-:W-:Y:S01]  /*8240*/  IMAD.U32 R202, RZ, RZ, UR40 ;  /* 0x00000028ffca7e24 */ /* 0x000fe2000f8e00ff */
[----:B------:R-:W-:-:S04]  /*8250*/  LOP3.LUT R203, RZ, R11, RZ, 0x33, !PT ;  /* 0x0000000bffcb7212 */ /* 0x000fc800078e33ff */
[----:B------:R-:W-:-:S13]  /*8260*/  ISETP.NE.AND P1, PT, R202, 0x1, PT ;  /* 0x00000001ca00780c */ /* 0x000fda0003f25270 */
[----:B------:R-:W1:Y:S02]  /*8270*/  @P1 LDC.64 R14, c[0x0][0x9e8] ;  /* 0x00027a00ff0e1b82 */ /* 0x000e640000000a00 */
[----:B-1----:R-:W-:-:S05]  /*8280*/  @P1 IMAD.HI.U32 R14, R203, R14, RZ ;  /* 0x0000000ecb0e1227 */ /* 0x002fca00078e00ff */
[----:B------:R-:W-:-:S04]  /*8290*/  @P1 SHF.R.U32.HI R203, RZ, R15, R14 ;  /* 0x0000000fffcb1219 */ /* 0x000fc8000001160e */
[----:B------:R-:W-:Y:S01]  /*82a0*/  LOP3.LUT R203, RZ, R203, RZ, 0x33, !PT ;  /* 0x000000cbffcb7212 */ /* 0x000fe200078e33ff */
[----:B------:R-:W-:Y:S06]  /*82b0*/  BRA `(.L_x_750) ;  /* 0x00000000001c7947 */ /* 0x000fec0003800000 */
.L_x_749:
[----:B------:R-:W-:-:S05]  /*82c0*/  IMAD.U32 R202, RZ, RZ, UR40 ;  /* 0x00000028ffca7e24 */ /* 0x000fca000f8e00ff */
[----:B------:R-:W-:-:S13]  /*82d0*/  ISETP.NE.AND P1, PT, R202, 0x1, PT ;  /* 0x00000001ca00780c */ /* 0x000fda0003f25270 */
[----:B------:R-:W1:Y:S01]  /*82e0*/  @P1 LDC.64 R14, c[0x0][0x9e8] ;  /* 0x00027a00ff0e1b82 */ /* 0x000e620000000a00 */
[----:B------:R-:W-:-:S04]  /*82f0*/  @P1 IMAD.IADD R203, R232, 0x1, R8 ;  /* 0x00000001e8cb1824 */ /* 0x000fc800078e0208 */
[----:B-1----:R-:W-:-:S04]  /*8300*/  @P1 IMAD.HI.U32 R14, R203, R14, RZ ;  /* 0x0000000ecb0e1227 */ /* 0x002fc800078e00ff */
[----:B------:R-:W-:Y:S01]  /*8310*/  IMAD.MOV.U32 R203, RZ, RZ, R11 ;  /* 0x000000ffffcb7224 */ /* 0x000fe200078e000b */
[----:B------:R-:W-:-:S07]  /*8320*/  @P1 SHF.R.U32.HI R203, RZ, R15, R14 ;  /* 0x0000000fffcb1219 */ /* 0x000fce000001160e */
.L_x_750:
[----:B------:R-:W-:Y:S05]  /*8330*/  BSYNC B0 ;  /* 0x0000000000007941 */ /* 0x000fea0003800000 */
.L_x_748:
[----:B------:R-:W-:-:S05]  /*8340*/  IMAD R15, R203, R202, R12 ;  /* 0x000000cacb0f7224 */ /* 0x000fca00078e020c */
[----:B------:R-:W-:Y:S02]  /*8350*/  VIADDMNMX R20, R15, R202, R20, PT ;  /* 0x000000ca0f147246 */ /* 0x000fe40003800114 */
[----:B------:R-:W-:-:S07]  /*8360*/  VIMNMX R18, R18, R15, !PT ;  /* 0x0000000f12127248 */ /* 0x000fce0007fe0100 */
.L_x_747:
[----:B------:R-:W-:Y:S01]  /*8370*/  ISETP.GE.AND P2, PT, R201, 0x2, PT ;  /* 0x00000002c900780c */ /* 0x000fe20003f46270 */
[----:B------:R-:W-:Y:S01]  /*8380*/  IMAD.IADD R200, R7, 0x1, R200 ;  /* 0x0000000107c87824 */ /* 0x000fe200078e02c8 */
[----:B------:R-:W-:Y:S01]  /*8390*/  ISETP.GE.AND P1, PT, R201, 0x9, PT ;  /* 0x00000009c900780c */ /* 0x000fe20003f26270 */
[----:B------:R-:W-:Y:S01]  /*83a0*/  IMAD.IADD R14, R7, 0x1, R21 ;  /* 0x00000001070e7824 */ /* 0x000fe200078e0215 */
[----:B------:R-:W-:Y:S02]  /*83b0*/  LOP3.LUT R17, R17, 0xffffefff, RZ, 0xc0, !PT ;  /* 0xffffefff11117812 */ /* 0x000fe400078ec0ff */
[----:B------:R-:W-:Y:S02]  /*83c0*/  ISETP.GE.AND P3, PT, R201, 0xa, PT ;  /* 0x0000000ac900780c */ /* 0x000fe40003f66270 */
[----:B------:R-:W-:-:S05]  /*83d0*/  LOP3.LUT R16, R16, 0xfffffffd, RZ, 0xc0, !PT ;  /* 0xfffffffd10107812 */ /* 0x000fca00078ec0ff */
[----:B------:R-:W-:Y:S02]  /*83e0*/  @P2 LOP3.LUT R17, R17, 0x1000, RZ, 0xfc, !PT ;  /* 0x0000100011112812 */ /* 0x000fe400078efcff */
[----:B------:R-:W-:Y:S02]  /*83f0*/  ISETP.GT.AND P2, PT, R18, 0x1, !P2 ;  /* 0x000000011200780c */ /* 0x000fe40005744270 */
[----:B------:R-:W-:Y:S02]  /*8400*/  LOP3.LUT R17, R17, 0xffffdfff, RZ, 0xc0, !PT ;  /* 0xffffdfff11117812 */ /* 0x000fe400078ec0ff */
[----:B------:R-:W-:Y:S02]  /*8410*/  ISETP.LT.OR P2, PT, R20, 0x2, P2 ;  /* 0x000000021400780c */ /* 0x000fe40001741670 */
[----:B------:R-:W-:Y:S02]  /*8420*/  @P1 LOP3.LUT R17, R17, 0x2000, RZ, 0xfc, !PT ;  /* 0x0000200011111812 */ /* 0x000fe400078efcff */
[----:B------:R-:W-:-:S02]  /*8430*/  ISETP.GT.AND P1, PT, R18, 0x8, !P1 ;  /* 0x000000081200780c */ /* 0x000fc40004f24270 */
[----:B------:R-:W-:Y:S02]  /*8440*/  FSEL R185, R185, -INF , !P2 ;  /* 0xff800000b9b97808 */ /* 0x000fe40005000000 */
[----:B------:R-:W-:Y:S02]  /*8450*/  ISETP.LT.OR P1, PT, R20, 0x9, P1 ;  /* 0x000000091400780c */ /* 0x000fe40000f21670 */
[----:B------:R-:W-:Y:S02]  /*8460*/  ISETP.GE.AND P2, PT, R201, 0x11, PT ;  /* 0x00000011c900780c */ /* 0x000fe40003f46270 */
[----:B------:R-:W-:Y:S02]  /*8470*/  LOP3.LUT R17, R17, 0xffffbfff, RZ, 0xc0, !PT ;  /* 0xffffbfff11117812 */ /* 0x000fe400078ec0ff */
[----:B------:R-:W-:Y:S02]  /*8480*/  FSEL R15, R188, -INF , !P1 ;  /* 0xff800000bc0f7808 */ /* 0x000fe40004800000 */
[----:B------:R-:W-:-:S02]  /*8490*/  ISETP.GT.AND P1, PT, R18, 0x9, !P3 ;  /* 0x000000091200780c */ /* 0x000fc40005f24270 */
[----:B------:R-:W-:Y:S02]  /*84a0*/  @P3 LOP3.LUT R17, R17, 0x4000, RZ, 0xfc, !PT ;  /* 0x0000400011113812 */ /* 0x000fe400078efcff */
[----:B------:R-:W-:Y:S02]  /*84b0*/  ISETP.LT.OR P1, PT, R20, 0xa, P1 ;  /* 0x0000000a1400780c */ /* 0x000fe40000f21670 */
[----:B------:R-:W-:Y:S02]  /*84c0*/  LOP3.LUT R17, R17, 0xffff7fff, RZ, 0xc0, !PT ;  /* 0xffff7fff11117812 */ /* 0x000fe400078ec0ff */
[----:B------:R-:W-:Y:S02]  /*84d0*/  FSEL R189, R189, -INF , !P1 ;  /* 0xff800000bdbd7808 */ /* 0x000fe40004800000 */
[----:B------:R-:W-:Y:S02]  /*84e0*/  @P2 LOP3.LUT R17, R17, 0x8000, RZ, 0xfc, !PT ;  /* 0x0000800011112812 */ /* 0x000fe400078efcff */
[----:B------:R-:W-:-:S02]  /*84f0*/  ISETP.GT.AND P1, PT, R18, 0x10, !P2 ;  /* 0x000000101200780c */ /* 0x000fc40005724270 */
[----:B------:R-:W-:Y:S02]  /*8500*/  ISETP.GE.AND P2, PT, R201, 0x12, PT ;  /* 0x00000012c900780c */ /* 0x000fe40003f46270 */
[----:B------:R-:W-:Y:S02]  /*8510*/  ISETP.LT.OR P1, PT, R20, 0x11, P1 ;  /* 0x000000111400780c */ /* 0x000fe40000f21670 */
[----:B------:R-:W-:Y:S02]  /*8520*/  LOP3.LUT R17, R17, 0xfffeffff, RZ, 0xc0, !PT ;  /* 0xfffeffff11117812 */ /* 0x000fe400078ec0ff */
[----:B------:R-:W-:Y:S02]  /*8530*/  FSEL R203, R192, -INF , !P1 ;  /* 0xff800000c0cb7808 */ /* 0x000fe40004800000 */
[----:B------:R-:W-:Y:S02]  /*8540*/  ISETP.GT.AND P1, PT, R18, 0x11, !P2 ;  /* 0x000000111200780c */ /* 0x000fe40005724270 */
[----:B------:R-:W-:-:S02]  /*8550*/  ISETP.GE.AND P3, PT, R201, 0x22, PT ;  /* 0x00000022c900780c */ /* 0x000fc40003f66270 */
[----:B------:R-:W-:Y:S02]  /*8560*/  ISETP.LT.OR P1, PT, R20, 0x12, P1 ;  /* 0x000000121400780c */ /* 0x000fe40000f21670 */
[----:B------:R-:W-:Y:S02]  /*8570*/  @P2 LOP3.LUT R17, R17, 0x10000, RZ, 0xfc, !PT ;  /* 0x0001000011112812 */ /* 0x000fe400078efcff */
[----:B------:R-:W-:Y:S02]  /*8580*/  ISETP.GE.AND P2, PT, R201, 0x19, PT ;  /* 0x00000019c900780c */ /* 0x000fe40003f46270 */
[----:B------:R-:W-:Y:S02]  /*8590*/  FSEL R193, R193, -INF , !P1 ;  /* 0xff800000c1c17808 */ /* 0x000fe40004800000 */
[----:B------:R-:W-:Y:S02]  /*85a0*/  LOP3.LUT R17, R17, 0xfffbffff, RZ, 0xc0, !PT ;  /* 0xfffbffff11117812 */ /* 0x000fe400078ec0ff */
[----:B------:R-:W-:-:S02]  /*85b0*/  ISETP.GT.AND P1, PT, R18, 0x18, !P2 ;  /* 0x000000181200780c */ /* 0x000fc40005724270 */
[----:B------:R-:W-:Y:S02]  /*85c0*/  @P3 LOP3.LUT R16, R16, 0x2, RZ, 0xfc, !PT ;  /* 0x0000000210103812 */ /* 0x000fe400078efcff */
[----:B------:R-:W-:Y:S02]  /*85d0*/  ISETP.LT.OR P1, PT, R20, 0x19, P1 ;  /* 0x000000191400780c */ /* 0x000fe40000f21670 */
[----:B------:R-:W-:Y:S02]  /*85e0*/  LOP3.LUT R16, R16, 0xfffffffb, RZ, 0xc0, !PT ;  /* 0xfffffffb10107812 */ /* 0x000fe400078ec0ff */
[----:B------:R-:W-:Y:S02]  /*85f0*/  @P2 LOP3.LUT R17, R17, 0x40000, RZ, 0xfc, !PT ;  /* 0x0004000011112812 */ /* 0x000fe400078efcff */
[----:B------:R-:W-:Y:S02]  /*8600*/  ISETP.GE.AND P2, PT, R201, 0x1a, PT ;  /* 0x0000001ac900780c */ /* 0x000fe40003f46270 */
[----:B------:R-:W-:-:S02]  /*8610*/  FSEL R205, R196, -INF , !P1 ;  /* 0xff800000c4cd7808 */ /* 0x000fc40004800000 */
[----:B------:R-:W-:Y:S02]  /*8620*/  ISETP.GT.AND P1, PT, R18, 0x19, !P2 ;  /* 0x000000191200780c */ /* 0x000fe40005724270 */
[----:B------:R-:W-:Y:S02]  /*8630*/  LOP3.LUT R17, R17, 0xfffdffff, RZ, 0xc0, !PT ;  /* 0xfffdffff11117812 */ /* 0x000fe400078ec0ff */
[----:B------:R-:W-:-:S04]  /*8640*/  ISETP.LT.OR P1, PT, R20, 0x1a, P1 ;  /* 0x0000001a1400780c */ /* 0x000fc80000f21670 */
[----:B------:R-:W-:Y:S02]  /*8650*/  FSEL R197, R197, -INF , !P1 ;  /* 0xff800000c5c57808 */ /* 0x000fe40004800000 */
[----:B------:R-:W-:Y:S02]  /*8660*/  ISETP.GE.AND P1, PT, R201, 0x21, PT ;  /* 0x00000021c900780c */ /* 0x000fe40003f26270 */
[----:B------:R-:W-:Y:S02]  /*8670*/  @P2 LOP3.LUT R17, R17, 0x20000, RZ, 0xfc, !PT ;  /* 0x0002000011112812 */ /* 0x000fe400078efcff */
[----:B------:R-:W-:Y:S02]  /*8680*/  ISETP.GT.AND P2, PT, R18, 0x20, !P1 ;  /* 0x000000201200780c */ /* 0x000fe40004f44270 */
[----:B------:R-:W-:Y:S02]  /*8690*/  LOP3.LUT R17, R17, 0xffffff7f, RZ, 0xc0, !PT ;  /* 0xffffff7f11117812 */ /* 0x000fe400078ec0ff */
[----:B------:R-:W-:-:S04]  /*86a0*/  ISETP.LT.OR P2, PT, R20, 0x21, P2 ;  /* 0x000000211400780c */ /* 0x000fc80001741670 */
[----:B------:R-:W-:Y:S02]  /*86b0*/  FSEL R207, R168, -INF , !P2 ;  /* 0xff800000a8cf7808 */ /* 0x000fe40005000000 */
[----:B------:R-:W-:Y:S02]  /*86c0*/  ISETP.GT.AND P2, PT, R18, 0x21, !P3 ;  /* 0x000000211200780c */ /* 0x000fe40005f44270 */
[----:B------:R-:W-:Y:S02]  /*86d0*/  ISETP.GE.AND P3, PT, R201, 0x29, PT ;  /* 0x00000029c900780c */ /* 0x000fe40003f66270 */
[----:B------:R-:W-:-:S04]  /*86e0*/  ISETP.LT.OR P2, PT, R20, 0x22, P2 ;  /* 0x000000221400780c */ /* 0x000fc80001741670 */
[----:B------:R-:W-:Y:S02]  /*86f0*/  FSEL R169, R169, -INF , !P2 ;  /* 0xff800000a9a97808 */ /* 0x000fe40005000000 */
[----:B------:R-:W-:-:S04]  /*8700*/  ISETP.GT.AND P2, PT, R18, 0x28, !P3 ;  /* 0x000000281200780c */ /* 0x000fc80005f44270 */
[----:B------:R-:W-:Y:S02]  /*8710*/  ISETP.LT.OR P2, PT, R20, 0x29, P2 ;  /* 0x000000291400780c */ /* 0x000fe40001741670 */
[----:B------:R-:W-:Y:S02]  /*8720*/  @P3 LOP3.LUT R16, R16, 0x4, RZ, 0xfc, !PT ;  /* 0x0000000410103812 */ /* 0x000fe400078efcff */
[----:B------:R-:W-:Y:S02]  /*8730*/  ISETP.GE.AND P3, PT, R201, 0x2a, PT ;  /* 0x0000002ac900780c */ /* 0x000fe40003f66270 */
[----:B------:R-:W-:Y:S02]  /*8740*/  LOP3.LUT R16, R16, 0xfffffff7, RZ, 0xc0, !PT ;  /* 0xfffffff710107812 */ /* 0x000fe400078ec0ff */
[----:B------:R-:W-:Y:S02]  /*8750*/  FSEL R209, R172, -INF , !P2 ;  /* 0xff800000acd17808 */ /* 0x000fe40005000000 */
[----:B------:R-:W-:-:S04]  /*8760*/  ISETP.GT.AND P2, PT, R18, 0x29, !P3 ;  /* 0x000000291200780c */ /* 0x000fc80005f44270 */
[----:B------:R-:W-:-:S03]  /*8770*/  ISETP.LT.OR P2, PT, R20, 0x2a, P2 ;  /* 0x0000002a1400780c */ /* 0x000fc60001741670 */
        /* <DEDUP_REMOVED lines=8> */
[----:B------:R-:W-:Y:S02]  /*8800*/  FSEL R211, R176, -INF , !P2 ;  /* 0xff800000b0d37808 */ /* 0x000fe40005000000 */
[----:B------:R-:W-:Y:S02]  /*8810*/  ISETP.GT.AND P2, PT, R18, 0x31, !P3 ;  /* 0x000000311200780c */ /* 0x000fe40005f44270 */
[----:B------:R-:W-:Y:S02]  /*8820*/  LOP3.LUT R16, R16, 0x7fffffff, RZ, 0xc0, !PT ;  /* 0x7fffffff10107812 */ /* 0x000fe400078ec0ff */
[----:B------:R-:W-:-:S04]  /*8830*/  ISETP.LT.OR P2, PT, R20, 0x32, P2 ;  /* 0x000000321400780c */ /* 0x000fc80001741670 */
[----:B------:R-:W-:Y:S02]  /*8840*/  FSEL R177, R177, -INF , !P2 ;  /* 0xff800000b1b17808 */ /* 0x000fe40005000000 */
[----:B------:R-:W-:Y:S02]  /*8850*/  @P3 LOP3.LUT R17, R17, 0x80, RZ, 0xfc, !PT ;  /* 0x0000008011113812 */ /* 0x000fe400078efcff */
[----:B------:R-:W-:Y:S02]  /*8860*/  ISETP.GE.AND P3, PT, R201, 0x39, PT ;  /* 0x00000039c900780c */ /* 0x000fe40003f66270 */
[----:B------:R-:W-:Y:S02]  /*8870*/  LOP3.LUT R17, R17, 0xffffffbf, RZ, 0xc0, !PT ;  /* 0xffffffbf11117812 */ /* 0x000fe400078ec0ff */
[----:B------:R-:W-:-:S04]  /*8880*/  ISETP.GT.AND P2, PT, R18, 0x38, !P3 ;  /* 0x000000381200780c */ /* 0x000fc80005f44270 */
        /* <DEDUP_REMOVED lines=236> */
[----:B------:R-:W-:-:S13]  /*9750*/  ISETP.GE.AND P6, PT, R201, 0x1, PT ;  /* 0x00000001c900780c */ /* 0x000fda0003fc6270 */
[----:B------:R-:W-:Y:S02]  /*9760*/  @P6 LOP3.LUT R16, R16, 0x1, RZ, 0xfc, !PT ;  /* 0x0000000110106812 */ /* 0x000fe400078efcff */
[----:B------:R-:W-:-:S04]  /*9770*/  ISETP.GT.AND P6, PT, R18, RZ, !P6 ;  /* 0x000000ff1200720c */ /* 0x000fc800077c4270 */
[----:B------:R-:W-:-:S04]  /*9780*/  ISETP.LT.OR P6, PT, R20, 0x1, P6 ;  /* 0x000000011400780c */ /* 0x000fc800037c1670 */
[----:B------:R-:W-:Y:S02]  /*9790*/  FSEL R184, R184, -INF , !P6 ;  /* 0xff800000b8b87808 */ /* 0x000fe40007000000 */
[----:B------:R-:W-:-:S13]  /*97a0*/  ISETP.GE.AND P6, PT, R201, 0xda, PT ;  /* 0x000000dac900780c */ /* 0x000fda0003fc6270 */
[----:B------:R-:W-:Y:S02]  /*97b0*/  @P6 LOP3.LUT R17, R17, 0x800, RZ, 0xfc, !PT ;  /* 0x0000080011116812 */ /* 0x000fe400078efcff */
[----:B------:R-:W-:-:S04]  /*97c0*/  ISETP.GT.AND P6, PT, R18, 0xd9, !P6 ;  /* 0x000000d91200780c */ /* 0x000fc800077c4270 */
[----:B------:R-:W-:-:S04]  /*97d0*/  ISETP.LT.OR P6, PT, R20, 0xda, P6 ;  /* 0x000000da1400780c */ /* 0x000fc800037c1670 */
[----:B------:R-:W-:Y:S02]  /*97e0*/  FSEL R101, R101, -INF , !P6 ;  /* 0xff80000065657808 */ /* 0x000fe40007000000 */
[----:B------:R-:W-:-:S13]  /*97f0*/  LOP3.LUT P6, RZ, R17, 0x80000, RZ, 0xc0, !PT ;  /* 0x0008000011ff7812 */ /* 0x000fda00078cc0ff */
[----:B------:R-:W-:Y:S05]  /*9800*/  @!P6 BRA `(.L_x_751) ;  /* 0x000000000054e947 */ /* 0x000fea0003800000 */
[----:B------:R-:W-:Y:S01]  /*9810*/  IMAD.IADD R201, R232, 0x1, R7 ;  /* 0x00000001e8c97824 */ /* 0x000fe200078e0207 */
[----:B------:R-:W-:Y:S04]  /*9820*/  BSSY B0, `(.L_x_752) ;  /* 0x0000010000007945 */ /* 0x000fe80003800000 */
[----:B------:R-:W-:-:S13]  /*9830*/  ISETP.GT.AND P6, PT, R201, -0x1, PT ;  /* 0xffffffffc900780c */ /* 0x000fda0003fc4270 */
        /* <DEDUP_REMOVED lines=9> */
.L_x_753:
[----:B------:R-:W-:-:S05]  /*98d0*/  IMAD.U32 R18, RZ, RZ, UR40 ;  /* 0x00000028ff127e24 */ /* 0x000fca000f8e00ff */
[----:B------:R-:W-:-:S13]  /*98e0*/  ISETP.NE.AND P6, PT, R18, 0x1, PT ;  /* 0x000000011200780c */ /* 0x000fda0003fc5270 */
[----:B------:R-:W1:Y:S02]  /*98f0*/  @P6 LDC.64 R20, c[0x0][0x9e8] ;  /* 0x00027a00ff146b82 */ /* 0x000e640000000a00 */
[----:B-1----:R-:W-:-:S05]  /*9900*/  @P6 IMAD.HI.U32 R20, R201, R20, RZ ;  /* 0x00000014c9146227 */ /* 0x002fca00078e00ff */
[----:B------:R-:W-:-:S07]  /*9910*/  @P6 SHF.R.U32.HI R201, RZ, R21, R20 ;  /* 0x00000015ffc96219 */ /* 0x000fce0000011614 */
.L_x_754:
[----:B------:R-:W-:Y:S05]  /*9920*/  BSYNC B0 ;  /* 0x0000000000007941 */ /* 0x000fea0003800000 */
.L_x_752:
[----:B------:R-:W-:-:S05]  /*9930*/  IMAD R201, R201, R18, R12 ;  /* 0x00000012c9c97224 */ /* 0x000fca00078e020c */
[----:B------:R-:W-:Y:S02]  /*9940*/  VIADDMNMX R200, R201, R18, R200, PT ;  /* 0x00000012c9c87246 */ /* 0x000fe400038001c8 */
[----:B------:R-:W-:-:S07]  /*9950*/  VIMNMX R14, R14, R201, !PT ;  /* 0x000000c90e0e7248 */ /* 0x000fce0007fe0100 */
.L_x_751:
[----:B------:R-:W-:Y:S02]  /*9960*/  ISETP.GT.AND P1, PT, R14, 0x20, !P1 ;  /* 0x000000200e00780c */ /* 0x000fe40004f24270 */
[----:B------:R-:W-:Y:S02]  /*9970*/  LOP3.LUT P6, RZ, R17, 0x80, RZ, 0xc0, !PT ;  /* 0x0000008011ff7812 */ /* 0x000fe400078cc0ff */
[----:B------:R-:W-:Y:S02]  /*9980*/  ISETP.LT.OR P1, PT, R200, 0x21, P1 ;  /* 0x00000021c800780c */ /* 0x000fe40000f21670 */
[----:B------:R-:W-:Y:S02]  /*9990*/  FMNMX.FTZ R18, R184, R3, !PT ;  /* 0x00000003b8127209 */ /* 0x000fe40007810000 */
[----:B------:R-:W-:Y:S02]  /*99a0*/  FSEL R21, R170, -INF , !P1 ;  /* 0xff800000aa157808 */ /* 0x000fe40004800000 */
[----:B------:R-:W-:-:S02]  /*99b0*/  LOP3.LUT P1, RZ, R16, 0x2, RZ, 0xc0, !PT ;  /* 0x0000000210ff7812 */ /* 0x000fc4000782c0ff */
[----:B------:R-:W-:Y:S02]  /*99c0*/  FMNMX.FTZ R18, R185, R18, !PT ;  /* 0x00000012b9127209 */ /* 0x000fe40007810000 */
[----:B------:R-:W-:Y:S02]  /*99d0*/  ISETP.GT.AND P1, PT, R14, 0x21, !P1 ;  /* 0x000000210e00780c */ /* 0x000fe40004f24270 */
[----:B------:R-:W-:Y:S02]  /*99e0*/  FMNMX.FTZ R18, R15, R18, !PT ;  /* 0x000000120f127209 */ /* 0x000fe40007810000 */
[----:B------:R-:W-:Y:S02]  /*99f0*/  ISETP.LT.OR P1, PT, R200, 0x22, P1 ;  /* 0x00000022c800780c */ /* 0x000fe40000f21670 */
[----:B------:R-:W-:Y:S02]  /*9a00*/  FMNMX.FTZ R18, R189, R18, !PT ;  /* 0x00000012bd127209 */ /* 0x000fe40007810000 */
[----:B------:R-:W-:-:S02]  /*9a10*/  FSEL R171, R171, -INF , !P1 ;  /* 0xff800000abab7808 */ /* 0x000fc40004800000 */
[----:B------:R-:W-:Y:S02]  /*9a20*/  LOP3.LUT P1, RZ, R16, 0x4, RZ, 0xc0, !PT ;  /* 0x0000000410ff7812 */ /* 0x000fe4000782c0ff */
[----:B------:R-:W-:Y:S02]  /*9a30*/  FMNMX.FTZ R18, R203, R18, !PT ;  /* 0x00000012cb127209 */ /* 0x000fe40007810000 */
[----:B------:R-:W-:Y:S02]  /*9a40*/  ISETP.GT.AND P1, PT, R14, 0x28, !P1 ;  /* 0x000000280e00780c */ /* 0x000fe40004f24270 */
[----:B------:R-:W-:Y:S02]  /*9a50*/  FMNMX.FTZ R18, R193, R18, !PT ;  /* 0x00000012c1127209 */ /* 0x000fe40007810000 */
[----:B------:R-:W-:Y:S02]  /*9a60*/  ISETP.LT.OR P1, PT, R200, 0x29, P1 ;  /* 0x00000029c800780c */ /* 0x000fe40000f21670 */
[----:B------:R-:W-:-:S02]  /*9a70*/  FMNMX.FTZ R18, R205, R18, !PT ;  /* 0x00000012cd127209 */ /* 0x000fc40007810000 */
[----:B------:R-:W-:Y:S02]  /*9a80*/  FSEL R201, R174, -INF , !P1 ;  /* 0xff800000aec97808 */ /* 0x000fe40004800000 */
[----:B------:R-:W-:Y:S02]  /*9a90*/  LOP3.LUT P1, RZ, R16, 0x8, RZ, 0xc0, !PT ;  /* 0x0000000810ff7812 */ /* 0x000fe4000782c0ff */
[----:B------:R-:W-:Y:S02]  /*9aa0*/  FMNMX.FTZ R18, R197, R18, !PT ;  /* 0x00000012c5127209 */ /* 0x000fe40007810000 */
[----:B------:R-:W-:Y:S02]  /*9ab0*/  ISETP.GT.AND P1, PT, R14, 0x29, !P1 ;  /* 0x000000290e00780c */ /* 0x000fe40004f24270 */
[----:B------:R-:W-:Y:S02]  /*9ac0*/  FMNMX.FTZ R18, R207, R18, !PT ;  /* 0x00000012cf127209 */ /* 0x000fe40007810000 */
[----:B------:R-:W-:-:S02]  /*9ad0*/  ISETP.LT.OR P1, PT, R200, 0x2a, P1 ;  /* 0x0000002ac800780c */ /* 0x000fc40000f21670 */
[----:B------:R-:W-:Y:S02]  /*9ae0*/  FMNMX.FTZ R18, R169, R18, !PT ;  /* 0x00000012a9127209 */ /* 0x000fe40007810000 */
[----:B------:R-:W-:Y:S02]  /*9af0*/  FSEL R175, R175, -INF , !P1 ;  /* 0xff800000afaf7808 */ /* 0x000fe40004800000 */
[----:B------:R-:W-:Y:S02]  /*9b00*/  LOP3.LUT P1, RZ, R16, 0x10, RZ, 0xc0, !PT ;  /* 0x0000001010ff7812 */ /* 0x000fe4000782c0ff */
[----:B------:R-:W-:Y:S02]  /*9b10*/  FMNMX.FTZ R18, R209, R18, !PT ;  /* 0x00000012d1127209 */ /* 0x000fe40007810000 */
[----:B------:R-:W-:Y:S02]  /*9b20*/  ISETP.GT.AND P1, PT, R14, 0x30, !P1 ;  /* 0x000000300e00780c */ /* 0x000fe40004f24270 */
[----:B------:R-:W-:-:S02]  /*9b30*/  FMNMX.FTZ R18, R173, R18, !PT ;  /* 0x00000012ad127209 */ /* 0x000fc40007810000 */
[----:B------:R-:W-:Y:S02]  /*9b40*/  ISETP.LT.OR P1, PT, R200, 0x31, P1 ;  /* 0x00000031c800780c */ /* 0x000fe40000f21670 */
[----:B------:R-:W-:Y:S02]  /*9b50*/  FMNMX.FTZ R18, R211, R18, !PT ;  /* 0x00000012d3127209 */ /* 0x000fe40007810000 */
[----:B------:R-:W-:Y:S02]  /*9b60*/  FSEL R178, R178, -INF , !P1 ;  /* 0xff800000b2b27808 */ /* 0x000fe40004800000 */
[----:B------:R-:W-:Y:S02]  /*9b70*/  ISETP.GT.AND P1, PT, R14, 0x31, !P6 ;  /* 0x000000310e00780c */ /* 0x000fe40007724270 */
[----:B------:R-:W-:Y:S02]  /*9b80*/  LOP3.LUT P6, RZ, R16, 0x10000000, RZ, 0xc0, !PT ;  /* 0x1000000010ff7812 */ /* 0x000fe400078cc0ff */
        /* <DEDUP_REMOVED lines=10> */
[----:B------:R-:W-:Y:S02]  /*9c30*/  LOP3.LUT P1, RZ, R17, 0x20, RZ, 0xc0, !PT ;  /* 0x0000002011ff7812 */ /* 0x000fe4000782c0ff */
[----:B------:R-:W-:Y:S02]  /*9c40*/  FMNMX.FTZ R18, R153, R18, !PT ;  /* 0x0000001299127209 */ /* 0x000fe40007810000 */
[----:B------:R-:W-:-:S02]  /*9c50*/  ISETP.GT.AND P1, PT, R14, 0x39, !P1 ;  /* 0x000000390e00780c */ /* 0x000fc40004f24270 */
[----:B------:R-:W-:Y:S02]  /*9c60*/  FMNMX.FTZ R18, R217, R18, !PT ;  /* 0x00000012d9127209 */ /* 0x000fe40007810000 */
[----:B------:R-:W-:Y:S02]  /*9c70*/  ISETP.LT.OR P1, PT, R200, 0x3a, P1 ;  /* 0x0000003ac800780c */ /* 0x000fe40000f21670 */
[----:B------:R-:W-:Y:S02]  /*9c80*/  FMNMX.FTZ R18, R157, R18, !PT ;  /* 0x000000129d127209 */ /* 0x000fe40007810000 */
[----:B------:R-:W-:Y:S02]  /*9c90*/  FSEL R183, R183, -INF , !P1 ;  /* 0xff800000b7b77808 */ /* 0x000fe40004800000 */
[----:B------:R-:W-:Y:S02]  /*9ca0*/  LOP3.LUT P1, RZ, R17, 0x10, RZ, 0xc0, !PT ;  /* 0x0000001011ff7812 */ /* 0x000fe4000782c0ff */
[----:B------:R-:W-:-:S02]  /*9cb0*/  FMNMX.FTZ R18, R219, R18, !PT ;  /* 0x00000012db127209 */ /* 0x000fc40007810000 */
[----:B------:R-:W-:Y:S02]  /*9cc0*/  ISETP.GT.AND P1, PT, R14, 0x40, !P1 ;  /* 0x000000400e00780c */ /* 0x000fe40004f24270 */
[----:B------:R-:W-:Y:S02]  /*9cd0*/  FMNMX.FTZ R18, R161, R18, !PT ;  /* 0x00000012a1127209 */ /* 0x000fe40007810000 */
        /* <DEDUP_REMOVED lines=22> */
[----:B------:R-:W-:Y:S02]  /*9e40*/  ISETP.GT.AND P2, PT, R14, 0xc9, !P2 ;  /* 0x000000c90e00780c */ /* 0x000fe40005744270 */
[----:B------:R-:W-:Y:S02]  /*9e50*/  FSEL R159, R159, -INF , !P1 ;  /* 0xff8000009f9f7808 */ /* 0x000fe40004800000 */
[----:B------:R-:W-:Y:S02]  /*9e60*/  LOP3.LUT P1, RZ, R17, 0x1, RZ, 0xc0, !PT ;  /* 0x0000000111ff7812 */ /* 0x000fe4000782c0ff */
[----:B------:R-:W-:Y:S02]  /*9e70*/  ISETP.LT.OR P2, PT, R200, 0xca, P2 ;  /* 0x000000cac800780c */ /* 0x000fe40001741670 */
[C---:B------:R-:W-:Y:S02]  /*9e80*/  ISETP.GT.AND P1, PT, R14.reuse, 0x50, !P1 ;  /* 0x000000500e00780c */ /* 0x040fe40004f24270 */
[----:B------:R-:W-:-:S02]  /*9e90*/  ISETP.GT.AND P3, PT, R14, 0xd0, !P3 ;  /* 0x000000d00e00780c */ /* 0x000fc40005f64270 */
[----:B------:R-:W-:Y:S02]  /*9ea0*/  ISETP.LT.OR P1, PT, R200, 0x51, P1 ;  /* 0x00000051c800780c */ /* 0x000fe40000f21670 */
[----:B------:R-:W-:Y:S02]  /*9eb0*/  FSEL R95, R95, -INF , !P2 ;  /* 0xff8000005f5f7808 */ /* 0x000fe40005000000 */
[----:B------:R-:W-:Y:S02]  /*9ec0*/  FSEL R162, R162, -INF , !P1 ;  /* 0xff800000a2a27808 */ /* 0x000fe40004800000 */
[----:B------:R-:W-:Y:S02]  /*9ed0*/  LOP3.LUT P1, RZ, R16, 0x80000000, RZ, 0xc0, !PT ;  /* 0x8000000010ff7812 */ /* 0x000fe4000782c0ff */
[----:B------:R-:W-:Y:S02]  /*9ee0*/  ISETP.LT.OR P3, PT, R200, 0xd1, P3 ;  /* 0x000000d1c800780c */ /* 0x000fe40001f61670 */
[----:B------:R-:W-:-:S02]  /*9ef0*/  ISETP.GT.AND P1, PT, R14, 0x51, !P1 ;  /* 0x000000510e00780c */ /* 0x000fc40004f24270 */
[----:B------:R-:W-:Y:S02]  /*9f00*/  ISETP.GT.AND P4, PT, R14, 0xd1, !P4 ;  /* 0x000000d10e00780c */ /* 0x000fe40006784270 */
[----:B------:R-:W-:Y:S02]  /*9f10*/  ISETP.LT.OR P1, PT, R200, 0x52, P1 ;  /* 0x00000052c800780c */ /* 0x000fe40000f21670 */
[----:B------:R-:W-:Y:S02]  /*9f20*/  FSEL R98, R98, -INF , !P3 ;  /* 0xff80000062627808 */ /* 0x000fe40005800000 */
[----:B------:R-:W-:Y:S02]  /*9f30*/  FSEL R163, R163, -INF , !P1 ;  /* 0xff800000a3a37808 */ /* 0x000fe40004800000 */
[----:B------:R-:W-:Y:S02]  /*9f40*/  LOP3.LUT P1, RZ, R16, 0x40000000, RZ, 0xc0, !PT ;  /* 0x4000000010ff7812 */ /* 0x000fe4000782c0ff */
[----:B------:R-:W-:-:S02]  /*9f50*/  ISETP.GT.AND P5, PT, R14, 0xd8, !P5 ;  /* 0x000000d80e00780c */ /* 0x000fc40006fa4270 */
[----:B------:R-:W-:Y:S02]  /*9f60*/  ISETP.GT.AND P1, PT, R14, 0x58, !P1 ;  /* 0x000000580e00780c */ /* 0x000fe40004f24270 */
[C---:B------:R-:W-:Y:S02]  /*9f70*/  ISETP.LT.OR P4, PT, R200.reuse, 0xd2, P4 ;  /* 0x000000d2c800780c */ /* 0x040fe40002781670 */
[C---:B------:R-:W-:Y:S02]  /*9f80*/  ISETP.LT.OR P1, PT, R200.reuse, 0x59, P1 ;  /* 0x00000059c800780c */ /* 0x040fe40000f21670 */
[----:B------:R-:W-:Y:S02]  /*9f90*/  ISETP.LT.OR P5, PT, R200, 0xd9, P5 ;  /* 0x000000d9c800780c */ /* 0x000fe40002fa1670 */
[----:B------:R-:W-:Y:S02]  /*9fa0*/  FSEL R166, R166, -INF , !P1 ;  /* 0xff800000a6a67808 */ /* 0x000fe40004800000 */
[----:B------:R-:W-:-:S02]  /*9fb0*/  LOP3.LUT P1, RZ, R16, 0x20000000, RZ, 0xc0, !PT ;  /* 0x2000000010ff7812 */ /* 0x000fc4000782c0ff */
[----:B------:R-:W-:Y:S02]  /*9fc0*/  FSEL R99, R99, -INF , !P4 ;  /* 0xff80000063637808 */ /* 0x000fe40006000000 */
[----:B------:R-:W-:-:S04]  /*9fd0*/  ISETP.GT.AND P1, PT, R14, 0x59, !P1 ;  /* 0x000000590e00780c */ /* 0x000fc80004f24270 */
[----:B------:R-:W-:-:S04]  /*9fe0*/  ISETP.LT.OR P1, PT, R200, 0x5a, P1 ;  /* 0x0000005ac800780c */ /* 0x000fc80000f21670 */
[----:B------:R-:W-:Y:S02]  /*9ff0*/  FSEL R167, R167, -INF , !P1 ;  /* 0xff800000a7a77808 */ /* 0x000fe40004800000 */
[----:B------:R-:W-:Y:S02]  /*a000*/  ISETP.GT.AND P1, PT, R14, 0x60, !P6 ;  /* 0x000000600e00780c */ /* 0x000fe40007724270 */
[----:B------:R-:W-:Y:S02]  /*a010*/  LOP3.LUT P6, RZ, R16, 0x20000, RZ, 0xc0, !PT ;  /* 0x0002000010ff7812 */ /* 0x000fe400078cc0ff */
[----:B------:R-:W-:-:S04]  /*a020*/  ISETP.LT.OR P1, PT, R200, 0x61, P1 ;  /* 0x00000061c800780c */ /* 0x000fc80000f21670 */
[----:B------:R-:W-:Y:S02]  /*a030*/  FSEL R138, R138, -INF , !P1 ;  /* 0xff8000008a8a7808 */ /* 0x000fe40004800000 */
[----:B------:R-:W-:-:S04]  /*a040*/  LOP3.LUT P1, RZ, R16, 0x8000000, RZ, 0xc0, !PT ;  /* 0x0800000010ff7812 */ /* 0x000fc8000782c0ff */
[----:B------:R-:W-:-:S04]  /*a050*/  ISETP.GT.AND P1, PT, R14, 0x61, !P1 ;  /* 0x000000610e00780c */ /* 0x000fc80004f24270 */
        /* <DEDUP_REMOVED lines=126> */
[----:B------:R-:W-:Y:S02]  /*a840*/  FMNMX.FTZ R91, R149, R18, !PT ;  /* 0x00000012955b7209 */ /* 0x000fe40007810000 */
[----:B------:R-:W-:Y:S02]  /*a850*/  ISETP.GT.AND P1, PT, R14, 0xc8, !P6 ;  /* 0x000000c80e00780c */ /* 0x000fe40007724270 */
[----:B------:R-:W-:Y:S02]  /*a860*/  FMNMX.FTZ R18, R120, R91, !PT ;  /* 0x0000005b78127209 */ /* 0x000fe40007810000 */
[----:B------:R-:W-:Y:S02]  /*a870*/  ISETP.LT.OR P1, PT, R200, 0xc9, P1 ;  /* 0x000000c9c800780c */ /* 0x000fe40000f21670 */
[----:B------:R-:W-:-:S02]  /*a880*/  FMNMX.FTZ R91, R121, R18, !PT ;  /* 0x00000012795b7209 */ /* 0x000fc40007810000 */
[----:B------:R-:W-:Y:S02]  /*a890*/  LOP3.LUT P6, RZ, R16, 0x1, RZ, 0xc0, !PT ;  /* 0x0000000110ff7812 */ /* 0x000fe400078cc0ff */
[----:B------:R-:W-:Y:S02]  /*a8a0*/  FMNMX.FTZ R18, R124, R91, !PT ;  /* 0x0000005b7c127209 */ /* 0x000fe40007810000 */
[----:B------:R-:W-:Y:S02]  /*a8b0*/  FSEL R94, R94, -INF , !P1 ;  /* 0xff8000005e5e7808 */ /* 0x000fe40004800000 */
[----:B------:R-:W-:Y:S02]  /*a8c0*/  FMNMX.FTZ R91, R125, R18, !PT ;  /* 0x000000127d5b7209 */ /* 0x000fe40007810000 */
[----:B------:R-:W-:Y:S02]  /*a8d0*/  ISETP.GT.AND P1, PT, R14, RZ, !P6 ;  /* 0x000000ff0e00720c */ /* 0x000fe40007724270 */
[----:B------:R-:W-:-:S02]  /*a8e0*/  FMNMX.FTZ R18, R128, R91, !PT ;  /* 0x0000005b80127209 */ /* 0x000fc40007810000 */
[----:B------:R-:W-:Y:S02]  /*a8f0*/  ISETP.LT.OR P1, PT, R200, 0x1, P1 ;  /* 0x00000001c800780c */ /* 0x000fe40000f21670 */
[----:B------:R-:W-:Y:S02]  /*a900*/  FMNMX.FTZ R91, R129, R18, !PT ;  /* 0x00000012815b7209 */ /* 0x000fe40007810000 */
[----:B------:R-:W-:Y:S02]  /*a910*/  FSEL R186, R186, -INF , !P1 ;  /* 0xff800000baba7808 */ /* 0x000fe40004800000 */
[----:B------:R-:W-:Y:S02]  /*a920*/  FMNMX.FTZ R18, R132, R91, !PT ;  /* 0x0000005b84127209 */ /* 0x000fe40007810000 */
[----:B------:R-:W-:Y:S02]  /*a930*/  FMNMX.FTZ R168, R186, R0, !PT ;  /* 0x00000000baa87209 */ /* 0x000fe40007810000 */
[----:B------:R-:W-:-:S02]  /*a940*/  FMNMX.FTZ R91, R133, R18, !PT ;  /* 0x00000012855b7209 */ /* 0x000fc40007810000 */
[----:B------:R-:W-:Y:S02]  /*a950*/  LOP3.LUT P6, RZ, R17, 0x800, RZ, 0xc0, !PT ;  /* 0x0000080011ff7812 */ /* 0x000fe400078cc0ff */
[----:B------:R-:W-:Y:S02]  /*a960*/  FMNMX.FTZ R18, R104, R91, !PT ;  /* 0x0000005b68127209 */ /* 0x000fe40007810000 */
[----:B------:R-:W-:Y:S02]  /*a970*/  ISETP.GT.AND P2, PT, R14, 0xd9, !P6 ;  /* 0x000000d90e00780c */ /* 0x000fe40007744270 */
[----:B------:R-:W-:Y:S02]  /*a980*/  FMNMX.FTZ R91, R105, R18, !PT ;  /* 0x00000012695b7209 */ /* 0x000fe40007810000 */
[----:B------:R-:W-:Y:S02]  /*a990*/  ISETP.LT.OR P2, PT, R200, 0xda, P2 ;  /* 0x000000dac800780c */ /* 0x000fe40001741670 */
[----:B------:R-:W-:-:S04]  /*a9a0*/  FMNMX.FTZ R18, R108, R91, !PT ;  /* 0x0000005b6c127209 */ /* 0x000fc80007810000 */
        /* <DEDUP_REMOVED lines=12> */
[----:B------:R-:W-:-:S05]  /*aa70*/  FMNMX.FTZ R20, R101, R18, !PT ;  /* 0x0000001265147209 */ /* 0x000fca0007810000 */
[----:B------:R-:W1:Y:S02]  /*aa80*/  SHFL.BFLY PT, R91, R20, 0x2, 0x1f ;  /* 0x0c401f00145b7f89 */ /* 0x000e6400000e0000 */
[----:B-1----:R-:W-:-:S05]  /*aa90*/  FMNMX.FTZ R136, R20, R91, !PT ;  /* 0x0000005b14887209 */ /* 0x002fca0007810000 */
[----:B------:R-:W1:Y:S02]  /*aaa0*/  SHFL.BFLY PT, R91, R136, 0x1, 0x1f ;  /* 0x0c201f00885b7f89 */ /* 0x000e6400000e0000 */
[----:B-1----:R-:W-:-:S04]  /*aab0*/  FMNMX.FTZ R91, R136, R91, !PT ;  /* 0x0000005b885b7209 */ /* 0x002fc80007810000 */
[----:B------:R-:W-:Y:S01]  /*aac0*/  FSETP.NEU.FTZ.AND P1, PT, R91, -INF , PT ;  /* 0xff8000005b00780b */ /* 0x000fe20003f3d000 */
[----:B------:R-:W-:-:S05]  /*aad0*/  FFMA.FTZ R18, R2, R91, -8 ;  /* 0xc100000002127423 */ /* 0x000fca000001005b */
[----:B------:R-:W-:-:S05]  /*aae0*/  FSEL R18, R18, RZ, P1 ;  /* 0x000000ff12127208 */ /* 0x000fca0000800000 */
[C-C-:B------:R-:W-:Y:S01]  /*aaf0*/  FFMA.FTZ R136, R2.reuse, R189, -R18.reuse ;  /* 0x000000bd02887223 */ /* 0x140fe20000010812 */
[----:B------:R-:W-:-:S01]  /*ab00*/  FFMA.FTZ R189, R2, R193, -R18 ;  /* 0x000000c102bd7223 */ /* 0x000fc20000010812 */
[C-C-:B------:R-:W-:Y:S01]  /*ab10*/  FFMA.FTZ R193, R2.reuse, R197, -R18.reuse ;  /* 0x000000c502c17223 */ /* 0x140fe20000010812 */
[----:B------:R-:W-:Y:S01]  /*ab20*/  FMNMX.FTZ R197, R187, R168, !PT ;  /* 0x000000a8bbc57209 */ /* 0x000fe20007810000 */
[C-C-:B------:R-:W-:Y:S01]  /*ab30*/  FFMA.FTZ R184, R2.reuse, R184, -R18.reuse ;  /* 0x000000b802b87223 */ /* 0x140fe20000010812 */
[----:B------:R-:W-:-:S01]  /*ab40*/  FFMA.FTZ R14, R2, R108, -R18 ;  /* 0x0000006c020e7223 */ /* 0x000fc20000010812 */
[--C-:B------:R-:W-:Y:S01]  /*ab50*/  FFMA.FTZ R144, R2, R205, -R18.reuse ;  /* 0x000000cd02907223 */ /* 0x100fe20000010812 */
[----:B------:R-:W-:Y:S01]  /*ab60*/  FMNMX.FTZ R168, R190, R197, !PT ;  /* 0x000000c5bea87209 */ /* 0x000fe20007810000 */
[----:B------:R1:W-:Y:S01]  /*ab70*/  MUFU.EX2 R20, R184 ;  /* 0x000000b800147308 */ /* 0x0003e20000000800 */
[----:B------:R-:W-:-:S01]  /*ab80*/  FFMA.FTZ R140, R2, R203, -R18 ;  /* 0x000000cb028c7223 */ /* 0x000fc20000010812 */
[C-C-:B------:R-:W-:Y:S01]  /*ab90*/  FFMA.FTZ R203, R2.reuse, R89, -R18.reuse ;  /* 0x0000005902cb7223 */ /* 0x140fe20000010812 */
[----:B------:R-:W-:Y:S01]  /*aba0*/  FMNMX.FTZ R197, R191, R168, !PT ;  /* 0x000000a8bfc57209 */ /* 0x000fe20007810000 */
[C-C-:B------:R-:W-:Y:S01]  /*abb0*/  FFMA.FTZ R185, R2.reuse, R185, -R18.reuse ;  /* 0x000000b902b97223 */ /* 0x140fe20000010812 */
[----:B------:R-:W-:-:S01]  /*abc0*/  FFMA.FTZ R15, R2, R15, -R18 ;  /* 0x0000000f020f7223 */ /* 0x000fc20000010812 */
[--C-:B------:R-:W-:Y:S01]  /*abd0*/  FFMA.FTZ R148, R2, R207, -R18.reuse ;  /* 0x000000cf02947223 */ /* 0x100fe20000010812 */
[----:B------:R-:W-:Y:S01]  /*abe0*/  FMNMX.FTZ R170, R194, R197, !PT ;  /* 0x000000c5c2aa7209 */ /* 0x000fe20007810000 */
        /* <DEDUP_REMOVED lines=64> */
[----:B-1----:R-:W-:Y:S01]  /*aff0*/  FMNMX.FTZ R184, R138, R197, !PT ;  /* 0x000000c58ab87209 */ /* 0x002fe20007810000 */
        /* <DEDUP_REMOVED lines=40> */
[----:B------:R-:W-:Y:S01]  /*b280*/  FMNMX.FTZ R197, R95, R188, !PT ;  /* 0x000000bc5fc57209 */ /* 0x000fe20007810000 */
[--C-:B------:R-:W-:Y:S01]  /*b290*/  FFMA.FTZ R188, R2, R109, -R18.reuse ;  /* 0x0000006d02bc7223 */ /* 0x100fe20000010812 */
[----:B------:R-:W-:Y:S02]  /*b2a0*/  FSEL R109, R103, -INF , !P2 ;  /* 0xff800000676d7808 */ /* 0x000fe40005000000 */
[----:B------:R-:W-:Y:S01]  /*b2b0*/  FMNMX.FTZ R108, R98, R197, !PT ;  /* 0x000000c5626c7209 */ /* 0x000fe20007810000 */
[----:B------:R-:W-:Y:S01]  /*b2c0*/  MUFU.EX2 R103, R188 ;  /* 0x000000bc00677308 */ /* 0x000fe20000000800 */
[----:B------:R-:W-:Y:S01]  /*b2d0*/  FSEL R197, R102, -INF , !P5 ;  /* 0xff80000066c57808 */ /* 0x000fe20006800000 */
[----:B------:R-:W-:Y:S01]  /*b2e0*/  FFMA.FTZ R102, R2, R112, -R18 ;  /* 0x0000007002667223 */ /* 0x000fe20000010812 */
[----:B------:R-:W-:-:S04]  /*b2f0*/  FMNMX.FTZ R108, R99, R108, !PT ;  /* 0x0000006c636c7209 */ /* 0x000fc80007810000 */
[----:B------:R-:W-:Y:S01]  /*b300*/  FMNMX.FTZ R108, R197, R108, !PT ;  /* 0x0000006cc56c7209 */ /* 0x000fe20007810000 */
[----:B------:R-:W-:Y:S03]  /*b310*/  MUFU.EX2 R168, R217 ;  /* 0x000000d900a87308 */ /* 0x000fe60000000800 */
[----:B------:R-:W-:Y:S01]  /*b320*/  FMNMX.FTZ R112, R109, R108, !PT ;  /* 0x0000006c6d707209 */ /* 0x000fe20007810000 */
[----:B------:R-:W-:Y:S01]  /*b330*/  FFMA.FTZ R108, R2, R116, -R18 ;  /* 0x00000074026c7223 */ /* 0x000fe20000010812 */
[----:B------:R-:W-:-:S03]  /*b340*/  FSEL R116, R91, RZ, P1 ;  /* 0x000000ff5b747208 */ /* 0x000fc60000800000 */
[----:B------:R-:W1:Y:S01]  /*b350*/  SHFL.BFLY PT, R205, R112, 0x2, 0x1f ;  /* 0x0c401f0070cd7f89 */ /* 0x000e6200000e0000 */
[----:B------:R-:W-:Y:S01]  /*b360*/  MUFU.EX2 R157, R157 ;  /* 0x0000009d009d7308 */ /* 0x000fe20000000800 */
[----:B------:R-:W-:-:S04]  /*b370*/  FADD.FTZ R3, -R116, R3 ;  /* 0x0000000374037221 */ /* 0x000fc80000010100 */
[----:B------:R-:W-:-:S03]  /*b380*/  FMUL.FTZ R3, R2, R3 ;  /* 0x0000000302037220 */ /* 0x000fc60000410000 */
[----:B------:R-:W-:Y:S08]  /*b390*/  MUFU.EX2 R170, R219 ;  /* 0x000000db00aa7308 */ /* 0x000ff00000000800 */
[----:B------:R-:W2:Y:S01]  /*b3a0*/  MUFU.EX2 R3, R3 ;  /* 0x0000000300037308 */ /* 0x000ea20000000800 */
[----:B-1----:R-:W-:-:S07]  /*b3b0*/  FMNMX.FTZ R205, R112, R205, !PT ;  /* 0x000000cd70cd7209 */ /* 0x002fce0007810000 */
[----:B------:R-:W-:Y:S01]  /*b3c0*/  MUFU.EX2 R161, R161 ;  /* 0x000000a100a17308 */ /* 0x000fe20000000800 */
[----:B------:R-:W1:Y:S07]  /*b3d0*/  SHFL.BFLY PT, R112, R205, 0x1, 0x1f ;  /* 0x0c201f00cd707f89 */ /* 0x000e6e00000e0000 */
[----:B------:R-:W-:Y:S01]  /*b3e0*/  MUFU.EX2 R172, R221 ;  /* 0x000000dd00ac7308 */ /* 0x000fe20000000800 */
[----:B--2---:R-:W-:-:S04]  /*b3f0*/  FFMA.FTZ R6, R3, R6, R20 ;  /* 0x0000000603067223 */ /* 0x004fc80000010014 */
[----:B------:R-:W-:-:S03]  /*b400*/  FADD.FTZ R6, R185, R6 ;  /* 0x00000006b9067221 */ /* 0x000fc60000010000 */
[----:B------:R-:W-:Y:S08]  /*b410*/  MUFU.EX2 R165, R165 ;  /* 0x000000a500a57308 */ /* 0x000ff00000000800 */
[----:B------:R-:W-:Y:S01]  /*b420*/  MUFU.EX2 R174, R223 ;  /* 0x000000df00ae7308 */ /* 0x000fe20000000800 */
[----:B-1----:R-:W-:-:S04]  /*b430*/  FMNMX.FTZ R89, R205, R112, !PT ;  /* 0x00000070cd597209 */ /* 0x002fc80007810000 */
        /* <DEDUP_REMOVED lines=11> */
[----:B------:R-:W-:Y:S01]  /*b4f0*/  FSEL R183, R89, RZ, P1 ;  /* 0x000000ff59b77208 */ /* 0x000fe20000800000 */
[C-C-:B------:R-:W-:Y:S01]  /*b500*/  FFMA.FTZ R18, R2.reuse, R186, -R205.reuse ;  /* 0x000000ba02127223 */ /* 0x140fe200000108cd */
[----:B------:R-:W-:-:S01]  /*b510*/  FFMA.FTZ R187, R2, R187, -R205 ;  /* 0x000000bb02bb7223 */ /* 0x000fc200000108cd */
[----:B------:R-:W-:Y:S01]  /*b520*/  FFMA.FTZ R191, R2, R191, -R205 ;  /* 0x000000bf02bf7223 */ /* 0x000fe200000108cd */
[----:B------:R-:W-:Y:S01]  /*b530*/  MUFU.EX2 R112, R112 ;  /* 0x0000007000707308 */ /* 0x000fe20000000800 */
[----:B------:R-:W-:-:S01]  /*b540*/  FADD.FTZ R183, -R183, R0 ;  /* 0x00000000b7b77221 */ /* 0x000fc20000010100 */
[C-C-:B------:R-:W-:Y:S01]  /*b550*/  FFMA.FTZ R116, R2.reuse, R194, -R205.reuse ;  /* 0x000000c202747223 */ /* 0x140fe200000108cd */
[----:B------:R-:W-:-:S01]  /*b560*/  FFMA.FTZ R195, R2, R195, -R205 ;  /* 0x000000c302c37223 */ /* 0x000fc200000108cd */
[C-C-:B------:R-:W-:Y:S01]  /*b570*/  FFMA.FTZ R192, R2.reuse, R142, -R205.reuse ;  /* 0x0000008e02c07223 */ /* 0x140fe200000108cd */
[C---:B------:R-:W-:Y:S01]  /*b580*/  FMUL.FTZ R183, R2.reuse, R183 ;  /* 0x000000b702b77220 */ /* 0x040fe20000410000 */
[C-C-:B------:R-:W-:Y:S01]  /*b590*/  FFMA.FTZ R142, R2.reuse, R146, -R205.reuse ;  /* 0x00000092028e7223 */ /* 0x140fe200000108cd */
[----:B------:R-:W-:-:S01]  /*b5a0*/  FFMA.FTZ R146, R2, R150, -R205 ;  /* 0x0000009602927223 */ /* 0x000fc200000108cd */
[----:B------:R-:W-:Y:S01]  /*b5b0*/  MUFU.EX2 R18, R18 ;  /* 0x0000001200127308 */ /* 0x000fe20000000800 */
[----:B------:R-:W-:-:S01]  /*b5c0*/  FFMA.FTZ R186, R2, R198, -R205 ;  /* 0x000000c602ba7223 */ /* 0x000fc200000108cd */
[C-C-:B------:R-:W-:Y:S01]  /*b5d0*/  FFMA.FTZ R199, R2.reuse, R199, -R205.reuse ;  /* 0x000000c702c77223 */ /* 0x140fe200000108cd */
[----:B------:R-:W-:-:S01]  /*b5e0*/  FFMA.FTZ R188, R2, R171, -R205 ;  /* 0x000000ab02bc7223 */ /* 0x000fc200000108cd */
[----:B------:R-:W-:Y:S01]  /*b5f0*/  FFMA.FTZ R171, R2, R201, -R205 ;  /* 0x000000c902ab7223 */ /* 0x000fe200000108cd */
[----:B------:R-:W-:-:S01]  /*b600*/  FADD.FTZ R201, R15, R6 ;  /* 0x000000060fc97221 */ /* 0x000fc20000010000 */
[C-C-:B------:R-:W-:Y:S01]  /*b610*/  FFMA.FTZ R21, R2.reuse, R21, -R205.reuse ;  /* 0x0000001502157223 */ /* 0x140fe200000108cd */
[----:B------:R-:W-:-:S01]  /*b620*/  FFMA.FTZ R154, R2, R154, -R205 ;  /* 0x0000009a029a7223 */ /* 0x000fc200000108cd */
[----:B------:R-:W1:Y:S01]  /*b630*/  MUFU.EX2 R183, R183 ;  /* 0x000000b700b77308 */ /* 0x000e620000000800 */
[----:B------:R-:W-:-:S01]  /*b640*/  FADD.FTZ R201, R136, R201 ;  /* 0x000000c988c97221 */ /* 0x000fc20000010000 */
        /* <DEDUP_REMOVED lines=15> */
[----:B-1----:R-:W-:-:S01]  /*b740*/  FFMA.FTZ R150, R183, R5, R18 ;  /* 0x00000005b7967223 */ /* 0x002fc20000010012 */
        /* <DEDUP_REMOVED lines=10> */
[----:B------:R-:W-:Y:S01]  /*b7f0*/  FFMA.FTZ R107, R2, R107, -R205 ;  /* 0x0000006b026b7223 */ /* 0x000fe200000108cd */
[----:B------:R-:W-:-:S01]  /*b800*/  FADD.FTZ R6, R112, R5 ;  /* 0x0000000570067221 */ /* 0x000fc20000010000 */
[C-C-:B------:R-:W-:Y:S01]  /*b810*/  FFMA.FTZ R110, R2.reuse, R110, -R205.reuse ;  /* 0x0000006e026e7223 */ /* 0x140fe200000108cd */
[----:B------:R-:W-:-:S01]  /*b820*/  FFMA.FTZ R111, R2, R111, -R205 ;  /* 0x0000006f026f7223 */ /* 0x000fc200000108cd */
[----:B------:R-:W2:Y:S01]  /*b830*/  MUFU.EX2 R195, R195 ;  /* 0x000000c300c37308 */ /* 0x000ea20000000800 */
[----:B---3--:R-:W-:-:S01]  /*b840*/  FADD.FTZ R5, R191, R6 ;  /* 0x00000006bf057221 */ /* 0x008fc20000010000 */
[----:B------:R-:W-:Y:S01]  /*b850*/  FADD.FTZ R6, R140, R201 ;  /* 0x000000c98c067221 */ /* 0x000fe20000010000 */
        /* <DEDUP_REMOVED lines=11> */
[----:B------:R-:W-:-:S02]  /*b910*/  FADD.FTZ R6, R144, R5 ;  /* 0x0000000590067221 */ /* 0x000fc40000010000 */
[----:B------:R-:W1:Y:S01]  /*b920*/  MUFU.EX2 R199, R199 ;  /* 0x000000c700c77308 */ /* 0x000e620000000800 */
[----:B--2---:R-:W-:-:S01]  /*b930*/  FADD.FTZ R201, R195, R150 ;  /* 0x00000096c3c97221 */ /* 0x004fc20000010000 */
[----:B------:R-:W-:-:S04]  /*b940*/  FADD.FTZ R5, R193, R6 ;  /* 0x00000006c1057221 */ /* 0x000fc80000010000 */
[----:B------:R-:W-:Y:S02]  /*b950*/  FADD.FTZ R6, R148, R5 ;  /* 0x0000000594067221 */ /* 0x000fe40000010000 */
[----:B------:R-:W2:Y:S01]  /*b960*/  MUFU.EX2 R21, R21 ;  /* 0x0000001500157308 */ /* 0x000ea20000000800 */
[----:B---3--:R-:W-:-:S01]  /*b970*/  FADD.FTZ R150, R186, R201 ;  /* 0x000000c9ba967221 */ /* 0x008fc20000010000 */
[----:B------:R-:W-:-:S06]  /*b980*/  FADD.FTZ R201, R169, R6 ;  /* 0x00000006a9c97221 */ /* 0x000fcc0000010000 */
[----:B------:R-:W3:Y:S01]  /*b990*/  MUFU.EX2 R188, R188 ;  /* 0x000000bc00bc7308 */ /* 0x000ee20000000800 */
[----:B-1----:R-:W-:-:S07]  /*b9a0*/  FADD.FTZ R150, R199, R150 ;  /* 0x00000096c7967221 */ /* 0x002fce0000010000 */
[----:B------:R-:W1:Y:S01]  /*b9b0*/  MUFU.EX2 R171, R171 ;  /* 0x000000ab00ab7308 */ /* 0x000e620000000800 */
[----:B--2---:R-:W-:-:S01]  /*b9c0*/  FADD.FTZ R5, R21, R150 ;  /* 0x0000009615057221 */ /* 0x004fc20000010000 */
[----:B------:R-:W-:-:S04]  /*b9d0*/  FADD.FTZ R150, R152, R201 ;  /* 0x000000c998967221 */ /* 0x000fc80000010000 */
[----:B------:R-:W-:Y:S02]  /*b9e0*/  FADD.FTZ R201, R173, R150 ;  /* 0x00000096adc97221 */ /* 0x000fe40000010000 */
[----:B------:R-:W2:Y:S01]  /*b9f0*/  MUFU.EX2 R190, R190 ;  /* 0x000000be00be7308 */ /* 0x000ea20000000800 */
[----:B---3--:R-:W-:-:S01]  /*ba00*/  FADD.FTZ R6, R188, R5 ;  /* 0x00000005bc067221 */ /* 0x008fc20000010000 */
[----:B------:R-:W-:-:S04]  /*ba10*/  FADD.FTZ R150, R156, R201 ;  /* 0x000000c99c967221 */ /* 0x000fc80000010000 */
[----:B------:R-:W-:Y:S02]  /*ba20*/  FADD.FTZ R201, R177, R150 ;  /* 0x00000096b1c97221 */ /* 0x000fe40000010000 */
[----:B------:R-:W3:Y:S01]  /*ba30*/  MUFU.EX2 R175, R175 ;  /* 0x000000af00af7308 */ /* 0x000ee20000000800 */
[----:B-1----:R-:W-:-:S01]  /*ba40*/  FADD.FTZ R5, R171, R6 ;  /* 0x00000006ab057221 */ /* 0x002fc20000010000 */
[----:B------:R-:W-:-:S04]  /*ba50*/  FADD.FTZ R150, R160, R201 ;  /* 0x000000c9a0967221 */ /* 0x000fc80000010000 */
[----:B------:R-:W-:Y:S02]  /*ba60*/  FADD.FTZ R201, R181, R150 ;  /* 0x00000096b5c97221 */ /* 0x000fe40000010000 */
        /* <DEDUP_REMOVED lines=8> */
[----:B------:R-:W-:-:S06]  /*baf0*/  FADD.FTZ R6, R164, R201 ;  /* 0x000000c9a4067221 */ /* 0x000fcc0000010000 */
[----:B------:R-:W2:Y:S01]  /*bb00*/  MUFU.EX2 R155, R155 ;  /* 0x0000009b009b7308 */ /* 0x000ea20000000800 */
[----:B---3--:R-:W-:-:S07]  /*bb10*/  FADD.FTZ R5, R182, R5 ;  /* 0x00000005b6057221 */ /* 0x008fce0000010000 */
[----:B------:R-:W3:Y:S01]  /*bb20*/  MUFU.EX2 R158, R158 ;  /* 0x0000009e009e7308 */ /* 0x000ee20000000800 */
[----:B-1----:R-:W-:-:S01]  /*bb30*/  FADD.FTZ R150, R154, R5 ;  /* 0x000000059a967221 */ /* 0x002fc20000010000 */
[----:B------:R-:W-:-:S04]  /*bb40*/  FADD.FTZ R5, R153, R6 ;  /* 0x0000000699057221 */ /* 0x000fc80000010000 */
[----:B------:R-:W-:Y:S02]  /*bb50*/  FADD.FTZ R6, R168, R5 ;  /* 0x00000005a8067221 */ /* 0x000fe40000010000 */
        /* <DEDUP_REMOVED lines=68> */
[----:B------:R-:W-:-:S06]  /*bfa0*/  FFMA.FTZ R201, R2, R12, -R205 ;  /* 0x0000000c02c97223 */ /* 0x000fcc00000108cd */
        /* <DEDUP_REMOVED lines=22> */
[----:B---3--:R-:W-:-:S04]  /*c110*/  FADD.FTZ R6, R14, R5 ;  /* 0x000000050e067221 */ /* 0x008fc80000010000 */
[----:B------:R-:W-:-:S03]  /*c120*/  FADD.FTZ R5, R103, R6 ;  /* 0x0000000667057221 */ /* 0x000fc60000010000 */
        /* <DEDUP_REMOVED lines=49> */
[----:B---3--:R-:W-:-:S01]  /*c440*/  FADD.FTZ R150, R98, R197 ;  /* 0x000000c562967221 */ /* 0x008fc20000010000 */
[----:B-1----:R-:W-:-:S03]  /*c450*/  FADD.FTZ R6, R101, R6 ;  /* 0x0000000665067221 */ /* 0x002fc60000010000 */
[----:B--2---:R-:W-:Y:S01]  /*c460*/  FADD.FTZ R5, R109, R150 ;  /* 0x000000966d057221 */ /* 0x004fe20000010000 */
[----:B------:R-:W-:Y:S06]  /*c470*/  @!P0 BRA `(.L_x_755) ;  /* 0x0000000000048947 */ /* 0x000fec0003800000 */
[----:B------:R-:W-:Y:S01]  /*c480*/  BPT.TRAP 0x1 ;  /* 0x000000040000795c */ /* 0x000fe20000300000 */
.L_x_755:
[----:B------:R-:W-:Y:S01]  /*c490*/  ULEA UR6, UR48, UR37, 0x3 ;  /* 0x0000002530067291 */ /* 0x000fe2000f8e183f */
[----:B------:R-:W-:Y:S01]  /*c4a0*/  ISETP.GT.AND P1, PT, R4, R13, PT ;  /* 0x0000000d0400720c */ /* 0x000fe20003f24270 */
[----:B------:R-:W-:Y:S01]  /*c4b0*/  FMUL.FTZ R24, R24, R3 ;  /* 0x0000000318187220 */ /* 0x000fe20000410000 */
[----:B------:R-:W-:Y:S01]  /*c4c0*/  F2FP.SATFINITE.E4M3.F32.PACK_AB_MERGE_C R112, R191, R112, RZ ;  /* 0x00000070bf70723e */ /* 0x000fe200048070ff */
[----:B------:R-:W-:Y:S01]  /*c4d0*/  UIADD3 UR6, UR6, 0x2e860, URZ ;  /* 0x0002e86006067890 */ /* 0x000fe2000fffe03f */
[----:B------:R-:W-:Y:S01]  /*c4e0*/  F2FP.SATFINITE.E4M3.F32.PACK_AB_MERGE_C R0, R143, R0, RZ ;  /* 0x000000008f00723e */ /* 0x000fe200048070ff */
[----:B------:R-:W-:Y:S01]  /*c4f0*/  UMOV UR48, UR50 ;  /* 0x0000003200307c82 */ /* 0x000fe20008000000 */
[----:B------:R-:W-:Y:S01]  /*c500*/  F2FP.SATFINITE.E4M3.F32.PACK_AB_MERGE_C R92, R93, R92, RZ ;  /* 0x0000005c5d5c723e */ /* 0x000fe200048070ff */
[----:B------:R-:W-:Y:S01]  /*c510*/  UPRMT UR6, UR36, 0x654, UR6 ;  /* 0x0000065424067896 */ /* 0x000fe20008000006 */
        /* <DEDUP_REMOVED lines=9> */
[----:B------:R-:W-:Y:S01]  /*c5b0*/  SYNCS.ARRIVE.TRANS64.RED.A1T0 RZ, [UR6], RZ ;  /* 0x000000ffffff79a7 */ /* 0x000fe20008100406 */
[----:B------:R-:W-:Y:S01]  /*c5c0*/  F2FP.SATFINITE.E4M3.F32.PACK_AB_MERGE_C R160, R181, R160, RZ ;  /* 0x000000a0b5a0723e */ /* 0x000fe200048070ff */
[----:B------:R-:W-:Y:S01]  /*c5d0*/  FMUL.FTZ R33, R33, R3 ;  /* 0x0000000321217220 */ /* 0x000fe20000410000 */
        /* <DEDUP_REMOVED lines=42> */
[----:B------:R-:W-:Y:S01]  /*c880*/  F2FP.SATFINITE.E4M3.F32.PACK_AB_MERGE_C R200, R203, R88, R92 ;  /* 0x00000058cbc8723e */ /* 0x000fe2000480705c */
[-C--:B------:R-:W-:Y:S01]  /*c890*/  FMUL.FTZ R77, R77, R3.reuse ;  /* 0x000000034d4d7220 */ /* 0x080fe20000410000 */
[-C--:B------:R-:W-:Y:S01]  /*c8a0*/  FMUL.FTZ R80, R80, R3.reuse ;  /* 0x0000000350507220 */ /* 0x080fe20000410000 */
[-C--:B------:R-:W-:Y:S01]  /*c8b0*/  FMUL.FTZ R81, R81, R3.reuse ;  /* 0x0000000351517220 */ /* 0x080fe20000410000 */
[-C--:B------:R-:W-:Y:S01]  /*c8c0*/  FMUL.FTZ R84, R84, R3.reuse ;  /* 0x0000000354547220 */ /* 0x080fe20000410000 */
[----:B------:R-:W-:Y:S01]  /*c8d0*/  FMUL.FTZ R85, R85, R3 ;  /* 0x0000000355557220 */ /* 0x000fe20000410000 */
[----:B------:R-:W-:Y:S01]  /*c8e0*/  F2FP.SATFINITE.E4M3.F32.PACK_AB_MERGE_C R224, R185, R20, R15 ;  /* 0x00000014b9e0723e */ /* 0x000fe2000480700f */
[-C--:B------:R-:W-:Y:S01]  /*c8f0*/  FMUL.FTZ R26, R26, R183.reuse ;  /* 0x000000b71a1a7220 */ /* 0x080fe20000410000 */
[----:B------:R-:W-:Y:S01]  /*c900*/  F2FP.SATFINITE.E4M3.F32.PACK_AB_MERGE_C R226, R189, R140, R144 ;  /* 0x0000008cbde2723e */ /* 0x000fe20004807090 */
[-C--:B------:R-:W-:Y:S01]  /*c910*/  FMUL.FTZ R27, R27, R183.reuse ;  /* 0x000000b71b1b7220 */ /* 0x080fe20000410000 */
[----:B------:R-:W-:Y:S01]  /*c920*/  F2FP.SATFINITE.E4M3.F32.PACK_AB_MERGE_C R227, R195, R116, R186 ;  /* 0x00000074c3e3723e */ /* 0x000fe200048070ba */
[-C--:B------:R-:W-:Y:S01]  /*c930*/  FMUL.FTZ R30, R30, R183.reuse ;  /* 0x000000b71e1e7220 */ /* 0x080fe20000410000 */
[----:B------:R-:W-:Y:S01]  /*c940*/  F2FP.SATFINITE.E4M3.F32.PACK_AB_MERGE_C R220, R169, R148, R152 ;  /* 0x00000094a9dc723e */ /* 0x000fe20004807098 */
[----:B------:R-:W-:Y:S01]  /*c950*/  FMUL.FTZ R31, R31, R183 ;  /* 0x000000b71f1f7220 */ /* 0x000fe20000410000 */
[----:B------:R-:W-:Y:S01]  /*c960*/  F2FP.SATFINITE.E4M3.F32.PACK_AB_MERGE_C R221, R188, R21, R171 ;  /* 0x00000015bcdd723e */ /* 0x000fe200048070ab */
[-C--:B------:R-:W-:Y:S01]  /*c970*/  FMUL.FTZ R34, R34, R183.reuse ;  /* 0x000000b722227220 */ /* 0x080fe20000410000 */
[----:B------:R-:W-:Y:S01]  /*c980*/  F2FP.SATFINITE.E4M3.F32.PACK_AB_MERGE_C R222, R177, R156, R160 ;  /* 0x0000009cb1de723e */ /* 0x000fe200048070a0 */
        /* <DEDUP_REMOVED lines=46> */
[----:B------:R-:W-:-:S02]  /*cc70*/  VIADD R4, R4, 0xffffffff ;  /* 0xffffffff04047836 */ /* 0x000fc40000000000 */
[----:B------:R-:W-:Y:S02]  /*cc80*/  IMAD.MOV.U32 R0, RZ, RZ, R89 ;  /* 0x000000ffff007224 */ /* 0x000fe400078e0059 */
[----:B------:R-:W-:Y:S02]  /*cc90*/  IMAD.MOV.U32 R3, RZ, RZ, R91 ;  /* 0x000000ffff037224 */ /* 0x000fe400078e005b */
[----:B------:R-:W-:Y:S01]  /*cca0*/  IMAD.MOV.U32 R18, RZ, RZ, R10 ;  /* 0x000000ffff127224 */ /* 0x000fe200078e000a */
[----:B------:R-:W-:Y:S06]  /*ccb0*/  @P1 BRA `(.L_x_756) ;  /* 0xffffffa400141947 */ /* 0x000fec000383ffff */
[----:B------:R-:W-:Y:S01]  /*ccc0*/  IMAD.MOV.U32 R0, RZ, RZ, R89 ;  /* 0x000000ffff007224 */ /* 0x000fe200078e0059 */
[----:B------:R-:W-:Y:S01]  /*ccd0*/  UMOV UR48, UR50 ;  /* 0x0000003200307c82 */ /* 0x000fe20008000000 */
[----:B------:R-:W-:Y:S02]  /*cce0*/  IMAD.MOV.U32 R3, RZ, RZ, R91 ;  /* 0x000000ffff037224 */ /* 0x000fe400078e005b */
[----:B------:R-:W-:-:S07]  /*ccf0*/  IMAD.MOV.U32 R18, RZ, RZ, R10 ;  /* 0x000000ffff127224 */ /* 0x000fce00078e000a */
.L_x_738:
[----:B------:R-:W1:Y:S01]  /*cd00*/  LDC R10, c[0x0][0x9e4] ;  /* 0x00027900ff0a7b82 */ /* 0x000e620000000800 */
[----:B------:R-:W-:Y:S01]  /*cd10*/  LOP3.LUT R17, R17, 0xfff7ffff, RZ, 0xc0, !PT ;  /* 0xfff7ffff11117812 */ /* 0x000fe200078ec0ff */
[----:B------:R-:W-:Y:S01]  /*cd20*/  VIADD R12, R231, -UR41 ;  /* 0x80000029e70c7c36 */ /* 0x000fe20008000000 */
[----:B-1----:R-:W-:-:S13]  /*cd30*/  ISETP.GE.AND P1, PT, R10, 0x1, PT ;  /* 0x000000010a00780c */ /* 0x002fda0003f26270 */
[----:B------:R-:W-:Y:S01]  /*cd40*/  @P1 LOP3.LUT R17, R17, 0x80000, RZ, 0xfc, !PT ;  /* 0x0008000011111812 */ /* 0x000fe200078efcff */
        /* <DEDUP_REMOVED lines=10> */
.L_x_758:
[----:B------:R-:W-:-:S13]  /*cdf0*/  ISETP.NE.AND P1, PT, R10, 0x1, PT ;  /* 0x000000010a00780c */ /* 0x000fda0003f25270 */
[----:B------:R-:W1:Y:S02]  /*ce00*/  @P1 LDC.64 R14, c[0x0][0x9e8] ;  /* 0x00027a00ff0e1b82 */ /* 0x000e640000000a00 */
[----:B-1----:R-:W-:-:S05]  /*ce10*/  @P1 IMAD.HI.U32 R14, R231, R14, RZ ;  /* 0x0000000ee70e1227 */ /* 0x002fca00078e00ff */
[----:B------:R-:W-:-:S07]  /*ce20*/  @P1 SHF.R.U32.HI R231, RZ, R15, R14 ;  /* 0x0000000fffe71219 */ /* 0x000fce000001160e */
.L_x_759:
[----:B------:R-:W-:-:S05]  /*ce30*/  IMAD R231, R231, R10, RZ ;  /* 0x0000000ae7e77224 */ /* 0x000fca00078e02ff */
[----:B------:R-:W-:-:S07]  /*ce40*/  VIMNMX R12, R12, R231, !PT ;  /* 0x000000e70c0c7248 */ /* 0x000fce0007fe0100 */
.L_x_757:
[----:B------:R-:W-:Y:S02]  /*ce50*/  VIADD R13, R12, 0xdf ;  /* 0x000000df0c0d7836 */ /* 0x000fe40000000000 */
[----:B------:R-:W-:-:S04]  /*ce60*/  IMAD.MOV.U32 R12, RZ, RZ, RZ ;  /* 0x000000ffff0c7224 */ /* 0x000fc800078e00ff */
[----:B------:R-:W-:-:S05]  /*ce70*/  IMAD.HI R12, R13, -0x6db6db6d, R12 ;  /* 0x924924930d0c7827 */ /* 0x000fca00078e020c */
[----:B------:R-:W-:-:S04]  /*ce80*/  SHF.R.U32.HI R11, RZ, 0x1f, R12 ;  /* 0x0000001fff0b7819 */ /* 0x000fc8000001160c */
[----:B------:R-:W-:-:S04]  /*ce90*/  LEA.HI.SX32 R11, R12, R11, 0x19 ;  /* 0x0000000b0c0b7211 */ /* 0x000fc800078fcaff */
[----:B------:R-:W-:-:S04]  /*cea0*/  VIMNMX R11, R230, R11, !PT ;  /* 0x0000000be60b7248 */ /* 0x000fc80007fe0100 */
[----:B------:R-:W-:-:S13]  /*ceb0*/  ISETP.GE.AND P1, PT, R4, R11, PT ;  /* 0x0000000b0400720c */ /* 0x000fda0003f26270 */
[----:B------:R-:W-:Y:S05]  /*cec0*/  @!P1 BRA `(.L_x_760) ;  /* 0x0000003400909947 */ /* 0x000fea0003800000 */
[----:B------:R-:W-:Y:S01]  /*ced0*/  IMAD.MOV.U32 R13, RZ, RZ, R0 ;  /* 0x000000ffff0d7224 */ /* 0x000fe200078e0000 */
[----:B------:R-:W-:Y:S01]  /*cee0*/  UMOV UR40, UR48 ;  /* 0x0000003000287c82 */ /* 0x000fe20008000000 */
[----:B------:R-:W-:Y:S02]  /*cef0*/  IMAD.MOV.U32 R12, RZ, RZ, R3 ;  /* 0x000000ffff0c7224 */ /* 0x000fe400078e0003 */
[----:B------:R-:W-:-:S07]  /*cf00*/  IMAD.MOV.U32 R14, RZ, RZ, R18 ;  /* 0x000000ffff0e7224 */ /* 0x000fce00078e0012 */
.L_x_770:
[----:B------:R-:W-:Y:S01]  /*cf10*/  ISETP.NE.AND P2, PT, RZ, UR39, PT ;  /* 0x00000027ff007c0c */ /* 0x000fe2000bf45270 */
[----:B------:R-:W-:-:S04]  /*cf20*/  UISETP.NE.AND UP0, UPT, UR40, 0x1, UPT ;  /* 0x000000012800788c */ /* 0x000fc8000bf05270 */
[----:B------:R-:W-:-:S06]  /*cf30*/  USEL UR6, URZ, 0x1, UP0 ;  /* 0x000000013f067887 */ /* 0x000fcc0008000000 */
[----:B------:R-:W-:Y:S02]  /*cf40*/  LOP3.LUT R18, R14, UR6, RZ, 0x3c, !PT ;  /* 0x000000060e127c12 */ /* 0x000fe4000f8e3cff */
[----:B------:R-:W-:Y:S05]  /*cf50*/  @P2 BRA `(.L_x_761) ;  /* 0x0000000000342947 */ /* 0x000fea0003800000 */
[----:B------:R-:W-:Y:S05]  /*cf60*/  @!P0 BRA `(.L_x_762) ;  /* 0x0000000000048947 */ /* 0x000fea0003800000 */
[----:B------:R-:W-:Y:S01]  /*cf70*/  BPT.TRAP 0x1 ;  /* 0x000000040000795c */ /* 0x000fe20000300000 */
.L_x_762:
[----:B------:R-:W-:Y:S01]  /*cf80*/  UIADD3 UR6, UR40, 0x1, URZ ;  /* 0x0000000128067890 */ /* 0x000fe2000fffe03f */
[----:B------:R-:W-:-:S03]  /*cf90*/  SHF.L.U32 R0, R18, 0x1f, RZ ;  /* 0x0000001f12007819 */ /* 0x000fc600000006ff */
[----:B------:R-:W-:-:S04]  /*cfa0*/  UISETP.NE.AND UP0, UPT, UR6, 0x2, UPT ;  /* 0x000000020600788c */ /* 0x000fc8000bf05270 */
[----:B------:R-:W-:-:S04]  /*cfb0*/  USEL UR6, UR6, URZ, UP0 ;  /* 0x0000003f06067287 */ /* 0x000fc80008000000 */
[----:B------:R-:W-:-:S09]  /*cfc0*/  ULEA UR6, UR6, UR37, 0x3 ;  /* 0x0000002506067291 */ /* 0x000fd2000f8e183f */
[----:B------:R1:W2:Y:S01]  /*cfd0*/  SYNCS.PHASECHK.TRANS64.TRYWAIT P1, [UR6+0x2e830], R0 ;  /* 0x02e83000ff0075a7 */ /* 0x0002a20008020146 */
[----:B------:R-:W-:Y:S05]  /*cfe0*/  @!P0 BRA `(.L_x_763) ;  /* 0x0000000000048947 */ /* 0x000fea0003800000 */
[----:B------:R-:W-:Y:S01]  /*cff0*/  BPT.TRAP 0x1 ;  /* 0x000000040000795c */ /* 0x000fe20000300000 */
.L_x_763:
[----:B--2---:R-:W-:Y:S05]  /*d000*/  @P1 BRA `(.L_x_761) ;  /* 0x0000000000081947 */ /* 0x004fea0003800000 */
[----:B------:R-:W2:Y:S02]  /*d010*/  SYNCS.PHASECHK.TRANS64.TRYWAIT P1, [UR6+0x2e830], R0 ;  /* 0x02e83000ff0075a7 */ /* 0x000ea40008020146 */
[----:B--2---:R-:W-:Y:S05]  /*d020*/  @!P1 BRA `(.L_x_764) ;  /* 0x000000f0003c9947 */ /* 0x004fea0003800000 */
.L_x_761:
[----:B--2---:R-:W2:Y:S01]  /*d030*/  S2R R3, SR_TID.X ;  /* 0x0000000000037919 */ /* 0x004ea20000002100 */
[----:B------:R-:W-:Y:S01]  /*d040*/  R2UR UR18, R9 ;  /* 0x00000000091272ca */ /* 0x000fe200000e0000 */
[----:B------:R-:W-:Y:S01]  /*d050*/  UIADD3 UR48, UR40, 0x1, URZ ;  /* 0x0000000128307890 */ /* 0x000fe2000fffe03f */
[----:B------:R-:W-:Y:S01]  /*d060*/  UMOV UR19, 0x40000040 ;  /* 0x4000004000137882 */ /* 0x000fe20000000000 */
[----:B------:R-:W-:Y:S02]  /*d070*/  UMOV UR20, UR16 ;  /* 0x0000001000147c82 */ /* 0x000fe40008000000 */
[----:B------:R-:W-:Y:S01]  /*d080*/  UISETP.NE.AND UP0, UPT, UR48, 0x2, UPT ;  /* 0x000000023000788c */ /* 0x000fe2000bf05270 */
[----:B------:R-:W-:Y:S01]  /*d090*/  UMOV UR21, UR17 ;  /* 0x0000001100157c82 */ /* 0x000fe20008000000 */
[----:B------:R-:W-:Y:S02]  /*d0a0*/  UMOV UR23, 0x40000040 ;  /* 0x4000004000177882 */ /* 0x000fe40000000000 */
[----:B------:R-:W-:Y:S01]  /*d0b0*/  USEL UR48, UR48, URZ, UP0 ;  /* 0x0000003f30307287 */ /* 0x000fe20008000000 */
[----:B------:R-:W-:Y:S01]  /*d0c0*/  UMOV UR24, UR16 ;  /* 0x0000001000187c82 */ /* 0x000fe20008000000 */
[----:B------:R-:W-:-:S02]  /*d0d0*/  UMOV UR25, UR17 ;  /* 0x0000001100197c82 */ /* 0x000fc40008000000 */
[----:B------:R-:W-:Y:S01]  /*d0e0*/  UIMAD UR18, UR48, 0x700, UR18 ;  /* 0x00000700301278a4 */ /* 0x000fe2000f8e0212 */
[----:B------:R-:W-:Y:S01]  /*d0f0*/  UMOV UR27, 0x40000040 ;  /* 0x40000040001b7882 */ /* 0x000fe20000000000 */
[----:B------:R-:W-:Y:S02]  /*d100*/  UMOV UR28, UR16 ;  /* 0x00000010001c7c82 */ /* 0x000fe40008000000 */
[----:B------:R-:W-:Y:S02]  /*d110*/  UIADD3 UR22, UR18, 0x100, URZ ;  /* 0x0000010012167890 */ /* 0x000fe4000fffe03f */
[----:B------:R-:W-:Y:S02]  /*d120*/  UIADD3 UR26, UR18, 0x200, URZ ;  /* 0x00000200121a7890 */ /* 0x000fe4000fffe03f */
[----:B------:R-:W-:Y:S01]  /*d130*/  UIADD3 UR30, UR18, 0x300, URZ ;  /* 0x00000300121e7890 */ /* 0x000fe2000fffe03f */
[----:B------:R-:W-:Y:S01]  /*d140*/  UMOV UR29, UR17 ;  /* 0x00000011001d7c82 */ /* 0x000fe20008000000 */
[----:B------:R-:W-:Y:S01]  /*d150*/  UMOV UR31, 0x40000040 ;  /* 0x40000040001f7882 */ /* 0x000fe20000000000 */
[----:B------:R-:W-:Y:S01]  /*d160*/  UIADD3 UR34, UR18, 0x400, URZ ;  /* 0x0000040012227890 */ /* 0x000fe2000fffe03f */
[----:B------:R-:W-:Y:S01]  /*d170*/  UMOV UR32, UR16 ;  /* 0x0000001000207c82 */ /* 0x000fe20008000000 */
[----:B------:R-:W-:Y:S01]  /*d180*/  UMOV UR33, UR17 ;  /* 0x0000001100217c82 */ /* 0x000fe20008000000 */
[----:B------:R-:W-:Y:S01]  /*d190*/  UMOV UR35, 0x40000040 ;  /* 0x4000004000237882 */ /* 0x000fe20000000000 */
[----:B------:R-:W-:Y:S01]  /*d1a0*/  UIADD3 UR6, UR18, 0x600, URZ ;  /* 0x0000060012067890 */ /* 0x000fe2000fffe03f */
[----:B--2---:R-:W-:Y:S01]  /*d1b0*/  SHF.R.U32.HI R3, RZ, 0x7, R3 ;  /* 0x00000007ff037819 */ /* 0x004fe20000011603 */
[----:B------:R-:W-:Y:S01]  /*d1c0*/  UMOV UR7, 0x40000040 ;  /* 0x4000004000077882 */ /* 0x000fe20000000000 */
[----:B------:R-:W-:Y:S01]  /*d1d0*/  UIADD3 UR10, UR18, 0x602, URZ ;  /* 0x00000602120a7890 */ /* 0x000fe2000fffe03f */
[----:B------:R-:W-:-:S02]  /*d1e0*/  UMOV UR11, 0x40000040 ;  /* 0x40000040000b7882 */ /* 0x000fc40000000000 */
[----:B-1----:R-:W-:Y:S01]  /*d1f0*/  VIADD R0, R3, 0x8 ;  /* 0x0000000803007836 */ /* 0x002fe20000000000 */
[----:B------:R-:W-:Y:S01]  /*d200*/  UIADD3 UR14, UR18, 0x6, URZ ;  /* 0x00000006120e7890 */ /* 0x000fe2000fffe03f */
[----:B------:R-:W-:-:S03]  /*d210*/  UMOV UR15, 0x40000040 ;  /* 0x40000040000f7882 */ /* 0x000fc60000000000 */
[----:B------:R1:W-:Y:S06]  /*d220*/  BAR.SYNC.DEFER_BLOCKING R0, 0x100 ;  /* 0x000400000000751d */ /* 0x0003ec0000010000 */
[----:B------:R-:W-:-:S06]  /*d230*/  WARPGROUP.ARRIVE ;  /* 0x00000000000079c5 */ /* 0x000fcc0000000000 */
[----:B------:R-:W-:Y:S03]  /*d240*/  QGMMA.64x32x32.F32.E4M3.E4M3 R184, gdesc[UR16], RZ, !UPT, gsb0 ;  /* 0x0060000010b879f3 */ /* 0x000fe6000c0008ff */
        /* <DEDUP_REMOVED lines=157> */
.L_x_766:
[----:B------:R-:W-:Y:S01]  /*dc20*/  ULEA UR6, UR40, UR37, 0x3 ;  /* 0x0000002528067291 */ /* 0x000fe2000f8e183f */
[----:B------:R-:W-:-:S08]  /*dc30*/  SHF.L.U32 R0, R14, 0x1f, RZ ;  /* 0x0000001f0e007819 */ /* 0x000fd000000006ff */
[----:B------:R1:W2:Y:S01]  /*dc40*/  SYNCS.PHASECHK.TRANS64.TRYWAIT P1, [UR6+0x2e850], R0 ;  /* 0x02e85000ff0075a7 */ /* 0x0002a20008020146 */
[----:B------:R-:W-:Y:S05]  /*dc50*/  @!P0 BRA `(.L_x_767) ;  /* 0x0000000000048947 */ /* 0x000fea0003800000 */
[----:B------:R-:W-:Y:S01]  /*dc60*/  BPT.TRAP 0x1 ;  /* 0x000000040000795c */ /* 0x000fe20000300000 */
.L_x_767:
[----:B--2---:R-:W-:Y:S05]  /*dc70*/  @P1 BRA `(.L_x_765) ;  /* 0x0000000000081947 */ /* 0x004fea0003800000 */
[----:B------:R-:W2:Y:S02]  /*dc80*/  SYNCS.PHASECHK.TRANS64.TRYWAIT P1, [UR6+0x2e850], R0 ;  /* 0x02e85000ff0075a7 */ /* 0x000ea40008020146 */
[----:B--2---:R-:W-:Y:S05]  /*dc90*/  @!P1 BRA `(.L_x_768) ;  /* 0x000000e400389947 */ /* 0x004fea0003800000 */
.L_x_765:
[----:B------:R-:W-:Y:S01]  /*dca0*/  UIADD3 UR6, UR37, 0x400, URZ ;  /* 0x0000040025067890 */ /* 0x000fe2000fffe03f */
[----:B------:R-:W-:Y:S01]  /*dcb0*/  WARPGROUP.ARRIVE ;  /* 0x00000000000079c5 */ /* 0x000fe20000000000 */
[----:B------:R-:W-:Y:S01]  /*dcc0*/  UMOV UR7, 0xc0000010 ;  /* 0xc000001000077882 */ /* 0x000fe20000000000 */
[----:B------:R-:W-:Y:S01]  /*dcd0*/  UMOV UR11, 0xc0000010 ;  /* 0xc0000010000b7882 */ /* 0x000fe20000000000 */
[----:B------:R-:W-:Y:S01]  /*dce0*/  USHF.R.U32.HI UR6, URZ, 0x4, UR6 ;  /* 0x000000043f067899 */ /* 0x000fe20008011606 */
[----:B-12---:R-:W-:Y:S02]  /*dcf0*/  FMNMX.FTZ R0, R184, R12, !PT ;  /* 0x0000000cb8007209 */ /* 0x006fe40007810000 */
[----:B------:R-:W1:Y:S01]  /*dd00*/  S2R R231, SR_TID.X ;  /* 0x0000000000e77919 */ /* 0x000e620000002100 */
[----:B------:R-:W-:Y:S01]  /*dd10*/  ULOP3.LUT UR6, UR6, 0x3fff, URZ, 0xc0, !UPT ;  /* 0x00003fff06067892 */ /* 0x000fe2000f8ec03f */
[----:B------:R-:W-:Y:S02]  /*dd20*/  FMNMX.FTZ R3, R185, R0, !PT ;  /* 0x00000000b9037209 */ /* 0x000fe40007810000 */
[----:B------:R-:W-:Y:S01]  /*dd30*/  FMNMX.FTZ R0, R186, R13, !PT ;  /* 0x0000000dba007209 */ /* 0x000fe20007810000 */
[----:B------:R-:W-:-:S03]  /*dd40*/  ULOP3.LUT UR6, UR6, 0x10000, URZ, 0xfc, !UPT ;  /* 0x0001000006067892 */ /* 0x000fc6000f8efc3f */
[----:B------:R-:W-:Y:S01]  /*dd50*/  FMNMX.FTZ R15, R187, R0, !PT ;  /* 0x00000000bb0f7209 */ /* 0x000fe20007810000 */
[----:B------:R-:W-:Y:S01]  /*dd60*/  UIMAD UR6, UR40, 0x700, UR6 ;  /* 0x00000700280678a4 */ /* 0x000fe2000f8e0206 */
[----:B------:R-:W-:Y:S02]  /*dd70*/  FMNMX.FTZ R0, R188, R3, !PT ;  /* 0x00000003bc007209 */ /* 0x000fe40007810000 */
[----:B------:R-:W-:Y:S01]  /*dd80*/  FMNMX.FTZ R14, R190, R15, !PT ;  /* 0x0000000fbe0e7209 */ /* 0x000fe20007810000 */
[----:B------:R-:W-:Y:S01]  /*dd90*/  UIADD3 UR10, UR6, 0x100, URZ ;  /* 0x00000100060a7890 */ /* 0x000fe2000fffe03f */
[----:B------:R-:W-:Y:S02]  /*dda0*/  FMNMX.FTZ R3, R189, R0, !PT ;  /* 0x00000000bd037209 */ /* 0x000fe40007810000 */
[----:B------:R-:W-:Y:S02]  /*ddb0*/  FMNMX.FTZ R15, R191, R14, !PT ;  /* 0x0000000ebf0f7209 */ /* 0x000fe40007810000 */
[----:B------:R-:W-:Y:S01]  /*ddc0*/  QGMMA.64x128x32.F32.E4M3.E4M3 R24, R224, gdesc[UR4], R24, gsb0 ;  /* 0x01e00004e0187df3 */ /* 0x000fe20008000818 */
        /* <DEDUP_REMOVED lines=71> */
[----:B------:R-:W-:Y:S01]  /*e240*/  FMNMX.FTZ R3, R133, R0, !PT ;  /* 0x0000000085037209 */ /* 0x000fe20007810000 */
[----:B------:R-:W-:Y:S02]  /*e250*/  WARPGROUP.DEPBAR.LE gsb0, 0x0 ;  /* 0x00008000000079c5 */ /* 0x000fe40000010000 */
[----:B------:R-:W-:Y:S01]  /*e260*/  WARPGROUP.ARRIVE ;  /* 0x00000000000079c5 */ /* 0x000fe20000000000 */
[----:B------:R-:W-:Y:S02]  /*e270*/  FMNMX.FTZ R15, R135, R14, !PT ;  /* 0x0000000e870f7209 */ /* 0x000fe40007810000 */
[----:B------:R-:W-:-:S02]  /*e280*/  FMNMX.FTZ R0, R104, R3, !PT ;  /* 0x0000000368007209 */ /* 0x000fc40007810000 */
[----:B------:R-:W-:Y:S01]  /*e290*/  FMNMX.FTZ R14, R106, R15, !PT ;  /* 0x0000000f6a0e7209 */ /* 0x000fe20007810000 */
[----:B------:R-:W-:Y:S01]  /*e2a0*/  QGMMA.64x128x32.F32.E4M3.E4M3 R24, R220, gdesc[UR8], R24, gsb0 ;  /* 0x01e00008dc187df3 */ /* 0x000fe20008000818 */
[----:B------:R-:W-:Y:S01]  /*e2b0*/  UIADD3 UR10, UR6, 0x200, URZ ;  /* 0x00000200060a7890 */ /* 0x000fe2000fffe03f */
[----:B------:R-:W-:Y:S01]  /*e2c0*/  FMNMX.FTZ R3, R105, R0, !PT ;  /* 0x0000000069037209 */ /* 0x000fe20007810000 */
[----:B------:R-:W-:Y:S01]  /*e2d0*/  UMOV UR11, 0xc0000010 ;  /* 0xc0000010000b7882 */ /* 0x000fe20000000000 */
        /* <DEDUP_REMOVED lines=29> */
[----:B-1----:R-:W-:Y:S01]  /*e4b0*/  SHF.R.U32.HI R231, RZ, 0x7, R231 ;  /* 0x00000007ffe77819 */ /* 0x002fe200000116e7 */
[----:B------:R-:W1:Y:S04]  /*e4c0*/  SHFL.BFLY PT, R0, R15, 0x2, 0x1f ;  /* 0x0c401f000f007f89 */ /* 0x000e6800000e0000 */
[----:B------:R-:W2:Y:S01]  /*e4d0*/  SHFL.BFLY PT, R3, R14, 0x2, 0x1f ;  /* 0x0c401f000e037f89 */ /* 0x000ea200000e0000 */
[----:B-1----:R-:W-:Y:S02]  /*e4e0*/  FMNMX.FTZ R20, R15, R0, !PT ;  /* 0x000000000f147209 */ /* 0x002fe40007810000 */
[----:B--2---:R-:W-:-:S03]  /*e4f0*/  FMNMX.FTZ R21, R14, R3, !PT ;  /* 0x000000030e157209 */ /* 0x004fc60007810000 */
[----:B------:R-:W1:Y:S04]  /*e500*/  SHFL.BFLY PT, R3, R20, 0x1, 0x1f ;  /* 0x0c201f0014037f89 */ /* 0x000e6800000e0000 */
[----:B------:R-:W2:Y:S01]  /*e510*/  SHFL.BFLY PT, R0, R21, 0x1, 0x1f ;  /* 0x0c201f0015007f89 */ /* 0x000ea200000e0000 */
[----:B-1----:R-:W-:Y:S02]  /*e520*/  FMNMX.FTZ R3, R20, R3, !PT ;  /* 0x0000000314037209 */ /* 0x002fe40007810000 */
[----:B--2---:R-:W-:-:S03]  /*e530*/  FMNMX.FTZ R0, R21, R0, !PT ;  /* 0x0000000015007209 */ /* 0x004fc60007810000 */
[----:B------:R-:W-:Y:S01]  /*e540*/  FADD.FTZ R15, -R3, R12 ;  /* 0x0000000c030f7221 */ /* 0x000fe20000010100 */
[----:B------:R-:W-:Y:S02]  /*e550*/  WARPGROUP.DEPBAR.LE gsb0, 0x0 ;  /* 0x00008000000079c5 */ /* 0x000fe40000010000 */
[----:B------:R-:W-:-:S06]  /*e560*/  WARPGROUP.ARRIVE ;  /* 0x00000000000079c5 */ /* 0x000fcc0000000000 */
[----:B------:R-:W-:Y:S01]  /*e570*/  QGMMA.64x128x32.F32.E4M3.E4M3 R24, R216, gdesc[UR8], R24, gsb0 ;  /* 0x01e00008d8187df3 */ /* 0x000fe20008000818 */
[----:B------:R-:W-:Y:S01]  /*e580*/  UIADD3 UR10, UR6, 0x300, URZ ;  /* 0x00000300060a7890 */ /* 0x000fe2000fffe03f */
[----:B------:R-:W-:Y:S01]  /*e590*/  UMOV UR11, 0xc0000010 ;  /* 0xc0000010000b7882 */ /* 0x000fe20000000000 */
[----:B------:R-:W-:Y:S02]  /*e5a0*/  WARPGROUP.DEPBAR.LE gsb0, 0x0 ;  /* 0x00008000000079c5 */ /* 0x000fe40000010000 */
[----:B------:R-:W-:Y:S01]  /*e5b0*/  WARPGROUP.ARRIVE ;  /* 0x00000000000079c5 */ /* 0x000fe20000000000 */
[----:B------:R-:W-:Y:S01]  /*e5c0*/  FMUL.FTZ R216, R2, R15 ;  /* 0x0000000f02d87220 */ /* 0x000fe20000410000 */
[----:B------:R-:W-:-:S03]  /*e5d0*/  FADD.FTZ R15, -R0, R13 ;  /* 0x0000000d000f7221 */ /* 0x000fc60000010100 */
[----:B------:R-:W-:Y:S02]  /*e5e0*/  MUFU.EX2 R13, R216 ;  /* 0x000000d8000d7308 */ /* 0x000fe40000000800 */
[----:B------:R-:W-:Y:S01]  /*e5f0*/  QGMMA.64x128x32.F32.E4M3.E4M3 R24, R212, gdesc[UR8], R24, gsb0 ;  /* 0x01e00008d4187df3 */ /* 0x000fe20008000818 */
[----:B------:R-:W-:Y:S01]  /*e600*/  UIADD3 UR10, UR6, 0x400, URZ ;  /* 0x00000400060a7890 */ /* 0x000fe2000fffe03f */
[C---:B------:R-:W-:Y:S01]  /*e610*/  FMUL.FTZ R12, R2.reuse, R15 ;  /* 0x0000000f020c7220 */ /* 0x040fe20000410000 */
[----:B------:R-:W-:Y:S01]  /*e620*/  UMOV UR11, 0xc0000010 ;  /* 0xc0000010000b7882 */ /* 0x000fe20000000000 */
[----:B------:R-:W-:-:S04]  /*e630*/  FFMA.FTZ R15, R2, R3, -8 ;  /* 0xc1000000020f7423 */ /* 0x000fc80000010003 */
        /* <DEDUP_REMOVED lines=56> */
[C---:B------:R-:W-:Y:S01]  /*e9c0*/  FFMA.FTZ R101, R2.reuse, R0, -8 ;  /* 0xc100000002657423 */ /* 0x040fe20000010000 */
[----:B------:R-:W1:Y:S03]  /*e9d0*/  MUFU.EX2 R14, R14 ;  /* 0x0000000e000e7308 */ /* 0x000e660000000800 */
        /* <DEDUP_REMOVED lines=30> */
[----:B--2---:R-:W-:-:S01]  /*ebc0*/  FFMA.FTZ R5, R12, R5, R197 ;  /* 0x000000050c057223 */ /* 0x004fc200000100c5 */
[C-C-:B------:R-:W-:Y:S01]  /*ebd0*/  FFMA.FTZ R139, R2.reuse, R139, -R101.reuse ;  /* 0x0000008b028b7223 */ /* 0x140fe20000010865 */
[----:B------:R-:W-:-:S01]  /*ebe0*/  FFMA.FTZ R142, R2, R142, -R101 ;  /* 0x0000008e028e7223 */ /* 0x000fc20000010865 */
[C-C-:B------:R-:W-:Y:S01]  /*ebf0*/  FFMA.FTZ R143, R2.reuse, R143, -R101.reuse ;  /* 0x0000008f028f7223 */ /* 0x140fe20000010865 */
[----:B------:R-:W-:-:S01]  /*ec00*/  FFMA.FTZ R146, R2, R146, -R101 ;  /* 0x0000009202927223 */ /* 0x000fc20000010865 */
[C-C-:B------:R-:W-:Y:S01]  /*ec10*/  FFMA.FTZ R147, R2.reuse, R147, -R101.reuse ;  /* 0x0000009302937223 */ /* 0x140fe20000010865 */
[----:B------:R-:W-:-:S01]  /*ec20*/  FFMA.FTZ R150, R2, R150, -R101 ;  /* 0x0000009602967223 */ /* 0x000fc20000010865 */
[----:B------:R-:W2:Y:S01]  /*ec30*/  MUFU.EX2 R20, R20 ;  /* 0x0000001400147308 */ /* 0x000ea20000000800 */
        /* <DEDUP_REMOVED lines=8> */
[----:B---3--:R-:W-:-:S01]  /*ecc0*/  FADD.FTZ R6, R186, R5 ;  /* 0x00000005ba067221 */ /* 0x008fc20000010000 */
[C-C-:B------:R-:W-:Y:S01]  /*ecd0*/  FFMA.FTZ R131, R2.reuse, R131, -R101.reuse ;  /* 0x0000008302837223 */ /* 0x140fe20000010865 */
[----:B------:R-:W-:-:S01]  /*ece0*/  FFMA.FTZ R134, R2, R134, -R101 ;  /* 0x0000008602867223 */ /* 0x000fc20000010865 */
[C-C-:B------:R-:W-:Y:S01]  /*ecf0*/  FFMA.FTZ R135, R2.reuse, R135, -R101.reuse ;  /* 0x0000008702877223 */ /* 0x140fe20000010865 */
[----:B------:R-:W-:-:S01]  /*ed00*/  FFMA.FTZ R106, R2, R106, -R101 ;  /* 0x0000006a026a7223 */ /* 0x000fc20000010865 */
[----:B------:R-:W-:Y:S01]  /*ed10*/  FFMA.FTZ R107, R2, R107, -R101 ;  /* 0x0000006b026b7223 */ /* 0x000fe20000010865 */
[----:B------:R-:W-:Y:S01]  /*ed20*/  IADD3 R198, -R231, 0xb, RZ ;  /* 0x0000000be7c67810 */ /* 0x000fe20007ffe1ff */
[----:B------:R-:W3:Y:S01]  /*ed30*/  MUFU.EX2 R185, R185 ;  /* 0x000000b900b97308 */ /* 0x000ee20000000800 */
[----:B--2---:R-:W-:-:S01]  /*ed40*/  FADD.FTZ R196, R20, R199 ;  /* 0x000000c714c47221 */ /* 0x004fc20000010000 */
[----:B------:R-:W2:Y:S01]  /*ed50*/  S2R R231, SR_TID.X ;  /* 0x0000000000e77919 */ /* 0x000ea20000002100 */
[----:B------:R-:W-:-:S01]  /*ed60*/  FFMA.FTZ R110, R2, R110, -R101 ;  /* 0x0000006e026e7223 */ /* 0x000fc20000010865 */
[C-C-:B------:R-:W-:Y:S01]  /*ed70*/  FFMA.FTZ R111, R2.reuse, R111, -R101.reuse ;  /* 0x0000006f026f7223 */ /* 0x140fe20000010865 */
[----:B------:R-:W-:-:S01]  /*ed80*/  FFMA.FTZ R114, R2, R114, -R101 ;  /* 0x0000007202727223 */ /* 0x000fc20000010865 */
[C-C-:B------:R-:W-:Y:S01]  /*ed90*/  FFMA.FTZ R115, R2.reuse, R115, -R101.reuse ;  /* 0x0000007302737223 */ /* 0x140fe20000010865 */
[----:B------:R-:W-:-:S01]  /*eda0*/  FFMA.FTZ R118, R2, R118, -R101 ;  /* 0x0000007602767223 */ /* 0x000fc20000010865 */
[----:B------:R-:W4:Y:S01]  /*edb0*/  MUFU.EX2 R190, R190 ;  /* 0x000000be00be7308 */ /* 0x000f220000000800 */
        /* <DEDUP_REMOVED lines=11> */
[----:B------:R-:W-:Y:S01]  /*ee70*/  FFMA.FTZ R101, R2, R103, -R101 ;  /* 0x0000006702657223 */ /* 0x000fe20000010865 */
[----:B------:R-:W-:-:S02]  /*ee80*/  WARPGROUP.DEPBAR.LE gsb0, 0x0 ;  /* 0x00008000000079c5 */ /* 0x000fc40000010000 */
[----:B------:R-:W-:Y:S01]  /*ee90*/  WARPGROUP.ARRIVE ;  /* 0x00000000000079c5 */ /* 0x000fe20000000000 */
[----:B------:R-:W3:Y:S01]  /*eea0*/  MUFU.EX2 R191, R191 ;  /* 0x000000bf00bf7308 */ /* 0x000ee20000000800 */
[----:B----4-:R-:W-:-:S04]  /*eeb0*/  FADD.FTZ R6, R190, R5 ;  /* 0x00000005be067221 */ /* 0x010fc80000010000 */
[----:B------:R-:W-:Y:S01]  /*eec0*/  QGMMA.64x128x32.F32.E4M3.E4M3 R24, R208, gdesc[UR8], R24, gsb0 ;  /* 0x01e00008d0187df3 */ /* 0x000fe20008000818 */
[----:B------:R-:W-:Y:S01]  /*eed0*/  UIADD3 UR10, UR6, 0x500, URZ ;  /* 0x00000500060a7890 */ /* 0x000fe2000fffe03f */
[----:B------:R-:W-:Y:S01]  /*eee0*/  UMOV UR11, 0xc0000010 ;  /* 0xc0000010000b7882 */ /* 0x000fe20000000000 */
[----:B------:R-:W4:Y:S01]  /*eef0*/  MUFU.EX2 R189, R189 ;  /* 0x000000bd00bd7308 */ /* 0x000f220000000800 */
[----:B-1----:R-:W-:-:S01]  /*ef00*/  FADD.FTZ R196, R184, R199 ;  /* 0x000000c7b8c47221 */ /* 0x002fc20000010000 */
[----:B------:R-:W-:Y:S01]  /*ef10*/  UIADD3 UR6, UR6, 0x600, URZ ;  /* 0x0000060006067890 */ /* 0x000fe2000fffe03f */
[----:B--2---:R-:W-:-:S05]  /*ef20*/  LOP3.LUT P1, RZ, R231, 0x7f, RZ, 0xc0, !PT ;  /* 0x0000007fe7ff7812 */ /* 0x004fca000782c0ff */
[----:B------:R-:W1:Y:S01]  /*ef30*/  MUFU.EX2 R192, R192 ;  /* 0x000000c000c07308 */ /* 0x000e620000000800 */
[----:B---3--:R-:W-:-:S07]  /*ef40*/  FADD.FTZ R5, R191, R6 ;  /* 0x00000006bf057221 */ /* 0x008fce0000010000 */
[----:B------:R-:W2:Y:S01]  /*ef50*/  MUFU.EX2 R188, R188 ;  /* 0x000000bc00bc7308 */ /* 0x000ea20000000800 */
[----:B----4-:R-:W-:-:S07]  /*ef60*/  FADD.FTZ R199, R189, R196 ;  /* 0x000000c4bdc77221 */ /* 0x010fce0000010000 */
        /* <DEDUP_REMOVED lines=30> */
[----:B------:R-:W-:Y:S02]  /*f150*/  WARPGROUP.DEPBAR.LE gsb0, 0x0 ;  /* 0x00008000000079c5 */ /* 0x000fe40000010000 */
[----:B------:R-:W-:-:S04]  /*f160*/  WARPGROUP.ARRIVE ;  /* 0x00000000000079c5 */ /* 0x000fc80000000000 */
[----:B------:R-:W3:Y:S01]  /*f170*/  MUFU.EX2 R180, R180 ;  /* 0x000000b400b47308 */ /* 0x000ee20000000800 */
[----:B-1----:R-:W-:-:S01]  /*f180*/  FADD.FTZ R5, R177, R6 ;  /* 0x00000006b1057221 */ /* 0x002fc20000010000 */
[----:B------:R-:W-:Y:S06]  /*f190*/  QGMMA.64x128x32.F32.E4M3.E4M3 R24, R204, gdesc[UR8], R24, gsb0 ;  /* 0x01e00008cc187df3 */ /* 0x000fec0008000818 */
        /* <DEDUP_REMOVED lines=35> */
[----:B------:R-:W-:Y:S02]  /*f3d0*/  WARPGROUP.DEPBAR.LE gsb0, 0x0 ;  /* 0x00008000000079c5 */ /* 0x000fe40000010000 */
[----:B------:R-:W-:Y:S01]  /*f3e0*/  WARPGROUP.ARRIVE ;  /* 0x00000000000079c5 */ /* 0x000fe20000000000 */
[----:B-1----:R-:W-:-:S04]  /*f3f0*/  FADD.FTZ R6, R164, R5 ;  /* 0x00000005a4067221 */ /* 0x002fc80000010000 */
[----:B------:R-:W1:Y:S01]  /*f400*/  MUFU.EX2 R167, R167 ;  /* 0x000000a700a77308 */ /* 0x000e620000000800 */
[----:B------:R-:W-:Y:S01]  /*f410*/  QGMMA.64x128x32.F32.E4M3.E4M3 R24, R200, gdesc[UR4], R24, gsb0 ;  /* 0x01e00004c8187df3 */ /* 0x000fe20008000818 */
[----:B--2---:R-:W-:-:S06]  /*f420*/  FADD.FTZ R196, R166, R199 ;  /* 0x000000c7a6c47221 */ /* 0x004fcc0000010000 */
        /* <DEDUP_REMOVED lines=34> */
[----:B------:R-:W-:-:S06]  /*f650*/  WARPGROUP.DEPBAR.LE gsb0, 0x0 ;  /* 0x00008000000079c5 */ /* 0x000fcc0000010000 */
[----:B------:R-:W1:Y:S01]  /*f660*/  MUFU.EX2 R122, R122 ;  /* 0x0000007a007a7308 */ /* 0x000e620000000800 */
[----:B--2---:R-:W-:-:S01]  /*f670*/  FADD.FTZ R199, R151, R196 ;  /* 0x000000c497c77221 */ /* 0x004fc20000010000 */
[----:B------:R-:W-:-:S05]  /*f680*/  IMAD.U32 R200, RZ, RZ, UR48 ;  /* 0x00000030ffc87e24 */ /* 0x000fca000f8e00ff */
[----:B------:R-:W-:Y:S01]  /*f690*/  @!P1 LEA R200, R200, UR37, 0x3 ;  /* 0x00000025c8c89c11 */ /* 0x000fe2000f8e18ff */
        /* <DEDUP_REMOVED lines=66> */
[----:B------:R-:W-:-:S05]  /*fac0*/  @!P1 VIADD R5, R200, 0x2e840 ;  /* 0x0002e840c8059836 */ /* 0x000fca0000000000 */
[----:B------:R-:W-:Y:S01]  /*fad0*/  @!P1 PRMT R5, RZ, 0x654, R5 ;  /* 0x00000654ff059816 */ /* 0x000fe20000000005 */
[----:B------:R-:W2:Y:S01]  /*fae0*/  MUFU.EX2 R91, R91 ;  /* 0x0000005b005b7308 */ /* 0x000ea20000000800 */
[----:B---3--:R-:W-:-:S01]  /*faf0*/  FADD.FTZ R196, R90, R199 ;  /* 0x000000c75ac47221 */ /* 0x008fc20000010000 */
[----:B------:R3:W-:Y:S06]  /*fb00*/  BAR.ARV R198, 0x100 ;  /* 0x000400c60000751d */ /* 0x0007ec0000002000 */
[----:B------:R-:W4:Y:S01]  /*fb10*/  MUFU.EX2 R92, R92 ;  /* 0x0000005c005c7308 */ /* 0x000f220000000800 */
[----:B-1----:R-:W-:-:S01]  /*fb20*/  FADD.FTZ R199, R89, R6 ;  /* 0x0000000659c77221 */ /* 0x002fc20000010000 */
[----:B------:R1:W-:Y:S06]  /*fb30*/  @!P1 SYNCS.ARRIVE.TRANS64.RED.A1T0 RZ, [R5+URZ], RZ ;  /* 0x000000ff05ff99a7 */ /* 0x0003ec000810043f */
[----:B------:R-:W5:Y:S01]  /*fb40*/  MUFU.EX2 R94, R94 ;  /* 0x0000005e005e7308 */ /* 0x000f620000000800 */
[----:B--2---:R-:W-:-:S07]  /*fb50*/  FADD.FTZ R201, R91, R196 ;  /* 0x000000c45bc97221 */ /* 0x004fce0000010000 */
[----:B------:R-:W1:Y:S01]  /*fb60*/  MUFU.EX2 R93, R93 ;  /* 0x0000005d005d7308 */ /* 0x000e620000000800 */
[----:B----4-:R-:W-:-:S07]  /*fb70*/  FADD.FTZ R6, R92, R199 ;  /* 0x000000c75c067221 */ /* 0x010fce0000010000 */
[----:B------:R-:W2:Y:S01]  /*fb80*/  MUFU.EX2 R95, R95 ;  /* 0x0000005f005f7308 */ /* 0x000ea20000000800 */
[----:B-----5:R-:W-:-:S07]  /*fb90*/  FADD.FTZ R196, R94, R201 ;  /* 0x000000c95ec47221 */ /* 0x020fce0000010000 */
[----:B------:R-:W4:Y:S01]  /*fba0*/  MUFU.EX2 R96, R96 ;  /* 0x0000006000607308 */ /* 0x000f220000000800 */
[----:B-1----:R-:W-:-:S07]  /*fbb0*/  FADD.FTZ R5, R93, R6 ;  /* 0x000000065d057221 */ /* 0x002fce0000010000 */
[----:B------:R-:W1:Y:S01]  /*fbc0*/  MUFU.EX2 R98, R98 ;  /* 0x0000006200627308 */ /* 0x000e620000000800 */
[----:B--2---:R-:W-:-:S07]  /*fbd0*/  FADD.FTZ R103, R95, R196 ;  /* 0x000000c45f677221 */ /* 0x004fce0000010000 */
[----:B------:R-:W2:Y:S01]  /*fbe0*/  MUFU.EX2 R97, R97 ;  /* 0x0000006100617308 */ /* 0x000ea20000000800 */
[----:B----4-:R-:W-:-:S07]  /*fbf0*/  FADD.FTZ R6, R96, R5 ;  /* 0x0000000560067221 */ /* 0x010fce0000010000 */
        /* <DEDUP_REMOVED lines=9> */
[----:B--2---:R-:W-:-:S01]  /*fc90*/  FADD.FTZ R196, R102, R103 ;  /* 0x0000006766c47221 */ /* 0x004fc20000010000 */
[----:B----4-:R-:W-:-:S03]  /*fca0*/  FADD.FTZ R6, R15, R6 ;  /* 0x000000060f067221 */ /* 0x010fc60000010000 */
[----:B-1----:R-:W-:Y:S01]  /*fcb0*/  FADD.FTZ R5, R101, R196 ;  /* 0x000000c465057221 */ /* 0x002fe20000010000 */
[----:B---3--:R-:W-:Y:S06]  /*fcc0*/  @!P0 BRA `(.L_x_769) ;  /* 0x0000000000048947 */ /* 0x008fec0003800000 */
[----:B------:R-:W-:Y:S01]  /*fcd0*/  BPT.TRAP 0x1 ;  /* 0x000000040000795c */ /* 0x000fe20000300000 */
.L_x_769:
        /* <DEDUP_REMOVED lines=100> */
[----:B------:R-:W-:Y:S01]  /*10320*/  VIADD R4, R4, 0xffffffff ;  /* 0xffffffff04047836 */ /* 0x000fe20000000000 */
[----:B------:R-:W-:Y:S01]  /*10330*/  F2FP.SATFINITE.E4M3.F32.PACK_AB_MERGE_C R226, R189, R184, R188 ;  /* 0x000000b8bde2723e */ /* 0x000fe200048070bc */
[----:B------:R-:W-:Y:S01]  /*10340*/  IMAD.MOV.U32 R13, RZ, RZ, R0 ;  /* 0x000000ffff0d7224 */ /* 0x000fe200078e0000 */
        /* <DEDUP_REMOVED lines=26> */
[----:B------:R-:W-:Y:S01]  /*104f0*/  F2FP.SATFINITE.E4M3.F32.PACK_AB_MERGE_C R203, R99, R98, R101 ;  /* 0x0000006263cb723e */ /* 0x000fe20004807065 */
[----:B------:R-:W-:Y:S06]  /*10500*/  @P1 BRA `(.L_x_770) ;  /* 0xffffffc800801947 */ /* 0x000fec000383ffff */
.L_x_760:
[----:B------:R-:W-:-:S13]  /*10510*/  ISETP.GE.AND P1, PT, R4, R230, PT ;  /* 0x000000e60400720c */ /* 0x000fda0003f26270 */
[----:B------:R-:W-:Y:S05]  /*10520*/  @!P1 BRA `(.L_x_771) ;  /* 0x0000005c00249947 */ /* 0x000fea0003800000 */
[----:B------:R-:W-:Y:S01]  /*10530*/  IMAD.MOV.U32 R13, RZ, RZ, R0 ;  /* 0x000000ffff0d7224 */ /* 0x000fe200078e0000 */
[----:B------:R-:W-:Y:S01]  /*10540*/  UMOV UR50, UR48 ;  /* 0x0000003000327c82 */ /* 0x000fe20008000000 */
[----:B------:R-:W-:Y:S01]  /*10550*/  IMAD.MOV.U32 R12, RZ, RZ, R3 ;  /* 0x000000ffff0c7224 */ /* 0x000fe200078e0003 */
[----:B------:R-:W-:Y:S01]  /*10560*/  ULDC UR40, c[0x0][0x9e4] ;  /* 0x0002790000287ab9 */ /* 0x000fe20000000800 */
[----:B------:R-:W-:Y:S01]  /*10570*/  IMAD.MOV.U32 R14, RZ, RZ, R18 ;  /* 0x000000ffff0e7224 */ /* 0x000fe200078e0012 */
[----:B------:R-:W-:Y:S01]  /*10580*/  ULDC UR48, c[0x0][0x9dc] ;  /* 0x0002770000307ab9 */ /* 0x000fe20000000800 */
[----:B------:R-:W-:Y:S01]  /*10590*/  IMAD.IADD R11, R232, 0x1, R8 ;  /* 0x00000001e80b7824 */ /* 0x000fe200078e0208 */
[----:B------:R-:W-:Y:S01]  /*105a0*/  ULDC UR45, c[0x0][0x2e0] ;  /* 0x0000b800002d7ab9 */ /* 0x000fe20000000800 */
[----:B------:R-:W-:-:S05]  /*105b0*/  ULDC UR41, c[0x0][0x9e0] ;  /* 0x0002780000297ab9 */ /* 0x000fca0000000800 */
.L_x_789:
[----:B------:R-:W-:Y:S01]  /*105c0*/  ISETP.NE.AND P2, PT, RZ, UR39, PT ;  /* 0x00000027ff007c0c */ /* 0x000fe2000bf45270 */
[----:B------:R-:W-:-:S04]  /*105d0*/  UISETP.NE.AND UP0, UPT, UR50, 0x1, UPT ;  /* 0x000000013200788c */ /* 0x000fc8000bf05270 */
[----:B------:R-:W-:-:S06]  /*105e0*/  USEL UR6, URZ, 0x1, UP0 ;  /* 0x000000013f067887 */ /* 0x000fcc0008000000 */
[----:B------:R-:W-:Y:S02]  /*105f0*/  LOP3.LUT R18, R14, UR6, RZ, 0x3c, !PT ;  /* 0x000000060e127c12 */ /* 0x000fe4000f8e3cff */
[----:B------:R-:W-:Y:S05]  /*10600*/  @P2 BRA `(.L_x_772) ;  /* 0x0000000000342947 */ /* 0x000fea0003800000 */
[----:B------:R-:W-:Y:S05]  /*10610*/  @!P0 BRA `(.L_x_773) ;  /* 0x0000000000048947 */ /* 0x000fea0003800000 */
[----:B------:R-:W-:Y:S01]  /*10620*/  BPT.TRAP 0x1 ;  /* 0x000000040000795c */ /* 0x000fe20000300000 */
.L_x_773:
        /* <DEDUP_REMOVED lines=8> */
.L_x_774:
[----:B--2---:R-:W-:Y:S05]  /*106b0*/  @P1 BRA `(.L_x_772) ;  /* 0x0000000000081947 */ /* 0x004fea0003800000 */
[----:B------:R-:W2:Y:S02]  /*106c0*/  SYNCS.PHASECHK.TRANS64.TRYWAIT P1, [UR6+0x2e830], R0 ;  /* 0x02e83000ff0075a7 */ /* 0x000ea40008020146 */
[----:B--2---:R-:W-:Y:S05]  /*106d0*/  @!P1 BRA `(.L_x_775) ;  /* 0x000000b800c09947 */ /* 0x004fea0003800000 */
.L_x_772:
        /* <DEDUP_REMOVED lines=16> */
[----:B------:R-:W-:Y:S01]  /*107e0*/  UMOV UR18, UR51 ;  /* 0x0000003300127c82 */ /* 0x000fe20008000000 */
[----:B------:R-:W-:Y:S01]  /*107f0*/  UIADD3 UR30, UR51, 0x300, URZ ;  /* 0x00000300331e7890 */ /* 0x000fe2000fffe03f */
[----:B------:R-:W-:Y:S01]  /*10800*/  UMOV UR29, UR17 ;  /* 0x00000011001d7c82 */ /* 0x000fe20008000000 */
[----:B------:R-:W-:Y:S01]  /*10810*/  UMOV UR31, 0x40000040 ;  /* 0x40000040001f7882 */ /* 0x000fe20000000000 */
[----:B------:R-:W-:Y:S01]  /*10820*/  UIADD3 UR34, UR51, 0x400, URZ ;  /* 0x0000040033227890 */ /* 0x000fe2000fffe03f */
[----:B------:R-:W-:Y:S01]  /*10830*/  UMOV UR32, UR16 ;  /* 0x0000001000207c82 */ /* 0x000fe20008000000 */
[----:B------:R-:W-:Y:S01]  /*10840*/  UMOV UR33, UR17 ;  /* 0x0000001100217c82 */ /* 0x000fe20008000000 */
[----:B------:R-:W-:Y:S01]  /*10850*/  UMOV UR35, 0x40000040 ;  /* 0x4000004000237882 */ /* 0x000fe20000000000 */
[----:B--2---:R-:W-:Y:S01]  /*10860*/  SHF.R.U32.HI R3, RZ, 0x7, R3 ;  /* 0x00000007ff037819 */ /* 0x004fe20000011603 */
[----:B------:R-:W-:Y:S01]  /*10870*/  UIADD3 UR6, UR51, 0x600, URZ ;  /* 0x0000060033067890 */ /* 0x000fe2000fffe03f */
[----:B------:R-:W-:Y:S01]  /*10880*/  UMOV UR7, 0x40000040 ;  /* 0x4000004000077882 */ /* 0x000fe20000000000 */
[----:B------:R-:W-:-:S02]  /*10890*/  UIADD3 UR10, UR51, 0x602, URZ ;  /* 0x00000602330a7890 */ /* 0x000fc4000fffe03f */
[----:B-1----:R-:W-:Y:S01]  /*108a0*/  VIADD R0, R3, 0x8 ;  /* 0x0000000803007836 */ /* 0x002fe20000000000 */
[----:B------:R-:W-:Y:S01]  /*108b0*/  UMOV UR11, 0x40000040 ;  /* 0x40000040000b7882 */ /* 0x000fe20000000000 */
[----:B------:R-:W-:Y:S01]  /*108c0*/  UIADD3 UR14, UR51, 0x6, URZ ;  /* 0x00000006330e7890 */ /* 0x000fe2000fffe03f */
[----:B------:R-:W-:Y:S02]  /*108d0*/  UMOV UR15, 0x40000040 ;  /* 0x40000040000f7882 */ /* 0x000fe40000000000 */
        /* <DEDUP_REMOVED lines=156> */
.L_x_777:
[----:B------:R-:W-:Y:S01]  /*112a0*/  ULEA UR6, UR50, UR37, 0x3 ;  /* 0x0000002532067291 */ /* 0x000fe2000f8e183f */
[----:B------:R-:W-:-:S08]  /*112b0*/  SHF.L.U32 R0, R14, 0x1f, RZ ;  /* 0x0000001f0e007819 */ /* 0x000fd000000006ff */
[----:B------:R1:W2:Y:S01]  /*112c0*/  SYNCS.PHASECHK.TRANS64.TRYWAIT P1, [UR6+0x2e850], R0 ;  /* 0x02e85000ff0075a7 */ /* 0x0002a20008020146 */
[----:B------:R-:W-:Y:S05]  /*112d0*/  @!P0 BRA `(.L_x_778) ;  /* 0x0000000000048947 */ /* 0x000fea0003800000 */
[----:B------:R-:W-:Y:S01]  /*112e0*/  BPT.TRAP 0x1 ;  /* 0x000000040000795c */ /* 0x000fe20000300000 */
.L_x_778:
[----:B--2---:R-:W-:Y:S05]  /*112f0*/  @P1 BRA `(.L_x_776) ;  /* 0x0000000000081947 */ /* 0x004fea0003800000 */
[----:B------:R-:W2:Y:S02]  /*11300*/  SYNCS.PHASECHK.TRANS64.TRYWAIT P1, [UR6+0x2e850], R0 ;  /* 0x02e85000ff0075a7 */ /* 0x000ea40008020146 */
[----:B--2---:R-:W-:Y:S05]  /*11310*/  @!P1 BRA `(.L_x_779) ;  /* 0x000000ac00c89947 */ /* 0x004fea0003800000 */
.L_x_776:
[----:B------:R-:W-:Y:S01]  /*11320*/  UIADD3 UR6, UR37, 0x400, URZ ;  /* 0x0000040025067890 */ /* 0x000fe2000fffe03f */
[----:B------:R-:W-:Y:S01]  /*11330*/  WARPGROUP.ARRIVE ;  /* 0x00000000000079c5 */ /* 0x000fe20000000000 */
[----:B------:R-:W-:Y:S01]  /*11340*/  UMOV UR7, 0xc0000010 ;  /* 0xc000001000077882 */ /* 0x000fe20000000000 */
[----:B------:R-:W-:Y:S01]  /*11350*/  UMOV UR11, 0xc0000010 ;  /* 0xc0000010000b7882 */ /* 0x000fe20000000000 */
[----:B------:R-:W-:-:S03]  /*11360*/  USHF.R.U32.HI UR6, URZ, 0x4, UR6 ;  /* 0x000000043f067899 */ /* 0x000fc60008011606 */
[----:B--2---:R-:W2:Y:S01]  /*11370*/  S2R R3, SR_TID.X ;  /* 0x0000000000037919 */ /* 0x004ea20000002100 */
[----:B------:R-:W3:Y:S01]  /*11380*/  LDC R20, c[0x0][0x288] ;  /* 0x0000a200ff147b82 */ /* 0x000ee20000000800 */
[----:B-1----:R-:W-:Y:S01]  /*11390*/  IMAD.U32 R0, RZ, RZ, UR49 ;  /* 0x00000031ff007e24 */ /* 0x002fe2000f8e00ff */
[----:B------:R-:W-:-:S04]  /*113a0*/  ULOP3.LUT UR6, UR6, 0x3fff, URZ, 0xc0, !UPT ;  /* 0x00003fff06067892 */ /* 0x000fc8000f8ec03f */
[----:B------:R-:W-:-:S04]  /*113b0*/  ULOP3.LUT UR6, UR6, 0x10000, URZ, 0xfc, !UPT ;  /* 0x0001000006067892 */ /* 0x000fc8000f8efc3f */
[----:B------:R-:W-:-:S04]  /*113c0*/  UIMAD UR6, UR50, 0x700, UR6 ;  /* 0x00000700320678a4 */ /* 0x000fc8000f8e0206 */
[----:B------:R-:W-:-:S05]  /*113d0*/  UIADD3 UR10, UR6, 0x100, URZ ;  /* 0x00000100060a7890 */ /* 0x000fca000fffe03f */
[----:B------:R-:W-:Y:S01]  /*113e0*/  QGMMA.64x128x32.F32.E4M3.E4M3 R24, R224, gdesc[UR4], R24, gsb0 ;  /* 0x01e00004e0187df3 */ /* 0x000fe20008000818 */
[----:B------:R-:W-:Y:S01]  /*113f0*/  UMOV UR7, 0xc0000010 ;  /* 0xc000001000077882 */ /* 0x000fe20000000000 */
[----:B--2---:R-:W-:Y:S02]  /*11400*/  LOP3.LUT P1, RZ, R3, 0x7f, RZ, 0xc0, !PT ;  /* 0x0000007f03ff7812 */ /* 0x004fe4000782c0ff */
        /* <DEDUP_REMOVED lines=37> */
[----:B------:R3:W-:Y:S01]  /*11660*/  @!P1 SYNCS.ARRIVE.TRANS64.RED.A1T0 RZ, [R0+URZ], RZ ;  /* 0x000000ff00ff99a7 */ /* 0x0007e2000810043f */
[----:B------:R-:W-:-:S03]  /*11670*/  ISETP.GE.AND P1, PT, R10, 0x1, PT ;  /* 0x000000010a00780c */ /* 0x000fc60003f26270 */
[----:B---3--:R-:W-:-:S05]  /*11680*/  IADD3 R0, R3, 0x1, -R20 ;  /* 0x0000000103007810 */ /* 0x008fca0007ffe814 */
        /* <DEDUP_REMOVED lines=18> */
.L_x_782:
[----:B------:R-:W-:-:S05]  /*117b0*/  IMAD.U32 R205, RZ, RZ, UR40 ;  /* 0x00000028ffcd7e24 */ /* 0x000fca000f8e00ff */
[----:B------:R-:W-:-:S13]  /*117c0*/  ISETP.NE.AND P1, PT, R205, 0x1, PT ;  /* 0x00000001cd00780c */ /* 0x000fda0003f25270 */
[----:B------:R-:W1:Y:S01]  /*117d0*/  @P1 LDC.64 R14, c[0x0][0x9e8] ;  /* 0x00027a00ff0e1b82 */ /* 0x000e620000000a00 */
[----:B------:R-:W-:-:S04]  /*117e0*/  @P1 IMAD.IADD R203, R232, 0x1, R8 ;  /* 0x00000001e8cb1824 */ /* 0x000fc800078e0208 */
[----:B-1----:R-:W-:-:S04]  /*117f0*/  @P1 IMAD.HI.U32 R14, R203, R14, RZ ;  /* 0x0000000ecb0e1227 */ /* 0x002fc800078e00ff */
[----:B------:R-:W-:Y:S01]  /*11800*/  IMAD.MOV.U32 R203, RZ, RZ, R11 ;  /* 0x000000ffffcb7224 */ /* 0x000fe200078e000b */
[----:B------:R-:W-:-:S07]  /*11810*/  @P1 SHF.R.U32.HI R203, RZ, R15, R14 ;  /* 0x0000000fffcb1219 */ /* 0x000fce000001160e */
.L_x_783:
[----:B------:R-:W-:Y:S05]  /*11820*/  BSYNC B0 ;  /* 0x0000000000007941 */ /* 0x000fea0003800000 */
.L_x_781:
[----:B------:R-:W-:-:S05]  /*11830*/  IMAD R14, R203, R205, R0 ;  /* 0x000000cdcb0e7224 */ /* 0x000fca00078e0200 */
[----:B------:R-:W-:Y:S02]  /*11840*/  VIADDMNMX R20, R14, R205, R20, PT ;  /* 0x000000cd0e147246 */ /* 0x000fe40003800114 */
[----:B------:R-:W-:-:S07]  /*11850*/  VIMNMX R3, R3, R14, !PT ;  /* 0x0000000e03037248 */ /* 0x000fce0007fe0100 */
.L_x_780:
        /* <DEDUP_REMOVED lines=328> */
[----:B------:R-:W-:-:S13]  /*12ce0*/  ISETP.GE.AND P6, PT, R10, 0x1, PT ;  /* 0x000000010a00780c */ /* 0x000fda0003fc6270 */
        /* <DEDUP_REMOVED lines=13> */
.L_x_786:
[----:B------:R-:W-:-:S05]  /*12dc0*/  IMAD.U32 R120, RZ, RZ, UR40 ;  /* 0x00000028ff787e24 */ /* 0x000fca000f8e00ff */
[----:B------:R-:W-:-:S13]  /*12dd0*/  ISETP.NE.AND P6, PT, R120, 0x1, PT ;  /* 0x000000017800780c */ /* 0x000fda0003fc5270 */
[----:B------:R-:W1:Y:S02]  /*12de0*/  @P6 LDC.64 R20, c[0x0][0x9e8] ;  /* 0x00027a00ff146b82 */ /* 0x000e640000000a00 */
[----:B-1----:R-:W-:-:S05]  /*12df0*/  @P6 IMAD.HI.U32 R20, R3, R20, RZ ;  /* 0x0000001403146227 */ /* 0x002fca00078e00ff */
[----:B------:R-:W-:-:S07]  /*12e00*/  @P6 SHF.R.U32.HI R3, RZ, R21, R20 ;  /* 0x00000015ff036219 */ /* 0x000fce0000011614 */
.L_x_787:
[----:B------:R-:W-:Y:S05]  /*12e10*/  BSYNC B0 ;  /* 0x0000000000007941 */ /* 0x000fea0003800000 */
.L_x_785:
[----:B------:R-:W-:-:S05]  /*12e20*/  IMAD R3, R3, R120, R0 ;  /* 0x0000007803037224 */ /* 0x000fca00078e0200 */
[----:B------:R-:W-:Y:S02]  /*12e30*/  VIADDMNMX R200, R3, R120, R200, PT ;  /* 0x0000007803c87246 */ /* 0x000fe400038001c8 */
[----:B------:R-:W-:-:S07]  /*12e40*/  VIMNMX R14, R14, R3, !PT ;  /* 0x000000030e0e7248 */ /* 0x000fce0007fe0100 */
.L_x_784:
        /* <DEDUP_REMOVED lines=139> */
[----:B------:R-:W-:Y:S01]  /*13700*/  ISETP.GT.AND P2, PT, R14, 0xc9, !P2 ;  /* 0x000000c90e00780c */ /* 0x000fe20005744270 */
[----:B------:R-:W1:Y:S01]  /*13710*/  SHFL.BFLY PT, R3, R20, 0x2, 0x1f ;  /* 0x0c401f0014037f89 */ /* 0x000e6200000e0000 */
        /* <DEDUP_REMOVED lines=9> */
[----:B------:R-:W-:-:S02]  /*137b0*/  ISETP.LT.OR P3, PT, R200, 0xd1, P3 ;  /* 0x000000d1c800780c */ /* 0x000fc40001f61670 */
[C---:B------:R-:W-:Y:S02]  /*137c0*/  ISETP.GT.AND P1, PT, R14.reuse, 0x78, !P1 ;  /* 0x000000780e00780c */ /* 0x040fe40004f24270 */
[----:B------:R-:W-:Y:S02]  /*137d0*/  ISETP.GT.AND P4, PT, R14, 0xd1, !P4 ;  /* 0x000000d10e00780c */ /* 0x000fe40006784270 */
[----:B------:R-:W-:Y:S02]  /*137e0*/  ISETP.LT.OR P1, PT, R200, 0x79, P1 ;  /* 0x00000079c800780c */ /* 0x000fe40000f21670 */
[----:B-1----:R-:W-:Y:S02]  /*137f0*/  FMNMX.FTZ R120, R20, R3, !PT ;  /* 0x0000000314787209 */ /* 0x002fe40007810000 */
[----:B------:R-:W-:Y:S02]  /*13800*/  FSEL R150, R150, -INF , !P1 ;  /* 0xff80000096967808 */ /* 0x000fe40004800000 */
[----:B------:R-:W-:Y:S01]  /*13810*/  LOP3.LUT P1, RZ, R16, 0x200000, RZ, 0xc0, !PT ;  /* 0x0020000010ff7812 */ /* 0x000fe2000782c0ff */
[----:B------:R-:W1:Y:S01]  /*13820*/  SHFL.BFLY PT, R3, R120, 0x1, 0x1f ;  /* 0x0c201f0078037f89 */ /* 0x000e6200000e0000 */
[----:B------:R-:W-:-:S02]  /*13830*/  FSEL R98, R98, -INF , !P3 ;  /* 0xff80000062627808 */ /* 0x000fc40005800000 */
[C---:B------:R-:W-:Y:S02]  /*13840*/  ISETP.GT.AND P1, PT, R14.reuse, 0x79, !P1 ;  /* 0x000000790e00780c */ /* 0x040fe40004f24270 */
[----:B------:R-:W-:Y:S02]  /*13850*/  ISETP.GT.AND P5, PT, R14, 0xd8, !P5 ;  /* 0x000000d80e00780c */ /* 0x000fe40006fa4270 */
[C---:B------:R-:W-:Y:S02]  /*13860*/  ISETP.LT.OR P1, PT, R200.reuse, 0x7a, P1 ;  /* 0x0000007ac800780c */ /* 0x040fe40000f21670 */
[----:B------:R-:W-:Y:S02]  /*13870*/  ISETP.LT.OR P4, PT, R200, 0xd2, P4 ;  /* 0x000000d2c800780c */ /* 0x000fe40002781670 */
[----:B------:R-:W-:Y:S02]  /*13880*/  FSEL R151, R151, -INF , !P1 ;  /* 0xff80000097977808 */ /* 0x000fe40004800000 */
[----:B------:R-:W-:-:S02]  /*13890*/  LOP3.LUT P1, RZ, R16, 0x100000, RZ, 0xc0, !PT ;  /* 0x0010000010ff7812 */ /* 0x000fc4000782c0ff */
[----:B------:R-:W-:Y:S02]  /*138a0*/  ISETP.LT.OR P5, PT, R200, 0xd9, P5 ;  /* 0x000000d9c800780c */ /* 0x000fe40002fa1670 */
[----:B------:R-:W-:Y:S02]  /*138b0*/  ISETP.GT.AND P1, PT, R14, 0x80, !P1 ;  /* 0x000000800e00780c */ /* 0x000fe40004f24270 */
[----:B------:R-:W-:Y:S02]  /*138c0*/  FSEL R99, R99, -INF , !P4 ;  /* 0xff80000063637808 */ /* 0x000fe40006000000 */
[----:B------:R-:W-:Y:S02]  /*138d0*/  ISETP.LT.OR P1, PT, R200, 0x81, P1 ;  /* 0x00000081c800780c */ /* 0x000fe40000f21670 */
[----:B-1----:R-:W-:Y:S02]  /*138e0*/  FMNMX.FTZ R3, R120, R3, !PT ;  /* 0x0000000378037209 */ /* 0x002fe40007810000 */
[----:B------:R-:W-:-:S02]  /*138f0*/  FSEL R122, R122, -INF , !P1 ;  /* 0xff8000007a7a7808 */ /* 0x000fc40004800000 */
[----:B------:R-:W-:Y:S01]  /*13900*/  LOP3.LUT P1, RZ, R16, 0x80000, RZ, 0xc0, !PT ;  /* 0x0008000010ff7812 */ /* 0x000fe2000782c0ff */
[----:B------:R-:W-:-:S03]  /*13910*/  FFMA.FTZ R0, R2, R3, -8 ;  /* 0xc100000002007423 */ /* 0x000fc60000010003 */
        /* <DEDUP_REMOVED lines=99> */
[----:B------:R-:W-:Y:S02]  /*13f50*/  ISETP.GT.AND P1, PT, R14, RZ, !P6 ;  /* 0x000000ff0e00720c */ /* 0x000fe40007724270 */
[----:B------:R-:W-:Y:S02]  /*13f60*/  LOP3.LUT P6, RZ, R17, 0x800, RZ, 0xc0, !PT ;  /* 0x0000080011ff7812 */ /* 0x000fe400078cc0ff */
[----:B------:R-:W-:Y:S02]  /*13f70*/  ISETP.LT.OR P1, PT, R200, 0x1, P1 ;  /* 0x00000001c800780c */ /* 0x000fe40000f21670 */
[----:B------:R-:W-:Y:S02]  /*13f80*/  ISETP.GT.AND P2, PT, R14, 0xd9, !P6 ;  /* 0x000000d90e00780c */ /* 0x000fe40007744270 */
[----:B------:R-:W-:-:S02]  /*13f90*/  FSEL R186, R186, -INF , !P1 ;  /* 0xff800000baba7808 */ /* 0x000fc40004800000 */
[----:B------:R-:W-:Y:S02]  /*13fa0*/  FSETP.NEU.FTZ.AND P1, PT, R3, -INF , PT ;  /* 0xff8000000300780b */ /* 0x000fe40003f3d000 */
[----:B------:R-:W-:Y:S02]  /*13fb0*/  FMNMX.FTZ R164, R186, R13, !PT ;  /* 0x0000000dbaa47209 */ /* 0x000fe40007810000 */
[----:B------:R-:W-:Y:S02]  /*13fc0*/  FSEL R0, R0, RZ, P1 ;  /* 0x000000ff00007208 */ /* 0x000fe40000800000 */
[----:B------:R-:W-:-:S03]  /*13fd0*/  ISETP.LT.OR P2, PT, R200, 0xda, P2 ;  /* 0x000000dac800780c */ /* 0x000fc60001741670 */
        /* <DEDUP_REMOVED lines=70> */
[----:B------:R-:W-:Y:S01]  /*14440*/  FSEL R205, R3, RZ, P1 ;  /* 0x000000ff03cd7208 */ /* 0x000fe20000800000 */
[----:B------:R-:W-:Y:S01]  /*14450*/  MUFU.EX2 R185, R185 ;  /* 0x000000b900b97308 */ /* 0x000fe20000000800 */
[----:B------:R-:W-:-:S03]  /*14460*/  FMNMX.FTZ R174, R158, R197, !PT ;  /* 0x000000c59eae7209 */ /* 0x000fc60007810000 */
[----:B------:R-:W-:Y:S01]  /*14470*/  FADD.FTZ R205, -R205, R12 ;  /* 0x0000000ccdcd7221 */ /* 0x000fe20000010100 */
[----:B------:R-:W-:-:S03]  /*14480*/  FMNMX.FTZ R197, R159, R174, !PT ;  /* 0x000000ae9fc57209 */ /* 0x000fc60007810000 */
[----:B------:R-:W-:Y:S01]  /*14490*/  MUFU.EX2 R15, R15 ;  /* 0x0000000f000f7308 */ /* 0x000fe20000000800 */
[----:B------:R-:W-:-:S04]  /*144a0*/  FMNMX.FTZ R176, R162, R197, !PT ;  /* 0x000000c5a2b07209 */ /* 0x000fc80007810000 */
        /* <DEDUP_REMOVED lines=11> */
[----:B-1----:R-:W-:-:S04]  /*14560*/  FMNMX.FTZ R184, R146, R197, !PT ;  /* 0x000000c592b87209 */ /* 0x002fc80007810000 */
        /* <DEDUP_REMOVED lines=33> */
[----:B------:R-:W-:Y:S01]  /*14780*/  FMNMX.FTZ R197, R95, R188, !PT ;  /* 0x000000bc5fc57209 */ /* 0x000fe20007810000 */
[----:B------:R-:W-:-:S01]  /*14790*/  FFMA.FTZ R188, R2, R109, -R0 ;  /* 0x0000006d02bc7223 */ /* 0x000fc20000010800 */
[----:B------:R-:W-:Y:S01]  /*147a0*/  FSEL R109, R103, -INF , !P2 ;  /* 0xff800000676d7808 */ /* 0x000fe20005000000 */
[----:B------:R-:W-:Y:S01]  /*147b0*/  MUFU.EX2 R164, R217 ;  /* 0x000000d900a47308 */ /* 0x000fe20000000800 */
[----:B------:R-:W-:Y:S02]  /*147c0*/  FMNMX.FTZ R108, R98, R197, !PT ;  /* 0x000000c5626c7209 */ /* 0x000fe40007810000 */
[----:B------:R-:W-:Y:S01]  /*147d0*/  FSEL R197, R102, -INF , !P5 ;  /* 0xff80000066c57808 */ /* 0x000fe20006800000 */
[----:B------:R-:W-:-:S01]  /*147e0*/  FFMA.FTZ R102, R2, R112, -R0 ;  /* 0x0000007002667223 */ /* 0x000fc20000010800 */
[----:B------:R-:W-:-:S03]  /*147f0*/  FMNMX.FTZ R108, R99, R108, !PT ;  /* 0x0000006c636c7209 */ /* 0x000fc60007810000 */
[----:B------:R-:W-:Y:S01]  /*14800*/  MUFU.EX2 R103, R188 ;  /* 0x000000bc00677308 */ /* 0x000fe20000000800 */
[----:B------:R-:W-:-:S04]  /*14810*/  FMNMX.FTZ R108, R197, R108, !PT ;  /* 0x0000006cc56c7209 */ /* 0x000fc80007810000 */
[----:B------:R-:W-:Y:S01]  /*14820*/  FMNMX.FTZ R112, R109, R108, !PT ;  /* 0x0000006c6d707209 */ /* 0x000fe20007810000 */
[----:B------:R-:W-:-:S01]  /*14830*/  FFMA.FTZ R108, R2, R116, -R0 ;  /* 0x00000074026c7223 */ /* 0x000fc20000010800 */
[C---:B------:R-:W-:Y:S01]  /*14840*/  FFMA.FTZ R116, R2.reuse, R101, -R0 ;  /* 0x0000006502747223 */ /* 0x040fe20000010800 */
[----:B------:R-:W-:Y:S01]  /*14850*/  FMUL.FTZ R101, R2, R205 ;  /* 0x000000cd02657220 */ /* 0x000fe20000410000 */
[----:B------:R-:W-:Y:S01]  /*14860*/  MUFU.EX2 R157, R157 ;  /* 0x0000009d009d7308 */ /* 0x000fe20000000800 */
[----:B------:R-:W1:Y:S07]  /*14870*/  SHFL.BFLY PT, R203, R112, 0x2, 0x1f ;  /* 0x0c401f0070cb7f89 */ /* 0x000e6e00000e0000 */
[----:B------:R-:W2:Y:S08]  /*14880*/  MUFU.EX2 R101, R101 ;  /* 0x0000006500657308 */ /* 0x000eb00000000800 */
[----:B------:R-:W-:Y:S08]  /*14890*/  MUFU.EX2 R168, R219 ;  /* 0x000000db00a87308 */ /* 0x000ff00000000800 */
[----:B------:R-:W-:Y:S01]  /*148a0*/  MUFU.EX2 R161, R161 ;  /* 0x000000a100a17308 */ /* 0x000fe20000000800 */
[----:B-1----:R-:W-:Y:S01]  /*148b0*/  FMNMX.FTZ R203, R112, R203, !PT ;  /* 0x000000cb70cb7209 */ /* 0x002fe20007810000 */
[----:B--2---:R-:W-:-:S04]  /*148c0*/  FFMA.FTZ R6, R101, R6, R20 ;  /* 0x0000000665067223 */ /* 0x004fc80000010014 */
[----:B------:R-:W1:Y:S01]  /*148d0*/  SHFL.BFLY PT, R112, R203, 0x1, 0x1f ;  /* 0x0c201f00cb707f89 */ /* 0x000e6200000e0000 */
[----:B------:R-:W-:-:S01]  /*148e0*/  FADD.FTZ R6, R185, R6 ;  /* 0x00000006b9067221 */ /* 0x000fc20000010000 */
[----:B------:R-:W-:Y:S08]  /*148f0*/  MUFU.EX2 R170, R221 ;  /* 0x000000dd00aa7308 */ /* 0x000ff00000000800 */
[----:B------:R-:W-:Y:S08]  /*14900*/  MUFU.EX2 R165, R165 ;  /* 0x000000a500a57308 */ /* 0x000ff00000000800 */
[----:B------:R-:W-:Y:S01]  /*14910*/  MUFU.EX2 R172, R223 ;  /* 0x000000df00ac7308 */ /* 0x000fe20000000800 */
[----:B-1----:R-:W-:-:S07]  /*14920*/  FMNMX.FTZ R0, R203, R112, !PT ;  /* 0x00000070cb007209 */ /* 0x002fce0007810000 */
[----:B------:R1:W-:Y:S01]  /*14930*/  MUFU.EX2 R203, R116 ;  /* 0x0000007400cb7308 */ /* 0x0003e20000000800 */
[----:B------:R-:W-:Y:S01]  /*14940*/  FSETP.NEU.FTZ.AND P1, PT, R0, -INF , PT ;  /* 0xff8000000000780b */ /* 0x000fe20003f3d000 */
[----:B------:R-:W-:-:S03]  /*14950*/  FFMA.FTZ R12, R2, R0, -8 ;  /* 0xc1000000020c7423 */ /* 0x000fc60000010000 */
[----:B------:R-:W-:Y:S02]  /*14960*/  FSEL R192, R0, RZ, P1 ;  /* 0x000000ff00c07208 */ /* 0x000fe40000800000 */
[----:B------:R-:W-:Y:S01]  /*14970*/  FSEL R205, R12, RZ, P1 ;  /* 0x000000ff0ccd7208 */ /* 0x000fe20000800000 */
[----:B------:R-:W-:Y:S04]  /*14980*/  MUFU.EX2 R137, R137 ;  /* 0x0000008900897308 */ /* 0x000fe80000000800 */
[----:B------:R-:W-:-:S01]  /*14990*/  FFMA.FTZ R112, R2, R190, -R205 ;  /* 0x000000be02707223 */ /* 0x000fc200000108cd */
[C-C-:B------:R-:W-:Y:S01]  /*149a0*/  FFMA.FTZ R190, R2.reuse, R175, -R205.reuse ;  /* 0x000000af02be7223 */ /* 0x140fe200000108cd */
[----:B------:R-:W-:-:S01]  /*149b0*/  FFMA.FTZ R175, R2, R178, -R205 ;  /* 0x000000b202af7223 */ /* 0x000fc200000108cd */
[C-C-:B------:R-:W-:Y:S01]  /*149c0*/  FFMA.FTZ R178, R2.reuse, R179, -R205.reuse ;  /* 0x000000b302b27223 */ /* 0x140fe200000108cd */
[----:B------:R-:W-:-:S01]  /*149d0*/  FFMA.FTZ R179, R2, R182, -R205 ;  /* 0x000000b602b37223 */ /* 0x000fc200000108cd */
[----:B------:R-:W-:Y:S01]  /*149e0*/  FFMA.FTZ R182, R2, R183, -R205 ;  /* 0x000000b702b67223 */ /* 0x000fe200000108cd */
[----:B------:R-:W-:-:S01]  /*149f0*/  FADD.FTZ R183, -R192, R13 ;  /* 0x0000000dc0b77221 */ /* 0x000fc20000010100 */
[C-C-:B------:R-:W-:Y:S01]  /*14a00*/  FFMA.FTZ R12, R2.reuse, R186, -R205.reuse ;  /* 0x000000ba020c7223 */ /* 0x140fe200000108cd */
[----:B------:R-:W-:-:S01]  /*14a10*/  FFMA.FTZ R187, R2, R187, -R205 ;  /* 0x000000bb02bb7223 */ /* 0x000fc200000108cd */
[C-C-:B------:R-:W-:Y:S01]  /*14a20*/  FFMA.FTZ R191, R2.reuse, R191, -R205.reuse ;  /* 0x000000bf02bf7223 */ /* 0x140fe200000108cd */
[C---:B------:R-:W-:Y:S01]  /*14a30*/  FMUL.FTZ R183, R2.reuse, R183 ;  /* 0x000000b702b77220 */ /* 0x040fe20000410000 */
[----:B------:R-:W-:Y:S01]  /*14a40*/  MUFU.EX2 R112, R112 ;  /* 0x0000007000707308 */ /* 0x000fe20000000800 */
[----:B-1----:R-:W-:-:S01]  /*14a50*/  FFMA.FTZ R116, R2, R194, -R205 ;  /* 0x000000c202747223 */ /* 0x002fc200000108cd */
        /* <DEDUP_REMOVED lines=40> */
[----:B------:R-:W-:Y:S01]  /*14ce0*/  FFMA.FTZ R150, R2, R151, -R205 ;  /* 0x0000009702967223 */ /* 0x000fe200000108cd */
[----:B------:R-:W-:-:S01]  /*14cf0*/  FADD.FTZ R151, R15, R6 ;  /* 0x000000060f977221 */ /* 0x000fc20000010000 */
[----:B------:R-:W-:Y:S01]  /*14d00*/  FFMA.FTZ R114, R2, R114, -R205 ;  /* 0x0000007202727223 */ /* 0x000fe200000108cd */
[----:B------:R-:W-:-:S01]  /*14d10*/  FADD.FTZ R6, R112, R5 ;  /* 0x0000000570067221 */ /* 0x000fc20000010000 */
[----:B------:R-:W-:Y:S01]  /*14d20*/  FFMA.FTZ R115, R2, R115, -R205 ;  /* 0x0000007302737223 */ /* 0x000fe200000108cd */
[----:B------:R-:W-:-:S01]  /*14d30*/  FADD.FTZ R151, R120, R151 ;  /* 0x0000009778977221 */ /* 0x000fc20000010000 */
[----:B------:R-:W2:Y:S01]  /*14d40*/  MUFU.EX2 R195, R195 ;  /* 0x000000c300c37308 */ /* 0x000ea20000000800 */
[----:B---3--:R-:W-:-:S01]  /*14d50*/  FADD.FTZ R5, R191, R6 ;  /* 0x00000006bf057221 */ /* 0x008fc20000010000 */
[----:B------:R-:W-:Y:S01]  /*14d60*/  FFMA.FTZ R118, R2, R118, -R205 ;  /* 0x0000007602767223 */ /* 0x000fe200000108cd */
[----:B------:R-:W-:-:S01]  /*14d70*/  FADD.FTZ R6, R136, R151 ;  /* 0x0000009788067221 */ /* 0x000fc20000010000 */
        /* <DEDUP_REMOVED lines=155> */
[----:B------:R-:W-:-:S06]  /*15730*/  FFMA.FTZ R151, R2, R197, -R205 ;  /* 0x000000c502977223 */ /* 0x000fcc00000108cd */
        /* <DEDUP_REMOVED lines=31> */
[----:B------:R-:W-:Y:S01]  /*15930*/  FADD.FTZ R6, R203, R6 ;  /* 0x00000006cb067221 */ /* 0x000fe20000010000 */
[----:B-1----:R-:W-:-:S04]  /*15940*/  FADD.FTZ R5, R151, R194 ;  /* 0x000000c297057221 */ /* 0x002fc80000010000 */
[----:B--2---:R-:W-:Y:S01]  /*15950*/  FADD.FTZ R5, R192, R5 ;  /* 0x00000005c0057221 */ /* 0x004fe20000010000 */
[----:B------:R-:W-:Y:S06]  /*15960*/  @!P0 BRA `(.L_x_788) ;  /* 0x0000000000048947 */ /* 0x000fec0003800000 */
[----:B------:R-:W-:Y:S01]  /*15970*/  BPT.TRAP 0x1 ;  /* 0x000000040000795c */ /* 0x000fe20000300000 */
.L_x_788:
        /* <DEDUP_REMOVED lines=131> */
[----:B------:R-:W-:-:S05]  /*161b0*/  UMOV UR48, UR49 ;  /* 0x0000003100307c82 */ /* 0x000fca0008000000 */
.L_x_771:
[----:B------:R-:W-:Y:S06]  /*161c0*/  BAR.ARV 0x8, 0x120 ;  /* 0x0204800000007b1d */ /* 0x000fec0000002000 */
[----:B------:R-:W-:Y:S05]  /*161d0*/  @!P0 BRA `(.L_x_790) ;  /* 0x0000000000048947 */ /* 0x000fea0003800000 */
[----:B------:R-:W-:Y:S01]  /*161e0*/  BPT.TRAP 0x1 ;  /* 0x000000040000795c */ /* 0x000fe20000300000 */
.L_x_790:
[----:B------:R-:W-:Y:S01]  /*161f0*/  ULEA UR5, UR48, UR37, 0x3 ;  /* 0x0000002530057291 */ /* 0x000fe2000f8e183f */
[----:B------:R-:W-:-:S08]  /*16200*/  SHF.L.U32 R4, R18, 0x1f, RZ ;  /* 0x0000001f12047819 */ /* 0x000fd000000006ff */
[----:B------:R1:W2:Y:S01]  /*16210*/  SYNCS.PHASECHK.TRANS64.TRYWAIT P1, [UR5+0x2e850], R4 ;  /* 0x02e85004ff0075a7 */ /* 0x0002a20008020145 */
[----:B------:R-:W-:Y:S05]  /*16220*/  @!P0 BRA `(.L_x_791) ;  /* 0x0000000000048947 */ /* 0x000fea0003800000 */
[----:B------:R-:W-:Y:S01]  /*16230*/  BPT.TRAP 0x1 ;  /* 0x000000040000795c */ /* 0x000fe20000300000 */
.L_x_791:
[----:B--2---:R-:W-:Y:S05]  /*16240*/  @P1 BRA `(.L_x_792) ;  /* 0x0000000000081947 */ /* 0x004fea0003800000 */
[----:B------:R-:W2:Y:S02]  /*16250*/  SYNCS.PHASECHK.TRANS64.TRYWAIT P1, [UR5+0x2e850], R4 ;  /* 0x02e85004ff0075a7 */ /* 0x000ea40008020145 */
[----:B--2---:R-:W-:Y:S05]  /*16260*/  @!P1 BRA `(.L_x_793) ;  /* 0x00000060000c9947 */ /* 0x004fea0003800000 */
.L_x_792:
[----:B------:R-:W-:Y:S01]  /*16270*/  UIADD3 UR37, UR37, 0x400, URZ ;  /* 0x0000040025257890 */ /* 0x000fe2000fffe03f */
[----:B------:R-:W-:Y:S01]  /*16280*/  WARPGROUP.ARRIVE ;  /* 0x00000000000079c5 */ /* 0x000fe20000000000 */
[----:B------:R-:W-:Y:S01]  /*16290*/  UMOV UR7, 0xc0000010 ;  /* 0xc000001000077882 */ /* 0x000fe20000000000 */
[----:B------:R-:W3:Y:S01]  /*162a0*/  LDC.64 R12, c[0x0][0x9a0] ;  /* 0x00026800ff0c7b82 */ /* 0x000ee20000000a00 */
[----:B------:R-:W-:Y:S01]  /*162b0*/  USHF.R.U32.HI UR37, URZ, 0x4, UR37 ;  /* 0x000000043f257899 */ /* 0x000fe20008011625 */
[----:B--2---:R-:W-:-:S03]  /*162c0*/  IMAD.U32 R7, RZ, RZ, UR44 ;  /* 0x0000002cff077e24 */ /* 0x004fc6000f8e00ff */
[----:B------:R-:W-:-:S04]  /*162d0*/  ULOP3.LUT UR37, UR37, 0x3fff, URZ, 0xc0, !UPT ;  /* 0x00003fff25257892 */ /* 0x000fc8000f8ec03f */
[----:B------:R-:W-:-:S04]  /*162e0*/  ULOP3.LUT UR4, UR37, 0x10000, URZ, 0xfc, !UPT ;  /* 0x0001000025047892 */ /* 0x000fc8000f8efc3f */
[----:B------:R-:W-:-:S07]  /*162f0*/  UIMAD UR4, UR48, 0x700, UR4 ;  /* 0x00000700300478a4 */ /* 0x000fce000f8e0204 */
[----:B------:R-:W-:Y:S02]  /*16300*/  UMOV UR6, UR4 ;  /* 0x0000000400067c82 */ /* 0x000fe40008000000 */
[----:B------:R-:W-:Y:S01]  /*16310*/  QGMMA.64x128x32.F32.E4M3.E4M3 R24, R224, gdesc[UR4], R24, gsb0 ;  /* 0x01e00004e0187df3 */ /* 0x000fe20008000818 */
[----:B------:R-:W-:Y:S01]  /*16320*/  UIADD3 UR6, UR4, 0x100, URZ ;  /* 0x0000010004067890 */ /* 0x000fe2000fffe03f */
[----:B---3--:R-:W-:Y:S01]  /*16330*/  ISETP.NE.U32.AND P1, PT, R12, RZ, PT ;  /* 0x000000ff0c00720c */ /* 0x008fe20003f25070 */
[----:B------:R-:W-:-:S03]  /*16340*/  UMOV UR7, 0xc0000010 ;  /* 0xc000001000077882 */ /* 0x000fc60000000000 */
[----:B------:R-:W-:-:S13]  /*16350*/  ISETP.NE.AND.EX P1, PT, R13, RZ, PT, P1 ;  /* 0x000000ff0d00720c */ /* 0x000fda0003f25310 */
[----:B------:R-:W1:Y:S01]  /*16360*/  @P1 LDC.64 R10, c[0x0][0x9c8] ;  /* 0x00027200ff0a1b82 */ /* 0x000e620000000a00 */
[----:B------:R-:W-:-:S07]  /*16370*/  @P1 SHF.R.S32.HI R7, RZ, 0x1f, R7 ;  /* 0x0000001fff071819 */ /* 0x000fce0000011407 */
[----:B------:R-:W2:Y:S01]  /*16380*/  @P1 LDC.64 R14, c[0x0][0x9d0] ;  /* 0x00027400ff0e1b82 */ /* 0x000ea20000000a00 */
[----:B-1----:R-:W-:Y:S01]  /*16390*/  @P1 IMAD R4, R7, R10, RZ ;  /* 0x0000000a07041224 */ /* 0x002fe200078e02ff */
[----:B------:R-:W-:Y:S01]  /*163a0*/  @P1 SHF.R.S32.HI R7, RZ, 0x1f, R233 ;  /* 0x0000001fff071819 */ /* 0x000fe200000114e9 */
[----:B------:R-:W-:-:S04]  /*163b0*/  @P1 IMAD.WIDE.U32 R8, R10, UR44, RZ ;  /* 0x0000002c0a081c25 */ /* 0x000fc8000f8e00ff */
[----:B------:R-:W-:Y:S02]  /*163c0*/  @P1 IMAD R11, R11, UR44, R4 ;  /* 0x0000002c0b0b1c24 */ /* 0x000fe4000f8e0204 */
[-C--:B--2---:R-:W-:Y:S02]  /*163d0*/  @P1 IMAD R4, R7, R14.reuse, RZ ;  /* 0x0000000e07041224 */ /* 0x084fe400078e02ff */
[----:B------:R-:W-:Y:S02]  /*163e0*/  @P1 IMAD.IADD R9, R9, 0x1, R11 ;  /* 0x0000000109091824 */ /* 0x000fe400078e020b */
[C---:B------:R-:W-:Y:S02]  /*163f0*/  @P1 IMAD R7, R233.reuse, R15, R4 ;  /* 0x0000000fe9071224 */ /* 0x040fe400078e0204 */
[----:B------:R-:W-:-:S04]  /*16400*/  @P1 IMAD.WIDE.U32 R8, R233, R14, R8 ;  /* 0x0000000ee9081225 */ /* 0x000fc800078e0008 */
[----:B------:R-:W-:Y:S01]  /*16410*/  @P1 IMAD.IADD R4, R9, 0x1, R7 ;  /* 0x0000000109041824 */ /* 0x000fe200078e0207 */
[----:B------:R-:W-:Y:S01]  /*16420*/  @P1 LEA R10, P2, R8, R12, 0x2 ;  /* 0x0000000c080a1211 */ /* 0x000fe200078410ff */
[----:B------:R-:W-:-:S03]  /*16430*/  IMAD.MOV.U32 R7, RZ, RZ, 0x3f800000 ;  /* 0x3f800000ff077424 */ /* 0x000fc600078e00ff */
[----:B------:R-:W-:-:S05]  /*16440*/  @P1 LEA.HI.X R11, R8, R13, R4, 0x2, P2 ;  /* 0x0000000d080b1211 */ /* 0x000fca00010f1404 */
[----:B------:R1:W2:Y:S01]  /*16450*/  @P1 LDG.E R7, desc[UR46][R10.64] ;  /* 0x0000002e0a071981 */ /* 0x0002a2000c1e1900 */
        /* <DEDUP_REMOVED lines=21> */
[----:B------:R-:W3:Y:S04]  /*165b0*/  SHFL.BFLY PT, R9, R6, 0x2, 0x1f ;  /* 0x0c401f0006097f89 */ /* 0x000ee800000e0000 */
[----:B------:R-:W4:Y:S01]  /*165c0*/  SHFL.BFLY PT, R8, R5, 0x2, 0x1f ;  /* 0x0c401f0005087f89 */ /* 0x000f2200000e0000 */
[----:B------:R-:W-:Y:S02]  /*165d0*/  WARPGROUP.DEPBAR.LE gsb0, 0x0 ;  /* 0x00008000000079c5 */ /* 0x000fe40000010000 */
[----:B------:R-:W-:-:S06]  /*165e0*/  WARPGROUP.ARRIVE ;  /* 0x00000000000079c5 */ /* 0x000fcc0000000000 */
[----:B------:R-:W-:Y:S01]  /*165f0*/  QGMMA.64x128x32.F32.E4M3.E4M3 R24, R204, gdesc[UR4], R24, gsb0 ;  /* 0x01e00004cc187df3 */ /* 0x000fe20008000818 */
[----:B------:R-:W-:Y:S01]  /*16600*/  UMOV UR6, UR4 ;  /* 0x0000000400067c82 */ /* 0x000fe20008000000 */
[----:B------:R-:W-:Y:S01]  /*16610*/  UMOV UR7, 0xc0000010 ;  /* 0xc000001000077882 */ /* 0x000fe20000000000 */
[----:B---3--:R-:W-:-:S01]  /*16620*/  FADD.FTZ R9, R9, R6 ;  /* 0x0000000609097221 */ /* 0x008fc20000010000 */
[----:B----4-:R-:W-:-:S04]  /*16630*/  FADD.FTZ R8, R8, R5 ;  /* 0x0000000508087221 */ /* 0x010fc80000010000 */
[----:B------:R-:W3:Y:S04]  /*16640*/  SHFL.BFLY PT, R4, R9, 0x1, 0x1f ;  /* 0x0c201f0009047f89 */ /* 0x000ee800000e0000 */
[----:B-1----:R-:W1:Y:S01]  /*16650*/  SHFL.BFLY PT, R11, R8, 0x1, 0x1f ;  /* 0x0c201f00080b7f89 */ /* 0x002e6200000e0000 */
[----:B------:R-:W-:Y:S02]  /*16660*/  IMAD.MOV.U32 R6, RZ, RZ, RZ ;  /* 0x000000ffff067224 */ /* 0x000fe400078e00ff */
[----:B---3--:R-:W-:Y:S01]  /*16670*/  FADD.FTZ R12, R9, R4 ;  /* 0x00000004090c7221 */ /* 0x008fe20000010000 */
[----:B-1----:R-:W-:-:S04]  /*16680*/  FADD.FTZ R13, R8, R11 ;  /* 0x0000000b080d7221 */ /* 0x002fc80000010000 */
[C---:B------:R-:W-:Y:S01]  /*16690*/  FSETP.NE.FTZ.AND P1, PT, R12.reuse, RZ, PT ;  /* 0x000000ff0c00720b */ /* 0x040fe20003f35000 */
[----:B------:R-:W-:Y:S01]  /*166a0*/  FMUL.FTZ R14, R12, 0.00390625 ;  /* 0x3b8000000c0e7820 */ /* 0x000fe20000410000 */
[----:B------:R-:W-:-:S04]  /*166b0*/  FMUL.FTZ R15, R13, 0.00390625 ;  /* 0x3b8000000d0f7820 */ /* 0x000fc80000410000 */
        /* <DEDUP_REMOVED lines=24> */
.L_x_794:
[----:B------:R-:W-:Y:S01]  /*16840*/  UIADD3 UR4, UR5, 0x2e860, URZ ;  /* 0x0002e86005047890 */ /* 0x000fe2000fffe03f */
[-C--:B------:R-:W-:Y:S01]  /*16850*/  FMUL.FTZ R94, R28, R6.reuse ;  /* 0x000000061c5e7220 */ /* 0x080fe20000410000 */
[----:B------:R-:W-:Y:S01]  /*16860*/  UIADD3 UR48, UR48, 0x1, URZ ;  /* 0x0000000130307890 */ /* 0x000fe2000fffe03f */
[-C--:B------:R-:W-:Y:S01]  /*16870*/  FMUL.FTZ R91, R32, R6.reuse ;  /* 0x00000006205b7220 */ /* 0x080fe20000410000 */
[----:B------:R-:W-:Y:S01]  /*16880*/  UPRMT UR4, UR36, 0x654, UR4 ;  /* 0x0000065424047896 */ /* 0x000fe20008000004 */
[-C--:B------:R-:W-:Y:S01]  /*16890*/  FMUL.FTZ R90, R36, R6.reuse ;  /* 0x00000006245a7220 */ /* 0x080fe20000410000 */
[----:B------:R-:W-:Y:S01]  /*168a0*/  UISETP.NE.AND UP0, UPT, UR48, 0x2, UPT ;  /* 0x000000023000788c */ /* 0x000fe2000bf05270 */
[-C--:B------:R-:W-:Y:S01]  /*168b0*/  FMUL.FTZ R88, R37, R6.reuse ;  /* 0x0000000625587220 */ /* 0x080fe20000410000 */
[-C--:B------:R-:W-:Y:S01]  /*168c0*/  FMUL.FTZ R92, R29, R6.reuse ;  /* 0x000000061d5c7220 */ /* 0x080fe20000410000 */
[-C--:B------:R-:W-:Y:S01]  /*168d0*/  FMUL.FTZ R89, R33, R6.reuse ;  /* 0x0000000621597220 */ /* 0x080fe20000410000 */
[-C--:B------:R-:W-:Y:S01]  /*168e0*/  FMUL.FTZ R37, R40, R6.reuse ;  /* 0x0000000628257220 */ /* 0x080fe20000410000 */
[-C--:B------:R-:W-:Y:S01]  /*168f0*/  FMUL.FTZ R36, R41, R6.reuse ;  /* 0x0000000629247220 */ /* 0x080fe20000410000 */
[-C--:B------:R-:W-:Y:S01]  /*16900*/  FMUL.FTZ R32, R49, R6.reuse ;  /* 0x0000000631207220 */ /* 0x080fe20000410000 */
[----:B------:R-:W-:Y:S01]  /*16910*/  SYNCS.ARRIVE.TRANS64.RED.A1T0 RZ, [UR4], RZ ;  /* 0x000000ffffff79a7 */ /* 0x000fe20008100404 */
[----:B------:R-:W-:Y:S01]  /*16920*/  USEL UR4, URZ, 0x1, UP0 ;  /* 0x000000013f047887 */ /* 0x000fe20008000000 */
        /* <DEDUP_REMOVED lines=56> */
[----:B------:R-:W-:Y:S01]  /*16cb0*/  VIADD R234, R234, 0x1 ;  /* 0x00000001eaea7836 */ /* 0x000fe20000000000 */
[----:B------:R-:W-:Y:S01]  /*16cc0*/  LOP3.LUT R18, R18, UR4, RZ, 0x3c, !PT ;  /* 0x0000000412127c12 */ /* 0x000fe2000f8e3cff */
[----:B------:R-:W-:-:S12]  /*16cd0*/  USEL UR48, UR48, URZ, UP0 ;  /* 0x0000003f30307287 */ /* 0x000fd80008000000 */
.L_x_720:
[----:B------:R-:W1:Y:S08]  /*16ce0*/  S2UR UR36, SR_CgaCtaId ;  /* 0x00000000002479c3 */ /* 0x000e700000008800 */
[----:B------:R-:W-:Y:S06]  /*16cf0*/  BAR.SYNC.DEFER_BLOCKING 0x5, 0x180 ;  /* 0x0146000000007b1d */ /* 0x000fec0000010000 */
[----:B------:R-:W-:Y:S01]  /*16d00*/  UMOV UR37, 0x400 ;  /* 0x0000040000257882 */ /* 0x000fe20000000000 */
[----:B------:R-:W2:Y:S01]  /*16d10*/  S2R R72, SR_TID.X ;  /* 0x0000000000487919 */ /* 0x000ea20000002100 */
[----:B-1----:R-:W-:-:S09]  /*16d20*/  ULEA UR37, UR36, UR37, 0x18 ;  /* 0x0000002524257291 */ /* 0x002fd2000f8ec03f */
[----:B------:R-:W1:Y:S01]  /*16d30*/  LDS R2, [UR37+0x2e8d0] ;  /* 0x02e8d025ff027984 */ /* 0x000e620008000800 */
[----:B--2---:R-:W-:Y:S01]  /*16d40*/  VIADD R42, R72, 0xffffff80 ;  /* 0xffffff80482a7836 */ /* 0x004fe20000000000 */
[----:B-1----:R-:W-:Y:S01]  /*16d50*/  R2UR UR4, R2 ;  /* 0x00000000020472ca */ /* 0x002fe200000e0000 */
[----:B------:R-:W-:Y:S06]  /*16d60*/  BAR.ARV 0x4, 0x180 ;  /* 0x0106000000007b1d */ /* 0x000fec0000002000 */
[----:B------:R-:W-:Y:S08]  /*16d70*/  @P0 BRA `(.L_x_795) ;  /* 0x0000001000000947 */ /* 0x000ff00003800000 */
[----:B------:R-:W-:Y:S01]  /*16d80*/  IMAD.SHL.U32 R2, R72, 0x4, RZ ;  /* 0x0000000448027824 */ /* 0x000fe200078e00ff */
[----:B------:R-:W-:-:S04]  /*16d90*/  ULDC.64 UR6, c[0x4][0x38] ;  /* 0x01000e0000067ab9 */ /* 0x000fc80000000a00 */
[----:B------:R-:W-:-:S04]  /*16da0*/  LOP3.LUT R2, R2, 0xc, RZ, 0xc0, !PT ;  /* 0x0000000c02027812 */ /* 0x000fc800078ec0ff */
[----:B------:R-:W-:-:S05]  /*16db0*/  IADD3 R2, P0, R2, UR6, RZ ;  /* 0x0000000602027c10 */ /* 0x000fca000ff1e0ff */
[----:B------:R-:W-:Y:S01]  /*16dc0*/  IMAD.X R3, RZ, RZ, UR7, P0 ;  /* 0x00000007ff037e24 */ /* 0x000fe200080e06ff */
[----:B------:R-:W-:Y:S02]  /*16dd0*/  F2FP.BF16.F32.PACK_AB R49, R0, R49 ;  /* 0x000000310031723e */ /* 0x000fe400000010ff */
[----:B------:R-:W-:Y:S02]  /*16de0*/  F2FP.BF16.F32.PACK_AB R21, R68, R21 ;  /* 0x000000154415723e */ /* 0x000fe400000010ff */
[----:B------:R-:W-:Y:S01]  /*16df0*/  F2FP.BF16.F32.PACK_AB R20, R69, R20 ;  /* 0x000000144514723e */ /* 0x000fe200000010ff */
[----:B------:R1:W2:Y:S01]  /*16e00*/  LDG.E.CONSTANT R22, desc[UR46][R2.64] ;  /* 0x0000002e02167981 */ /* 0x0002a2000c1e9900 */
[----:B------:R-:W-:Y:S01]  /*16e10*/  LOP3.LUT P0, R0, R72, 0x3, RZ, 0xc0, !PT ;  /* 0x0000000348007812 */ /* 0x000fe2000780c0ff */
[----:B------:R-:W-:Y:S01]  /*16e20*/  USHF.R.S32.HI UR5, URZ, 0x1f, UR43 ;  /* 0x0000001f3f057899 */ /* 0x000fe2000801142b */
[----:B------:R-:W-:Y:S01]  /*16e30*/  F2FP.BF16.F32.PACK_AB R9, R84, R9 ;  /* 0x000000095409723e */ /* 0x000fe200000010ff */
[----:B------:R-:W-:Y:S01]  /*16e40*/  ULDC.64 UR6, c[0x0][0xb70] ;  /* 0x0002dc0000067ab9 */ /* 0x000fe20000000a00 */
[----:B------:R-:W-:Y:S01]  /*16e50*/  ISETP.EQ.OR P0, PT, R0, 0x3, !P0 ;  /* 0x000000030000780c */ /* 0x000fe20004702670 */
[----:B------:R-:W-:Y:S01]  /*16e60*/  UIMAD UR5, UR5, UR6, URZ ;  /* 0x00000006050572a4 */ /* 0x000fe2000f8e023f */
[----:B------:R-:W-:Y:S01]  /*16e70*/  F2FP.BF16.F32.PACK_AB R8, R85, R8 ;  /* 0x000000085508723e */ /* 0x000fe200000010ff */
[----:B------:R-:W-:Y:S01]  /*16e80*/  UIMAD.WIDE.U32 UR8, UR43, UR6, URZ ;  /* 0x000000062b0872a5 */ /* 0x000fe2000f8e003f */
[----:B------:R-:W-:Y:S01]  /*16e90*/  F2FP.BF16.F32.PACK_AB R32, R53, R32 ;  /* 0x000000203520723e */ /* 0x000fe200000010ff */
[----:B------:R-:W-:Y:S01]  /*16ea0*/  UIMAD UR5, UR43, UR7, UR5 ;  /* 0x000000072b0572a4 */ /* 0x000fe2000f8e0205 */
[----:B------:R-:W-:Y:S01]  /*16eb0*/  F2FP.BF16.F32.PACK_AB R28, R61, R28 ;  /* 0x0000001c3d1c723e */ /* 0x000fe200000010ff */
[----:B------:R-:W-:Y:S01]  /*16ec0*/  USHF.R.S32.HI UR6, URZ, 0x1f, UR44 ;  /* 0x0000001f3f067899 */ /* 0x000fe2000801142c */
[----:B------:R-:W-:Y:S01]  /*16ed0*/  SEL R51, R21, R20, P0 ;  /* 0x0000001415337207 */ /* 0x000fe20000000000 */
[----:B------:R-:W-:Y:S01]  /*16ee0*/  UIADD3 UR5, UR9, UR5, URZ ;  /* 0x0000000509057290 */ /* 0x000fe2000fffe03f */
[----:B------:R-:W-:-:S02]  /*16ef0*/  SEL R53, R20, R21, P0 ;  /* 0x0000001514357207 */ /* 0x000fc40000000000 */
[----:B------:R-:W-:Y:S02]  /*16f00*/  SEL R59, R9, R8, P0 ;  /* 0x00000008093b7207 */ /* 0x000fe40000000000 */
[----:B------:R-:W-:Y:S02]  /*16f10*/  SEL R61, R8, R9, P0 ;  /* 0x00000009083d7207 */ /* 0x000fe40000000000 */
[C---:B------:R-:W-:Y:S02]  /*16f20*/  IADD3 R21, P6, R228.reuse, 0x20, RZ ;  /* 0x00000020e4157810 */ /* 0x040fe40007fde0ff */
[----:B------:R-:W-:Y:S02]  /*16f30*/  IADD3 R9, P4, R228, 0x4020, RZ ;  /* 0x00004020e4097810 */ /* 0x000fe40007f9e0ff */
[----:B------:R-:W-:Y:S02]  /*16f40*/  F2FP.BF16.F32.PACK_AB R11, R78, R11 ;  /* 0x0000000b4e0b723e */ /* 0x000fe400000010ff */
[----:B------:R-:W-:-:S02]  /*16f50*/  F2FP.BF16.F32.PACK_AB R10, R79, R10 ;  /* 0x0000000a4f0a723e */ /* 0x000fc400000010ff */
[----:B------:R-:W-:Y:S02]  /*16f60*/  LOP3.LUT R20, R21, 0x380, RZ, 0xc0, !PT ;  /* 0x0000038015147812 */ /* 0x000fe400078ec0ff */
[----:B------:R-:W-:Y:S02]  /*16f70*/  LOP3.LUT R8, R9, 0x380, RZ, 0xc0, !PT ;  /* 0x0000038009087812 */ /* 0x000fe400078ec0ff */
[----:B------:R-:W-:Y:S02]  /*16f80*/  SHF.R.U64 R20, R20, 0x3, RZ ;  /* 0x0000000314147819 */ /* 0x000fe400000012ff */
[----:B------:R-:W-:Y:S02]  /*16f90*/  SEL R79, R11, R10, P0 ;  /* 0x0000000a0b4f7207 */ /* 0x000fe40000000000 */
[----:B------:R-:W-:Y:S02]  /*16fa0*/  SEL R81, R10, R11, P0 ;  /* 0x0000000b0a517207 */ /* 0x000fe40000000000 */
[----:B------:R-:W-:-:S02]  /*16fb0*/  IADD3 R11, P3, R228, 0x4000, RZ ;  /* 0x00004000e40b7810 */ /* 0x000fc40007f7e0ff */
[----:B------:R-:W-:Y:S02]  /*16fc0*/  SHF.R.U64 R8, R8, 0x3, RZ ;  /* 0x0000000308087819 */ /* 0x000fe400000012ff */
[----:B------:R-:W-:Y:S01]  /*16fd0*/  LOP3.LUT R20, R20, R21, RZ, 0x3c, !PT ;  /* 0x0000001514147212 */ /* 0x000fe200078e3cff */
[----:B------:R-:W-:Y:S01]  /*16fe0*/  IMAD.X R21, RZ, RZ, R229, P6 ;  /* 0x000000ffff157224 */ /* 0x000fe200030e06e5 */
[----:B------:R-:W-:Y:S02]  /*16ff0*/  F2FP.BF16.F32.PACK_AB R15, R70, R15 ;  /* 0x0000000f460f723e */ /* 0x000fe400000010ff */
[----:B------:R-:W-:Y:S02]  /*17000*/  F2FP.BF16.F32.PACK_AB R14, R71, R14 ;  /* 0x0000000e470e723e */ /* 0x000fe400000010ff */
[----:B------:R-:W-:Y:S02]  /*17010*/  LOP3.LUT R10, R11, 0x380, RZ, 0xc0, !PT ;  /* 0x000003800b0a7812 */ /* 0x000fe400078ec0ff */
[----:B------:R-:W-:-:S02]  /*17020*/  LOP3.LUT R8, R8, R9, RZ, 0x3c, !PT ;  /* 0x0000000908087212 */ /* 0x000fc400078e3cff */
[----:B-1----:R-:W-:Y:S02]  /*17030*/  IADD3 R3, P6, R228, 0x4060, RZ ;  /* 0x00004060e4037810 */ /* 0x002fe40007fde0ff */
[----:B------:R-:W-:Y:S02]  /*17040*/  SHF.R.S32.HI R9, RZ, 0x1f, R42 ;  /* 0x0000001fff097819 */ /* 0x000fe4000001142a */
[----:B------:R-:W-:Y:S02]  /*17050*/  F2FP.BF16.F32.PACK_AB R12, R77, R12 ;  /* 0x0000000c4d0c723e */ /* 0x000fe400000010ff */
[----:B------:R-:W-:Y:S02]  /*17060*/  SEL R75, R15, R14, P0 ;  /* 0x0000000e0f4b7207 */ /* 0x000fe40000000000 */
[----:B------:R-:W-:Y:S02]  /*17070*/  SEL R77, R14, R15, P0 ;  /* 0x0000000f0e4d7207 */ /* 0x000fe40000000000 */
[----:B------:R-:W-:-:S02]  /*17080*/  SHF.R.U64 R10, R10, 0x3, RZ ;  /* 0x000000030a0a7819 */ /* 0x000fc400000012ff */
[----:B------:R-:W-:Y:S02]  /*17090*/  IADD3 R15, P1, R228, 0x40, RZ ;  /* 0x00000040e40f7810 */ /* 0x000fe40007f3e0ff */
[----:B------:R-:W-:Y:S02]  /*170a0*/  LOP3.LUT R2, R3, 0x380, RZ, 0xc0, !PT ;  /* 0x0000038003027812 */ /* 0x000fe400078ec0ff */
[----:B------:R-:W-:Y:S02]  /*170b0*/  LEA.HI R0, R9, R42, RZ, 0x7 ;  /* 0x0000002a09007211 */ /* 0x000fe400078f38ff */
[----:B------:R-:W-:Y:S02]  /*170c0*/  F2FP.BF16.F32.PACK_AB R25, R62, R25 ;  /* 0x000000193e19723e */ /* 0x000fe400000010ff */
[----:B------:R-:W-:Y:S02]  /*170d0*/  F2FP.BF16.F32.PACK_AB R24, R63, R24 ;  /* 0x000000183f18723e */ /* 0x000fe400000010ff */
[----:B------:R-:W-:-:S02]  /*170e0*/  LOP3.LUT R10, R10, R11, RZ, 0x3c, !PT ;  /* 0x0000000b0a0a7212 */ /* 0x000fc400078e3cff */
[----:B------:R-:W-:Y:S02]  /*170f0*/  LOP3.LUT R14, R15, 0x380, RZ, 0xc0, !PT ;  /* 0x000003800f0e7812 */ /* 0x000fe400078ec0ff */
[----:B------:R-:W-:Y:S02]  /*17100*/  SHF.R.U64 R2, R2, 0x3, RZ ;  /* 0x0000000302027819 */ /* 0x000fe400000012ff */
[----:B------:R-:W-:Y:S02]  /*17110*/  LOP3.LUT R11, R0, 0xffffff80, RZ, 0xc0, !PT ;  /* 0xffffff80000b7812 */ /* 0x000fe400078ec0ff */
[----:B------:R-:W-:Y:S02]  /*17120*/  F2FP.BF16.F32.PACK_AB R40, R40, R57 ;  /* 0x000000392828723e */ /* 0x000fe400000010ff */
[----:B------:R-:W-:Y:S01]  /*17130*/  SEL R71, R25, R24, P0 ;  /* 0x0000001819477207 */ /* 0x000fe20000000000 */
[----:B------:R-:W-:Y:S01]  /*17140*/  IMAD.IADD R11, R42, 0x1, -R11 ;  /* 0x000000012a0b7824 */ /* 0x000fe200078e0a0b */
[----:B------:R-:W-:-:S02]  /*17150*/  SEL R73, R24, R25, P0 ;  /* 0x0000001918497207 */ /* 0x000fc40000000000 */
[----:B------:R-:W-:Y:S02]  /*17160*/  SHF.R.U64 R14, R14, 0x3, RZ ;  /* 0x000000030e0e7819 */ /* 0x000fe400000012ff */
[----:B------:R-:W-:Y:S02]  /*17170*/  LOP3.LUT R25, R228, 0x380, RZ, 0xc0, !PT ;  /* 0x00000380e4197812 */ /* 0x000fe400078ec0ff */
[----:B------:R-:W-:Y:S01]  /*17180*/  LOP3.LUT R2, R2, R3, RZ, 0x3c, !PT ;  /* 0x0000000302027212 */ /* 0x000fe200078e3cff */
[----:B------:R-:W-:Y:S01]  /*17190*/  IMAD.X R3, RZ, RZ, R229, P6 ;  /* 0x000000ffff037224 */ /* 0x000fe200030e06e5 */
[----:B------:R-:W-:Y:S02]  /*171a0*/  SEL R63, R40, R49, P0 ;  /* 0x00000031283f7207 */ /* 0x000fe40000000000 */
[----:B------:R-:W-:Y:S02]  /*171b0*/  SEL R49, R49, R40, P0 ;  /* 0x0000002831317207 */ /* 0x000fe40000000000 */
[----:B------:R-:W-:-:S02]  /*171c0*/  F2FP.BF16.F32.PACK_AB R94, R94, R95 ;  /* 0x0000005f5e5e723e */ /* 0x000fc400000010ff */
[----:B------:R-:W-:Y:S02]  /*171d0*/  F2FP.BF16.F32.PACK_AB R93, R92, R93 ;  /* 0x0000005d5c5d723e */ /* 0x000fe400000010ff */
[----:B------:R-:W-:Y:S01]  /*171e0*/  F2FP.BF16.F32.PACK_AB R90, R90, R91 ;  /* 0x0000005b5a5a723e */ /* 0x000fe200000010ff */
[----:B------:R-:W-:Y:S01]  /*171f0*/  VIADD R91, R235, UR42 ;  /* 0x0000002aeb5b7c36 */ /* 0x000fe20008000000 */
[----:B------:R-:W-:Y:S02]  /*17200*/  F2FP.BF16.F32.PACK_AB R89, R88, R89 ;  /* 0x000000595859723e */ /* 0x000fe400000010ff */
[----:B------:R-:W-:Y:S01]  /*17210*/  LOP3.LUT R14, R14, R15, RZ, 0x3c, !PT ;  /* 0x0000000f0e0e7212 */ /* 0x000fe200078e3cff */
[----:B------:R-:W-:Y:S01]  /*17220*/  IMAD.X R15, RZ, RZ, R229, P1 ;  /* 0x000000ffff0f7224 */ /* 0x000fe200008e06e5 */
[----:B------:R-:W-:Y:S02]  /*17230*/  SHF.R.U64 R25, R25, 0x3, RZ ;  /* 0x0000000319197819 */ /* 0x000fe400000012ff */
[----:B------:R-:W-:-:S02]  /*17240*/  F2FP.BF16.F32.PACK_AB R38, R38, R41 ;  /* 0x000000292626723e */ /* 0x000fc400000010ff */
[----:B------:R-:W-:Y:S02]  /*17250*/  F2FP.BF16.F32.PACK_AB R39, R39, R34 ;  /* 0x000000222727723e */ /* 0x000fe400000010ff */
[----:B------:R-:W-:Y:S02]  /*17260*/  MOV R62, R20 ;  /* 0x00000014003e7202 */ /* 0x000fe40000000f00 */
[----:B------:R-:W-:Y:S01]  /*17270*/  LOP3.LUT P1, RZ, R11, 0x3, RZ, 0xc0, !PT ;  /* 0x000000030bff7812 */ /* 0x000fe2000782c0ff */
[----:B------:R-:W-:Y:S01]  /*17280*/  IMAD.X R11, RZ, RZ, R229, P3 ;  /* 0x000000ffff0b7224 */ /* 0x000fe200018e06e5 */
[----:B------:R-:W-:Y:S01]  /*17290*/  MOV R21, R2 ;  /* 0x0000000200157202 */ /* 0x000fe20000000f00 */
[----:B------:R-:W-:Y:S01]  /*172a0*/  VIADD R3, R91, 0x8 ;  /* 0x000000085b037836 */ /* 0x000fe20000000000 */
[----:B------:R-:W-:Y:S02]  /*172b0*/  F2FP.BF16.F32.PACK_AB R7, R86, R7 ;  /* 0x000000075607723e */ /* 0x000fe400000010ff */
[----:B------:R-:W-:-:S02]  /*172c0*/  F2FP.BF16.F32.PACK_AB R6, R87, R6 ;  /* 0x000000065706723e */ /* 0x000fc400000010ff */
[----:B------:R-:W-:Y:S01]  /*172d0*/  SEL R35, R94, R93, P0 ;  /* 0x0000005d5e237207 */ /* 0x000fe20000000000 */
[----:B------:R-:W1:Y:S01]  /*172e0*/  LDC.64 R86, c[0x0][0xb78] ;  /* 0x0002de00ff567b82 */ /* 0x000e620000000a00 */
[----:B------:R-:W-:Y:S02]  /*172f0*/  F2FP.BF16.F32.PACK_AB R37, R44, R37 ;  /* 0x000000252c25723e */ /* 0x000fe400000010ff */
[----:B------:R-:W-:Y:S02]  /*17300*/  F2FP.BF16.F32.PACK_AB R31, R46, R31 ;  /* 0x0000001f2e1f723e */ /* 0x000fe400000010ff */
[----:B------:R-:W-:Y:S02]  /*17310*/  F2FP.BF16.F32.PACK_AB R36, R45, R36 ;  /* 0x000000242d24723e */ /* 0x000fe400000010ff */
[----:B------:R-:W-:Y:S02]  /*17320*/  F2FP.BF16.F32.PACK_AB R30, R47, R30 ;  /* 0x0000001e2f1e723e */ /* 0x000fe400000010ff */
[----:B------:R-:W-:-:S02]  /*17330*/  F2FP.BF16.F32.PACK_AB R33, R52, R33 ;  /* 0x000000213421723e */ /* 0x000fc400000010ff */
[----:B------:R-:W-:Y:S02]  /*17340*/  SEL R93, R93, R94, P0 ;  /* 0x0000005e5d5d7207 */ /* 0x000fe40000000000 */
[----:B------:R-:W-:Y:S02]  /*17350*/  SEL R41, R90, R89, P0 ;  /* 0x000000595a297207 */ /* 0x000fe40000000000 */
[----:B------:R-:W-:Y:S01]  /*17360*/  LOP3.LUT R24, R25, R228, RZ, 0x3c, !PT ;  /* 0x000000e419187212 */ /* 0x000fe200078e3cff */
[----:B------:R-:W-:Y:S01]  /*17370*/  IMAD.MOV.U32 R25, RZ, RZ, R229 ;  /* 0x000000ffff197224 */ /* 0x000fe200078e00e5 */
[----:B------:R-:W-:Y:S02]  /*17380*/  F2FP.BF16.F32.PACK_AB R27, R54, R27 ;  /* 0x0000001b361b723e */ /* 0x000fe400000010ff */
[----:B------:R-:W-:Y:S02]  /*17390*/  F2FP.BF16.F32.PACK_AB R26, R55, R26 ;  /* 0x0000001a371a723e */ /* 0x000fe400000010ff */
[----:B------:R-:W-:-:S02]  /*173a0*/  F2FP.BF16.F32.PACK_AB R29, R60, R29 ;  /* 0x0000001d3c1d723e */ /* 0x000fc400000010ff */
[----:B------:R-:W-:Y:S02]  /*173b0*/  SEL R89, R89, R90, P0 ;  /* 0x0000005a59597207 */ /* 0x000fe40000000000 */
[----:B------:R-:W-:Y:S02]  /*173c0*/  SEL R65, R38, R39, P0 ;  /* 0x0000002726417207 */ /* 0x000fe40000000000 */
[----:B------:R-:W-:Y:S02]  /*173d0*/  F2FP.BF16.F32.PACK_AB R13, R76, R13 ;  /* 0x0000000d4c0d723e */ /* 0x000fe400000010ff */
[----:B------:R-:W-:Y:S02]  /*173e0*/  SEL R39, R39, R38, P0 ;  /* 0x0000002627277207 */ /* 0x000fe40000000000 */
[----:B------:R-:W-:Y:S02]  /*173f0*/  SEL R43, R37, R36, P0 ;  /* 0x00000024252b7207 */ /* 0x000fe40000000000 */
[----:B------:R-:W-:-:S02]  /*17400*/  SEL R45, R33, R32, P0 ;  /* 0x00000020212d7207 */ /* 0x000fc40000000000 */
[----:B------:R-:W-:Y:S02]  /*17410*/  SEL R67, R31, R30, P0 ;  /* 0x0000001e1f437207 */ /* 0x000fe40000000000 */
[----:B------:R-:W-:Y:S02]  /*17420*/  SEL R83, R7, R6, P0 ;  /* 0x0000000607537207 */ /* 0x000fe40000000000 */
[----:B------:R-:W-:Y:S02]  /*17430*/  SEL R85, R6, R7, P0 ;  /* 0x0000000706557207 */ /* 0x000fe40000000000 */
[----:B------:R-:W-:Y:S02]  /*17440*/  MOV R56, R10 ;  /* 0x0000000a00387202 */ /* 0x000fe40000000f00 */
[----:B------:R-:W-:Y:S02]  /*17450*/  SEL R37, R36, R37, P0 ;  /* 0x0000002524257207 */ /* 0x000fe40000000000 */
[----:B------:R-:W-:-:S02]  /*17460*/  SEL R33, R32, R33, P0 ;  /* 0x0000002120217207 */ /* 0x000fc40000000000 */
[----:B------:R-:W-:Y:S02]  /*17470*/  SEL R47, R29, R28, P0 ;  /* 0x0000001c1d2f7207 */ /* 0x000fe40000000000 */
[----:B------:R-:W-:Y:S02]  /*17480*/  SEL R31, R30, R31, P0 ;  /* 0x0000001f1e1f7207 */ /* 0x000fe40000000000 */
[----:B------:R-:W-:Y:S02]  /*17490*/  SEL R69, R27, R26, P0 ;  /* 0x0000001a1b457207 */ /* 0x000fe40000000000 */
[----:B------:R-:W-:Y:S02]  /*174a0*/  IADD3 R7, P5, R228, 0x4040, RZ ;  /* 0x00004040e4077810 */ /* 0x000fe40007fbe0ff */
[----:B------:R-:W-:Y:S02]  /*174b0*/  MOV R60, R14 ;  /* 0x0000000e003c7202 */ /* 0x000fe40000000f00 */
[----:B------:R-:W-:-:S02]  /*174c0*/  SEL R29, R28, R29, P0 ;  /* 0x0000001d1c1d7207 */ /* 0x000fc40000000000 */
[----:B------:R-:W-:Y:S02]  /*174d0*/  SEL R55, R13, R12, P0 ;  /* 0x0000000c0d377207 */ /* 0x000fe40000000000 */
[----:B------:R-:W-:Y:S02]  /*174e0*/  SEL R27, R26, R27, P0 ;  /* 0x0000001b1a1b7207 */ /* 0x000fe40000000000 */
[----:B------:R-:W-:Y:S02]  /*174f0*/  MOV R64, R24 ;  /* 0x0000001800407202 */ /* 0x000fe40000000f00 */
[----:B------:R-:W-:Y:S02]  /*17500*/  SEL R57, R12, R13, P0 ;  /* 0x0000000d0c397207 */ /* 0x000fe40000000000 */
[----:B------:R-:W-:Y:S02]  /*17510*/  LOP3.LUT R6, R7, 0x380, RZ, 0xc0, !PT ;  /* 0x0000038007067812 */ /* 0x000fe400078ec0ff */
[----:B------:R-:W-:Y:S01]  /*17520*/  LEA.HI R66, R9, R42, RZ, 0x5 ;  /* 0x0000002a09427211 */ /* 0x000fe200078f28ff */
[----:B------:R-:W-:Y:S01]  /*17530*/  IMAD.X R9, RZ, RZ, R229, P4 ;  /* 0x000000ffff097224 */ /* 0x000fe200020e06e5 */
[----:B------:R-:W-:-:S02]  /*17540*/  IADD3 R13, P2, R228, 0x60, RZ ;  /* 0x00000060e40d7810 */ /* 0x000fc40007f5e0ff */
[----:B------:R-:W-:Y:S02]  /*17550*/  SHF.R.U64 R6, R6, 0x3, RZ ;  /* 0x0000000306067819 */ /* 0x000fe400000012ff */
[----:B------:R-:W-:Y:S02]  /*17560*/  LOP3.LUT R12, R13, 0x380, RZ, 0xc0, !PT ;  /* 0x000003800d0c7812 */ /* 0x000fe400078ec0ff */
[----:B------:R-:W-:Y:S01]  /*17570*/  LOP3.LUT R6, R6, R7, RZ, 0x3c, !PT ;  /* 0x0000000706067212 */ /* 0x000fe200078e3cff */
[--C-:B------:R-:W-:Y:S01]  /*17580*/  IMAD.X R7, RZ, RZ, R229.reuse, P5 ;  /* 0x000000ffff077224 */ /* 0x100fe200028e06e5 */
[----:B------:R-:W-:Y:S02]  /*17590*/  SHF.R.U64 R12, R12, 0x3, RZ ;  /* 0x000000030c0c7819 */ /* 0x000fe400000012ff */
[----:B------:R-:W-:Y:S02]  /*175a0*/  MOV R54, R8 ;  /* 0x0000000800367202 */ /* 0x000fe40000000f00 */
[----:B------:R-:W-:Y:S01]  /*175b0*/  LOP3.LUT R12, R12, R13, RZ, 0x3c, !PT ;  /* 0x0000000d0c0c7212 */ /* 0x000fe200078e3cff */
[----:B------:R-:W-:Y:S01]  /*175c0*/  IMAD.X R13, RZ, RZ, R229, P2 ;  /* 0x000000ffff0d7224 */ /* 0x000fe200010e06e5 */
[----:B------:R-:W-:Y:S01]  /*175d0*/  MOV R52, R6 ;  /* 0x0000000600347202 */ /* 0x000fe20000000f00 */
[----:B------:R-:W-:Y:S01]  /*175e0*/  IMAD.U32 R7, RZ, RZ, UR9 ;  /* 0x00000009ff077e24 */ /* 0x000fe2000f8e00ff */
[----:B------:R-:W-:Y:S01]  /*175f0*/  SHF.R.S32.HI R66, RZ, 0x5, R66 ;  /* 0x00000005ff427819 */ /* 0x000fe20000011442 */
[----:B------:R-:W-:Y:S01]  /*17600*/  IMAD.U32 R6, RZ, RZ, UR8 ;  /* 0x00000008ff067e24 */ /* 0x000fe2000f8e00ff */
[----:B------:R-:W-:Y:S01]  /*17610*/  MOV R58, R12 ;  /* 0x0000000c003a7202 */ /* 0x000fe20000000f00 */
[----:B------:R-:W-:Y:S01]  /*17620*/  IMAD.U32 R7, RZ, RZ, UR5 ;  /* 0x00000005ff077e24 */ /* 0x000fe2000f8e00ff */
[----:B------:R-:W-:-:S02]  /*17630*/  ULDC UR5, c[0x0][0xa88] ;  /* 0x0002a20000057ab9 */ /* 0x000fc40000000800 */
[----:B------:R-:W-:Y:S02]  /*17640*/  ISETP.GE.OR P2, PT, R3, UR5, P1 ;  /* 0x0000000503007c0c */ /* 0x000fe40008f46670 */
[----:B------:R-:W-:Y:S02]  /*17650*/  ISETP.GE.OR P1, PT, R91, UR5, P1 ;  /* 0x000000055b007c0c */ /* 0x000fe40008f26670 */
[----:B--2---:R-:W-:Y:S01]  /*17660*/  LOP3.LUT R0, R22, 0x2, RZ, 0x3c, !PT ;  /* 0x0000000216007812 */ /* 0x004fe200078e3cff */
[----:B------:R-:W-:Y:S04]  /*17670*/  SHFL.IDX PT, R63, R63, R22, 0x1c1f ;  /* 0x001c1f163f3f7589 */ /* 0x000fe800000e0000 */
[----:B------:R-:W2:Y:S04]  /*17680*/  SHFL.IDX PT, R2, R49, R0, 0x1c1f ;  /* 0x001c1f0031027589 */ /* 0x000ea800000e0000 */
[----:B------:R-:W-:Y:S04]  /*17690*/  SHFL.IDX PT, R35, R35, R22, 0x1c1f ;  /* 0x001c1f1623237589 */ /* 0x000fe800000e0000 */
[----:B------:R-:W3:Y:S04]  /*176a0*/  SHFL.IDX PT, R10, R93, R0, 0x1c1f ;  /* 0x001c1f005d0a7589 */ /* 0x000ee800000e0000 */
[----:B------:R-:W-:Y:S04]  /*176b0*/  SHFL.IDX PT, R41, R41, R22, 0x1c1f ;  /* 0x001c1f1629297589 */ /* 0x000fe800000e0000 */
[----:B------:R-:W4:Y:S04]  /*176c0*/  SHFL.IDX PT, R14, R89, R0, 0x1c1f ;  /* 0x001c1f00590e7589 */ /* 0x000f2800000e0000 */
[----:B------:R-:W-:Y:S04]  /*176d0*/  SHFL.IDX PT, R65, R65, R22, 0x1c1f ;  /* 0x001c1f1641417589 */ /* 0x000fe800000e0000 */
[----:B------:R-:W5:Y:S01]  /*176e0*/  SHFL.IDX PT, R24, R39, R0, 0x1c1f ;  /* 0x001c1f0027187589 */ /* 0x000f6200000e0000 */
[----:B--2---:R-:W-:-:S02]  /*176f0*/  SEL R9, R63, R2, P0 ;  /* 0x000000023f097207 */ /* 0x004fc40000000000 */
[----:B------:R-:W-:Y:S01]  /*17700*/  SEL R11, R2, R63, P0 ;  /* 0x0000003f020b7207 */ /* 0x000fe20000000000 */
[----:B------:R-:W-:Y:S01]  /*17710*/  SHFL.IDX PT, R43, R43, R22, 0x1c1f ;  /* 0x001c1f162b2b7589 */ /* 0x000fe200000e0000 */
[----:B-1----:R-:W-:Y:S01]  /*17720*/  IMAD R2, R86, UR6, RZ ;  /* 0x0000000656027c24 */ /* 0x002fe2000f8e02ff */
[----:B------:R-:W-:Y:S02]  /*17730*/  ULDC.64 UR6, c[0x0][0xb40] ;  /* 0x0002d00000067ab9 */ /* 0x000fe40000000a00 */
[----:B------:R-:W-:Y:S01]  /*17740*/  SHFL.IDX PT, R45, R45, R22, 0x1c1f ;  /* 0x001c1f162d2d7589 */ /* 0x000fe200000e0000 */
[----:B---3--:R-:W-:Y:S02]  /*17750*/  SEL R8, R35, R10, P0 ;  /* 0x0000000a23087207 */ /* 0x008fe40000000000 */
[----:B------:R-:W-:Y:S01]  /*17760*/  SEL R10, R10, R35, P0 ;  /* 0x000000230a0a7207 */ /* 0x000fe20000000000 */
[----:B------:R-:W-:Y:S04]  /*17770*/  SHFL.IDX PT, R67, R67, R22, 0x1c1f ;  /* 0x001c1f1643437589 */ /* 0x000fe800000e0000 */
[----:B------:R1:W2:Y:S01]  /*17780*/  SHFL.IDX PT, R20, R37, R0, 0x1c1f ;  /* 0x001c1f0025147589 */ /* 0x0002a200000e0000 */
[----:B----4-:R-:W-:-:S02]  /*17790*/  SEL R12, R41, R14, P0 ;  /* 0x0000000e290c7207 */ /* 0x010fc40000000000 */
[----:B------:R-:W-:Y:S01]  /*177a0*/  SEL R14, R14, R41, P0 ;  /* 0x000000290e0e7207 */ /* 0x000fe20000000000 */
[----:B------:R-:W3:Y:S04]  /*177b0*/  SHFL.IDX PT, R28, R33, R0, 0x1c1f ;  /* 0x001c1f00211c7589 */ /* 0x000ee800000e0000 */
[----:B------:R-:W4:Y:S01]  /*177c0*/  SHFL.IDX PT, R40, R31, R0, 0x1c1f ;  /* 0x001c1f001f287589 */ /* 0x000f2200000e0000 */
[----:B-----5:R-:W-:Y:S01]  /*177d0*/  SEL R13, R65, R24, P0 ;  /* 0x00000018410d7207 */ /* 0x020fe20000000000 */
[----:B-1----:R-:W-:Y:S01]  /*177e0*/  IMAD R37, R87, UR44, R2 ;  /* 0x0000002c57257c24 */ /* 0x002fe2000f8e0202 */
[----:B------:R-:W-:Y:S01]  /*177f0*/  SEL R15, R24, R65, P0 ;  /* 0x00000041180f7207 */ /* 0x000fe20000000000 */
[----:B------:R-:W-:Y:S01]  /*17800*/  SHFL.IDX PT, R47, R47, R22, 0x1c1f ;  /* 0x001c1f162f2f7589 */ /* 0x000fe200000e0000 */
[----:B------:R-:W-:Y:S01]  /*17810*/  IMAD.WIDE.U32 R2, R86, UR44, R6 ;  /* 0x0000002c56027c25 */ /* 0x000fe2000f8e0006 */
[----:B------:R-:W-:-:S02]  /*17820*/  SHF.R.S32.HI R7, RZ, 0x1f, R91 ;  /* 0x0000001fff077819 */ /* 0x000fc4000001145b */
[----:B------:R-:W-:Y:S04]  /*17830*/  SHFL.IDX PT, R69, R69, R22, 0x1c1f ;  /* 0x001c1f1645457589 */ /* 0x000fe800000e0000 */
[----:B------:R-:W1:Y:S04]  /*17840*/  SHFL.IDX PT, R30, R29, R0, 0x1c1f ;  /* 0x001c1f001d1e7589 */ /* 0x000e6800000e0000 */
[----:B------:R5:W1:Y:S01]  /*17850*/  SHFL.IDX PT, R42, R27, R0, 0x1c1f ;  /* 0x001c1f001b2a7589 */ /* 0x000a6200000e0000 */
[----:B--2---:R-:W-:Y:S02]  /*17860*/  SEL R24, R43, R20, P0 ;  /* 0x000000142b187207 */ /* 0x004fe40000000000 */
[----:B------:R-:W-:Y:S01]  /*17870*/  SEL R26, R20, R43, P0 ;  /* 0x0000002b141a7207 */ /* 0x000fe20000000000 */
[----:B------:R-:W-:Y:S01]  /*17880*/  BAR.SYNC.DEFER_BLOCKING 0x1, 0x100 ;  /* 0x0044000000007b1d */ /* 0x000fe20000010000 */
[----:B---3--:R-:W-:-:S02]  /*17890*/  SEL R32, R45, R28, P0 ;  /* 0x0000001c2d207207 */ /* 0x008fc40000000000 */
[----:B------:R-:W-:Y:S02]  /*178a0*/  SEL R34, R28, R45, P0 ;  /* 0x0000002d1c227207 */ /* 0x000fe40000000000 */
[----:B----4-:R-:W-:Y:S02]  /*178b0*/  SEL R25, R67, R40, P0 ;  /* 0x0000002843197207 */ /* 0x010fe40000000000 */
[----:B-----5:R-:W-:Y:S01]  /*178c0*/  SEL R27, R40, R67, P0 ;  /* 0x00000043281b7207 */ /* 0x020fe20000000000 */
[----:B------:R-:W-:Y:S04]  /*178d0*/  SHFL.IDX PT, R51, R51, R22, 0x1c1f ;  /* 0x001c1f1633337589 */ /* 0x000fe800000e0000 */
[----:B------:R-:W-:Y:S04]  /*178e0*/  SHFL.IDX PT, R55, R55, R22, 0x1c1f ;  /* 0x001c1f1637377589 */ /* 0x000fe800000e0000 */
[----:B------:R-:W-:Y:S01]  /*178f0*/  SHFL.IDX PT, R59, R59, R22, 0x1c1f ;  /* 0x001c1f163b3b7589 */ /* 0x000fe200000e0000 */
[----:B-1----:R-:W-:-:S02]  /*17900*/  SEL R28, R47, R30, P0 ;  /* 0x0000001e2f1c7207 */ /* 0x002fc40000000000 */
[----:B------:R-:W-:Y:S01]  /*17910*/  SEL R30, R30, R47, P0 ;  /* 0x0000002f1e1e7207 */ /* 0x000fe20000000000 */
[----:B------:R-:W-:Y:S01]  /*17920*/  SHFL.IDX PT, R71, R71, R22, 0x1c1f ;  /* 0x001c1f1647477589 */ /* 0x000fe200000e0000 */
[----:B------:R-:W-:Y:S02]  /*17930*/  SEL R33, R69, R42, P0 ;  /* 0x0000002a45217207 */ /* 0x000fe40000000000 */
[----:B------:R-:W-:Y:S01]  /*17940*/  SEL R35, R42, R69, P0 ;  /* 0x000000452a237207 */ /* 0x000fe20000000000 */
[----:B------:R-:W-:Y:S04]  /*17950*/  SHFL.IDX PT, R75, R75, R22, 0x1c1f ;  /* 0x001c1f164b4b7589 */ /* 0x000fe800000e0000 */
[----:B------:R-:W-:Y:S04]  /*17960*/  SHFL.IDX PT, R79, R79, R22, 0x1c1f ;  /* 0x001c1f164f4f7589 */ /* 0x000fe800000e0000 */
[----:B------:R-:W-:Y:S04]  /*17970*/  SHFL.IDX PT, R83, R83, R22, 0x1c1f ;  /* 0x001c1f1653537589 */ /* 0x000fe800000e0000 */
[----:B------:R-:W1:Y:S04]  /*17980*/  SHFL.IDX PT, R44, R73, R0, 0x1c1f ;  /* 0x001c1f00492c7589 */ /* 0x000e6800000e0000 */
[----:B------:R-:W2:Y:S04]  /*17990*/  SHFL.IDX PT, R22, R53, R0, 0x1c1f ;  /* 0x001c1f0035167589 */ /* 0x000ea800000e0000 */
[----:B------:R-:W3:Y:S04]  /*179a0*/  SHFL.IDX PT, R36, R57, R0, 0x1c1f ;  /* 0x001c1f0039247589 */ /* 0x000ee800000e0000 */
[----:B------:R-:W4:Y:S04]  /*179b0*/  SHFL.IDX PT, R46, R77, R0, 0x1c1f ;  /* 0x001c1f004d2e7589 */ /* 0x000f2800000e0000 */
[----:B------:R-:W5:Y:S04]  /*179c0*/  SHFL.IDX PT, R38, R61, R0, 0x1c1f ;  /* 0x001c1f003d267589 */ /* 0x000f6800000e0000 */
[----:B------:R-:W5:Y:S04]  /*179d0*/  SHFL.IDX PT, R48, R81, R0, 0x1c1f ;  /* 0x001c1f0051307589 */ /* 0x000f6800000e0000 */
[----:B------:R2:W5:Y:S01]  /*179e0*/  SHFL.IDX PT, R50, R85, R0, 0x1c1f ;  /* 0x001c1f0055327589 */ /* 0x00056200000e0000 */
[----:B-1----:R-:W-:-:S02]  /*179f0*/  SEL R29, R71, R44, P0 ;  /* 0x0000002c471d7207 */ /* 0x002fc40000000000 */
[----:B------:R-:W-:Y:S01]  /*17a00*/  SEL R31, R44, R71, P0 ;  /* 0x000000472c1f7207 */ /* 0x000fe20000000000 */
[----:B------:R1:W-:Y:S04]  /*17a10*/  STSM.16.M88.4 [R64], R8 ;  /* 0x0000000840007844 */ /* 0x0003e80000000200 */
[----:B------:R3:W-:Y:S01]  /*17a20*/  STSM.16.M88.4 [R62], R12 ;  /* 0x0000000c3e007844 */ /* 0x0007e20000000200 */
[----:B--2---:R-:W-:-:S03]  /*17a30*/  IADD3 R0, P3, R91, R2, RZ ;  /* 0x000000025b007210 */ /* 0x004fc60007f7e0ff */
[----:B------:R-:W-:Y:S01]  /*17a40*/  STSM.16.M88.4 [R60], R24 ;  /* 0x000000183c007844 */ /* 0x000fe20000000200 */
[----:B------:R-:W-:-:S03]  /*17a50*/  IADD3.X R7, R7, R3, R37, P3, !PT ;  /* 0x0000000307077210 */ /* 0x000fc60001ffe425 */
[----:B------:R-:W-:Y:S01]  /*17a60*/  STSM.16.M88.4 [R58], R32 ;  /* 0x000000203a007844 */ /* 0x000fe20000000200 */
[----:B------:R-:W-:Y:S02]  /*17a70*/  LEA R2, P3, R0, UR6, 0x2 ;  /* 0x0000000600027c11 */ /* 0x000fe4000f8610ff */
[----:B-1----:R-:W-:Y:S01]  /*17a80*/  SEL R8, R51, R22, P0 ;  /* 0x0000001633087207 */ /* 0x002fe20000000000 */
[----:B------:R-:W-:Y:S01]  /*17a90*/  STSM.16.M88.4 [R56], R28 ;  /* 0x0000001c38007844 */ /* 0x000fe20000000200 */
[----:B------:R-:W-:Y:S02]  /*17aa0*/  SEL R10, R22, R51, P0 ;  /* 0x00000033160a7207 */ /* 0x000fe40000000000 */
[----:B---3--:R-:W-:Y:S02]  /*17ab0*/  SEL R12, R55, R36, P0 ;  /* 0x00000024370c7207 */ /* 0x008fe40000000000 */
[----:B------:R-:W-:Y:S02]  /*17ac0*/  SEL R14, R36, R55, P0 ;  /* 0x00000037240e7207 */ /* 0x000fe40000000000 */
[----:B----4-:R-:W-:-:S02]  /*17ad0*/  SEL R9, R75, R46, P0 ;  /* 0x0000002e4b097207 */ /* 0x010fc40000000000 */
[----:B------:R-:W-:Y:S02]  /*17ae0*/  SEL R11, R46, R75, P0 ;  /* 0x0000004b2e0b7207 */ /* 0x000fe40000000000 */
[----:B-----5:R-:W-:Y:S02]  /*17af0*/  SEL R36, R59, R38, P0 ;  /* 0x000000263b247207 */ /* 0x020fe40000000000 */
[----:B------:R-:W-:Y:S01]  /*17b00*/  SEL R13, R79, R48, P0 ;  /* 0x000000304f0d7207 */ /* 0x000fe20000000000 */
[----:B------:R-:W-:Y:S01]  /*17b10*/  STSM.16.M88.4 [R54], R8 ;  /* 0x0000000836007844 */ /* 0x000fe20000000200 */
[----:B------:R-:W-:Y:S02]  /*17b20*/  SEL R15, R48, R79, P0 ;  /* 0x0000004f300f7207 */ /* 0x000fe40000000000 */
[----:B------:R-:W-:Y:S02]  /*17b30*/  SEL R38, R38, R59, P0 ;  /* 0x0000003b26267207 */ /* 0x000fe40000000000 */
[----:B------:R-:W-:Y:S01]  /*17b40*/  SEL R37, R83, R50, P0 ;  /* 0x0000003253257207 */ /* 0x000fe20000000000 */
[----:B------:R-:W-:Y:S01]  /*17b50*/  STSM.16.M88.4 [R52], R12 ;  /* 0x0000000c34007844 */ /* 0x000fe20000000200 */
[----:B------:R-:W-:-:S02]  /*17b60*/  SEL R39, R50, R83, P0 ;  /* 0x0000005332277207 */ /* 0x000fc40000000000 */
[----:B------:R-:W-:Y:S02]  /*17b70*/  LEA.HI.X R3, R0, UR7, R7, 0x2, P3 ;  /* 0x0000000700037c11 */ /* 0x000fe400098f1407 */
[----:B------:R-:W1:Y:S04]  /*17b80*/  SHFL.IDX PT, R0, R66, RZ, 0x1f ;  /* 0x00001fff42007589 */ /* 0x000e6800000e0000 */
[----:B------:R2:W-:Y:S01]  /*17b90*/  STSM.16.M88.4 [R21], R36 ;  /* 0x0000002415007844 */ /* 0x0005e20000000200 */
        /* <DEDUP_REMOVED lines=11> */
[----:B------:R-:W-:Y:S01]  /*17c50*/  ULDC.64 UR6, c[0x0][0x198] ;  /* 0x0000660000067ab9 */ /* 0x000fe20000000a00 */
[----:B------:R-:W-:Y:S02]  /*17c60*/  UIADD3 UR5, UR37, 0x4000, URZ ;  /* 0x0000400025057890 */ /* 0x000fe4000fffe03f */
[----:B------:R-:W-:Y:S01]  /*17c70*/  UIADD3 UR6, UP0, UR6, 0x9f0, URZ ;  /* 0x000009f006067890 */ /* 0x000fe2000ff1e03f */
[----:B------:R-:W-:Y:S01]  /*17c80*/  UMOV UR41, URZ ;  /* 0x0000003f00297c82 */ /* 0x000fe20008000000 */
[----:B------:R-:W-:Y:S02]  /*17c90*/  UMOV UR45, URZ ;  /* 0x0000003f002d7c82 */ /* 0x000fe40008000000 */
[----:B------:R-:W-:Y:S01]  /*17ca0*/  UIADD3.X UR7, URZ, UR7, URZ, UP0, !UPT ;  /* 0x000000073f077290 */ /* 0x000fe200087fe43f */
[----:B------:R-:W-:Y:S01]  /*17cb0*/  UMOV UR40, UR37 ;  /* 0x0000002500287c82 */ /* 0x000fe20008000000 */
[----:B------:R-:W-:-:S07]  /*17cc0*/  UMOV UR8, 0x40 ;  /* 0x0000004000087882 */ /* 0x000fce0000000000 */
        /* <DEDUP_REMOVED lines=9> */
.L_x_798:
[----:B------:R-:W-:Y:S05]  /*17d60*/  BSYNC B0 ;  /* 0x0000000000007941 */ /* 0x000fea0003800000 */
.L_x_797:
[----:B------:R-:W-:Y:S05]  /*17d70*/  BRA `(.L_x_796) ;  /* 0x0000000800307947 */ /* 0x000fea0003800000 */
.L_x_795:
[----:B------:R-:W1:Y:S01]  /*17d80*/  LDC.64 R12, c[0x0][0xae0] ;  /* 0x0002b800ff0c7b82 */ /* 0x000e620000000a00 */
[----:B------:R-:W-:Y:S01]  /*17d90*/  SHF.R.S32.HI R3, RZ, 0x1f, R42 ;  /* 0x0000001fff037819 */ /* 0x000fe2000001142a */
[----:B------:R-:W-:Y:S01]  /*17da0*/  USHF.R.S32.HI UR5, URZ, 0x1f, UR43 ;  /* 0x0000001f3f057899 */ /* 0x000fe2000801142b */
[----:B------:R-:W-:Y:S01]  /*17db0*/  ISETP.GT.AND P0, PT, R42, 0x7f, PT ;  /* 0x0000007f2a00780c */ /* 0x000fe20003f04270 */
[----:B------:R-:W-:Y:S01]  /*17dc0*/  USHF.R.S32.HI UR6, URZ, 0x1f, UR44 ;  /* 0x0000001f3f067899 */ /* 0x000fe2000801142c */
[----:B------:R-:W-:Y:S01]  /*17dd0*/  LEA.HI R3, R3, R42, RZ, 0x3 ;  /* 0x0000002a03037211 */ /* 0x000fe200078f18ff */
[----:B------:R-:W-:Y:S02]  /*17de0*/  BSSY B0, `(.L_x_799) ;  /* 0x000001e000007945 */ /* 0x000fe40003800000 */
[----:B------:R-:W2:Y:S01]  /*17df0*/  LDC R22, c[0x0][0xdac] ;  /* 0x00036b00ff167b82 */ /* 0x000ea20000000800 */
[----:B------:R-:W-:Y:S02]  /*17e00*/  LOP3.LUT R5, R3, 0x1ffffff8, RZ, 0xc0, !PT ;  /* 0x1ffffff803057812 */ /* 0x000fe400078ec0ff */
[----:B------:R-:W-:-:S03]  /*17e10*/  SHF.R.S32.HI R2, RZ, 0x3, R3 ;  /* 0x00000003ff027819 */ /* 0x000fc60000011403 */
[----:B------:R-:W-:Y:S02]  /*17e20*/  IMAD.IADD R5, R42, 0x1, -R5 ;  /* 0x000000012a057824 */ /* 0x000fe400078e0a05 */
[----:B------:R-:W3:Y:S02]  /*17e30*/  LDC.64 R14, c[0x0][0xae8] ;  /* 0x0002ba00ff0e7b82 */ /* 0x000ee40000000a00 */
[----:B------:R-:W-:Y:S02]  /*17e40*/  IMAD.SHL.U32 R8, R5, 0x8, RZ ;  /* 0x0000000805087824 */ /* 0x000fe400078e00ff */
[----:B-1----:R-:W-:Y:S01]  /*17e50*/  IMAD R10, R12, UR5, RZ ;  /* 0x000000050c0a7c24 */ /* 0x002fe2000f8e02ff */
[----:B------:R-:W-:Y:S06]  /*17e60*/  @P0 BRA `(.L_x_800) ;  /* 0x0000000000540947 */ /* 0x000fec0003800000 */
[----:B------:R-:W-:Y:S01]  /*17e70*/  IMAD.U32 R4, RZ, RZ, UR42 ;  /* 0x0000002aff047e24 */ /* 0x000fe2000f8e00ff */
[----:B------:R-:W-:-:S04]  /*17e80*/  ULDC UR7, c[0x0][0xa88] ;  /* 0x0002a20000077ab9 */ /* 0x000fc80000000800 */
[----:B------:R-:W-:-:S04]  /*17e90*/  IADD3 R4, R4, -0x80, R72 ;  /* 0xffffff8004047810 */ /* 0x000fc80007ffe048 */
[----:B------:R-:W-:-:S13]  /*17ea0*/  ISETP.GE.AND P0, PT, R4, UR7, PT ;  /* 0x0000000704007c0c */ /* 0x000fda000bf06270 */
[----:B------:R-:W-:Y:S05]  /*17eb0*/  @P0 BRA `(.L_x_800) ;  /* 0x0000000000400947 */ /* 0x000fea0003800000 */
[----:B------:R-:W1:Y:S01]  /*17ec0*/  LDC.64 R6, c[0x0][0xb70] ;  /* 0x0002dc00ff067b82 */ /* 0x000e620000000a00 */
[----:B------:R-:W-:Y:S01]  /*17ed0*/  SHF.R.S32.HI R5, RZ, 0x1f, R4 ;  /* 0x0000001fff057819 */ /* 0x000fe20000011404 */
[----:B------:R-:W-:-:S06]  /*17ee0*/  ULDC.64 UR8, c[0x0][0xb40] ;  /* 0x0002d00000087ab9 */ /* 0x000fcc0000000a00 */
[----:B------:R-:W4:Y:S01]  /*17ef0*/  LDC.64 R20, c[0x0][0xb78] ;  /* 0x0002de00ff147b82 */ /* 0x000f220000000a00 */
[C---:B-1----:R-:W-:Y:S02]  /*17f00*/  IMAD R0, R6.reuse, UR5, RZ ;  /* 0x0000000506007c24 */ /* 0x042fe4000f8e02ff */
[----:B------:R-:W-:-:S04]  /*17f10*/  IMAD.WIDE.U32 R4, R6, UR43, R4 ;  /* 0x0000002b06047c25 */ /* 0x000fc8000f8e0004 */
[----:B------:R-:W-:Y:S02]  /*17f20*/  IMAD R7, R7, UR43, R0 ;  /* 0x0000002b07077c24 */ /* 0x000fe4000f8e0200 */
[C---:B----4-:R-:W-:Y:S02]  /*17f30*/  IMAD R0, R20.reuse, UR6, RZ ;  /* 0x0000000614007c24 */ /* 0x050fe4000f8e02ff */
[----:B------:R-:W-:Y:S02]  /*17f40*/  IMAD.IADD R5, R5, 0x1, R7 ;  /* 0x0000000105057824 */ /* 0x000fe400078e0207 */
[----:B------:R-:W-:Y:S02]  /*17f50*/  IMAD R7, R21, UR44, R0 ;  /* 0x0000002c15077c24 */ /* 0x000fe4000f8e0200 */
[----:B------:R-:W-:-:S04]  /*17f60*/  IMAD.WIDE.U32 R4, R20, UR44, R4 ;  /* 0x0000002c14047c25 */ /* 0x000fc8000f8e0004 */
[----:B------:R-:W-:Y:S01]  /*17f70*/  IMAD.IADD R5, R5, 0x1, R7 ;  /* 0x0000000105057824 */ /* 0x000fe200078e0207 */
[----:B------:R-:W-:-:S04]  /*17f80*/  LEA R6, P0, R4, UR8, 0x2 ;  /* 0x0000000804067c11 */ /* 0x000fc8000f8010ff */
[----:B------:R-:W-:Y:S01]  /*17f90*/  LEA.HI.X R7, R4, UR9, R5, 0x2, P0 ;  /* 0x0000000904077c11 */ /* 0x000fe200080f1405 */
[----:B------:R-:W-:-:S05]  /*17fa0*/  IMAD.MOV.U32 R5, RZ, RZ, -0x800000 ;  /* 0xff800000ff057424 */ /* 0x000fca00078e00ff */
[----:B------:R1:W-:Y:S03]  /*17fb0*/  STG.E desc[UR46][R6.64], R5 ;  /* 0x0000000506007986 */ /* 0x0003e6000c10192e */
.L_x_800:
[----:B------:R-:W-:Y:S05]  /*17fc0*/  BSYNC B0 ;  /* 0x0000000000007941 */ /* 0x000fea0003800000 */
.L_x_799:
[----:B------:R-:W-:Y:S01]  /*17fd0*/  ULDC UR5, c[0x0][0xa88] ;  /* 0x0002a20000057ab9 */ /* 0x000fe20000000800 */
[----:B------:R-:W-:Y:S01]  /*17fe0*/  SHF.R.S32.HI R9, RZ, 0x1f, R8 ;  /* 0x0000001fff097819 */ /* 0x000fe20000011408 */
[----:B------:R-:W-:Y:S01]  /*17ff0*/  UIADD3 UR42, -UR42, UR5, URZ ;  /* 0x000000052a2a7290 */ /* 0x000fe2000fffe13f */
[----:B------:R-:W-:Y:S01]  /*18000*/  VIADD R0, R2, 0x20 ;  /* 0x0000002002007836 */ /* 0x000fe20000000000 */
[----:B------:R-:W-:Y:S01]  /*18010*/  ULOP3.LUT UR38, URZ, UR38, URZ, 0x33, !UPT ;  /* 0x000000263f267292 */ /* 0x000fe2000f8e333f */
[----:B------:R-:W-:Y:S01]  /*18020*/  IMAD R3, R13, UR43, R10 ;  /* 0x0000002b0d037c24 */ /* 0x000fe2000f8e020a */
[----:B------:R-:W-:Y:S01]  /*18030*/  BSSY B0, `(.L_x_801) ;  /* 0x0000021000007945 */ /* 0x000fe20003800000 */
[----:B-1----:R-:W-:Y:S01]  /*18040*/  IMAD.WIDE.U32 R4, R12, UR43, R8 ;  /* 0x0000002b0c047c25 */ /* 0x002fe2000f8e0008 */
[----:B------:R-:W-:Y:S02]  /*18050*/  ISETP.GE.AND P2, PT, R2, UR42, PT ;  /* 0x0000002a02007c0c */ /* 0x000fe4000bf46270 */
[----:B------:R-:W-:Y:S01]  /*18060*/  ISETP.GE.AND P4, PT, R0, UR42, PT ;  /* 0x0000002a00007c0c */ /* 0x000fe2000bf86270 */
[----:B------:R-:W-:-:S02]  /*18070*/  VIADD R6, R2, 0x40 ;  /* 0x0000004002067836 */ /* 0x000fc40000000000 */
[----:B------:R-:W-:Y:S02]  /*18080*/  VIADD R7, R2, 0x60 ;  /* 0x0000006002077836 */ /* 0x000fe40000000000 */
[----:B------:R-:W-:Y:S01]  /*18090*/  IMAD.IADD R5, R5, 0x1, R3 ;  /* 0x0000000105057824 */ /* 0x000fe200078e0203 */
[----:B------:R-:W-:Y:S01]  /*180a0*/  SHF.R.S32.HI R3, RZ, 0x1f, R2 ;  /* 0x0000001fff037819 */ /* 0x000fe20000011402 */
[----:B---3--:R-:W-:Y:S01]  /*180b0*/  IMAD R0, R14, UR6, RZ ;  /* 0x000000060e007c24 */ /* 0x008fe2000f8e02ff */
[----:B------:R-:W-:Y:S01]  /*180c0*/  ISETP.GE.AND P0, PT, R6, UR42, PT ;  /* 0x0000002a06007c0c */ /* 0x000fe2000bf06270 */
[----:B--2---:R-:W-:Y:S01]  /*180d0*/  VIADD R13, R22, UR38 ;  /* 0x00000026160d7c36 */ /* 0x004fe20008000000 */
[----:B------:R-:W-:Y:S01]  /*180e0*/  ISETP.GE.AND P1, PT, R7, UR42, PT ;  /* 0x0000002a07007c0c */ /* 0x000fe2000bf26270 */
[----:B------:R-:W-:Y:S02]  /*180f0*/  IMAD R11, R15, UR44, R0 ;  /* 0x0000002c0f0b7c24 */ /* 0x000fe4000f8e0200 */
[----:B------:R-:W-:-:S04]  /*18100*/  IMAD.WIDE.U32 R6, R14, UR44, R4 ;  /* 0x0000002c0e067c25 */ /* 0x000fc8000f8e0004 */
[----:B------:R-:W-:-:S04]  /*18110*/  IMAD.WIDE R4, R13, 0x80, R2 ;  /* 0x000000800d047825 */ /* 0x000fc800078e0202 */
[----:B------:R-:W-:Y:S01]  /*18120*/  IMAD.IADD R13, R7, 0x1, R11 ;  /* 0x00000001070d7824 */ /* 0x000fe200078e020b */
[----:B------:R-:W-:Y:S06]  /*18130*/  @P2 BRA `(.L_x_802) ;  /* 0x0000000000402947 */ /* 0x000fec0003800000 */
[----:B------:R-:W-:Y:S01]  /*18140*/  ULDC.64 UR6, c[0x0][0xad8] ;  /* 0x0002b60000067ab9 */ /* 0x000fe20000000a00 */
[C---:B------:R-:W-:Y:S01]  /*18150*/  VIADD R0, R8.reuse, 0x40 ;  /* 0x0000004008007836 */ /* 0x040fe20000000000 */
[----:B------:R-:W-:Y:S01]  /*18160*/  ULDC UR5, c[0x0][0xa8c] ;  /* 0x0002a30000057ab9 */ /* 0x000fe20000000800 */
[----:B------:R-:W-:Y:S01]  /*18170*/  IMAD R11, R5, UR6, RZ ;  /* 0x00000006050b7c24 */ /* 0x000fe2000f8e02ff */
[----:B------:R-:W-:Y:S01]  /*18180*/  ISETP.GE.AND P2, PT, R8, UR5, PT ;  /* 0x0000000508007c0c */ /* 0x000fe2000bf46270 */
[----:B------:R-:W-:Y:S01]  /*18190*/  IMAD.MOV.U32 R2, RZ, RZ, R6 ;  /* 0x000000ffff027224 */ /* 0x000fe200078e0006 */
[----:B------:R-:W-:Y:S01]  /*181a0*/  ISETP.GE.AND P3, PT, R0, UR5, PT ;  /* 0x0000000500007c0c */ /* 0x000fe2000bf66270 */
[----:B------:R-:W-:Y:S02]  /*181b0*/  IMAD.MOV.U32 R3, RZ, RZ, R13 ;  /* 0x000000ffff037224 */ /* 0x000fe400078e000d */
[C---:B------:R-:W-:Y:S02]  /*181c0*/  IMAD R11, R4.reuse, UR7, R11 ;  /* 0x00000007040b7c24 */ /* 0x040fe4000f8e020b */
[----:B------:R-:W-:Y:S01]  /*181d0*/  IMAD.WIDE.U32 R2, R4, UR6, R2 ;  /* 0x0000000604027c25 */ /* 0x000fe2000f8e0002 */
[----:B------:R-:W-:-:S03]  /*181e0*/  ULDC.64 UR6, c[0x0][0xa80] ;  /* 0x0002a00000067ab9 */ /* 0x000fc60000000a00 */
[----:B------:R-:W-:Y:S01]  /*181f0*/  IMAD.IADD R3, R3, 0x1, R11 ;  /* 0x0000000103037824 */ /* 0x000fe200078e020b */
[----:B------:R-:W-:-:S04]  /*18200*/  LEA R10, P5, R2, UR6, 0x1 ;  /* 0x00000006020a7c11 */ /* 0x000fc8000f8a08ff */
[----:B------:R-:W-:-:S05]  /*18210*/  LEA.HI.X R11, R2, UR7, R3, 0x1, P5 ;  /* 0x00000007020b7c11 */ /* 0x000fca000a8f0c03 */
[----:B------:R1:W-:Y:S04]  /*18220*/  @!P2 STG.E.128 desc[UR46][R10.64], RZ ;  /* 0x000000ff0a00a986 */ /* 0x0003e8000c101d2e */
[----:B------:R1:W-:Y:S02]  /*18230*/  @!P3 STG.E.128 desc[UR46][R10.64+0x80], RZ ;  /* 0x000080ff0a00b986 */ /* 0x0003e4000c101d2e */
.L_x_802:
[----:B------:R-:W-:Y:S05]  /*18240*/  BSYNC B0 ;  /* 0x0000000000007941 */ /* 0x000fea0003800000 */
.L_x_801:
[----:B------:R-:W-:Y:S04]  /*18250*/  BSSY B0, `(.L_x_803) ;  /* 0x0000014000007945 */ /* 0x000fe80003800000 */
[----:B------:R-:W-:Y:S05]  /*18260*/  @P4 BRA `(.L_x_804) ;  /* 0x0000000000484947 */ /* 0x000fea0003800000 */
[----:B-1----:R-:W-:Y:S01]  /*18270*/  IADD3 R11, P2, R4, 0x20, RZ ;  /* 0x00000020040b7810 */ /* 0x002fe20007f5e0ff */
[----:B------:R-:W-:Y:S01]  /*18280*/  ULDC.64 UR6, c[0x0][0xad8] ;  /* 0x0002b60000067ab9 */ /* 0x000fe20000000a00 */
[----:B------:R-:W-:Y:S01]  /*18290*/  IMAD.MOV.U32 R2, RZ, RZ, R6 ;  /* 0x000000ffff027224 */ /* 0x000fe200078e0006 */
[----:B------:R-:W-:Y:S01]  /*182a0*/  ULDC UR5, c[0x0][0xa8c] ;  /* 0x0002a30000057ab9 */ /* 0x000fe20000000800 */
[----:B------:R-:W-:Y:S01]  /*182b0*/  IMAD.MOV.U32 R3, RZ, RZ, R13 ;  /* 0x000000ffff037224 */ /* 0x000fe200078e000d */
[C---:B------:R-:W-:Y:S01]  /*182c0*/  ISETP.GE.AND P3, PT, R8.reuse, UR5, PT ;  /* 0x0000000508007c0c */ /* 0x040fe2000bf66270 */
[----:B------:R-:W-:Y:S02]  /*182d0*/  IMAD.X R0, RZ, RZ, R5, P2 ;  /* 0x000000ffff007224 */ /* 0x000fe400010e0605 */
[----:B------:R-:W-:Y:S02]  /*182e0*/  VIADD R10, R8, 0x40 ;  /* 0x00000040080a7836 */ /* 0x000fe40000000000 */
[----:B------:R-:W-:-:S02]  /*182f0*/  IMAD R0, R0, UR6, RZ ;  /* 0x0000000600007c24 */ /* 0x000fc4000f8e02ff */
[----:B------:R-:W-:Y:S01]  /*18300*/  IMAD.WIDE.U32 R2, R11, UR6, R2 ;  /* 0x000000060b027c25 */ /* 0x000fe2000f8e0002 */
[----:B------:R-:W-:-:S03]  /*18310*/  ISETP.GE.AND P4, PT, R10, UR5, PT ;  /* 0x000000050a007c0c */ /* 0x000fc6000bf86270 */
[----:B------:R-:W-:Y:S01]  /*18320*/  IMAD R11, R11, UR7, R0 ;  /* 0x000000070b0b7c24 */ /* 0x000fe2000f8e0200 */
[----:B------:R-:W-:Y:S02]  /*18330*/  ULDC.64 UR6, c[0x0][0xa80] ;  /* 0x0002a00000067ab9 */ /* 0x000fe40000000a00 */
[----:B------:R-:W-:Y:S01]  /*18340*/  LEA R10, P2, R2, UR6, 0x1 ;  /* 0x00000006020a7c11 */ /* 0x000fe2000f8408ff */
[----:B------:R-:W-:-:S05]  /*18350*/  IMAD.IADD R3, R3, 0x1, R11 ;  /* 0x0000000103037824 */ /* 0x000fca00078e020b */
[----:B------:R-:W-:-:S05]  /*18360*/  LEA.HI.X R11, R2, UR7, R3, 0x1, P2 ;  /* 0x00000007020b7c11 */ /* 0x000fca00090f0c03 */
[----:B------:R2:W-:Y:S04]  /*18370*/  @!P3 STG.E.128 desc[UR46][R10.64], RZ ;  /* 0x000000ff0a00b986 */ /* 0x0005e8000c101d2e */
[----:B------:R2:W-:Y:S02]  /*18380*/  @!P4 STG.E.128 desc[UR46][R10.64+0x80], RZ ;  /* 0x000080ff0a00c986 */ /* 0x0005e4000c101d2e */
.L_x_804:
[----:B------:R-:W-:Y:S05]  /*18390*/  BSYNC B0 ;  /* 0x0000000000007941 */ /* 0x000fea0003800000 */
.L_x_803:
[----:B------:R-:W-:Y:S04]  /*183a0*/  BSSY B0, `(.L_x_805) ;  /* 0x0000014000007945 */ /* 0x000fe80003800000 */
[----:B------:R-:W-:Y:S05]  /*183b0*/  @P0 BRA `(.L_x_806) ;  /* 0x0000000000480947 */ /* 0x000fea0003800000 */
[----:B-12---:R-:W-:Y:S01]  /*183c0*/  IADD3 R11, P0, R4, 0x40, RZ ;  /* 0x00000040040b7810 */ /* 0x006fe20007f1e0ff */
        /* <DEDUP_REMOVED lines=17> */
.L_x_806:
[----:B------:R-:W-:Y:S05]  /*184e0*/  BSYNC B0 ;  /* 0x0000000000007941 */ /* 0x000fea0003800000 */
.L_x_805:
[----:B------:R-:W-:Y:S04]  /*184f0*/  BSSY B0, `(.L_x_796) ;  /* 0x0000014000007945 */ /* 0x000fe80003800000 */
[----:B------:R-:W-:Y:S05]  /*18500*/  @P1 BRA `(.L_x_807) ;  /* 0x0000000000481947 */ /* 0x000fea0003800000 */
[----:B------:R-:W-:Y:S01]  /*18510*/  IADD3 R7, P0, R4, 0x60, RZ ;  /* 0x0000006004077810 */ /* 0x000fe20007f1e0ff */
        /* <DEDUP_REMOVED lines=17> */
.L_x_807:
[----:B------:R-:W-:Y:S05]  /*18630*/  BSYNC B0 ;  /* 0x0000000000007941 */ /* 0x000fea0003800000 */
.L_x_796:
[----:B------:R-:W5:Y:S02]  /*18640*/  LDC R0, c[0x0][0xda8] ;  /* 0x00036a00ff007b82 */ /* 0x000f640000000800 */
[----:B-----5:R-:W-:-:S13]  /*18650*/  ISETP.LE.AND P0, PT, R0, UR4, PT ;  /* 0x0000000400007c0c */ /* 0x020fda000bf03270 */
[----:B------:R-:W-:Y:S05]  /*18660*/  @!P0 BRA `(.L_x_808) ;  /* 0xfffffe8400c08947 */ /* 0x000fea000383ffff */
[----:B------:R-:W-:Y:S05]  /*18670*/  EXIT ;  /* 0x000000000000794d */ /* 0x000fea0003800000 */
.L_x_710:
[----:B------:R-:W-:-:S08]  /*18680*/  NOP ;  /* 0x0000000000007918 */ /* 0x000fd00000000000 */
[----:B---3--:R-:W1:-:S00]  /*18690*/  USETMAXREG.DEALLOC.CTAPOOL 0x18 ;  /* 0x00000018000079c8 */ /* 0x008e4000080e0500 */
[----:B-1----:R-:W-:-:S06]  /*186a0*/  LOP3.LUT R0, R0, 0x3, RZ, 0xc0, !PT ;  /* 0x0000000300007812 */ /* 0x002fcc00078ec0ff */
[----:B------:R-:W1:Y:S01]  /*186b0*/  S2UR UR4, SR_CTAID.X ;  /* 0x00000000000479c3 */ /* 0x000e620000002500 */
[----:B------:R-:W-:Y:S01]  /*186c0*/  LOP3.LUT R16, R16, 0xfffffffd, RZ, 0xc0, !PT ;  /* 0xfffffffd10107812 */ /* 0x000fe200078ec0ff */
[----:B------:R-:W-:Y:S04]  /*186d0*/  STL [R1], RZ ;  /* 0x000000ff01007387 */ /* 0x000fe80000100800 */
[----:B------:R-:W2:Y:S04]  /*186e0*/  SHFL.IDX PT, R0, R0, RZ, 0x1f ;  /* 0x00001fff00007589 */ /* 0x000ea800000e0000 */
[----:B------:R3:W-:Y:S01]  /*186f0*/  STL [R1+0x24], RZ ;  /* 0x000024ff01007387 */ /* 0x0007e20000100800 */
[----:B--2---:R-:W-:-:S02]  /*18700*/  ISETP.NE.AND P0, PT, R0, RZ, PT ;  /* 0x000000ff0000720c */ /* 0x004fc40003f05270 */
[----:B------:R-:W1:Y:S11]  /*18710*/  LDC R0, c[0x0][0xda8] ;  /* 0x00036a00ff007b82 */ /* 0x000e760000000800 */
[----:B------:R-:W-:Y:S01]  /*18720*/  @P0 LOP3.LUT R16, R16, 0x2, RZ, 0xfc, !PT ;  /* 0x0000000210100812 */ /* 0x000fe200078efcff */
[----:B------:R-:W-:Y:S06]  /*18730*/  @P0 BAR.ARV 0x4, 0x180 ;  /* 0x0106000000000b1d */ /* 0x000fec0000002000 */
[----:B-1----:R-:W-:Y:S01]  /*18740*/  ISETP.LE.AND P0, PT, R0, UR4, PT ;  /* 0x0000000400007c0c */ /* 0x002fe2000bf03270 */
[----:B------:R-:W-:-:S05]  /*18750*/  IMAD.MOV.U32 R0, RZ, RZ, 0x1 ;  /* 0x00000001ff007424 */ /* 0x000fca00078e00ff */
[----:B------:R3:W-:Y:S07]  /*18760*/  STL [R1+0x4], R0 ;  /* 0x0000040001007387 */ /* 0x0007ee0000100800 */
[----:B------:R-:W-:Y:S05]  /*18770*/  @P0 BRA `(.L_x_809) ;  /* 0x0000003000fc0947 */ /* 0x000fea0003800000 */
[----:B------:R-:W2:Y:S01]  /*18780*/  LDL R7, [R1+0x20] ;  /* 0x0000200001077983 */ /* 0x000ea20000100800 */
[----:B------:R-:W1:Y:S01]  /*18790*/  S2R R2, SR_TID.X ;  /* 0x0000000000027919 */ /* 0x000e620000002100 */
[----:B------:R-:W3:Y:S01]  /*187a0*/  S2R R8, SR_TID.X ;  /* 0x0000000000087919 */ /* 0x000ee20000002100 */
[----:B-1----:R-:W-:Y:S01]  /*187b0*/  LOP3.LUT R2, R2, 0x7f, RZ, 0xc0, !PT ;  /* 0x0000007f02027812 */ /* 0x002fe200078ec0ff */
[C---:B---3--:R-:W-:Y:S02]  /*187c0*/  IMAD.SHL.U32 R0, R8.reuse, 0x80, RZ ;  /* 0x0000008008007824 */ /* 0x048fe400078e00ff */
[----:B------:R-:W-:Y:S01]  /*187d0*/  IMAD.SHL.U32 R4, R8, 0x20, RZ ;  /* 0x0000002008047824 */ /* 0x000fe200078e00ff */
[----:B------:R-:W-:Y:S02]  /*187e0*/  SHF.R.U32.HI R3, RZ, 0x5, R2 ;  /* 0x00000005ff037819 */ /* 0x000fe40000011602 */
[----:B------:R-:W-:Y:S02]  /*187f0*/  LOP3.LUT R2, R0, 0x380, RZ, 0xc0, !PT ;  /* 0x0000038000027812 */ /* 0x000fe400078ec0ff */
[----:B------:R-:W-:-:S03]  /*18800*/  LOP3.LUT R6, R4, 0x60, RZ, 0xc0, !PT ;  /* 0x0000006004067812 */ /* 0x000fc600078ec0ff */
[C---:B------:R-:W-:Y:S02]  /*18810*/  IMAD R2, R3.reuse, 0x10, R2 ;  /* 0x0000001003027824 */ /* 0x040fe400078e0202 */
[----:B------:R-:W-:Y:S02]  /*18820*/  IMAD R6, R3, 0x200, R6 ;  /* 0x0000020003067824 */ /* 0x000fe400078e0206 */
[----:B------:R-:W-:-:S05]  /*18830*/  IMAD.SHL.U32 R3, R8, 0x10, RZ ;  /* 0x0000001008037824 */ /* 0x000fca00078e00ff */
[----:B------:R-:W-:Y:S02]  /*18840*/  LOP3.LUT R3, R2, 0x70, R3, 0x78, !PT ;  /* 0x0000007002037812 */ /* 0x000fe400078e7803 */
[----:B------:R-:W-:Y:S01]  /*18850*/  LOP3.LUT R2, R4, 0x80, RZ, 0xc0, !PT ;  /* 0x0000008004027812 */ /* 0x000fe200078ec0ff */
[----:B------:R-:W-:-:S03]  /*18860*/  IMAD.SHL.U32 R5, R8, 0x4, RZ ;  /* 0x0000000408057824 */ /* 0x000fc600078e00ff */
[----:B------:R-:W-:Y:S02]  /*18870*/  LOP3.LUT R2, R2, 0x10, R8, 0xf8, !PT ;  /* 0x0000001002027812 */ /* 0x000fe400078ef808 */
[----:B------:R-:W-:Y:S02]  /*18880*/  LOP3.LUT R4, R4, 0x100, RZ, 0xc0, !PT ;  /* 0x0000010004047812 */ /* 0x000fe400078ec0ff */
[----:B------:R-:W-:Y:S02]  /*18890*/  LOP3.LUT R5, R2, 0x10, R5, 0x78, !PT ;  /* 0x0000001002057812 */ /* 0x000fe400078e7805 */
[----:B------:R-:W-:Y:S02]  /*188a0*/  LOP3.LUT R2, R3, 0xc00, R0, 0xf8, !PT ;  /* 0x00000c0003027812 */ /* 0x000fe400078ef800 */
[----:B------:R-:W-:Y:S01]  /*188b0*/  IADD3 R4, R5, R6, R4 ;  /* 0x0000000605047210 */ /* 0x000fe20007ffe004 */
[----:B------:R-:W-:Y:S01]  /*188c0*/  IMAD.MOV.U32 R0, RZ, RZ, 0x40 ;  /* 0x00000040ff007424 */ /* 0x000fe200078e00ff */
[----:B------:R-:W-:Y:S01]  /*188d0*/  LOP3.LUT P0, RZ, R8, 0x4, RZ, 0xc0, !PT ;  /* 0x0000000408ff7812 */ /* 0x000fe2000780c0ff */
[----:B------:R-:W-:-:S02]  /*188e0*/  IMAD.U32 R3, RZ, RZ, UR4 ;  /* 0x00000004ff037e24 */ /* 0x000fc4000f8e00ff */
[----:B------:R-:W-:Y:S01]  /*188f0*/  STL [R1+0x10], R4 ;  /* 0x0000100401007387 */ /* 0x000fe20000100800 */
[----:B------:R-:W-:-:S03]  /*18900*/  SEL R0, R0, 0xffffffc0, !P0 ;  /* 0xffffffc000007807 */ /* 0x000fc60004000000 */
[----:B------:R2:W-:Y:S04]  /*18910*/  STL [R1+0x14], R2 ;  /* 0x0000140201007387 */ /* 0x0005e80000100800 */
[----:B------:R-:W-:Y:S01]  /*18920*/  STL [R1+0x18], R3 ;  /* 0x0000180301007387 */ /* 0x000fe20000100800 */
[----:B------:R-:W-:Y:S01]  /*18930*/  ULDC UR41, c[0x0][0xc] ;  /* 0x0000030000297ab9 */ /* 0x000fe20000000800 */
[----:B------:R-:W-:Y:S01]  /*18940*/  ULDC.64 UR42, c[0x0][0x198] ;  /* 0x00006600002a7ab9 */ /* 0x000fe20000000a00 */
[C---:B--2---:R-:W-:Y:S02]  /*18950*/  LOP3.LUT R2, R7.reuse, 0x1, RZ, 0xfc, !PT ;  /* 0x0000000107027812 */ /* 0x044fe400078efcff */
[----:B------:R-:W-:-:S03]  /*18960*/  LOP3.LUT R0, R7, 0x2, RZ, 0xfc, !PT ;  /* 0x0000000207007812 */ /* 0x000fc600078efcff */
[----:B------:R-:W-:Y:S04]  /*18970*/  STL [R1+0x28], R2 ;  /* 0x0000280201007387 */ /* 0x000fe80000100800 */
[----:B------:R-:W-:Y:S04]  /*18980*/  STL [R1+0x24], RZ ;  /* 0x000024ff01007387 */ /* 0x000fe80000100800 */
[----:B------:R1:W-:Y:S04]  /*18990*/  STL [R1+0x1c], R0 ;  /* 0x00001c0001007387 */ /* 0x0003e80000100800 */
[----:B------:R2:W-:Y:S01]  /*189a0*/  STL [R1], RZ ;  /* 0x000000ff01007387 */ /* 0x0005e20000100800 */
[----:B-1----:R-:W-:-:S05]  /*189b0*/  IMAD.MOV.U32 R0, RZ, RZ, 0x1 ;  /* 0x00000001ff007424 */ /* 0x002fca00078e00ff */
[----:B------:R2:W-:Y:S02]  /*189c0*/  STL [R1+0x4], R0 ;  /* 0x0000040001007387 */ /* 0x0005e40000100800 */
.L_x_867:
[----:B---3--:R-:W3:Y:S01]  /*189d0*/  LDL R2, [R1+0x18] ;  /* 0x0000180001027983 */ /* 0x008ee20000100800 */
[----:B------:R-:W-:Y:S01]  /*189e0*/  ULDC UR8, c[0x0][0xdd0] ;  /* 0x0003740000087ab9 */ /* 0x000fe20000000800 */
[----:B--2---:R-:W1:Y:S01]  /*189f0*/  LDC R0, c[0x0][0xde8] ;  /* 0x00037a00ff007b82 */ /* 0x004e620000000800 */
[----:B------:R-:W-:-:S11]  /*18a00*/  UISETP.NE.AND UP0, UPT, UR8, 0x1, UPT ;  /* 0x000000010800788c */ /* 0x000fd6000bf05270 */
[----:B------:R-:W-:Y:S01]  /*18a10*/  @UP0 ULDC UR4, c[0x0][0xdd4] ;  /* 0x0003750000040ab9 */ /* 0x000fe20000000800 */
[----:B------:R-:W-:Y:S01]  /*18a20*/  @UP0 ULDC UR9, c[0x0][0xdd8] ;  /* 0x0003760000090ab9 */ /* 0x000fe20000000800 */
[C---:B---3--:R-:W-:Y:S02]  /*18a30*/  R2UR UR6, R2.reuse ;  /* 0x00000000020672ca */ /* 0x048fe400000e0000 */
[----:B------:R-:W-:-:S11]  /*18a40*/  R2UR UR7, R2 ;  /* 0x00000000020772ca */ /* 0x000fd600000e0000 */
[----:B------:R-:W-:-:S04]  /*18a50*/  UIMAD.WIDE.U32 UR4, UR6, UR4, URZ ;  /* 0x00000004060472a5 */ /* 0x000fc8000f8e003f */
[----:B------:R-:W-:-:S04]  /*18a60*/  @UP0 USHF.R.U32.HI UR6, URZ, UR9, UR5 ;  /* 0x000000093f060299 */ /* 0x000fc80008011605 */
[----:B------:R-:W-:Y:S02]  /*18a70*/  UIADD3 UR4, -UR6, URZ, URZ ;  /* 0x0000003f06047290 */ /* 0x000fe4000fffe13f */
[----:B-1----:R-:W-:Y:S02]  /*18a80*/  ISETP.LE.AND P0, PT, R0, UR6, PT ;  /* 0x0000000600007c0c */ /* 0x002fe4000bf03270 */
[----:B------:R-:W-:-:S11]  /*18a90*/  UIMAD UR8, UR8, UR4, UR7 ;  /* 0x00000004080872a4 */ /* 0x000fd6000f8e0207 */
[----:B------:R-:W-:Y:S05]  /*18aa0*/  @!P0 BRA `(.L_x_810) ;  /* 0x0000000000208947 */ /* 0x000fea0003800000 */
        /* <DEDUP_REMOVED lines=8> */
.L_x_810:
[----:B------:R-:W-:Y:S01]  /*18b30*/  ULDC UR9, c[0x0][0xdc4] ;  /* 0x0003710000097ab9 */ /* 0x000fe20000000800 */
[----:B------:R-:W-:Y:S01]  /*18b40*/  UMOV UR7, UR8 ;  /* 0x0000000800077c82 */ /* 0x000fe20008000000 */
[----:B------:R-:W-:-:S11]  /*18b50*/  UISETP.NE.AND UP0, UPT, UR9, 0x1, UPT ;  /* 0x000000010900788c */ /* 0x000fd6000bf05270 */
[----:B------:R-:W-:Y:S02]  /*18b60*/  @UP0 ULDC.64 UR10, c[0x0][0xdc8] ;  /* 0x00037200000a0ab9 */ /* 0x000fe40000000a00 */
[----:B------:R-:W-:-:S04]  /*18b70*/  UIMAD.WIDE.U32 UR4, UR8, UR10, URZ ;  /* 0x0000000a080472a5 */ /* 0x000fc8000f8e003f */
[----:B------:R-:W-:-:S04]  /*18b80*/  @UP0 USHF.R.U32.HI UR7, URZ, UR11, UR5 ;  /* 0x0000000b3f070299 */ /* 0x000fc80008011605 */
[----:B------:R-:W-:-:S12]  /*18b90*/  UIMAD UR4, UR7, UR9, URZ ;  /* 0x00000009070472a4 */ /* 0x000fd8000f8e023f */
.L_x_811:
[----:B------:R-:W1:Y:S01]  /*18ba0*/  LDC.64 R4, c[0x0][0x9e0] ;  /* 0x00027800ff047b82 */ /* 0x000e620000000a00 */
[----:B------:R-:W-:Y:S02]  /*18bb0*/  UIADD3 UR4, UR8, -UR4, URZ ;  /* 0x8000000408047290 */ /* 0x000fe4000fffe03f */
[----:B------:R-:W-:Y:S01]  /*18bc0*/  ULOP3.LUT UR7, URZ, UR7, URZ, 0x33, !UPT ;  /* 0x000000073f077292 */ /* 0x000fe2000f8e333f */
[----:B------:R-:W-:Y:S01]  /*18bd0*/  ULDC UR8, c[0x0][0xdb8] ;  /* 0x00036e0000087ab9 */ /* 0x000fe20000000800 */
[----:B------:R-:W-:Y:S01]  /*18be0*/  ULDC.64 UR10, c[0x0][0x3f8] ;  /* 0x0000fe00000a7ab9 */ /* 0x000fe20000000a00 */
[----:B------:R-:W-:Y:S01]  /*18bf0*/  UISETP.NE.AND UP1, UPT, UR8, 0x1, UPT ;  /* 0x000000010800788c */ /* 0x000fe2000bf25270 */
[----:B------:R-:W-:Y:S01]  /*18c00*/  ULDC UR9, c[0x0][0xdac] ;  /* 0x00036b0000097ab9 */ /* 0x000fe20000000800 */
[----:B------:R-:W-:Y:S01]  /*18c10*/  UISETP.NE.U32.AND UP0, UPT, UR10, URZ, UPT ;  /* 0x0000003f0a00728c */ /* 0x000fe2000bf05070 */
[----:B------:R-:W-:Y:S01]  /*18c20*/  ULDC UR5, c[0x0][0xdc4] ;  /* 0x0003710000057ab9 */ /* 0x000fe20000000800 */
[----:B------:R-:W-:-:S02]  /*18c30*/  UIADD3 UR7, UR7, UR9, URZ ;  /* 0x0000000907077290 */ /* 0x000fc4000fffe03f */
[----:B------:R-:W-:Y:S02]  /*18c40*/  UIMAD UR6, UR6, UR5, UR4 ;  /* 0x00000005060672a4 */ /* 0x000fe4000f8e0204 */
[----:B------:R-:W-:-:S03]  /*18c50*/  UISETP.NE.AND.EX UP0, UPT, UR11, URZ, UPT, UP0 ;  /* 0x0000003f0b00728c */ /* 0x000fc6000bf05300 */
[----:B------:R-:W-:Y:S01]  /*18c60*/  @UP1 ULDC UR4, c[0x0][0xdbc] ;  /* 0x00036f0000041ab9 */ /* 0x000fe20000000800 */
[----:B------:R-:W-:Y:S01]  /*18c70*/  USHF.L.U32 UR37, UR7, 0x7, URZ ;  /* 0x0000000707257899 */ /* 0x000fe2000800063f */
[----:B------:R-:W-:Y:S01]  /*18c80*/  ULDC UR10, c[0x0][0x404] ;  /* 0x00010100000a7ab9 */ /* 0x000fe20000000800 */
[----:B------:R-:W-:Y:S01]  /*18c90*/  ULDC UR11, c[0x0][0x288] ;  /* 0x0000a200000b7ab9 */ /* 0x000fe20000000800 */
[----:B------:R-:W-:Y:S01]  /*18ca0*/  UIMAD.WIDE.U32 UR4, UR6, UR4, URZ ;  /* 0x00000004060472a5 */ /* 0x000fe2000f8e003f */
[----:B-1----:R-:W-:Y:S01]  /*18cb0*/  ISETP.GE.AND P1, PT, R5, 0x1, PT ;  /* 0x000000010500780c */ /* 0x002fe20003f26270 */
[----:B------:R-:W-:Y:S01]  /*18cc0*/  @UP1 ULDC UR12, c[0x0][0xdc0] ;  /* 0x00037000000c1ab9 */ /* 0x000fe20000000800 */
[----:B------:R-:W-:Y:S02]  /*18cd0*/  USEL UR10, UR10, 0x1, UP0 ;  /* 0x000000010a0a7887 */ /* 0x000fe40008000000 */
[----:B------:R-:W-:Y:S01]  /*18ce0*/  UIADD3 UR4, UR37, 0x80, -UR11 ;  /* 0x0000008025047890 */ /* 0x000fe2000fffe80b */
[----:B------:R-:W-:Y:S01]  /*18cf0*/  UMOV UR39, UR6 ;  /* 0x0000000600277c82 */ /* 0x000fe20008000000 */
[----:B------:R-:W-:Y:S01]  /*18d00*/  ULDC UR9, c[0x0][0x2e0] ;  /* 0x0000b80000097ab9 */ /* 0x000fe20000000800 */
[----:B------:R-:W-:-:S02]  /*18d10*/  @UP1 USHF.R.U32.HI UR39, URZ, UR12, UR5 ;  /* 0x0000000c3f271299 */ /* 0x000fc40008011605 */
[----:B------:R-:W-:Y:S02]  /*18d20*/  UIMAD UR4, UR10, UR9, UR4 ;  /* 0x000000090a0472a4 */ /* 0x000fe4000f8e0204 */
[----:B------:R-:W-:-:S04]  /*18d30*/  UIADD3 UR38, -UR39, URZ, URZ ;  /* 0x0000003f27267290 */ /* 0x000fc8000fffe13f */
[----:B------:R-:W-:Y:S01]  /*18d40*/  UIMAD UR38, UR8, UR38, UR6 ;  /* 0x00000026082672a4 */ /* 0x000fe2000f8e0206 */
[----:B------:R-:W-:Y:S01]  /*18d50*/  VIADD R4, R4, UR4 ;  /* 0x0000000404047c36 */ /* 0x000fe20008000000 */
[----:B------:R-:W-:Y:S10]  /*18d60*/  @!P1 BRA `(.L_x_812) ;  /* 0x0000000000449947 */ /* 0x000ff40003800000 */
[----:B------:R-:W-:Y:S01]  /*18d70*/  ISETP.LT.AND P0, PT, RZ, UR4, PT ;  /* 0x00000004ff007c0c */ /* 0x000fe2000bf01270 */
[----:B------:R-:W-:-:S06]  /*18d80*/  UIADD3 UR5, UR4, -0x1, URZ ;  /* 0xffffffff04057890 */ /* 0x000fcc000fffe03f */
[----:B------:R-:W-:-:S06]  /*18d90*/  IMAD.U32 R0, RZ, RZ, UR5 ;  /* 0x00000005ff007e24 */ /* 0x000fcc000f8e00ff */
[----:B------:R-:W-:Y:S05]  /*18da0*/  @P0 BRA `(.L_x_813) ;  /* 0x00000000001c0947 */ /* 0x000fea0003800000 */
[----:B------:R-:W-:Y:S01]  /*18db0*/  ISETP.NE.AND P0, PT, R5, 0x1, PT ;  /* 0x000000010500780c */ /* 0x000fe20003f05270 */
[----:B------:R-:W-:-:S12]  /*18dc0*/  IMAD R7, RZ, RZ, -UR4 ;  /* 0x80000004ff077e24 */ /* 0x000fd8000f8e02ff */
[----:B------:R-:W1:Y:S02]  /*18dd0*/  @P0 LDC.64 R2, c[0x0][0x9e8] ;  /* 0x00027a00ff020b82 */ /* 0x000e640000000a00 */
[----:B-1----:R-:W-:-:S05]  /*18de0*/  @P0 IMAD.HI.U32 R2, R7, R2, RZ ;  /* 0x0000000207020227 */ /* 0x002fca00078e00ff */
[----:B------:R-:W-:-:S04]  /*18df0*/  @P0 SHF.R.U32.HI R7, RZ, R3, R2 ;  /* 0x00000003ff070219 */ /* 0x000fc80000011602 */
[----:B------:R-:W-:Y:S01]  /*18e00*/  LOP3.LUT R0, RZ, R7, RZ, 0x33, !PT ;  /* 0x00000007ff007212 */ /* 0x000fe200078e33ff */
[----:B------:R-:W-:Y:S06]  /*18e10*/  BRA `(.L_x_814) ;  /* 0x0000000000107947 */ /* 0x000fec0003800000 */
.L_x_813:
[----:B------:R-:W-:-:S13]  /*18e20*/  ISETP.NE.AND P0, PT, R5, 0x1, PT ;  /* 0x000000010500780c */ /* 0x000fda0003f05270 */
[----:B------:R-:W1:Y:S02]  /*18e30*/  @P0 LDC.64 R2, c[0x0][0x9e8] ;  /* 0x00027a00ff020b82 */ /* 0x000e640000000a00 */
[----:B-1----:R-:W-:-:S05]  /*18e40*/  @P0 IMAD.HI.U32 R2, R0, R2, RZ ;  /* 0x0000000200020227 */ /* 0x002fca00078e00ff */
[----:B------:R-:W-:-:S07]  /*18e50*/  @P0 SHF.R.U32.HI R0, RZ, R3, R2 ;  /* 0x00000003ff000219 */ /* 0x000fce0000011602 */
.L_x_814:
[----:B------:R-:W-:-:S05]  /*18e60*/  IMAD R3, R0, R5, R5 ;  /* 0x0000000500037224 */ /* 0x000fca00078e0205 */
[----:B------:R-:W-:-:S07]  /*18e70*/  VIMNMX R4, R4, R3, PT ;  /* 0x0000000304047248 */ /* 0x000fce0003fe0100 */
.L_x_812:
[----:B------:R-:W-:Y:S01]  /*18e80*/  UIMAD UR5, UR10, UR9, 0xdf ;  /* 0x000000df0a0574a4 */ /* 0x000fe2000f8e0209 */
[----:B------:R-:W-:Y:S01]  /*18e90*/  VIADD R3, R4, 0xdf ;  /* 0x000000df04037836 */ /* 0x000fe20000000000 */
[----:B------:R-:W-:Y:S01]  /*18ea0*/  UMOV UR4, URZ ;  /* 0x0000003f00047c82 */ /* 0x000fe20008000000 */
[----:B------:R-:W-:Y:S01]  /*18eb0*/  IMAD.MOV.U32 R2, RZ, RZ, RZ ;  /* 0x000000ffff027224 */ /* 0x000fe200078e00ff */
[----:B------:R-:W-:Y:S02]  /*18ec0*/  UIMAD.WIDE UR4, UR5, -0x6db6db6d, UR4 ;  /* 0x92492493050478a5 */ /* 0x000fe4000f8e0204 */
[----:B------:R-:W-:Y:S01]  /*18ed0*/  UIADD3 UR6, UR37, -UR11, URZ ;  /* 0x8000000b25067290 */ /* 0x000fe2000fffe03f */
[----:B------:R-:W-:Y:S01]  /*18ee0*/  IMAD.HI R2, R3, -0x6db6db6d, R2 ;  /* 0x9249249303027827 */ /* 0x000fe200078e0202 */
[----:B------:R-:W-:Y:S02]  /*18ef0*/  USHF.R.U32.HI UR4, URZ, 0x1f, UR5 ;  /* 0x0000001f3f047899 */ /* 0x000fe40008011605 */
[----:B------:R-:W-:-:S02]  /*18f00*/  UIMAD UR6, UR10, UR9, UR6 ;  /* 0x000000090a0672a4 */ /* 0x000fc4000f8e0206 */
[----:B------:R-:W-:Y:S01]  /*18f10*/  SHF.R.U32.HI R3, RZ, 0x1f, R2 ;  /* 0x0000001fff037819 */ /* 0x000fe20000011602 */
[----:B------:R-:W-:Y:S01]  /*18f20*/  ULDC UR7, c[0x0][0x9dc] ;  /* 0x0002770000077ab9 */ /* 0x000fe20000000800 */
[----:B------:R-:W-:Y:S02]  /*18f30*/  ULEA.HI.SX32 UR5, UR5, UR4, 0x19 ;  /* 0x0000000405057291 */ /* 0x000fe4000f8fca3f */
[----:B------:R-:W-:Y:S01]  /*18f40*/  UIADD3 UR4, UR6, -UR7, URZ ;  /* 0x8000000706047290 */ /* 0x000fe2000fffe03f */
[----:B------:R-:W-:-:S04]  /*18f50*/  LEA.HI.SX32 R3, R2, R3, 0x19 ;  /* 0x0000000302037211 */ /* 0x000fc800078fcaff */
[----:B------:R-:W-:Y:S01]  /*18f60*/  VIMNMX R17, R3, UR5, PT ;  /* 0x0000000503117c48 */ /* 0x000fe2000bfe0100 */
[----:B------:R-:W-:Y:S01]  /*18f70*/  IMAD.U32 R0, RZ, RZ, UR4 ;  /* 0x00000004ff007e24 */ /* 0x000fe2000f8e00ff */
[----:B------:R-:W-:Y:S06]  /*18f80*/  @!P1 BRA `(.L_x_815) ;  /* 0x0000000000409947 */ /* 0x000fec0003800000 */
[----:B------:R-:W-:-:S05]  /*18f90*/  IMAD.U32 R4, RZ, RZ, UR6 ;  /* 0x00000006ff047e24 */ /* 0x000fca000f8e00ff */
        /* <DEDUP_REMOVED lines=9> */
.L_x_816:
[----:B------:R-:W-:-:S13]  /*19030*/  ISETP.NE.AND P0, PT, R5, 0x1, PT ;  /* 0x000000010500780c */ /* 0x000fda0003f05270 */
[----:B------:R-:W1:Y:S02]  /*19040*/  @P0 LDC.64 R2, c[0x0][0x9e8] ;  /* 0x00027a00ff020b82 */ /* 0x000e640000000a00 */
[----:B-1----:R-:W-:-:S05]  /*19050*/  @P0 IMAD.HI.U32 R2, R4, R2, RZ ;  /* 0x0000000204020227 */ /* 0x002fca00078e00ff */
[----:B------:R-:W-:-:S07]  /*19060*/  @P0 SHF.R.U32.HI R4, RZ, R3, R2 ;  /* 0x00000003ff040219 */ /* 0x000fce0000011602 */
.L_x_817:
[----:B------:R-:W-:-:S05]  /*19070*/  IMAD R5, R4, R5, RZ ;  /* 0x0000000504057224 */ /* 0x000fca00078e02ff */
[----:B------:R-:W-:-:S07]  /*19080*/  VIMNMX R0, R0, R5, !PT ;  /* 0x0000000500007248 */ /* 0x000fce0007fe0100 */
.L_x_815:
[----:B------:R-:W-:Y:S01]  /*19090*/  IMAD.MOV.U32 R2, RZ, RZ, RZ ;  /* 0x000000ffff027224 */ /* 0x000fe200078e00ff */
[----:B------:R-:W-:Y:S01]  /*190a0*/  BSSY B6, `(.L_x_818) ;  /* 0x0000292000067945 */ /* 0x000fe20003800000 */
[----:B------:R-:W-:Y:S02]  /*190b0*/  IMAD.MOV.U32 R3, RZ, RZ, R0 ;  /* 0x000000ffff037224 */ /* 0x000fe400078e0000 */
[----:B------:R-:W-:-:S05]  /*190c0*/  IMAD.HI R0, R0, -0x6db6db6d, R2 ;  /* 0x9249249300007827 */ /* 0x000fca00078e0202 */
[----:B------:R-:W-:-:S04]  /*190d0*/  SHF.R.U32.HI R3, RZ, 0x1f, R0 ;  /* 0x0000001fff037819 */ /* 0x000fc80000011600 */
[----:B------:R-:W-:-:S04]  /*190e0*/  LEA.HI.SX32 R3, R0, R3, 0x19 ;  /* 0x0000000300037211 */ /* 0x000fc800078fcaff */
[----:B------:R-:W-:-:S04]  /*190f0*/  VIMNMX R4, RZ, R3, !PT ;  /* 0x00000003ff047248 */ /* 0x000fc80007fe0100 */
[----:B------:R-:W-:Y:S01]  /*19100*/  ISETP.GT.AND P0, PT, R17, R4, PT ;  /* 0x000000041100720c */ /* 0x000fe20003f04270 */
[----:B------:R1:W-:-:S12]  /*19110*/  STL [R1+0xc], R4 ;  /* 0x00000c0401007387 */ /* 0x0003d80000100800 */
[----:B-1----:R-:W-:Y:S05]  /*19120*/  @P0 BRA `(.L_x_819) ;  /* 0x0000000000480947 */ /* 0x002fea0003800000 */
[----:B------:R-:W1:Y:S02]  /*19130*/  S2R R4, SR_TID.X ;  /* 0x0000000000047919 */ /* 0x000e640000002100 */
[----:B-1----:R-:W-:-:S04]  /*19140*/  LOP3.LUT R4, R4, 0x7f, RZ, 0xc0, !PT ;  /* 0x0000007f04047812 */ /* 0x002fc800078ec0ff */
[----:B------:R-:W-:-:S13]  /*19150*/  ISETP.NE.AND P0, PT, R4, RZ, PT ;  /* 0x000000ff0400720c */ /* 0x000fda0003f05270 */
[----:B------:R-:W-:Y:S05]  /*19160*/  @P0 BRA `(.L_x_820) ;  /* 0x0000002800140947 */ /* 0x000fea0003800000 */
[----:B------:R-:W1:Y:S01]  /*19170*/  S2R R5, SR_LANEID ;  /* 0x0000000000057919 */ /* 0x000e620000000000 */
[----:B------:R-:W-:Y:S01]  /*19180*/  VOTEU.ANY UR4, UPT, PT ;  /* 0x0000000000047886 */ /* 0x000fe200038e0100 */
[----:B------:R-:W2:Y:S01]  /*19190*/  LDC.64 R2, c[0x0][0xdf0] ;  /* 0x00037c00ff027b82 */ /* 0x000ea20000000a00 */
[----:B------:R-:W1:Y:S02]  /*191a0*/  FLO.U32 R0, UR4 ;  /* 0x0000000400007d00 */ /* 0x000e6400080e0000 */
[----:B-1----:R-:W-:-:S06]  /*191b0*/  ISETP.EQ.U32.AND P0, PT, R0, R5, PT ;  /* 0x000000050000720c */ /* 0x002fcc0003f02070 */
[----:B------:R-:W2:Y:S07]  /*191c0*/  POPC R5, UR4 ;  /* 0x0000000400057d09 */ /* 0x000eae0008000000 */
[----:B--2---:R-:W2:Y:S01]  /*191d0*/  @P0 ATOMG.E.ADD.STRONG.GPU PT, R3, desc[UR46][R2.64], R5 ;  /* 0x00000005020309a8 */ /* 0x004ea200081ee1ee */
[----:B------:R-:W1:Y:S02]  /*191e0*/  S2R R4, SR_LTMASK ;  /* 0x0000000000047919 */ /* 0x000e640000003900 */
[----:B-1----:R-:W-:-:S04]  /*191f0*/  LOP3.LUT R4, R4, UR4, RZ, 0xc0, !PT ;  /* 0x0000000404047c12 */ /* 0x002fc8000f8ec0ff */
[----:B------:R-:W1:Y:S01]  /*19200*/  POPC R7, R4 ;  /* 0x0000000400077309 */ /* 0x000e620000000000 */
[----:B--2---:R-:W1:Y:S02]  /*19210*/  SHFL.IDX PT, R0, R3, R0, 0x1f ;  /* 0x00001f0003007589 */ /* 0x004e6400000e0000 */
[----:B-1----:R-:W-:-:S05]  /*19220*/  IADD3 R0, R0, UR41, R7 ;  /* 0x0000002900007c10 */ /* 0x002fca000fffe007 */
[----:B------:R2:W-:Y:S01]  /*19230*/  STL [R1+0x18], R0 ;  /* 0x0000180001007387 */ /* 0x0005e20000100800 */
[----:B------:R-:W-:Y:S05]  /*19240*/  BRA `(.L_x_820) ;  /* 0x0000002400dc7947 */ /* 0x000fea0003800000 */
.L_x_819:
[----:B------:R-:W1:Y:S01]  /*19250*/  S2UR UR4, SR_CgaCtaId ;  /* 0x00000000000479c3 */ /* 0x000e620000008800 */
[----:B------:R-:W-:Y:S02]  /*19260*/  UMOV UR40, 0x400 ;  /* 0x0000040000287882 */ /* 0x000fe40000000000 */
[----:B-1----:R-:W-:-:S04]  /*19270*/  ULEA UR40, UR4, UR40, 0x18 ;  /* 0x0000002804287291 */ /* 0x002fc8000f8ec03f */
        /* <DEDUP_REMOVED lines=9> */
[----:B------:R-:W1:Y:S01]  /*19310*/  LDC.64 R2, c[0x4][R2] ;  /* 0x0100000002027b82 */ /* 0x000e620000000a00 */
        /* <DEDUP_REMOVED lines=9> */
[----:B-1----:R-:W-:Y:S05]  /*193b0*/  CALL.ABS.NOINC R2 ;  /* 0x0000000002007343 */ /* 0x002fea0003c00000 */
.L_x_821:
[----:B------:R-:W-:Y:S01]  /*193c0*/  UIADD3 UR4, UR40, 0xe400, URZ ;  /* 0x0000e40028047890 */ /* 0x000fe2000fffe03f */
[----:B------:R-:W-:-:S05]  /*193d0*/  LOP3.LUT R16, R16, 0xfffffffe, RZ, 0xc0, !PT ;  /* 0xfffffffe10107812 */ /* 0x000fca00078ec0ff */
[----:B------:R-:W-:-:S05]  /*193e0*/  IMAD.U32 R18, RZ, RZ, UR4 ;  /* 0x00000004ff127e24 */ /* 0x000fca000f8e00ff */
[----:B------:R-:W-:-:S13]  /*193f0*/  LOP3.LUT P0, RZ, R18, 0x3ff, RZ, 0xc0, !PT ;  /* 0x000003ff12ff7812 */ /* 0x000fda000780c0ff */
[----:B------:R-:W-:Y:S01]  /*19400*/  @P0 LOP3.LUT R16, R16, 0x1, RZ, 0xfc, !PT ;  /* 0x0000000110100812 */ /* 0x000fe200078efcff */
[----:B------:R-:W-:Y:S06]  /*19410*/  @!P0 BRA `(.L_x_822) ;  /* 0x0000000000408947 */ /* 0x000fec0003800000 */
        /* <DEDUP_REMOVED lines=16> */
.L_x_822:
        /* <DEDUP_REMOVED lines=20> */
.L_x_823:
[----:B------:R-:W-:-:S13]  /*19660*/  LOP3.LUT P6, RZ, R18, 0x3ff, RZ, 0xc0, !PT ;  /* 0x000003ff12ff7812 */ /* 0x000fda00078cc0ff */
        /* <DEDUP_REMOVED lines=17> */
.L_x_824:
[----:B------:R-:W1:Y:S01]  /*19780*/  LDC R0, c[0x0][0x428] ;  /* 0x00010a00ff007b82 */ /* 0x000e620000000800 */
[----:B------:R-:W-:Y:S01]  /*19790*/  ULDC.64 UR4, c[0x0][0x9f8] ;  /* 0x00027e0000047ab9 */ /* 0x000fe20000000a00 */
[----:B------:R-:W-:Y:S01]  /*197a0*/  IMAD.U32 R21, RZ, RZ, UR38 ;  /* 0x00000026ff157e24 */ /* 0x000fe2000f8e00ff */
[----:B------:R-:W-:Y:S01]  /*197b0*/  ISETP.NE.U32.AND P0, PT, RZ, UR4, PT ;  /* 0x00000004ff007c0c */ /* 0x000fe2000bf05070 */
[----:B------:R-:W-:Y:S01]  /*197c0*/  IMAD.U32 R5, RZ, RZ, UR39 ;  /* 0x00000027ff057e24 */ /* 0x000fe2000f8e00ff */
[----:B------:R-:W2:Y:S01]  /*197d0*/  S2R R19, SR_TID.X ;  /* 0x0000000000137919 */ /* 0x000ea20000002100 */
[----:B------:R-:W-:Y:S01]  /*197e0*/  IMAD.U32 R20, RZ, RZ, UR39 ;  /* 0x00000027ff147e24 */ /* 0x000fe2000f8e00ff */
[----:B------:R-:W-:Y:S02]  /*197f0*/  ISETP.NE.AND.EX P0, PT, RZ, UR5, PT, P0 ;  /* 0x00000005ff007c0c */ /* 0x000fe4000bf05300 */
[----:B-1----:R-:W-:-:S13]  /*19800*/  ISETP.NE.AND P1, PT, R0, 0x1, PT ;  /* 0x000000010000780c */ /* 0x002fda0003f25270 */
[----:B------:R-:W1:Y:S01]  /*19810*/  @P1 LDC R0, c[0x0][0x42c] ;  /* 0x00010b00ff001b82 */ /* 0x000e620000000800 */
[----:B--2---:R-:W-:-:S07]  /*19820*/  LOP3.LUT R18, R19, 0x7f, RZ, 0xc0, !PT ;  /* 0x0000007f13127812 */ /* 0x004fce00078ec0ff */
[----:B------:R-:W2:Y:S01]  /*19830*/  @P1 LDC R3, c[0x0][0x430] ;  /* 0x00010c00ff031b82 */ /* 0x000ea20000000800 */
[----:B-1----:R-:W-:-:S05]  /*19840*/  @P1 IMAD.HI.U32 R0, R0, UR38, RZ ;  /* 0x0000002600001c27 */ /* 0x002fca000f8e00ff */
[----:B--2---:R-:W-:Y:S02]  /*19850*/  @P1 SHF.R.U32.HI R21, RZ, R3, R0 ;  /* 0x00000003ff151219 */ /* 0x004fe40000011600 */
[----:B------:R-:W1:Y:S02]  /*19860*/  @P0 LDC.64 R2, c[0x0][0x9f8] ;  /* 0x00027e00ff020b82 */ /* 0x000e640000000a00 */
[----:B-1----:R-:W-:-:S05]  /*19870*/  @P0 IMAD.WIDE R2, R5, 0x4, R2 ;  /* 0x0000000405020825 */ /* 0x002fca00078e0202 */
[----:B------:R1:W2:Y:S01]  /*19880*/  @P0 LDG.E R20, desc[UR46][R2.64] ;  /* 0x0000002e02140981 */ /* 0x0002a2000c1e1900 */
[----:B------:R-:W-:Y:S01]  /*19890*/  ISETP.NE.AND P2, PT, R18, RZ, PT ;  /* 0x000000ff1200720c */ /* 0x000fe20003f45270 */
[----:B------:R-:W-:Y:S01]  /*198a0*/  UMOV UR36, URZ ;  /* 0x0000003f00247c82 */ /* 0x000fe20008000000 */
[----:B------:R-:W-:Y:S01]  /*198b0*/  UMOV UR6, 0xffffffff ;  /* 0xffffffff00067882 */ /* 0x000fe20000000000 */
[----:B------:R-:W-:-:S04]  /*198c0*/  SHF.R.U32.HI R19, RZ, 0x5, R19 ;  /* 0x00000005ff137819 */ /* 0x000fc80000011613 */
[----:B------:R-:W-:Y:S01]  /*198d0*/  LOP3.LUT R19, R19, 0x3, RZ, 0xc0, !PT ;  /* 0x0000000313137812 */ /* 0x000fe200078ec0ff */
[----:B-1----:R-:W1:Y:S05]  /*198e0*/  LDC.64 R2, c[0x0][0x3f8] ;  /* 0x0000fe00ff027b82 */ /* 0x002e6a0000000a00 */
[----:B------:R-:W-:-:S05]  /*198f0*/  VOTEU.ALL UP1, P2 ;  /* 0x00000000003f7886 */ /* 0x000fca0001020000 */
[----:B------:R-:W-:-:S04]  /*19900*/  @!UP1 UIADD3 UR4, UP0, UR42, 0x270, URZ ;  /* 0x000002702a049890 */ /* 0x000fc8000ff1e03f */
[----:B------:R-:W-:-:S09]  /*19910*/  @!UP1 UIADD3.X UR5, URZ, UR43, URZ, UP0, !UPT ;  /* 0x0000002b3f059290 */ /* 0x000fd200087fe43f */
[----:B------:R3:W-:Y:S01]  /*19920*/  @!UP1 UTMAPF.L2.4D [UR36], [UR4] ;  /* 0x00000024040095b8 */ /* 0x0007e20008018000 */
[----:B-1----:R-:W-:-:S04]  /*19930*/  ISETP.NE.U32.AND P1, PT, R2, RZ, PT ;  /* 0x000000ff0200720c */ /* 0x002fc80003f25070 */
[----:B------:R-:W-:Y:S02]  /*19940*/  ISETP.NE.AND.EX P1, PT, R3, RZ, PT, P1 ;  /* 0x000000ff0300720c */ /* 0x000fe40003f25310 */
[----:B--2---:R-:W-:Y:S02]  /*19950*/  SHF.R.S32.HI R8, RZ, 0x1f, R20 ;  /* 0x0000001fff087819 */ /* 0x004fe40000011414 */
[----:B------:R-:W-:-:S03]  /*19960*/  SEL R0, R20, RZ, !P1 ;  /* 0x000000ff14007207 */ /* 0x000fc60004800000 */
[----:B------:R3:W-:Y:S01]  /*19970*/  STL [R1+0x8], R8 ;  /* 0x0000080801007387 */ /* 0x0007e20000100800 */
[----:B------:R-:W-:Y:S05]  /*19980*/  BRA.DIV UR6, `(.L_x_825) ;  /* 0x0000002a065c7947 */ /* 0x000fea000b800000 */
[----:B------:R1:W2:Y:S02]  /*19990*/  SHFL.IDX PT, R14, R19, RZ, 0x1f ;  /* 0x00001fff130e7589 */ /* 0x0002a400000e0000 */
.L_x_886:
[----:B--2---:R-:W-:Y:S02]  /*199a0*/  ISETP.NE.AND P0, PT, R14, RZ, PT ;  /* 0x000000ff0e00720c */ /* 0x004fe40003f05270 */
[----:B------:R-:W-:-:S11]  /*199b0*/  PLOP3.LUT P6, PT, PT, PT, PT, 0x8, 0x0 ;  /* 0x000000000000781c */ /* 0x000fd60003fce170 */
[----:B------:R-:W-:Y:S05]  /*199c0*/  @P0 BRA `(.L_x_826) ;  /* 0x0000000400880947 */ /* 0x000fea0003800000 */
[----:B---3--:R-:W-:Y:S01]  /*199d0*/  UMOV UR4, 0xffffffff ;  /* 0xffffffff00047882 */ /* 0x008fe20000000000 */
[----:B------:R-:W-:Y:S02]  /*199e0*/  VIADD R6, R17, 0xffffffff ;  /* 0xffffffff11067836 */ /* 0x000fe40000000000 */
[----:B------:R-:W-:Y:S05]  /*199f0*/  BRA.DIV UR4, `(.L_x_827) ;  /* 0x0000002a04607947 */ /* 0x000fea000b800000 */
[----:B------:R-:W-:-:S13]  /*19a00*/  ELECT P6, URZ, PT ;  /* 0x00000000003f782f */ /* 0x000fda00038c0000 */
.L_x_889:
[----:B------:R-:W-:Y:S05]  /*19a10*/  @!P6 BRA `(.L_x_828) ;  /* 0x000000040030e947 */ /* 0x000fea0003800000 */
[----:B------:R-:W-:Y:S01]  /*19a20*/  IMAD.MOV.U32 R0, RZ, RZ, R20 ;  /* 0x000000ffff007224 */ /* 0x000fe200078e0014 */
[----:B------:R-:W-:Y:S06]  /*19a30*/  @!P1 BRA `(.L_x_829) ;  /* 0x0000000000489947 */ /* 0x000fec0003800000 */
[----:B------:R-:W2:Y:S01]  /*19a40*/  LDC R7, c[0x0][0x41c] ;  /* 0x00010700ff077b82 */ /* 0x000ea20000000800 */
[----:B------:R-:W-:Y:S01]  /*19a50*/  IMAD.MOV.U32 R0, RZ, RZ, R6 ;  /* 0x000000ffff007224 */ /* 0x000fe200078e0006 */
[----:B------:R-:W-:Y:S01]  /*19a60*/  ULDC.64 UR4, c[0x0][0x408] ;  /* 0x0001020000047ab9 */ /* 0x000fe20000000a00 */
[----:B--2---:R-:W-:-:S13]  /*19a70*/  ISETP.NE.AND P0, PT, R7, 0x1, PT ;  /* 0x000000010700780c */ /* 0x004fda0003f05270 */
[----:B------:R-:W2:Y:S02]  /*19a80*/  @P0 LDC.64 R4, c[0x0][0x420] ;  /* 0x00010800ff040b82 */ /* 0x000ea40000000a00 */
[----:B--2---:R-:W-:-:S05]  /*19a90*/  @P0 IMAD.HI.U32 R4, R6, R4, RZ ;  /* 0x0000000406040227 */ /* 0x004fca00078e00ff */
[----:B------:R-:W-:-:S04]  /*19aa0*/  @P0 SHF.R.U32.HI R0, RZ, R5, R4 ;  /* 0x00000005ff000219 */ /* 0x000fc80000011604 */
[--C-:B------:R-:W-:Y:S01]  /*19ab0*/  SHF.R.S32.HI R5, RZ, 0x1f, R0.reuse ;  /* 0x0000001fff057819 */ /* 0x100fe20000011400 */
[----:B------:R-:W-:-:S04]  /*19ac0*/  IMAD.MOV R4, RZ, RZ, -R0 ;  /* 0x000000ffff047224 */ /* 0x000fc800078e0a00 */
        /* <DEDUP_REMOVED lines=9> */
.L_x_829:
[----:B--2---:R-:W2:Y:S04]  /*19b60*/  LDL R3, [R1] ;  /* 0x0000000001037983 */ /* 0x004ea80000100800 */
[----:B------:R-:W3:Y:S01]  /*19b70*/  LDL R2, [R1+0x4] ;  /* 0x0000040001027983 */ /* 0x000ee20000100800 */
[----:B------:R-:W-:Y:S02]  /*19b80*/  ISETP.NE.AND P0, PT, R18, RZ, PT ;  /* 0x000000ff1200720c */ /* 0x000fe40003f05270 */
[----:B--2---:R-:W-:Y:S02]  /*19b90*/  LEA R4, R3, UR40, 0x3 ;  /* 0x0000002803047c11 */ /* 0x004fe4000f8e18ff */
[----:B---3--:R-:W-:-:S04]  /*19ba0*/  SHF.L.U32 R3, R2, 0x1f, RZ ;  /* 0x0000001f02037819 */ /* 0x008fc800000006ff */
[----:B------:R-:W2:Y:S02]  /*19bb0*/  SYNCS.PHASECHK.TRANS64.TRYWAIT P3, [R4+URZ+0x2e880], R3 ;  /* 0x02e88003040075a7 */ /* 0x000ea4000806017f */
[----:B--2---:R-:W-:Y:S05]  /*19bc0*/  @!P3 BRA `(.L_x_830) ;  /* 0x00000028000cb947 */ /* 0x004fea0003800000 */
.L_x_890:
        /* <DEDUP_REMOVED lines=8> */
.L_x_831:
[----:B------:R-:W3:Y:S01]  /*19c50*/  LDL R5, [R1] ;  /* 0x0000000001057983 */ /* 0x000ee20000100800 */
[----:B------:R-:W-:Y:S01]  /*19c60*/  IMAD.U32 R2, RZ, RZ, UR40 ;  /* 0x00000028ff027e24 */ /* 0x000fe2000f8e00ff */
[----:B------:R-:W-:Y:S01]  /*19c70*/  R2UR UR9, R4 ;  /* 0x00000000040972ca */ /* 0x000fe200000e0000 */
[----:B------:R-:W-:Y:S01]  /*19c80*/  IMAD R6, R6, 0xe0, RZ ;  /* 0x000000e006067824 */ /* 0x000fe200078e02ff */
[----:B------:R-:W-:Y:S01]  /*19c90*/  R2UR UR12, R21 ;  /* 0x00000000150c72ca */ /* 0x000fe200000e0000 */
[----:B------:R-:W-:Y:S01]  /*19ca0*/  UIADD3 UR4, UP0, UR42, 0x470, URZ ;  /* 0x000004702a047890 */ /* 0x000fe2000ff1e03f */
[----:B-----5:R-:W-:Y:S01]  /*19cb0*/  R2UR UR13, R0 ;  /* 0x00000000000d72ca */ /* 0x020fe200000e0000 */
[----:B------:R-:W-:Y:S01]  /*19cc0*/  UMOV UR6, 0x0 ;  /* 0x0000000000067882 */ /* 0x000fe20000000000 */
[----:B------:R-:W-:Y:S01]  /*19cd0*/  R2UR UR11, R6 ;  /* 0x00000000060b72ca */ /* 0x000fe200000e0000 */
[----:B------:R-:W-:Y:S01]  /*19ce0*/  UIADD3.X UR5, URZ, UR43, URZ, UP0, !UPT ;  /* 0x0000002b3f057290 */ /* 0x000fe200087fe43f */
[----:B------:R-:W-:Y:S01]  /*19cf0*/  UMOV UR7, 0x14f00000 ;  /* 0x14f0000000077882 */ /* 0x000fe20000000000 */
[----:B------:R-:W-:-:S04]  /*19d00*/  UMOV UR10, URZ ;  /* 0x0000003f000a7c82 */ /* 0x000fc80008000000 */
[----:B------:R-:W-:Y:S01]  /*19d10*/  UIADD3 UR9, UR9, 0x2e870, URZ ;  /* 0x0002e87009097890 */ /* 0x000fe2000fffe03f */
[----:B---3--:R-:W-:-:S05]  /*19d20*/  IMAD R2, R5, 0x7000, R2 ;  /* 0x0000700005027824 */ /* 0x008fca00078e0202 */
[----:B------:R-:W-:-:S13]  /*19d30*/  R2UR UR8, R2 ;  /* 0x00000000020872ca */ /* 0x000fda00000e0000 */
[----:B------:R-:W-:-:S09]  /*19d40*/  UIADD3 UR8, UR8, 0xe400, URZ ;  /* 0x0000e40008087890 */ /* 0x000fd2000fffe03f */
[----:B------:R3:W-:Y:S01]  /*19d50*/  UTMALDG.4D [UR8], [UR4], desc[UR6] ;  /* 0x00000608040075b4 */ /* 0x0007e20008019000 */
[----:B------:R-:W4:Y:S02]  /*19d60*/  SYNCS.PHASECHK.TRANS64.TRYWAIT P3, [R4+URZ+0x2e840], R3 ;  /* 0x02e84003040075a7 */ /* 0x000f24000806017f */
[----:B---34-:R-:W-:Y:S05]  /*19d70*/  @!P3 BRA `(.L_x_832) ;  /* 0x0000002400b4b947 */ /* 0x018fea0003800000 */
.L_x_891:
[----:B------:R-:W-:Y:S05]  /*19d80*/  @P0 BRA `(.L_x_833) ;  /* 0x00000000001c0947 */ /* 0x000fea0003800000 */
[----:B------:R-:W4:Y:S01]  /*19d90*/  S2R R5, SR_TID.X ;  /* 0x0000000000057919 */ /* 0x000f220000002100 */
[----:B--23--:R-:W-:-:S04]  /*19da0*/  IMAD.MOV.U32 R3, RZ, RZ, 0x7000 ;  /* 0x00007000ff037424 */ /* 0x00cfc800078e00ff */
[----:B------:R2:W-:Y:S01]  /*19db0*/  SYNCS.ARRIVE.TRANS64 RZ, [R4+URZ+0x2e830], R3 ;  /* 0x02e8300304ff79a7 */ /* 0x0005e2000800003f */
[----:B----4-:R-:W-:-:S04]  /*19dc0*/  LOP3.LUT R5, R5, 0x1f, RZ, 0xc0, !PT ;  /* 0x0000001f05057812 */ /* 0x010fc800078ec0ff */
[----:B------:R-:W-:-:S13]  /*19dd0*/  ISETP.NE.AND P0, PT, R5, RZ, PT ;  /* 0x000000ff0500720c */ /* 0x000fda0003f05270 */
[----:B--2---:R-:W-:Y:S05]  /*19de0*/  @!P0 BRA `(.L_x_833) ;  /* 0x0000000000048947 */ /* 0x004fea0003800000 */
[----:B------:R-:W-:Y:S01]  /*19df0*/  BPT.TRAP 0x1 ;  /* 0x000000040000795c */ /* 0x000fe20000300000 */
.L_x_833:
        /* <DEDUP_REMOVED lines=13> */
[----:B----4-:R-:W-:Y:S01]  /*19ed0*/  NOP ;  /* 0x0000000000007918 */ /* 0x010fe20000000000 */
.L_x_828:
[----:B------:R-:W-:Y:S05]  /*19ee0*/  WARPSYNC.ALL ;  /* 0x0000000000007948 */ /* 0x000fea0003800000 */
[----:B------:R-:W-:Y:S01]  /*19ef0*/  BAR.SYNC.DEFER_BLOCKING 0x8, 0x120 ;  /* 0x0204800000007b1d */ /* 0x000fe20000010000 */
[----:B------:R-:W-:Y:S01]  /*19f00*/  ELECT P0, URZ, PT ;  /* 0x00000000003f782f */ /* 0x000fe20003800000 */
[----:B------:R-:W-:Y:S02]  /*19f10*/  UIADD3 UR4, UP0, UR42, 0x270, URZ ;  /* 0x000002702a047890 */ /* 0x000fe4000ff1e03f */
[----:B------:R-:W-:Y:S02]  /*19f20*/  UIADD3 UR8, UR40, 0x1c400, URZ ;  /* 0x0001c40028087890 */ /* 0x000fe4000fffe03f */
[----:B------:R-:W-:-:S02]  /*19f30*/  UIADD3 UR9, UR40, 0x2e800, URZ ;  /* 0x0002e80028097890 */ /* 0x000fc4000fffe03f */
[----:B------:R-:W-:Y:S01]  /*19f40*/  UIADD3.X UR5, URZ, UR43, URZ, UP0, !UPT ;  /* 0x0000002b3f057290 */ /* 0x000fe200087fe43f */
[----:B------:R-:W-:Y:S01]  /*19f50*/  UMOV UR6, 0x0 ;  /* 0x0000000000067882 */ /* 0x000fe20000000000 */
[----:B------:R-:W-:Y:S01]  /*19f60*/  UMOV UR7, 0x12f00000 ;  /* 0x12f0000000077882 */ /* 0x000fe20000000000 */
[----:B------:R-:W-:-:S03]  /*19f70*/  UMOV UR10, URZ ;  /* 0x0000003f000a7c82 */ /* 0x000fc60008000000 */
[----:B------:R-:W-:Y:S01]  /*19f80*/  @P0 IMAD.MOV.U32 R2, RZ, RZ, 0x4000 ;  /* 0x00004000ff020424 */ /* 0x000fe200078e00ff */
[----:B------:R-:W-:Y:S01]  /*19f90*/  UMOV UR11, UR37 ;  /* 0x00000025000b7c82 */ /* 0x000fe20008000000 */
[----:B------:R-:W-:Y:S01]  /*19fa0*/  UMOV UR12, UR38 ;  /* 0x00000026000c7c82 */ /* 0x000fe20008000000 */
[----:B------:R-:W-:Y:S01]  /*19fb0*/  UMOV UR13, UR39 ;  /* 0x00000027000d7c82 */ /* 0x000fe20008000000 */
[----:B------:R4:W-:Y:S01]  /*19fc0*/  @P0 SYNCS.ARRIVE.TRANS64 RZ, [UR40+0x2e800], R2 ;  /* 0x02e80002ffff09a7 */ /* 0x0009e20008000028 */
[----:B------:R4:W-:Y:S01]  /*19fd0*/  UTMALDG.4D [UR8], [UR4], desc[UR6] ;  /* 0x00000608040075b4 */ /* 0x0009e20008019000 */
[----:B------:R-:W-:Y:S02]  /*19fe0*/  NOP ;  /* 0x0000000000007918 */ /* 0x000fe40000000000 */
.L_x_826:
[----:B--23--:R-:W2:Y:S01]  /*19ff0*/  LDL.LU R3, [R1+0x24] ;  /* 0x0000240001037983 */ /* 0x00cea20000300800 */
[----:B------:R-:W-:Y:S01]  /*1a000*/  BSSY B0, `(.L_x_834) ;  /* 0x0000009000007945 */ /* 0x000fe20003800000 */
[----:B--2---:R-:W-:-:S05]  /*1a010*/  VIADD R3, R3, 0x1 ;  /* 0x0000000103037836 */ /* 0x004fca0000000000 */
[----:B----4-:R-:W-:Y:S01]  /*1a020*/  LEA.HI R2, R3, R3, RZ, 0x1 ;  /* 0x0000000303027211 */ /* 0x010fe200078f08ff */
[----:B------:R2:W-:Y:S03]  /*1a030*/  STL [R1+0x24], R3 ;  /* 0x0000240301007387 */ /* 0x0005e60000100800 */
[----:B------:R-:W-:-:S05]  /*1a040*/  LOP3.LUT R2, R2, 0xfffffffe, RZ, 0xc0, !PT ;  /* 0xfffffffe02027812 */ /* 0x000fca00078ec0ff */
[----:B------:R-:W-:-:S05]  /*1a050*/  IMAD.IADD R2, R3, 0x1, -R2 ;  /* 0x0000000103027824 */ /* 0x000fca00078e0a02 */
[----:B------:R-:W-:-:S04]  /*1a060*/  SHF.L.U32 R2, R2, 0x1f, RZ ;  /* 0x0000001f02027819 */ /* 0x000fc800000006ff */
[----:B------:R-:W3:Y:S02]  /*1a070*/  SYNCS.PHASECHK.TRANS64.TRYWAIT P0, [UR40+0x2e820], R2 ;  /* 0x02e82002ff0075a7 */ /* 0x000ee40008000168 */
[----:B--23--:R-:W-:Y:S05]  /*1a080*/  @!P0 BRA `(.L_x_835) ;  /* 0x0000002400048947 */ /* 0x00cfea0003800000 */
.L_x_892:
[----:B------:R-:W-:Y:S05]  /*1a090*/  BSYNC B0 ;  /* 0x0000000000007941 */ /* 0x000fea0003800000 */
.L_x_834:
[----:B--2---:R-:W2:Y:S01]  /*1a0a0*/  LDL R3, [R1+0xc] ;  /* 0x00000c0001037983 */ /* 0x004ea20000100800 */
[----:B------:R-:W-:-:S05]  /*1a0b0*/  VIADD R18, R17, 0xfffffffe ;  /* 0xfffffffe11127836 */ /* 0x000fca0000000000 */
[----:B--2---:R-:W-:-:S13]  /*1a0c0*/  ISETP.GE.AND P0, PT, R18, R3, PT ;  /* 0x000000031200720c */ /* 0x004fda0003f06270 */
[----:B------:R-:W-:Y:S05]  /*1a0d0*/  @!P0 BRA `(.L_x_836) ;  /* 0x0000000c00cc8947 */ /* 0x000fea0003800000 */
[----:B------:R2:W5:Y:S04]  /*1a0e0*/  LDL.LU R6, [R1] ;  /* 0x0000000001067983 */ /* 0x0005680000300800 */
[----:B------:R2:W5:Y:S02]  /*1a0f0*/  LDL.LU R7, [R1+0x4] ;  /* 0x0000040001077983 */ /* 0x0005640000300800 */
.L_x_856:
[----:B-----5:R-:W-:Y:S01]  /*1a100*/  VIADD R3, R6, 0x1 ;  /* 0x0000000106037836 */ /* 0x020fe20000000000 */
[----:B------:R-:W-:Y:S05]  /*1a110*/  YIELD ;  /* 0x0000000000007946 */ /* 0x000fea0003800000 */
[----:B------:R-:W-:Y:S01]  /*1a120*/  ISETP.NE.AND P0, PT, R3, 0x2, PT ;  /* 0x000000020300780c */ /* 0x000fe20003f05270 */
[----:B------:R-:W-:Y:S03]  /*1a130*/  BSSY B0, `(.L_x_837) ;  /* 0x0000068000007945 */ /* 0x000fe60003800000 */
[----:B------:R-:W-:-:S02]  /*1a140*/  SEL R2, RZ, 0x1, P0 ;  /* 0x00000001ff027807 */ /* 0x000fc40000000000 */
[----:B------:R-:W-:Y:S02]  /*1a150*/  SEL R10, R3, RZ, P0 ;  /* 0x000000ff030a7207 */ /* 0x000fe40000000000 */
[----:B------:R-:W-:-:S05]  /*1a160*/  LOP3.LUT R9, R7, R2, RZ, 0x3c, !PT ;  /* 0x0000000207097212 */ /* 0x000fca00078e3cff */
[----:B------:R3:W-:Y:S04]  /*1a170*/  STL [R1+0x4], R9 ;  /* 0x0000040901007387 */ /* 0x0007e80000100800 */
[----:B------:R3:W-:Y:S01]  /*1a180*/  STL [R1], R10 ;  /* 0x0000000a01007387 */ /* 0x0007e20000100800 */
[----:B------:R-:W-:Y:S05]  /*1a190*/  @!P6 BRA `(.L_x_838) ;  /* 0x000000040084e947 */ /* 0x000fea0003800000 */
[----:B------:R-:W-:Y:S01]  /*1a1a0*/  IMAD.MOV.U32 R8, RZ, RZ, R18 ;  /* 0x000000ffff087224 */ /* 0x000fe200078e0012 */
[----:B------:R-:W-:Y:S06]  /*1a1b0*/  @!P1 BRA `(.L_x_839) ;  /* 0x00000000004c9947 */ /* 0x000fec0003800000 */
[----:B------:R-:W4:Y:S01]  /*1a1c0*/  LDL R4, [R1+0x8] ;  /* 0x0000080001047983 */ /* 0x000f220000100800 */
        /* <DEDUP_REMOVED lines=10> */
[----:B------:R-:W-:-:S04]  /*1a270*/  IMAD.WIDE.U32 R2, R20, UR4, R2 ;  /* 0x0000000414027c25 */ /* 0x000fc8000f8e0002 */
[----:B----4-:R-:W-:-:S04]  /*1a280*/  IMAD R0, R4, UR4, RZ ;  /* 0x0000000404007c24 */ /* 0x010fc8000f8e02ff */
[----:B------:R-:W-:Y:S01]  /*1a290*/  IMAD R0, R20, UR5, R0 ;  /* 0x0000000514007c24 */ /* 0x000fe2000f8e0200 */
[----:B------:R-:W-:Y:S02]  /*1a2a0*/  ULDC.64 UR4, c[0x0][0x3f8] ;  /* 0x0000fe0000047ab9 */ /* 0x000fe40000000a00 */
[----:B------:R-:W-:Y:S01]  /*1a2b0*/  LEA R4, P0, R2, UR4, 0x2 ;  /* 0x0000000402047c11 */ /* 0x000fe2000f8010ff */
[----:B------:R-:W-:-:S05]  /*1a2c0*/  IMAD.IADD R0, R0, 0x1, R3 ;  /* 0x0000000100007824 */ /* 0x000fca00078e0203 */
[----:B------:R-:W-:-:S05]  /*1a2d0*/  LEA.HI.X R5, R2, UR5, R0, 0x2, P0 ;  /* 0x0000000502057c11 */ /* 0x000fca00080f1400 */
[----:B------:R4:W5:Y:S02]  /*1a2e0*/  LDG.E R0, desc[UR46][R4.64] ;  /* 0x0000002e04007981 */ /* 0x000964000c1e1900 */
.L_x_839:
[----:B----4-:R-:W-:Y:S01]  /*1a2f0*/  LEA R4, R10, UR40, 0x3 ;  /* 0x000000280a047c11 */ /* 0x010fe2000f8e18ff */
[----:B------:R-:W4:Y:S01]  /*1a300*/  S2R R2, SR_TID.X ;  /* 0x0000000000027919 */ /* 0x000f220000002100 */
[----:B------:R-:W-:Y:S01]  /*1a310*/  SHF.L.U32 R3, R9, 0x1f, RZ ;  /* 0x0000001f09037819 */ /* 0x000fe200000006ff */
[----:B------:R-:W-:Y:S03]  /*1a320*/  BSSY B1, `(.L_x_840) ;  /* 0x0000005000017945 */ /* 0x000fe60003800000 */
[----:B------:R-:W1:Y:S01]  /*1a330*/  SYNCS.PHASECHK.TRANS64.TRYWAIT P0, [R4+URZ+0x2e880], R3 ;  /* 0x02e88003040075a7 */ /* 0x000e62000800017f */
[----:B----4-:R-:W-:-:S04]  /*1a340*/  LOP3.LUT R2, R2, 0x7f, RZ, 0xc0, !PT ;  /* 0x0000007f02027812 */ /* 0x010fc800078ec0ff */
[----:B------:R-:W-:Y:S01]  /*1a350*/  ISETP.NE.AND P3, PT, R2, RZ, PT ;  /* 0x000000ff0200720c */ /* 0x000fe20003f65270 */
[----:B-1----:R-:W-:-:S12]  /*1a360*/  @!P0 BRA `(.L_x_841) ;  /* 0x0000002000648947 */ /* 0x002fd80003800000 */
.L_x_893:
[----:B------:R-:W-:Y:S05]  /*1a370*/  BSYNC B1 ;  /* 0x0000000000017941 */ /* 0x000fea0003800000 */
.L_x_840:
[----:B------:R-:W-:Y:S04]  /*1a380*/  BSSY B1, `(.L_x_842) ;  /* 0x0000009000017945 */ /* 0x000fe80003800000 */
[----:B------:R-:W-:Y:S05]  /*1a390*/  @P3 BRA `(.L_x_843) ;  /* 0x00000000001c3947 */ /* 0x000fea0003800000 */
[----:B------:R-:W4:Y:S02]  /*1a3a0*/  S2R R2, SR_TID.X ;  /* 0x0000000000027919 */ /* 0x000f240000002100 */
[----:B----4-:R-:W-:Y:S01]  /*1a3b0*/  LOP3.LUT R5, R2, 0x1f, RZ, 0xc0, !PT ;  /* 0x0000001f02057812 */ /* 0x010fe200078ec0ff */
[----:B------:R-:W-:-:S03]  /*1a3c0*/  IMAD.MOV.U32 R2, RZ, RZ, 0x7000 ;  /* 0x00007000ff027424 */ /* 0x000fc600078e00ff */
[----:B------:R-:W-:Y:S01]  /*1a3d0*/  ISETP.NE.AND P0, PT, R5, RZ, PT ;  /* 0x000000ff0500720c */ /* 0x000fe20003f05270 */
[----:B------:R4:W-:-:S12]  /*1a3e0*/  SYNCS.ARRIVE.TRANS64 RZ, [R4+URZ+0x2e870], R2 ;  /* 0x02e8700204ff79a7 */ /* 0x0009d8000800003f */
[----:B----4-:R-:W-:Y:S05]  /*1a3f0*/  @!P0 BRA `(.L_x_843) ;  /* 0x0000000000048947 */ /* 0x010fea0003800000 */
[----:B------:R-:W-:Y:S01]  /*1a400*/  BPT.TRAP 0x1 ;  /* 0x000000040000795c */ /* 0x000fe20000300000 */
.L_x_843:
[----:B------:R-:W-:Y:S05]  /*1a410*/  BSYNC B1 ;  /* 0x0000000000017941 */ /* 0x000fea0003800000 */
.L_x_842:
[----:B------:R-:W4:Y:S01]  /*1a420*/  LDL R5, [R1] ;  /* 0x0000000001057983 */ /* 0x000f220000100800 */
[----:B---3--:R-:W-:Y:S01]  /*1a430*/  IMAD.MOV.U32 R10, RZ, RZ, RZ ;  /* 0x000000ffff0a7224 */ /* 0x008fe200078e00ff */
[----:B------:R-:W-:Y:S01]  /*1a440*/  R2UR UR12, R21 ;  /* 0x00000000150c72ca */ /* 0x000fe200000e0000 */
[----:B------:R-:W-:Y:S01]  /*1a450*/  IMAD.U32 R2, RZ, RZ, UR40 ;  /* 0x00000028ff027e24 */ /* 0x000fe2000f8e00ff */
[----:B------:R-:W-:Y:S01]  /*1a460*/  UIADD3 UR4, UP0, UR42, 0x470, URZ ;  /* 0x000004702a047890 */ /* 0x000fe2000ff1e03f */
[----:B------:R-:W-:Y:S01]  /*1a470*/  PLOP3.LUT P0, PT, PT, PT, PT, 0x80, 0x0 ;  /* 0x000000000000781c */ /* 0x000fe20003f0f070 */
[----:B------:R-:W-:Y:S01]  /*1a480*/  UMOV UR6, 0x0 ;  /* 0x0000000000067882 */ /* 0x000fe20000000000 */
[----:B------:R-:W-:Y:S01]  /*1a490*/  R2UR UR10, R10 ;  /* 0x000000000a0a72ca */ /* 0x000fe200000e0000 */
[----:B------:R-:W-:Y:S01]  /*1a4a0*/  UIADD3.X UR5, URZ, UR43, URZ, UP0, !UPT ;  /* 0x0000002b3f057290 */ /* 0x000fe200087fe43f */
[----:B------:R-:W-:Y:S01]  /*1a4b0*/  UMOV UR7, 0x14f00000 ;  /* 0x14f0000000077882 */ /* 0x000fe20000000000 */
[----:B----4-:R-:W-:-:S02]  /*1a4c0*/  IMAD R2, R5, 0x7000, R2 ;  /* 0x0000700005027824 */ /* 0x010fc400078e0202 */
[----:B------:R-:W-:Y:S02]  /*1a4d0*/  IMAD R5, R8, 0xe0, RZ ;  /* 0x000000e008057824 */ /* 0x000fe400078e02ff */
[----:B------:R-:W-:Y:S02]  /*1a4e0*/  VIADD R8, R4, 0x2e870 ;  /* 0x0002e87004087836 */ /* 0x000fe40000000000 */
[----:B------:R-:W-:-:S07]  /*1a4f0*/  VIADD R9, R2, 0xe400 ;  /* 0x0000e40002097836 */ /* 0x000fce0000000000 */
.L_x_844:
        /* <DEDUP_REMOVED lines=8> */
[----:B---3--:R-:W-:Y:S05]  /*1a580*/  @P0 BRA.U.ANY `(.L_x_844) ;  /* 0xfffffffd00dc0947 */ /* 0x008fea000393ffff */
[----:B------:R-:W3:Y:S01]  /*1a590*/  SYNCS.PHASECHK.TRANS64.TRYWAIT P0, [R4+URZ+0x2e840], R3 ;  /* 0x02e84003040075a7 */ /* 0x000ee2000800017f */
[----:B------:R-:W-:Y:S04]  /*1a5a0*/  BSSY B1, `(.L_x_845) ;  /* 0x0000002000017945 */ /* 0x000fe80003800000 */
[----:B---3--:R-:W-:Y:S05]  /*1a5b0*/  @!P0 BRA `(.L_x_846) ;  /* 0x0000001c00e48947 */ /* 0x008fea0003800000 */
.L_x_894:
[----:B------:R-:W-:Y:S05]  /*1a5c0*/  BSYNC B1 ;  /* 0x0000000000017941 */ /* 0x000fea0003800000 */
.L_x_845:
[----:B------:R-:W-:Y:S01]  /*1a5d0*/  BSSY B1, `(.L_x_847) ;  /* 0x000000b000017945 */ /* 0x000fe20003800000 */
[----:B------:R-:W-:Y:S02]  /*1a5e0*/  IMAD.MOV.U32 R8, RZ, RZ, 0x0 ;  /* 0x00000000ff087424 */ /* 0x000fe400078e00ff */
[----:B------:R-:W-:Y:S01]  /*1a5f0*/  IMAD.MOV.U32 R9, RZ, RZ, 0x14f00000 ;  /* 0x14f00000ff097424 */ /* 0x000fe200078e00ff */
[----:B------:R-:W-:Y:S06]  /*1a600*/  @P3 BRA `(.L_x_848) ;  /* 0x00000000001c3947 */ /* 0x000fec0003800000 */
[----:B------:R-:W4:Y:S01]  /*1a610*/  S2R R11, SR_TID.X ;  /* 0x00000000000b7919 */ /* 0x000f220000002100 */
[----:B-1-3--:R-:W-:-:S04]  /*1a620*/  IMAD.MOV.U32 R3, RZ, RZ, 0x7000 ;  /* 0x00007000ff037424 */ /* 0x00afc800078e00ff */
[----:B------:R1:W-:Y:S01]  /*1a630*/  SYNCS.ARRIVE.TRANS64 RZ, [R4+URZ+0x2e830], R3 ;  /* 0x02e8300304ff79a7 */ /* 0x0003e2000800003f */
[----:B----4-:R-:W-:-:S04]  /*1a640*/  LOP3.LUT R11, R11, 0x1f, RZ, 0xc0, !PT ;  /* 0x0000001f0b0b7812 */ /* 0x010fc800078ec0ff */
[----:B------:R-:W-:-:S13]  /*1a650*/  ISETP.NE.AND P0, PT, R11, RZ, PT ;  /* 0x000000ff0b00720c */ /* 0x000fda0003f05270 */
[----:B-1----:R-:W-:Y:S05]  /*1a660*/  @!P0 BRA `(.L_x_848) ;  /* 0x0000000000048947 */ /* 0x002fea0003800000 */
[----:B------:R-:W-:Y:S01]  /*1a670*/  BPT.TRAP 0x1 ;  /* 0x000000040000795c */ /* 0x000fe20000300000 */
.L_x_848:
[----:B------:R-:W-:Y:S05]  /*1a680*/  BSYNC B1 ;  /* 0x0000000000017941 */ /* 0x000fea0003800000 */
.L_x_847:
[----:B------:R-:W-:Y:S01]  /*1a690*/  R2UR UR10, R10 ;  /* 0x000000000a0a72ca */ /* 0x000fe200000e0000 */
[----:B------:R-:W-:Y:S01]  /*1a6a0*/  UIADD3 UR4, UP0, UR42, 0x370, URZ ;  /* 0x000003702a047890 */ /* 0x000fe2000ff1e03f */
[----:B------:R-:W-:Y:S01]  /*1a6b0*/  R2UR UR6, R8 ;  /* 0x00000000080672ca */ /* 0x000fe200000e0000 */
[----:B------:R-:W-:Y:S01]  /*1a6c0*/  VIADD R2, R2, 0x20400 ;  /* 0x0002040002027836 */ /* 0x000fe20000000000 */
[----:B------:R-:W-:Y:S01]  /*1a6d0*/  R2UR UR7, R9 ;  /* 0x00000000090772ca */ /* 0x000fe200000e0000 */
[----:B-1-3--:R-:W-:Y:S01]  /*1a6e0*/  VIADD R4, R4, 0x2e830 ;  /* 0x0002e83004047836 */ /* 0x00afe20000000000 */
[----:B------:R-:W-:Y:S01]  /*1a6f0*/  R2UR UR12, R21 ;  /* 0x00000000150c72ca */ /* 0x000fe200000e0000 */
[----:B------:R-:W-:Y:S01]  /*1a700*/  UIADD3.X UR5, URZ, UR43, URZ, UP0, !UPT ;  /* 0x0000002b3f057290 */ /* 0x000fe200087fe43f */
[----:B------:R-:W-:-:S13]  /*1a710*/  PLOP3.LUT P0, PT, PT, PT, PT, 0x80, 0x0 ;  /* 0x000000000000781c */ /* 0x000fda0003f0f070 */
.L_x_849:
        /* <DEDUP_REMOVED lines=9> */
.L_x_838:
[----:B------:R-:W-:Y:S05]  /*1a7b0*/  BSYNC B0 ;  /* 0x0000000000007941 */ /* 0x000fea0003800000 */
.L_x_837:
[----:B------:R-:W4:Y:S02]  /*1a7c0*/  LDL R3, [R1+0x28] ;  /* 0x0000280001037983 */ /* 0x000f240000100800 */
[----:B----4-:R-:W-:-:S13]  /*1a7d0*/  ISETP.NE.AND P0, PT, R3, 0x3, PT ;  /* 0x000000030300780c */ /* 0x010fda0003f05270 */
[----:B------:R-:W-:Y:S05]  /*1a7e0*/  @!P0 BRA `(.L_x_850) ;  /* 0x0000000000048947 */ /* 0x000fea0003800000 */
[----:B------:R-:W-:Y:S01]  /*1a7f0*/  BPT.TRAP 0x1 ;  /* 0x000000040000795c */ /* 0x000fe20000300000 */
.L_x_850:
[----:B------:R-:W4:Y:S01]  /*1a800*/  LDL R3, [R1+0x1c] ;  /* 0x00001c0001037983 */ /* 0x000f220000100800 */
[----:B------:R-:W-:Y:S01]  /*1a810*/  LOP3.LUT R2, R7, 0x1, RZ, 0x3c, !PT ;  /* 0x0000000107027812 */ /* 0x000fe200078e3cff */
[----:B------:R-:W-:Y:S01]  /*1a820*/  BSSY B0, `(.L_x_851) ;  /* 0x0000006000007945 */ /* 0x000fe20003800000 */
[----:B-1----:R-:W-:Y:S02]  /*1a830*/  LEA R19, R6, UR40, 0x3 ;  /* 0x0000002806137c11 */ /* 0x002fe4000f8e18ff */
[----:B------:R-:W-:-:S04]  /*1a840*/  SHF.L.U32 R2, R2, 0x1f, RZ ;  /* 0x0000001f02027819 */ /* 0x000fc800000006ff */
[----:B------:R-:W1:Y:S01]  /*1a850*/  SYNCS.PHASECHK.TRANS64.TRYWAIT P3, [R19+URZ+0x2e870], R2 ;  /* 0x02e87002130075a7 */ /* 0x000e62000806017f */
[----:B----4-:R-:W-:Y:S01]  /*1a860*/  ISETP.NE.AND P0, PT, R3, 0x3, PT ;  /* 0x000000030300780c */ /* 0x010fe20003f05270 */
[----:B-1----:R-:W-:-:S12]  /*1a870*/  @!P3 BRA `(.L_x_852) ;  /* 0x0000001c0048b947 */ /* 0x002fd80003800000 */
.L_x_895:
[----:B------:R-:W-:Y:S05]  /*1a880*/  BSYNC B0 ;  /* 0x0000000000007941 */ /* 0x000fea0003800000 */
.L_x_851:
[----:B------:R-:W-:Y:S05]  /*1a890*/  @!P0 BRA `(.L_x_853) ;  /* 0x0000000000048947 */ /* 0x000fea0003800000 */
[----:B------:R-:W-:Y:S01]  /*1a8a0*/  BPT.TRAP 0x1 ;  /* 0x000000040000795c */ /* 0x000fe20000300000 */
.L_x_853:
[----:B------:R-:W-:Y:S01]  /*1a8b0*/  SHF.L.U32 R3, R7, 0x1f, RZ ;  /* 0x0000001f07037819 */ /* 0x000fe200000006ff */
[----:B-1----:R-:W-:-:S03]  /*1a8c0*/  IMAD R2, R6, 0x7000, RZ ;  /* 0x0000700006027824 */ /* 0x002fc600078e02ff */
[----:B------:R-:W1:Y:S02]  /*1a8d0*/  SYNCS.PHASECHK.TRANS64.TRYWAIT P3, [R19+URZ+0x2e860], R3 ;  /* 0x02e86003130075a7 */ /* 0x000e64000806017f */
[----:B-1----:R-:W-:Y:S05]  /*1a8e0*/  @!P3 BRA `(.L_x_854) ;  /* 0x0000001c0040b947 */ /* 0x002fea0003800000 */
.L_x_896:
[----:B------:R-:W1:Y:S04]  /*1a8f0*/  LDL R4, [R1+0x14] ;  /* 0x0000140001047983 */ /* 0x000e680000100800 */
[----:B------:R-:W4:Y:S01]  /*1a900*/  LDL R12, [R1+0x10] ;  /* 0x00001000010c7983 */ /* 0x000f220000100800 */
[----:B------:R-:W-:Y:S05]  /*1a910*/  WARPSYNC.ALL ;  /* 0x0000000000007948 */ /* 0x000fea0003800000 */
[----:B------:R-:W5:Y:S01]  /*1a920*/  S2R R8, SR_TID.X ;  /* 0x0000000000087919 */ /* 0x000f620000002100 */
[----:B---3--:R-:W-:Y:S01]  /*1a930*/  IMAD.MOV.U32 R10, RZ, RZ, 0x40 ;  /* 0x00000040ff0a7424 */ /* 0x008fe200078e00ff */
[----:B-----5:R-:W-:-:S04]  /*1a940*/  LOP3.LUT P3, RZ, R8, 0x4, RZ, 0xc0, !PT ;  /* 0x0000000408ff7812 */ /* 0x020fc8000786c0ff */
[----:B------:R-:W-:Y:S02]  /*1a950*/  SEL R10, R10, 0xffffffc0, !P3 ;  /* 0xffffffc00a0a7807 */ /* 0x000fe40005800000 */
[C---:B-1----:R-:W-:Y:S02]  /*1a960*/  LOP3.LUT R3, R2.reuse, R4, RZ, 0xfc, !PT ;  /* 0x0000000402037212 */ /* 0x042fe400078efcff */
[----:B----4-:R-:W-:-:S03]  /*1a970*/  IADD3 R2, R2, UR40, R12 ;  /* 0x0000002802027c10 */ /* 0x010fc6000fffe00c */
[----:B------:R-:W1:Y:S01]  /*1a980*/  LDSM.16.MT88.4 R4, [R3+UR40+0xe400] ;  /* 0x00e400280304783b */ /* 0x000e620008004200 */
[----:B------:R-:W-:-:S04]  /*1a990*/  VIADD R17, R3, UR40 ;  /* 0x0000002803117c36 */ /* 0x000fc80008000000 */
        /* <DEDUP_REMOVED lines=92> */
.L_x_855:
[----:B---3--:R-:W3:Y:S01]  /*1af60*/  LDL R2, [R1+0xc] ;  /* 0x00000c0001027983 */ /* 0x008ee20000100800 */
[----:B-1----:R1:W-:Y:S03]  /*1af70*/  SYNCS.ARRIVE.TRANS64.A1T0 RZ, [R19+URZ+0x2e850], RZ ;  /* 0x02e850ff13ff79a7 */ /* 0x0023e6000810003f */
[----:B------:R4:W5:Y:S04]  /*1af80*/  LDL R6, [R1] ;  /* 0x0000000001067983 */ /* 0x0009680000100800 */
[----:B------:R4:W5:Y:S01]  /*1af90*/  LDL R7, [R1+0x4] ;  /* 0x0000040001077983 */ /* 0x0009620000100800 */
[----:B-1----:R-:W-:-:S05]  /*1afa0*/  @!P2 VIADD R19, R19, 0x2e880 ;  /* 0x0002e8801313a836 */ /* 0x002fca0000000000 */
[----:B------:R-:W-:Y:S01]  /*1afb0*/  @!P2 PRMT R19, RZ, 0x654, R19 ;  /* 0x00000654ff13a816 */ /* 0x000fe20000000013 */
[----:B------:R-:W-:Y:S06]  /*1afc0*/  BAR.SYNC.DEFER_BLOCKING 0x2, 0x80 ;  /* 0x0082000000007b1d */ /* 0x000fec0000010000 */
[----:B------:R4:W-:Y:S01]  /*1afd0*/  @!P2 SYNCS.ARRIVE.TRANS64.RED.A1T0 RZ, [R19+URZ], RZ ;  /* 0x000000ff13ffa9a7 */ /* 0x0009e2000810043f */
[C---:B---3--:R-:W-:Y:S01]  /*1afe0*/  ISETP.GT.AND P0, PT, R18.reuse, R2, PT ;  /* 0x000000021200720c */ /* 0x048fe20003f04270 */
[----:B------:R-:W-:-:S12]  /*1aff0*/  VIADD R18, R18, 0xffffffff ;  /* 0xffffffff12127836 */ /* 0x000fd80000000000 */
[----:B----4-:R-:W-:Y:S05]  /*1b000*/  @P0 BRA `(.L_x_856) ;  /* 0xfffffff0003c0947 */ /* 0x010fea000383ffff */
.L_x_836:
[----:B------:R-:W3:Y:S01]  /*1b010*/  LDL R2, [R1+0x28] ;  /* 0x0000280001027983 */ /* 0x000ee20000100800 */
[----:B------:R-:W-:Y:S01]  /*1b020*/  BSSY B0, `(.L_x_857) ;  /* 0x0000010000007945 */ /* 0x000fe20003800000 */
[----:B---3--:R-:W-:-:S03]  /*1b030*/  ISETP.NE.AND P1, PT, R2, 0x3, PT ;  /* 0x000000030200780c */ /* 0x008fc60003f25270 */
[----:B------:R-:W-:Y:S10]  /*1b040*/  @P2 BRA `(.L_x_858) ;  /* 0x0000000000342947 */ /* 0x000ff40003800000 */
[----:B------:R-:W3:Y:S01]  /*1b050*/  S2R R5, SR_LANEID ;  /* 0x0000000000057919 */ /* 0x000ee20000000000 */
[----:B------:R-:W-:Y:S01]  /*1b060*/  VOTEU.ANY UR4, UPT, PT ;  /* 0x0000000000047886 */ /* 0x000fe200038e0100 */
[----:B------:R-:W4:Y:S01]  /*1b070*/  LDC.64 R2, c[0x0][0xdf0] ;  /* 0x00037c00ff027b82 */ /* 0x000f220000000a00 */
[----:B------:R-:W3:Y:S02]  /*1b080*/  FLO.U32 R0, UR4 ;  /* 0x0000000400007d00 */ /* 0x000ee400080e0000 */
[----:B---3--:R-:W-:-:S06]  /*1b090*/  ISETP.EQ.U32.AND P0, PT, R0, R5, PT ;  /* 0x000000050000720c */ /* 0x008fcc0003f02070 */
[----:B------:R-:W4:Y:S07]  /*1b0a0*/  POPC R5, UR4 ;  /* 0x0000000400057d09 */ /* 0x000f2e0008000000 */
[----:B----4-:R-:W3:Y:S01]  /*1b0b0*/  @P0 ATOMG.E.ADD.STRONG.GPU PT, R3, desc[UR46][R2.64], R5 ;  /* 0x00000005020309a8 */ /* 0x010ee200081ee1ee */
[----:B------:R-:W4:Y:S02]  /*1b0c0*/  S2R R4, SR_LTMASK ;  /* 0x0000000000047919 */ /* 0x000f240000003900 */
[----:B----4-:R-:W-:-:S04]  /*1b0d0*/  LOP3.LUT R4, R4, UR4, RZ, 0xc0, !PT ;  /* 0x0000000404047c12 */ /* 0x010fc8000f8ec0ff */
[----:B-----5:R-:W4:Y:S01]  /*1b0e0*/  POPC R7, R4 ;  /* 0x0000000400077309 */ /* 0x020f220000000000 */
[----:B---3--:R-:W4:Y:S02]  /*1b0f0*/  SHFL.IDX PT, R0, R3, R0, 0x1f ;  /* 0x00001f0003007589 */ /* 0x008f2400000e0000 */
[----:B----4-:R-:W-:-:S05]  /*1b100*/  IADD3 R0, R0, UR41, R7 ;  /* 0x0000002900007c10 */ /* 0x010fca000fffe007 */
[----:B------:R3:W-:Y:S02]  /*1b110*/  STL [R1+0x18], R0 ;  /* 0x0000180001007387 */ /* 0x0007e40000100800 */
.L_x_858:
[----:B------:R-:W-:Y:S05]  /*1b120*/  BSYNC B0 ;  /* 0x0000000000007941 */ /* 0x000fea0003800000 */
.L_x_857:
[----:B------:R-:W-:Y:S05]  /*1b130*/  @!P1 BRA `(.L_x_859) ;  /* 0x0000000000049947 */ /* 0x000fea0003800000 */
[----:B------:R-:W-:Y:S01]  /*1b140*/  BPT.TRAP 0x1 ;  /* 0x000000040000795c */ /* 0x000fe20000300000 */
.L_x_859:
[----:B---3--:R-:W3:Y:S04]  /*1b150*/  LDL R0, [R1+0x4] ;  /* 0x0000040001007983 */ /* 0x008ee80000100800 */
[----:B------:R-:W4:Y:S04]  /*1b160*/  LDL R3, [R1] ;  /* 0x0000000001037983 */ /* 0x000f280000100800 */
[----:B------:R-:W2:Y:S01]  /*1b170*/  LDL R2, [R1+0x1c] ;  /* 0x00001c0001027983 */ /* 0x000ea20000100800 */
[----:B------:R-:W-:Y:S01]  /*1b180*/  BSSY B0, `(.L_x_860) ;  /* 0x0000007000007945 */ /* 0x000fe20003800000 */
[----:B---3--:R-:W-:-:S04]  /*1b190*/  LOP3.LUT R0, R0, 0x1, RZ, 0x3c, !PT ;  /* 0x0000000100007812 */ /* 0x008fc800078e3cff */
[----:B------:R-:W-:Y:S02]  /*1b1a0*/  SHF.L.U32 R0, R0, 0x1f, RZ ;  /* 0x0000001f00007819 */ /* 0x000fe400000006ff */
[----:B----4-:R-:W-:Y:S02]  /*1b1b0*/  LEA R17, R3, UR40, 0x3 ;  /* 0x0000002803117c11 */ /* 0x010fe4000f8e18ff */
[----:B--2---:R-:W-:Y:S02]  /*1b1c0*/  ISETP.NE.AND P1, PT, R2, 0x3, PT ;  /* 0x000000030200780c */ /* 0x004fe40003f25270 */
[----:B------:R-:W2:Y:S02]  /*1b1d0*/  SYNCS.PHASECHK.TRANS64.TRYWAIT P0, [R17+URZ+0x2e870], R0 ;  /* 0x02e87000110075a7 */ /* 0x000ea4000800017f */
[----:B--2---:R-:W-:Y:S09]  /*1b1e0*/  @!P0 BRA `(.L_x_861) ;  /* 0x0000001400148947 */ /* 0x004ff20003800000 */
.L_x_897:
[----:B------:R-:W-:Y:S05]  /*1b1f0*/  BSYNC B0 ;  /* 0x0000000000007941 */ /* 0x000fea0003800000 */
.L_x_860:
[----:B------:R-:W-:Y:S05]  /*1b200*/  @!P1 BRA `(.L_x_862) ;  /* 0x0000000000049947 */ /* 0x000fea0003800000 */
[----:B------:R-:W-:Y:S01]  /*1b210*/  BPT.TRAP 0x1 ;  /* 0x000000040000795c */ /* 0x000fe20000300000 */
.L_x_862:
[----:B--2---:R-:W2:Y:S02]  /*1b220*/  LDL R0, [R1+0x4] ;  /* 0x0000040001007983 */ /* 0x004ea40000100800 */
[----:B--2---:R-:W-:-:S04]  /*1b230*/  SHF.L.U32 R0, R0, 0x1f, RZ ;  /* 0x0000001f00007819 */ /* 0x004fc800000006ff */
[----:B------:R-:W2:Y:S02]  /*1b240*/  SYNCS.PHASECHK.TRANS64.TRYWAIT P0, [R17+URZ+0x2e860], R0 ;  /* 0x02e86000110075a7 */ /* 0x000ea4000800017f */
[----:B--2---:R-:W-:Y:S05]  /*1b250*/  @!P0 BRA `(.L_x_863) ;  /* 0x00000014000c8947 */ /* 0x004fea0003800000 */
.L_x_898:
[----:B------:R-:W2:Y:S04]  /*1b260*/  LDL R18, [R1] ;  /* 0x0000000001127983 */ /* 0x000ea80000100800 */
[----:B------:R-:W3:Y:S04]  /*1b270*/  LDL R2, [R1+0x14] ;  /* 0x0000140001027983 */ /* 0x000ee80000100800 */
[----:B------:R-:W4:Y:S01]  /*1b280*/  LDL R12, [R1+0x10] ;  /* 0x00001000010c7983 */ /* 0x000f220000100800 */
[----:B------:R-:W1:Y:S01]  /*1b290*/  S2R R3, SR_TID.X ;  /* 0x0000000000037919 */ /* 0x000e620000002100 */
[----:B------:R-:W-:Y:S05]  /*1b2a0*/  WARPSYNC.ALL ;  /* 0x0000000000007948 */ /* 0x000fea0003800000 */
[----:B------:R-:W-:Y:S01]  /*1b2b0*/  IMAD.MOV.U32 R10, RZ, RZ, 0x40 ;  /* 0x00000040ff0a7424 */ /* 0x000fe200078e00ff */
[----:B-1----:R-:W-:-:S04]  /*1b2c0*/  LOP3.LUT P0, RZ, R3, 0x4, RZ, 0xc0, !PT ;  /* 0x0000000403ff7812 */ /* 0x002fc8000780c0ff */
[----:B------:R-:W-:Y:S01]  /*1b2d0*/  SEL R10, R10, 0xffffffc0, !P0 ;  /* 0xffffffc00a0a7807 */ /* 0x000fe20004000000 */
[----:B--2---:R-:W-:-:S05]  /*1b2e0*/  IMAD R0, R18, 0x7000, RZ ;  /* 0x0000700012007824 */ /* 0x004fca00078e02ff */
[----:B---3--:R-:W-:-:S05]  /*1b2f0*/  LOP3.LUT R2, R0, R2, RZ, 0xfc, !PT ;  /* 0x0000000200027212 */ /* 0x008fca00078efcff */
[----:B-----5:R-:W1:Y:S01]  /*1b300*/  LDSM.16.MT88.4 R4, [R2+UR40+0xe400] ;  /* 0x00e400280204783b */ /* 0x020e620008004200 */
[----:B------:R-:W-:-:S04]  /*1b310*/  VIADD R3, R2, UR40 ;  /* 0x0000002802037c36 */ /* 0x000fc80008000000 */
[----:B------:R-:W-:Y:S01]  /*1b320*/  IMAD.IADD R3, R10, 0x1, R3 ;  /* 0x000000010a037824 */ /* 0x000fe200078e0203 */
[C-C-:B-1----:R-:W-:Y:S02]  /*1b330*/  PRMT R8, R4.reuse, 0x6420, R5.reuse ;  /* 0x0000642004087816 */ /* 0x142fe40000000005 */
[----:B------:R-:W-:Y:S02]  /*1b340*/  PRMT R9, R4, 0x7531, R5 ;  /* 0x0000753104097816 */ /* 0x000fe40000000005 */
[C-C-:B------:R-:W-:Y:S02]  /*1b350*/  PRMT R10, R6.reuse, 0x6420, R7.reuse ;  /* 0x00006420060a7816 */ /* 0x140fe40000000007 */
[----:B------:R-:W-:Y:S02]  /*1b360*/  PRMT R11, R6, 0x7531, R7 ;  /* 0x00007531060b7816 */ /* 0x000fe40000000007 */
[----:B------:R-:W1:Y:S01]  /*1b370*/  LDSM.16.MT88.4 R4, [R3+0xe400] ;  /* 0x00e400000304783b */ /* 0x000e620000004200 */
[----:B----4-:R-:W-:-:S05]  /*1b380*/  IADD3 R0, R0, UR40, R12 ;  /* 0x0000002800007c10 */ /* 0x010fca000fffe00c */
[----:B------:R1:W-:Y:S02]  /*1b390*/  STSM.16.M88.4 [R0+0x400], R8 ;  /* 0x0004000800007844 */ /* 0x0003e40000000200 */
[C-C-:B-1----:R-:W-:Y:S02]  /*1b3a0*/  PRMT R8, R4.reuse, 0x6420, R5.reuse ;  /* 0x0000642004087816 */ /* 0x142fe40000000005 */
        /* <DEDUP_REMOVED lines=84> */
.L_x_864:
[----:B------:R-:W3:Y:S01]  /*1b8f0*/  LDL.LU R3, [R1+0x4] ;  /* 0x0000040001037983 */ /* 0x000ee20000300800 */
[----:B-1----:R-:W-:Y:S01]  /*1b900*/  SYNCS.ARRIVE.TRANS64.A1T0 RZ, [R17+URZ+0x2e850], RZ ;  /* 0x02e850ff11ff79a7 */ /* 0x002fe2000810003f */
[----:B--2---:R-:W-:-:S05]  /*1b910*/  @!P2 VIADD R0, R17, 0x2e880 ;  /* 0x0002e8801100a836 */ /* 0x004fca0000000000 */
[----:B------:R-:W-:Y:S01]  /*1b920*/  @!P2 PRMT R0, RZ, 0x654, R0 ;  /* 0x00000654ff00a816 */ /* 0x000fe20000000000 */
[----:B------:R-:W-:Y:S06]  /*1b930*/  BAR.SYNC.DEFER_BLOCKING 0x2, 0x80 ;  /* 0x0082000000007b1d */ /* 0x000fec0000010000 */
[----:B------:R1:W-:Y:S02]  /*1b940*/  @!P2 SYNCS.ARRIVE.TRANS64.RED.A1T0 RZ, [R0+URZ], RZ ;  /* 0x000000ff00ffa9a7 */ /* 0x0003e4000810043f */
[----:B-1----:R-:W-:-:S05]  /*1b950*/  VIADD R0, R18, 0x1 ;  /* 0x0000000112007836 */ /* 0x002fca0000000000 */
[----:B------:R-:W-:-:S04]  /*1b960*/  ISETP.NE.AND P0, PT, R0, 0x2, PT ;  /* 0x000000020000780c */ /* 0x000fc80003f05270 */
[----:B------:R-:W-:Y:S02]  /*1b970*/  SEL R2, RZ, 0x1, P0 ;  /* 0x00000001ff027807 */ /* 0x000fe40000000000 */
[----:B------:R-:W-:-:S05]  /*1b980*/  SEL R0, R0, RZ, P0 ;  /* 0x000000ff00007207 */ /* 0x000fca0000000000 */
[----:B------:R1:W-:Y:S01]  /*1b990*/  STL [R1], R0 ;  /* 0x0000000001007387 */ /* 0x0003e20000100800 */
[----:B---3--:R-:W-:-:S05]  /*1b9a0*/  LOP3.LUT R3, R3, R2, RZ, 0x3c, !PT ;  /* 0x0000000203037212 */ /* 0x008fca00078e3cff */
[----:B------:R1:W-:Y:S02]  /*1b9b0*/  STL [R1+0x4], R3 ;  /* 0x0000040301007387 */ /* 0x0003e40000100800 */
.L_x_820:
[----:B------:R-:W-:Y:S05]  /*1b9c0*/  BSYNC B6 ;  /* 0x0000000000067941 */ /* 0x000fea0003800000 */
.L_x_818:
[----:B------:R3:W5:Y:S01]  /*1b9d0*/  LDL R2, [R1+0x18] ;  /* 0x0000180001027983 */ /* 0x0007620000100800 */
[----:B------:R-:W-:-:S13]  /*1b9e0*/  LOP3.LUT P0, RZ, R16, 0x2, RZ, 0xc0, !PT ;  /* 0x0000000210ff7812 */ /* 0x000fda000780c0ff */
[----:B---3--:R-:W-:Y:S05]  /*1b9f0*/  @!P0 BRA `(.L_x_865) ;  /* 0x0000000000208947 */ /* 0x008fea0003800000 */
[----:B------:R-:W3:Y:S08]  /*1ba00*/  S2UR UR5, SR_CgaCtaId ;  /* 0x00000000000579c3 */ /* 0x000ef00000008800 */
[----:B------:R-:W-:Y:S06]  /*1ba10*/  BAR.SYNC.DEFER_BLOCKING 0x5, 0x180 ;  /* 0x0146000000007b1d */ /* 0x000fec0000010000 */
[----:B------:R-:W-:-:S02]  /*1ba20*/  UMOV UR4, 0x400 ;  /* 0x0000040000047882 */ /* 0x000fc40000000000 */
[----:B---3--:R-:W-:-:S09]  /*1ba30*/  ULEA UR4, UR5, UR4, 0x18 ;  /* 0x0000000405047291 */ /* 0x008fd2000f8ec03f */
[----:B-----5:R-:W3:Y:S04]  /*1ba40*/  LDS R2, [UR4+0x2e8d0] ;  /* 0x02e8d004ff027984 */ /* 0x020ee80008000800 */
[----:B---3--:R3:W-:Y:S01]  /*1ba50*/  STL [R1+0x18], R2 ;  /* 0x0000180201007387 */ /* 0x0087e20000100800 */
[----:B------:R-:W-:Y:S06]  /*1ba60*/  BAR.ARV 0x4, 0x180 ;  /* 0x0106000000007b1d */ /* 0x000fec0000002000 */
[----:B------:R-:W-:Y:S05]  /*1ba70*/  BRA `(.L_x_866) ;  /* 0x00000000002c7947 */ /* 0x000fea0003800000 */
.L_x_865:
[----:B-12---:R-:W1:Y:S01]  /*1ba80*/  S2R R0, SR_TID.X ;  /* 0x0000000000007919 */ /* 0x006e620000002100 */
[----:B------:R-:W-:Y:S01]  /*1ba90*/  BAR.SYNC.DEFER_BLOCKING 0x4, 0x180 ;  /* 0x0106000000007b1d */ /* 0x000fe20000010000 */
[----:B-1----:R-:W-:-:S04]  /*1baa0*/  LOP3.LUT R0, R0, 0x7f, RZ, 0xc0, !PT ;  /* 0x0000007f00007812 */ /* 0x002fc800078ec0ff */
[----:B------:R-:W-:-:S13]  /*1bab0*/  ISETP.NE.AND P0, PT, R0, RZ, PT ;  /* 0x000000ff0000720c */ /* 0x000fda0003f05270 */
[----:B------:R-:W1:Y:S01]  /*1bac0*/  @!P0 S2R R3, SR_CgaCtaId ;  /* 0x0000000000038919 */ /* 0x000e620000008800 */
[----:B------:R-:W-:-:S04]  /*1bad0*/  @!P0 MOV R0, 0x400 ;  /* 0x0000040000008802 */ /* 0x000fc80000000f00 */
[----:B-1----:R-:W-:Y:S02]  /*1bae0*/  @!P0 LEA R3, R3, R0, 0x18 ;  /* 0x0000000003038211 */ /* 0x002fe400078ec0ff */
[----:B-----5:R-:W1:Y:S04]  /*1baf0*/  SHFL.IDX PT, R0, R2, RZ, 0x1f ;  /* 0x00001fff02007589 */ /* 0x020e6800000e0000 */
[----:B------:R4:W-:Y:S04]  /*1bb00*/  @!P0 STS [R3+0x2e8d0], R2 ;  /* 0x02e8d00203008388 */ /* 0x0009e80000000800 */
[----:B-1----:R4:W-:Y:S01]  /*1bb10*/  STL [R1+0x18], R0 ;  /* 0x0000180001007387 */ /* 0x0029e20000100800 */
[----:B------:R-:W-:Y:S06]  /*1bb20*/  BAR.ARV 0x5, 0x180 ;  /* 0x0146000000007b1d */ /* 0x000fec0000002000 */
.L_x_866:
[----:B-12-4-:R-:W2:Y:S01]  /*1bb30*/  LDL R0, [R1+0x18] ;  /* 0x0000180001007983 */ /* 0x016ea20000100800 */
[----:B------:R-:W-:Y:S02]  /*1bb40*/  ULDC UR4, c[0x0][0xda8] ;  /* 0x00036a0000047ab9 */ /* 0x000fe40000000800 */
[----:B--2---:R-:W-:-:S13]  /*1bb50*/  ISETP.GE.AND P0, PT, R0, UR4, PT ;  /* 0x0000000400007c0c */ /* 0x004fda000bf06270 */
[----:B------:R-:W-:Y:S05]  /*1bb60*/  @!P0 BRA `(.L_x_867) ;  /* 0xffffffcc00988947 */ /* 0x000fea000383ffff */
.L_x_809:
[----:B---3--:R-:W2:Y:S01]  /*1bb70*/  LDL.LU R0, [R1+0x24] ;  /* 0x0000240001007983 */ /* 0x008ea20000300800 */
[----:B------:R-:W-:Y:S01]  /*1bb80*/  BSSY B0, `(.L_x_868) ;  /* 0x000000b000007945 */ /* 0x000fe20003800000 */
[----:B------:R-:W1:Y:S01]  /*1bb90*/  S2R R5, SR_CgaCtaId ;  /* 0x0000000000057919 */ /* 0x000e620000008800 */
[----:B--2---:R-:W-:-:S05]  /*1bba0*/  VIADD R0, R0, 0x1 ;  /* 0x0000000100007836 */ /* 0x004fca0000000000 */
[----:B------:R-:W-:-:S04]  /*1bbb0*/  LEA.HI R2, R0, R0, RZ, 0x1 ;  /* 0x0000000000027211 */ /* 0x000fc800078f08ff */
[----:B------:R-:W-:-:S05]  /*1bbc0*/  LOP3.LUT R3, R2, 0xfffffffe, RZ, 0xc0, !PT ;  /* 0xfffffffe02037812 */ /* 0x000fca00078ec0ff */
[----:B------:R-:W-:Y:S01]  /*1bbd0*/  IMAD.IADD R3, R0, 0x1, -R3 ;  /* 0x0000000100037824 */ /* 0x000fe200078e0a03 */
[----:B------:R-:W-:-:S04]  /*1bbe0*/  MOV R0, 0x400 ;  /* 0x0000040000007802 */ /* 0x000fc80000000f00 */
[----:B-1----:R-:W-:Y:S02]  /*1bbf0*/  LEA R0, R5, R0, 0x18 ;  /* 0x0000000005007211 */ /* 0x002fe400078ec0ff */
[----:B------:R-:W-:-:S04]  /*1bc00*/  SHF.L.U32 R3, R3, 0x1f, RZ ;  /* 0x0000001f03037819 */ /* 0x000fc800000006ff */
[----:B------:R-:W1:Y:S02]  /*1bc10*/  SYNCS.PHASECHK.TRANS64.TRYWAIT P0, [R0+URZ+0x2e820], R3 ;  /* 0x02e82003000075a7 */ /* 0x000e64000800017f */
[----:B-1----:R-:W-:Y:S05]  /*1bc20*/  @!P0 BRA `(.L_x_869) ;  /* 0x0000000800ac8947 */ /* 0x002fea0003800000 */
.L_x_899:
[----:B------:R-:W-:Y:S05]  /*1bc30*/  BSYNC B0 ;  /* 0x0000000000007941 */ /* 0x000fea0003800000 */
.L_x_868:
[----:B------:R-:W-:-:S03]  /*1bc40*/  UMOV UR4, 0xffffffff ;  /* 0xffffffff00047882 */ /* 0x000fc60000000000 */
[----:B------:R-:W-:Y:S05]  /*1bc50*/  BRA.DIV UR4, `(.L_x_870) ;  /* 0x0000000a04b47947 */ /* 0x000fea000b800000 */
[----:B------:R-:W2:Y:S02]  /*1bc60*/  S2R R2, SR_TID.X ;  /* 0x0000000000027919 */ /* 0x000ea40000002100 */
[----:B--2---:R-:W-:-:S04]  /*1bc70*/  SHF.R.U32.HI R2, RZ, 0x5, R2 ;  /* 0x00000005ff027819 */ /* 0x004fc80000011602 */
[----:B------:R-:W-:-:S05]  /*1bc80*/  LOP3.LUT R2, R2, 0x3, RZ, 0xc0, !PT ;  /* 0x0000000302027812 */ /* 0x000fca00078ec0ff */
[----:B------:R2:W3:Y:S02]  /*1bc90*/  SHFL.IDX PT, R14, R2, RZ, 0x1f ;  /* 0x00001fff020e7589 */ /* 0x0004e400000e0000 */
.L_x_902:
[----:B---3--:R-:W-:Y:S01]  /*1bca0*/  ISETP.NE.AND P0, PT, R14, RZ, PT ;  /* 0x000000ff0e00720c */ /* 0x008fe20003f05270 */
[----:B------:R-:W-:-:S12]  /*1bcb0*/  BSSY B0, `(.L_x_871) ;  /* 0x000002e000007945 */ /* 0x000fd80003800000 */
[----:B------:R-:W-:Y:S05]  /*1bcc0*/  @P0 BRA `(.L_x_872) ;  /* 0x0000000000b00947 */ /* 0x000fea0003800000 */
[----:B------:R-:W-:-:S03]  /*1bcd0*/  UMOV UR4, 0xffffffff ;  /* 0xffffffff00047882 */ /* 0x000fc60000000000 */
[----:B------:R-:W-:Y:S05]  /*1bce0*/  BRA.DIV UR4, `(.L_x_873) ;  /* 0x0000000a04c47947 */ /* 0x000fea000b800000 */
[----:B------:R-:W-:-:S13]  /*1bcf0*/  ELECT P6, URZ, PT ;  /* 0x00000000003f782f */ /* 0x000fda00038c0000 */
.L_x_905:
[----:B------:R-:W-:Y:S05]  /*1bd00*/  @!P6 BRA `(.L_x_872) ;  /* 0x0000000000a0e947 */ /* 0x000fea0003800000 */
[----:B--2---:R-:W2:Y:S02]  /*1bd10*/  LDL.LU R2, [R1+0x20] ;  /* 0x0000200001027983 */ /* 0x004ea40000300800 */
[----:B--2---:R-:W-:-:S04]  /*1bd20*/  LOP3.LUT R2, R2, 0x2, RZ, 0xfc, !PT ;  /* 0x0000000202027812 */ /* 0x004fc800078efcff */
[----:B------:R-:W-:-:S13]  /*1bd30*/  ISETP.NE.AND P0, PT, R2, 0x3, PT ;  /* 0x000000030200780c */ /* 0x000fda0003f05270 */
[----:B------:R-:W-:Y:S05]  /*1bd40*/  @!P0 BRA `(.L_x_874) ;  /* 0x0000000000048947 */ /* 0x000fea0003800000 */
[----:B------:R-:W-:Y:S01]  /*1bd50*/  BPT.TRAP 0x1 ;  /* 0x000000040000795c */ /* 0x000fe20000300000 */
.L_x_874:
[----:B-1----:R-:W2:Y:S04]  /*1bd60*/  LDL R3, [R1] ;  /* 0x0000000001037983 */ /* 0x002ea80000100800 */
[----:B------:R-:W3:Y:S01]  /*1bd70*/  LDL.LU R7, [R1+0x4] ;  /* 0x0000040001077983 */ /* 0x000ee20000300800 */
[----:B------:R-:W-:-:S04]  /*1bd80*/  VIADD R2, R0, 0x2e840 ;  /* 0x0002e84000027836 */ /* 0x000fc80000000000 */
[C---:B--2---:R-:W-:Y:S02]  /*1bd90*/  IMAD R6, R3.reuse, 0x8, R2 ;  /* 0x0000000803067824 */ /* 0x044fe400078e0202 */
[----:B------:R-:W-:Y:S01]  /*1bda0*/  VIADD R3, R3, 0x1 ;  /* 0x0000000103037836 */ /* 0x000fe20000000000 */
[----:B---3--:R-:W-:-:S04]  /*1bdb0*/  SHF.L.U32 R5, R7, 0x1f, RZ ;  /* 0x0000001f07057819 */ /* 0x008fc800000006ff */
[C---:B------:R-:W-:Y:S01]  /*1bdc0*/  ISETP.NE.AND P2, PT, R3.reuse, 0x2, PT ;  /* 0x000000020300780c */ /* 0x040fe20003f45270 */
[----:B------:R-:W1:Y:S03]  /*1bdd0*/  SYNCS.PHASECHK.TRANS64.TRYWAIT P1, [R6+URZ], R5 ;  /* 0x00000005060075a7 */ /* 0x000e66000802017f */
[----:B------:R-:W-:Y:S02]  /*1bde0*/  SEL R4, RZ, 0x1, P2 ;  /* 0x00000001ff047807 */ /* 0x000fe40001000000 */
[----:B------:R-:W-:Y:S02]  /*1bdf0*/  SEL R3, R3, RZ, P2 ;  /* 0x000000ff03037207 */ /* 0x000fe40001000000 */
[----:B------:R-:W-:-:S03]  /*1be00*/  LOP3.LUT R4, R7, R4, RZ, 0x3c, !PT ;  /* 0x0000000407047212 */ /* 0x000fc600078e3cff */
[----:B------:R-:W-:Y:S01]  /*1be10*/  IMAD R7, R3, 0x8, R2 ;  /* 0x0000000803077824 */ /* 0x000fe200078e0202 */
[----:B------:R-:W-:Y:S01]  /*1be20*/  SHF.L.U32 R2, R4, 0x1f, RZ ;  /* 0x0000001f04027819 */ /* 0x000fe200000006ff */
[----:B-1----:R-:W-:Y:S06]  /*1be30*/  @!P1 BRA `(.L_x_875) ;  /* 0x0000000800909947 */ /* 0x002fec0003800000 */
.L_x_906:
[----:B------:R-:W2:Y:S02]  /*1be40*/  SYNCS.PHASECHK.TRANS64.TRYWAIT P1, [R7+URZ], R2 ;  /* 0x00000002070075a7 */ /* 0x000ea4000802017f */
[----:B--2---:R-:W-:Y:S05]  /*1be50*/  @!P1 BRA `(.L_x_876) ;  /* 0x00000008009c9947 */ /* 0x004fea0003800000 */
.L_x_907:
[----:B------:R-:W-:Y:S05]  /*1be60*/  @!P0 BRA `(.L_x_877) ;  /* 0x0000000000048947 */ /* 0x000fea0003800000 */
[----:B------:R-:W-:Y:S01]  /*1be70*/  BPT.TRAP 0x1 ;  /* 0x000000040000795c */ /* 0x000fe20000300000 */
.L_x_877:
[----:B------:R-:W3:Y:S02]  /*1be80*/  LDL.LU R4, [R1] ;  /* 0x0000000001047983 */ /* 0x000ee40000300800 */
[----:B---3--:R-:W-:-:S04]  /*1be90*/  IMAD R4, R4, 0x8, R0 ;  /* 0x0000000804047824 */ /* 0x008fc800078e0200 */
[----:B------:R-:W3:Y:S02]  /*1bea0*/  SYNCS.PHASECHK.TRANS64.TRYWAIT P1, [R4+URZ+0x2e860], R5 ;  /* 0x02e86005040075a7 */ /* 0x000ee4000802017f */
[----:B---3--:R-:W-:Y:S05]  /*1beb0*/  @!P1 BRA `(.L_x_878) ;  /* 0x0000000800989947 */ /* 0x008fea0003800000 */
.L_x_908:
[----:B------:R-:W-:Y:S05]  /*1bec0*/  @!P0 BRA `(.L_x_879) ;  /* 0x0000000000048947 */ /* 0x000fea0003800000 */
[----:B------:R-:W-:Y:S01]  /*1bed0*/  BPT.TRAP 0x1 ;  /* 0x000000040000795c */ /* 0x000fe20000300000 */
.L_x_879:
[----:B------:R-:W-:-:S04]  /*1bee0*/  IMAD R3, R3, 0x8, R0 ;  /* 0x0000000803037824 */ /* 0x000fc800078e0200 */
[----:B------:R-:W4:Y:S02]  /*1bef0*/  SYNCS.PHASECHK.TRANS64.TRYWAIT P1, [R3+URZ+0x2e860], R2 ;  /* 0x02e86002030075a7 */ /* 0x000f24000802017f */
[----:B----4-:R-:W-:Y:S05]  /*1bf00*/  @!P1 BRA `(.L_x_880) ;  /* 0x0000000800989947 */ /* 0x010fea0003800000 */
.L_x_909:
[----:B------:R-:W-:Y:S05]  /*1bf10*/  @!P0 BRA `(.L_x_881) ;  /* 0x0000000000048947 */ /* 0x000fea0003800000 */
[----:B------:R-:W-:Y:S01]  /*1bf20*/  BPT.TRAP 0x1 ;  /* 0x000000040000795c */ /* 0x000fe20000300000 */
.L_x_881:
[----:B------:R-:W5:Y:S02]  /*1bf30*/  SYNCS.PHASECHK.TRANS64.TRYWAIT P0, [R4+URZ+0x2e880], R5 ;  /* 0x02e88005040075a7 */ /* 0x000f64000800017f */
[----:B-----5:R-:W-:Y:S05]  /*1bf40*/  @!P0 BRA `(.L_x_882) ;  /* 0x00000008009c8947 */ /* 0x020fea0003800000 */
.L_x_883:
[----:B------:R1:W1:Y:S02]  /*1bf50*/  SYNCS.PHASECHK.TRANS64.TRYWAIT P0, [R3+URZ+0x2e880], R2 ;  /* 0x02e88002030075a7 */ /* 0x000264000800017f */
[----:B-1----:R-:W-:Y:S05]  /*1bf60*/  @!P0 NANOSLEEP.SYNCS 0x989680 ;  /* 0x009896800000895d */ /* 0x002fea0003900000 */
[----:B------:R-:W1:Y:S02]  /*1bf70*/  @!P0 SYNCS.PHASECHK.TRANS64 P0, [R3+URZ+0x2e880], R2 ;  /* 0x02e88002030085a7 */ /* 0x000e64000800007f */
[----:B-1----:R-:W-:Y:S05]  /*1bf80*/  @!P0 BRA `(.L_x_883) ;  /* 0xfffffffc00f08947 */ /* 0x002fea000383ffff */
.L_x_872:
[----:B------:R-:W-:Y:S05]  /*1bf90*/  BSYNC B0 ;  /* 0x0000000000007941 */ /* 0x000fea0003800000 */
.L_x_871:
[----:B------:R-:W-:Y:S05]  /*1bfa0*/  EXIT ;  /* 0x000000000000794d */ /* 0x000fea0003800000 */
.L_x_722:
[----:B-1----:R-:W-:-:S04]  /*1bfb0*/  IMAD.U32 R3, RZ, RZ, UR37 ;  /* 0x00000025ff037e24 */ /* 0x002fc8000f8e00ff */
[----:B------:R1:W2:Y:S03]  /*1bfc0*/  SYNCS.PHASECHK.TRANS64.TRYWAIT P1, [R3+URZ+0x2e800], R0 ;  /* 0x02e80000030075a7 */ /* 0x0002a6000802017f */
[----:B--2---:R-:W-:Y:S05]  /*1bfd0*/  @!P1 NANOSLEEP.SYNCS 0x989680 ;  /* 0x009896800000995d */ /* 0x004fea0003900000 */
[----:B------:R-:W2:Y:S02]  /*1bfe0*/  @!P1 SYNCS.PHASECHK.TRANS64 P1, [R3+URZ+0x2e800], R0 ;  /* 0x02e80000030095a7 */ /* 0x000ea4000802007f */
[----:B--2---:R-:W-:Y:S05]  /*1bff0*/  @!P1 BRA `(.L_x_722) ;  /* 0xfffffffc00ec9947 */ /* 0x004fea000383ffff */
[----:B------:R-:W-:Y:S05]  /*1c000*/  BRA `(.L_x_884) ;  /* 0xfffffe5c00247947 */ /* 0x000fea000383ffff */
.L_x_726:
[----:B--2---:R2:W3:Y:S02]  /*1c010*/  SYNCS.PHASECHK.TRANS64.TRYWAIT P1, [R5+URZ+0x2e830], R0 ;  /* 0x02e83000050075a7 */ /* 0x0044e4000802017f */
[----:B---3--:R-:W-:Y:S05]  /*1c020*/  @!P1 NANOSLEEP.SYNCS 0x989680 ;  /* 0x009896800000995d */ /* 0x008fea0003900000 */
[----:B------:R-:W3:Y:S02]  /*1c030*/  @!P1 SYNCS.PHASECHK.TRANS64 P1, [R5+URZ+0x2e830], R0 ;  /* 0x02e83000050095a7 */ /* 0x000ee4000802007f */
[----:B---3--:R-:W-:Y:S05]  /*1c040*/  @!P1 BRA `(.L_x_726) ;  /* 0xfffffffc00f09947 */ /* 0x008fea000383ffff */
[----:B------:R-:W-:Y:S05]  /*1c050*/  BRA `(.L_x_725) ;  /* 0xfffffe5c003c7947 */ /* 0x000fea000383ffff */
.L_x_742:
[----:B--2---:R-:W-:-:S04]  /*1c060*/  IMAD.U32 R15, RZ, RZ, UR6 ;  /* 0x00000006ff0f7e24 */ /* 0x004fc8000f8e00ff */
[----:B------:R2:W3:Y:S03]  /*1c070*/  SYNCS.PHASECHK.TRANS64.TRYWAIT P1, [R15+URZ+0x2e830], R12 ;  /* 0x02e8300c0f0075a7 */ /* 0x0004e6000802017f */
[----:B---3--:R-:W-:Y:S05]  /*1c080*/  @!P1 NANOSLEEP.SYNCS 0x989680 ;  /* 0x009896800000995d */ /* 0x008fea0003900000 */
[----:B------:R-:W3:Y:S02]  /*1c090*/  @!P1 SYNCS.PHASECHK.TRANS64 P1, [R15+URZ+0x2e830], R12 ;  /* 0x02e8300c0f0095a7 */ /* 0x000ee4000802007f */
[----:B---3--:R-:W-:Y:S05]  /*1c0a0*/  @!P1 BRA `(.L_x_742) ;  /* 0xfffffffc00ec9947 */ /* 0x008fea000383ffff */
[----:B------:R-:W-:Y:S05]  /*1c0b0*/  BRA `(.L_x_739) ;  /* 0xfffffeb000587947 */ /* 0x000fea000383ffff */
.L_x_746:
[----:B--2---:R-:W-:-:S04]  /*1c0c0*/  IMAD.U32 R15, RZ, RZ, UR6 ;  /* 0x00000006ff0f7e24 */ /* 0x004fc8000f8e00ff */
[----:B------:R2:W3:Y:S03]  /*1c0d0*/  SYNCS.PHASECHK.TRANS64.TRYWAIT P1, [R15+URZ+0x2e850], R12 ;  /* 0x02e8500c0f0075a7 */ /* 0x0004e6000802017f */
[----:B---3--:R-:W-:Y:S05]  /*1c0e0*/  @!P1 NANOSLEEP.SYNCS 0x989680 ;  /* 0x009896800000995d */ /* 0x008fea0003900000 */
[----:B------:R-:W3:Y:S02]  /*1c0f0*/  @!P1 SYNCS.PHASECHK.TRANS64 P1, [R15+URZ+0x2e850], R12 ;  /* 0x02e8500c0f0095a7 */ /* 0x000ee4000802007f */
[----:B---3--:R-:W-:Y:S05]  /*1c100*/  @!P1 BRA `(.L_x_746) ;  /* 0xfffffffc00ec9947 */ /* 0x008fea000383ffff */
[----:B------:R-:W-:Y:S05]  /*1c110*/  BRA `(.L_x_743) ;  /* 0xfffffebc00447947 */ /* 0x000fea000383ffff */
.L_x_764:
[----:B--2---:R-:W-:-:S04]  /*1c120*/  IMAD.U32 R3, RZ, RZ, UR6 ;  /* 0x00000006ff037e24 */ /* 0x004fc8000f8e00ff */
[----:B------:R2:W3:Y:S03]  /*1c130*/  SYNCS.PHASECHK.TRANS64.TRYWAIT P1, [R3+URZ+0x2e830], R0 ;  /* 0x02e83000030075a7 */ /* 0x0004e6000802017f */
[----:B---3--:R-:W-:Y:S05]  /*1c140*/  @!P1 NANOSLEEP.SYNCS 0x989680 ;  /* 0x009896800000995d */ /* 0x008fea0003900000 */
[----:B------:R-:W3:Y:S02]  /*1c150*/  @!P1 SYNCS.PHASECHK.TRANS64 P1, [R3+URZ+0x2e830], R0 ;  /* 0x02e83000030095a7 */ /* 0x000ee4000802007f */
[----:B---3--:R-:W-:Y:S05]  /*1c160*/  @!P1 BRA `(.L_x_764) ;  /* 0xfffffffc00ec9947 */ /* 0x008fea000383ffff */
[----:B------:R-:W-:Y:S05]  /*1c170*/  BRA `(.L_x_761) ;  /* 0xffffff0c00ac7947 */ /* 0x000fea000383ffff */
.L_x_768:
[----:B--2---:R-:W-:-:S04]  /*1c180*/  IMAD.U32 R3, RZ, RZ, UR6 ;  /* 0x00000006ff037e24 */ /* 0x004fc8000f8e00ff */
[----:B------:R2:W3:Y:S03]  /*1c190*/  SYNCS.PHASECHK.TRANS64.TRYWAIT P1, [R3+URZ+0x2e850], R0 ;  /* 0x02e85000030075a7 */ /* 0x0004e6000802017f */
[----:B---3--:R-:W-:Y:S05]  /*1c1a0*/  @!P1 NANOSLEEP.SYNCS 0x989680 ;  /* 0x009896800000995d */ /* 0x008fea0003900000 */
[----:B------:R-:W3:Y:S02]  /*1c1b0*/  @!P1 SYNCS.PHASECHK.TRANS64 P1, [R3+URZ+0x2e850], R0 ;  /* 0x02e85000030095a7 */ /* 0x000ee4000802007f */
[----:B---3--:R-:W-:Y:S05]  /*1c1c0*/  @!P1 BRA `(.L_x_768) ;  /* 0xfffffffc00ec9947 */ /* 0x008fea000383ffff */
[----:B------:R-:W-:Y:S05]  /*1c1d0*/  BRA `(.L_x_765) ;  /* 0xffffff1800b07947 */ /* 0x000fea000383ffff */
.L_x_775:
[----:B--2---:R-:W-:-:S04]  /*1c1e0*/  IMAD.U32 R3, RZ, RZ, UR6 ;  /* 0x00000006ff037e24 */ /* 0x004fc8000f8e00ff */
[----:B------:R2:W3:Y:S03]  /*1c1f0*/  SYNCS.PHASECHK.TRANS64.TRYWAIT P1, [R3+URZ+0x2e830], R0 ;  /* 0x02e83000030075a7 */ /* 0x0004e6000802017f */
[----:B---3--:R-:W-:Y:S05]  /*1c200*/  @!P1 NANOSLEEP.SYNCS 0x989680 ;  /* 0x009896800000995d */ /* 0x008fea0003900000 */
[----:B------:R-:W3:Y:S02]  /*1c210*/  @!P1 SYNCS.PHASECHK.TRANS64 P1, [R3+URZ+0x2e830], R0 ;  /* 0x02e83000030095a7 */ /* 0x000ee4000802007f */
[----:B---3--:R-:W-:Y:S05]  /*1c220*/  @!P1 BRA `(.L_x_775) ;  /* 0xfffffffc00ec9947 */ /* 0x008fea000383ffff */
[----:B------:R-:W-:Y:S05]  /*1c230*/  BRA `(.L_x_772) ;  /* 0xffffff4400287947 */ /* 0x000fea000383ffff */
.L_x_779:
[----:B--2---:R-:W-:-:S04]  /*1c240*/  IMAD.U32 R3, RZ, RZ, UR6 ;  /* 0x00000006ff037e24 */ /* 0x004fc8000f8e00ff */
[----:B------:R2:W3:Y:S03]  /*1c250*/  SYNCS.PHASECHK.TRANS64.TRYWAIT P1, [R3+URZ+0x2e850], R0 ;  /* 0x02e85000030075a7 */ /* 0x0004e6000802017f */
[----:B---3--:R-:W-:Y:S05]  /*1c260*/  @!P1 NANOSLEEP.SYNCS 0x989680 ;  /* 0x009896800000995d */ /* 0x008fea0003900000 */
[----:B------:R-:W3:Y:S02]  /*1c270*/  @!P1 SYNCS.PHASECHK.TRANS64 P1, [R3+URZ+0x2e850], R0 ;  /* 0x02e85000030095a7 */ /* 0x000ee4000802007f */
[----:B---3--:R-:W-:Y:S05]  /*1c280*/  @!P1 BRA `(.L_x_779) ;  /* 0xfffffffc00ec9947 */ /* 0x008fea000383ffff */
[----:B------:R-:W-:Y:S05]  /*1c290*/  BRA `(.L_x_776) ;  /* 0xffffff5000207947 */ /* 0x000fea000383ffff */
.L_x_793:
[----:B--2---:R-:W-:-:S04]  /*1c2a0*/  IMAD.U32 R7, RZ, RZ, UR5 ;  /* 0x00000005ff077e24 */ /* 0x004fc8000f8e00ff */
[----:B------:R2:W3:Y:S03]  /*1c2b0*/  SYNCS.PHASECHK.TRANS64.TRYWAIT P1, [R7+URZ+0x2e850], R4 ;  /* 0x02e85004070075a7 */ /* 0x0004e6000802017f */
[----:B---3--:R-:W-:Y:S05]  /*1c2c0*/  @!P1 NANOSLEEP.SYNCS 0x989680 ;  /* 0x009896800000995d */ /* 0x008fea0003900000 */
[----:B------:R-:W3:Y:S02]  /*1c2d0*/  @!P1 SYNCS.PHASECHK.TRANS64 P1, [R7+URZ+0x2e850], R4 ;  /* 0x02e85004070095a7 */ /* 0x000ee4000802007f */
[----:B---3--:R-:W-:Y:S05]  /*1c2e0*/  @!P1 BRA `(.L_x_793) ;  /* 0xfffffffc00ec9947 */ /* 0x008fea000383ffff */
[----:B------:R-:W-:Y:S05]  /*1c2f0*/  BRA `(.L_x_792) ;  /* 0xffffff9c00dc7947 */ /* 0x000fea000383ffff */
.L_x_825:
[----:B------:R-:W-:Y:S02]  /*1c300*/  IMAD.MOV.U32 R13, RZ, RZ, R19 ;  /* 0x000000ffff0d7224 */ /* 0x000fe400078e0013 */
[----:B------:R-:W-:Y:S02]  /*1c310*/  IMAD.MOV.U32 R12, RZ, RZ, RZ ;  /* 0x000000ffff0c7224 */ /* 0x000fe400078e00ff */
[----:B------:R-:W-:Y:S02]  /*1c320*/  IMAD.MOV.U32 R11, RZ, RZ, 0x1f ;  /* 0x0000001fff0b7424 */ /* 0x000fe400078e00ff */
[----:B------:R-:W-:-:S07]  /*1c330*/  IMAD.MOV.U32 R15, RZ, RZ, -0x1 ;  /* 0xffffffffff0f7424 */ /* 0x000fce00078e00ff */
[----:B---3--:R-:W-:Y:S05]  /*1c340*/  WARPSYNC.COLLECTIVE R15, `(.L_x_885) ;  /* 0x000000000f087348 */ /* 0x008fea0003c00000 */
[----:B------:R1:W2:Y:S02]  /*1c350*/  SHFL.IDX P6, R14, R13, R12, R11 ;  /* 0x0000000c0d0e7389 */ /* 0x0002a400000c000b */
[----:B-123--:R-:W-:Y:S01]  /*1c360*/  ENDCOLLECTIVE ;  /* 0x000000000000791b */ /* 0x00efe20003800000 */
.L_x_885:
[----:B------:R-:W-:Y:S05]  /*1c370*/  BRA `(.L_x_886) ;  /* 0xffffffd400887947 */ /* 0x000fea000383ffff */
.L_x_827:
[----:B------:R-:W-:Y:S01]  /*1c380*/  BSSY B0, `(.L_x_887) ;  /* 0x0000006000007945 */ /* 0x000fe20003800000 */
[----:B------:R-:W-:-:S07]  /*1c390*/  IMAD.MOV.U32 R15, RZ, RZ, -0x1 ;  /* 0xffffffffff0f7424 */ /* 0x000fce00078e00ff */
[----:B-1----:R-:W-:Y:S05]  /*1c3a0*/  WARPSYNC.COLLECTIVE R15, `(.L_x_888) ;  /* 0x000000000f0c7348 */ /* 0x002fea0003c00000 */
[----:B------:R-:W-:Y:S02]  /*1c3b0*/  ELECT P6, UR62, PT ;  /* 0x00000000003e782f */ /* 0x000fe400038c0000 */
[----:B------:R-:W-:Y:S01]  /*1c3c0*/  MOV R14, UR62 ;  /* 0x0000003e000e7c02 */ /* 0x000fe20008000f00 */
[----:B-1----:R-:W-:Y:S10]  /*1c3d0*/  ENDCOLLECTIVE ;  /* 0x000000000000791b */ /* 0x002ff40003800000 */
.L_x_888:
[----:B------:R-:W-:Y:S05]  /*1c3e0*/  BSYNC B0 ;  /* 0x0000000000007941 */ /* 0x000fea0003800000 */
.L_x_887:
[----:B------:R-:W-:Y:S05]  /*1c3f0*/  BRA `(.L_x_889) ;  /* 0xffffffd400847947 */ /* 0x000fea000383ffff */
.L_x_830:
[----:B--2---:R2:W3:Y:S02]  /*1c400*/  SYNCS.PHASECHK.TRANS64.TRYWAIT P3, [R4+URZ+0x2e880], R3 ;  /* 0x02e88003040075a7 */ /* 0x0044e4000806017f */
[----:B---3--:R-:W-:Y:S05]  /*1c410*/  @!P3 NANOSLEEP.SYNCS 0x989680 ;  /* 0x009896800000b95d */ /* 0x008fea0003900000 */
[----:B------:R-:W3:Y:S02]  /*1c420*/  @!P3 SYNCS.PHASECHK.TRANS64 P3, [R4+URZ+0x2e880], R3 ;  /* 0x02e880030400b5a7 */ /* 0x000ee4000806007f */
[----:B---3--:R-:W-:Y:S05]  /*1c430*/  @!P3 BRA `(.L_x_830) ;  /* 0xfffffffc00f0b947 */ /* 0x008fea000383ffff */
[----:B------:R-:W-:Y:S05]  /*1c440*/  BRA `(.L_x_890) ;  /* 0xffffffd400e07947 */ /* 0x000fea000383ffff */
.L_x_832:
[----:B---3--:R3:W4:Y:S02]  /*1c450*/  SYNCS.PHASECHK.TRANS64.TRYWAIT P3, [R4+URZ+0x2e840], R3 ;  /* 0x02e84003040075a7 */ /* 0x008724000806017f */
[----:B----4-:R-:W-:Y:S05]  /*1c460*/  @!P3 NANOSLEEP.SYNCS 0x989680 ;  /* 0x009896800000b95d */ /* 0x010fea0003900000 */
[----:B------:R-:W4:Y:S02]  /*1c470*/  @!P3 SYNCS.PHASECHK.TRANS64 P3, [R4+URZ+0x2e840], R3 ;  /* 0x02e840030400b5a7 */ /* 0x000f24000806007f */
[----:B----4-:R-:W-:Y:S05]  /*1c480*/  @!P3 BRA `(.L_x_832) ;  /* 0xfffffffc00f0b947 */ /* 0x010fea000383ffff */
[----:B------:R-:W-:Y:S05]  /*1c490*/  BRA `(.L_x_891) ;  /* 0xffffffd800387947 */ /* 0x000fea000383ffff */
.L_x_835:
[----:B--2---:R-:W-:-:S04]  /*1c4a0*/  IMAD.U32 R3, RZ, RZ, UR40 ;  /* 0x00000028ff037e24 */ /* 0x004fc8000f8e00ff */
[----:B------:R2:W3:Y:S03]  /*1c4b0*/  SYNCS.PHASECHK.TRANS64.TRYWAIT P0, [R3+URZ+0x2e820], R2 ;  /* 0x02e82002030075a7 */ /* 0x0004e6000800017f */
[----:B---3--:R-:W-:Y:S05]  /*1c4c0*/  @!P0 NANOSLEEP.SYNCS 0x989680 ;  /* 0x009896800000895d */ /* 0x008fea0003900000 */
[----:B------:R-:W3:Y:S02]  /*1c4d0*/  @!P0 SYNCS.PHASECHK.TRANS64 P0, [R3+URZ+0x2e820], R2 ;  /* 0x02e82002030085a7 */ /* 0x000ee4000800007f */
[----:B---3--:R-:W-:Y:S05]  /*1c4e0*/  @!P0 BRA `(.L_x_835) ;  /* 0xfffffffc00ec8947 */ /* 0x008fea000383ffff */
[----:B------:R-:W-:Y:S05]  /*1c4f0*/  BRA `(.L_x_892) ;  /* 0xffffffd800e47947 */ /* 0x000fea000383ffff */
.L_x_841:
[----:B-1----:R1:W4:Y:S02]  /*1c500*/  SYNCS.PHASECHK.TRANS64.TRYWAIT P0, [R4+URZ+0x2e880], R3 ;  /* 0x02e88003040075a7 */ /* 0x002324000800017f */
[----:B----4-:R-:W-:Y:S05]  /*1c510*/  @!P0 NANOSLEEP.SYNCS 0x989680 ;  /* 0x009896800000895d */ /* 0x010fea0003900000 */
[----:B------:R-:W4:Y:S02]  /*1c520*/  @!P0 SYNCS.PHASECHK.TRANS64 P0, [R4+URZ+0x2e880], R3 ;  /* 0x02e88003040085a7 */ /* 0x000f24000800007f */
[----:B----4-:R-:W-:Y:S05]  /*1c530*/  @!P0 BRA `(.L_x_841) ;  /* 0xfffffffc00f08947 */ /* 0x010fea000383ffff */
[----:B------:R-:W-:Y:S05]  /*1c540*/  BRA `(.L_x_893) ;  /* 0xffffffdc00887947 */ /* 0x000fea000383ffff */
.L_x_846:
[----:B---3--:R3:W4:Y:S02]  /*1c550*/  SYNCS.PHASECHK.TRANS64.TRYWAIT P0, [R4+URZ+0x2e840], R3 ;  /* 0x02e84003040075a7 */ /* 0x008724000800017f */
[----:B----4-:R-:W-:Y:S05]  /*1c560*/  @!P0 NANOSLEEP.SYNCS 0x989680 ;  /* 0x009896800000895d */ /* 0x010fea0003900000 */
[----:B------:R-:W4:Y:S02]  /*1c570*/  @!P0 SYNCS.PHASECHK.TRANS64 P0, [R4+URZ+0x2e840], R3 ;  /* 0x02e84003040085a7 */ /* 0x000f24000800007f */
[----:B----4-:R-:W-:Y:S05]  /*1c580*/  @!P0 BRA `(.L_x_846) ;  /* 0xfffffffc00f08947 */ /* 0x010fea000383ffff */
[----:B------:R-:W-:Y:S05]  /*1c590*/  BRA `(.L_x_894) ;  /* 0xffffffe000087947 */ /* 0x000fea000383ffff */
.L_x_852:
[----:B-1----:R1:W4:Y:S02]  /*1c5a0*/  SYNCS.PHASECHK.TRANS64.TRYWAIT P3, [R19+URZ+0x2e870], R2 ;  /* 0x02e87002130075a7 */ /* 0x002324000806017f */
[----:B----4-:R-:W-:Y:S05]  /*1c5b0*/  @!P3 NANOSLEEP.SYNCS 0x989680 ;  /* 0x009896800000b95d */ /* 0x010fea0003900000 */
[----:B------:R-:W4:Y:S02]  /*1c5c0*/  @!P3 SYNCS.PHASECHK.TRANS64 P3, [R19+URZ+0x2e870], R2 ;  /* 0x02e870021300b5a7 */ /* 0x000f24000806007f */
[----:B----4-:R-:W-:Y:S05]  /*1c5d0*/  @!P3 BRA `(.L_x_852) ;  /* 0xfffffffc00f0b947 */ /* 0x010fea000383ffff */
[----:B------:R-:W-:Y:S05]  /*1c5e0*/  BRA `(.L_x_895) ;  /* 0xffffffe000a47947 */ /* 0x000fea000383ffff */
.L_x_854:
[----:B-1----:R1:W4:Y:S02]  /*1c5f0*/  SYNCS.PHASECHK.TRANS64.TRYWAIT P3, [R19+URZ+0x2e860], R3 ;  /* 0x02e86003130075a7 */ /* 0x002324000806017f */
[----:B----4-:R-:W-:Y:S05]  /*1c600*/  @!P3 NANOSLEEP.SYNCS 0x989680 ;  /* 0x009896800000b95d */ /* 0x010fea0003900000 */
[----:B------:R-:W4:Y:S02]  /*1c610*/  @!P3 SYNCS.PHASECHK.TRANS64 P3, [R19+URZ+0x2e860], R3 ;  /* 0x02e860031300b5a7 */ /* 0x000f24000806007f */
[----:B----4-:R-:W-:Y:S05]  /*1c620*/  @!P3 BRA `(.L_x_854) ;  /* 0xfffffffc00f0b947 */ /* 0x010fea000383ffff */
[----:B------:R-:W-:Y:S05]  /*1c630*/  BRA `(.L_x_896) ;  /* 0xffffffe000ac7947 */ /* 0x000fea000383ffff */
.L_x_861:
[----:B--2---:R2:W3:Y:S02]  /*1c640*/  SYNCS.PHASECHK.TRANS64.TRYWAIT P0, [R17+URZ+0x2e870], R0 ;  /* 0x02e87000110075a7 */ /* 0x0044e4000800017f */
[----:B---3--:R-:W-:Y:S05]  /*1c650*/  @!P0 NANOSLEEP.SYNCS 0x989680 ;  /* 0x009896800000895d */ /* 0x008fea0003900000 */
[----:B------:R-:W3:Y:S02]  /*1c660*/  @!P0 SYNCS.PHASECHK.TRANS64 P0, [R17+URZ+0x2e870], R0 ;  /* 0x02e87000110085a7 */ /* 0x000ee4000800007f */
[----:B---3--:R-:W-:Y:S05]  /*1c670*/  @!P0 BRA `(.L_x_861) ;  /* 0xfffffffc00f08947 */ /* 0x008fea000383ffff */
[----:B------:R-:W-:Y:S05]  /*1c680*/  BRA `(.L_x_897) ;  /* 0xffffffe800d87947 */ /* 0x000fea000383ffff */
.L_x_863:
[----:B--2---:R2:W3:Y:S02]  /*1c690*/  SYNCS.PHASECHK.TRANS64.TRYWAIT P0, [R17+URZ+0x2e860], R0 ;  /* 0x02e86000110075a7 */ /* 0x0044e4000800017f */
[----:B---3--:R-:W-:Y:S05]  /*1c6a0*/  @!P0 NANOSLEEP.SYNCS 0x989680 ;  /* 0x009896800000895d */ /* 0x008fea0003900000 */
[----:B------:R-:W3:Y:S02]  /*1c6b0*/  @!P0 SYNCS.PHASECHK.TRANS64 P0, [R17+URZ+0x2e860], R0 ;  /* 0x02e86000110085a7 */ /* 0x000ee4000800007f */
[----:B---3--:R-:W-:Y:S05]  /*1c6c0*/  @!P0 BRA `(.L_x_863) ;  /* 0xfffffffc00f08947 */ /* 0x008fea000383ffff */
[----:B------:R-:W-:Y:S05]  /*1c6d0*/  BRA `(.L_x_898) ;  /* 0xffffffe800e07947 */ /* 0x000fea000383ffff */
.L_x_869:
[----:B-1----:R1:W2:Y:S02]  /*1c6e0*/  SYNCS.PHASECHK.TRANS64.TRYWAIT P0, [R0+URZ+0x2e820], R3 ;  /* 0x02e82003000075a7 */ /* 0x0022a4000800017f */
[----:B--2---:R-:W-:Y:S05]  /*1c6f0*/  @!P0 NANOSLEEP.SYNCS 0x989680 ;  /* 0x009896800000895d */ /* 0x004fea0003900000 */
[----:B------:R-:W2:Y:S02]  /*1c700*/  @!P0 SYNCS.PHASECHK.TRANS64 P0, [R0+URZ+0x2e820], R3 ;  /* 0x02e82003000085a7 */ /* 0x000ea4000800007f */
[----:B--2---:R-:W-:Y:S05]  /*1c710*/  @!P0 BRA `(.L_x_869) ;  /* 0xfffffffc00f08947 */ /* 0x004fea000383ffff */
[----:B------:R-:W-:Y:S05]  /*1c720*/  BRA `(.L_x_899) ;  /* 0xfffffff400407947 */ /* 0x000fea000383ffff */
.L_x_870:
[----:B------:R-:W2:Y:S01]  /*1c730*/  S2R R2, SR_TID.X ;  /* 0x0000000000027919 */ /* 0x000ea20000002100 */
[----:B------:R-:W-:Y:S01]  /*1c740*/  BSSY B0, `(.L_x_900) ;  /* 0x000000a000007945 */ /* 0x000fe20003800000 */
[----:B------:R-:W-:Y:S02]  /*1c750*/  IMAD.MOV.U32 R12, RZ, RZ, RZ ;  /* 0x000000ffff0c7224 */ /* 0x000fe400078e00ff */
[----:B------:R-:W-:Y:S02]  /*1c760*/  IMAD.MOV.U32 R11, RZ, RZ, 0x1f ;  /* 0x0000001fff0b7424 */ /* 0x000fe400078e00ff */
[----:B------:R-:W-:Y:S01]  /*1c770*/  IMAD.MOV.U32 R15, RZ, RZ, -0x1 ;  /* 0xffffffffff0f7424 */ /* 0x000fe200078e00ff */
[----:B--2---:R-:W-:-:S04]  /*1c780*/  SHF.R.U32.HI R2, RZ, 0x5, R2 ;  /* 0x00000005ff027819 */ /* 0x004fc80000011602 */
[----:B------:R-:W-:-:S05]  /*1c790*/  LOP3.LUT R2, R2, 0x3, RZ, 0xc0, !PT ;  /* 0x0000000302027812 */ /* 0x000fca00078ec0ff */
[----:B------:R-:W-:-:S07]  /*1c7a0*/  IMAD.MOV.U32 R13, RZ, RZ, R2 ;  /* 0x000000ffff0d7224 */ /* 0x000fce00078e0002 */
[----:B-1----:R-:W-:Y:S05]  /*1c7b0*/  WARPSYNC.COLLECTIVE R15, `(.L_x_901) ;  /* 0x000000000f087348 */ /* 0x002fea0003c00000 */
[----:B------:R2:W3:Y:S02]  /*1c7c0*/  SHFL.IDX P6, R14, R13, R12, R11 ;  /* 0x0000000c0d0e7389 */ /* 0x0004e400000c000b */
[----:B-123--:R-:W-:Y:S01]  /*1c7d0*/  ENDCOLLECTIVE ;  /* 0x000000000000791b */ /* 0x00efe20003800000 */
.L_x_901:
[----:B------:R-:W-:Y:S05]  /*1c7e0*/  BSYNC B0 ;  /* 0x0000000000007941 */ /* 0x000fea0003800000 */
.L_x_900:
[----:B------:R-:W-:Y:S05]  /*1c7f0*/  BRA `(.L_x_902) ;  /* 0xfffffff400287947 */ /* 0x000fea000383ffff */
.L_x_873:
[----:B------:R-:W-:Y:S01]  /*1c800*/  BSSY B1, `(.L_x_903) ;  /* 0x0000006000017945 */ /* 0x000fe20003800000 */
[----:B------:R-:W-:-:S07]  /*1c810*/  IMAD.MOV.U32 R15, RZ, RZ, -0x1 ;  /* 0xffffffffff0f7424 */ /* 0x000fce00078e00ff */
[----:B-12---:R-:W-:Y:S05]  /*1c820*/  WARPSYNC.COLLECTIVE R15, `(.L_x_904) ;  /* 0x000000000f0c7348 */ /* 0x006fea0003c00000 */
[----:B------:R-:W-:Y:S02]  /*1c830*/  ELECT P6, UR62, PT ;  /* 0x00000000003e782f */ /* 0x000fe400038c0000 */
[----:B------:R-:W-:Y:S01]  /*1c840*/  MOV R14, UR62 ;  /* 0x0000003e000e7c02 */ /* 0x000fe20008000f00 */
[----:B-12---:R-:W-:Y:S10]  /*1c850*/  ENDCOLLECTIVE ;  /* 0x000000000000791b */ /* 0x006ff40003800000 */
.L_x_904:
[----:B------:R-:W-:Y:S05]  /*1c860*/  BSYNC B1 ;  /* 0x0000000000017941 */ /* 0x000fea0003800000 */
.L_x_903:
[----:B------:R-:W-:Y:S05]  /*1c870*/  BRA `(.L_x_905) ;  /* 0xfffffff400207947 */ /* 0x000fea000383ffff */
.L_x_875:
[----:B-1----:R1:W2:Y:S02]  /*1c880*/  SYNCS.PHASECHK.TRANS64.TRYWAIT P1, [R6+URZ], R5 ;  /* 0x00000005060075a7 */ /* 0x0022a4000802017f */
[----:B--2---:R-:W-:Y:S05]  /*1c890*/  @!P1 NANOSLEEP.SYNCS 0x989680 ;  /* 0x009896800000995d */ /* 0x004fea0003900000 */
[----:B------:R-:W2:Y:S02]  /*1c8a0*/  @!P1 SYNCS.PHASECHK.TRANS64 P1, [R6+URZ], R5 ;  /* 0x00000005060095a7 */ /* 0x000ea4000802007f */
[----:B--2---:R-:W-:Y:S05]  /*1c8b0*/  @!P1 BRA `(.L_x_875) ;  /* 0xfffffffc00f09947 */ /* 0x004fea000383ffff */
[----:B------:R-:W-:Y:S05]  /*1c8c0*/  BRA `(.L_x_906) ;  /* 0xfffffff4005c7947 */ /* 0x000fea000383ffff */
.L_x_876:
[----:B--2---:R2:W3:Y:S02]  /*1c8d0*/  SYNCS.PHASECHK.TRANS64.TRYWAIT P1, [R7+URZ], R2 ;  /* 0x00000002070075a7 */ /* 0x0044e4000802017f */
[----:B---3--:R-:W-:Y:S05]  /*1c8e0*/  @!P1 NANOSLEEP.SYNCS 0x989680 ;  /* 0x009896800000995d */ /* 0x008fea0003900000 */
[----:B------:R-:W3:Y:S02]  /*1c8f0*/  @!P1 SYNCS.PHASECHK.TRANS64 P1, [R7+URZ], R2 ;  /* 0x00000002070095a7 */ /* 0x000ee4000802007f */
[----:B---3--:R-:W-:Y:S05]  /*1c900*/  @!P1 BRA `(.L_x_876) ;  /* 0xfffffffc00f09947 */ /* 0x008fea000383ffff */
[----:B------:R-:W-:Y:S05]  /*1c910*/  BRA `(.L_x_907) ;  /* 0xfffffff400507947 */ /* 0x000fea000383ffff */
.L_x_878:
[----:B---3--:R3:W4:Y:S02]  /*1c920*/  SYNCS.PHASECHK.TRANS64.TRYWAIT P1, [R4+URZ+0x2e860], R5 ;  /* 0x02e86005040075a7 */ /* 0x008724000802017f */
[----:B----4-:R-:W-:Y:S05]  /*1c930*/  @!P1 NANOSLEEP.SYNCS 0x989680 ;  /* 0x009896800000995d */ /* 0x010fea0003900000 */
[----:B------:R-:W4:Y:S02]  /*1c940*/  @!P1 SYNCS.PHASECHK.TRANS64 P1, [R4+URZ+0x2e860], R5 ;  /* 0x02e86005040095a7 */ /* 0x000f24000802007f */
[----:B----4-:R-:W-:Y:S05]  /*1c950*/  @!P1 BRA `(.L_x_878) ;  /* 0xfffffffc00f09947 */ /* 0x010fea000383ffff */
[----:B------:R-:W-:Y:S05]  /*1c960*/  BRA `(.L_x_908) ;  /* 0xfffffff400547947 */ /* 0x000fea000383ffff */
.L_x_880:
[----:B----4-:R4:W1:Y:S02]  /*1c970*/  SYNCS.PHASECHK.TRANS64.TRYWAIT P1, [R3+URZ+0x2e860], R2 ;  /* 0x02e86002030075a7 */ /* 0x010864000802017f */
[----:B-1----:R-:W-:Y:S05]  /*1c980*/  @!P1 NANOSLEEP.SYNCS 0x989680 ;  /* 0x009896800000995d */ /* 0x002fea0003900000 */
[----:B------:R-:W1:Y:S02]  /*1c990*/  @!P1 SYNCS.PHASECHK.TRANS64 P1, [R3+URZ+0x2e860], R2 ;  /* 0x02e86002030095a7 */ /* 0x000e64000802007f */
[----:B-1----:R-:W-:Y:S05]  /*1c9a0*/  @!P1 BRA `(.L_x_880) ;  /* 0xfffffffc00f09947 */ /* 0x002fea000383ffff */
[----:B------:R-:W-:Y:S05]  /*1c9b0*/  BRA `(.L_x_909) ;  /* 0xfffffff400547947 */ /* 0x000fea000383ffff */
.L_x_882:
[----:B------:R1:W1:Y:S02]  /*1c9c0*/  SYNCS.PHASECHK.TRANS64.TRYWAIT P0, [R4+URZ+0x2e880], R5 ;  /* 0x02e88005040075a7 */ /* 0x000264000800017f */
[----:B-1----:R-:W-:Y:S05]  /*1c9d0*/  @!P0 NANOSLEEP.SYNCS 0x989680 ;  /* 0x009896800000895d */ /* 0x002fea0003900000 */
[----:B------:R-:W1:Y:S02]  /*1c9e0*/  @!P0 SYNCS.PHASECHK.TRANS64 P0, [R4+URZ+0x2e880], R5 ;  /* 0x02e88005040085a7 */ /* 0x000e64000800007f */
[----:B-1----:R-:W-:Y:S05]  /*1c9f0*/  @!P0 BRA `(.L_x_882) ;  /* 0xfffffffc00f08947 */ /* 0x002fea000383ffff */
[----:B------:R-:W-:Y:S05]  /*1ca00*/  BRA `(.L_x_883) ;  /* 0xfffffff400507947 */ /* 0x000fea000383ffff */
.L_x_910:
        /* <DEDUP_REMOVED lines=15> */
.L_x_2508:


//--------------------- .text._ZN7cutlass13device_kernelIN5flash11enable_sm90INS1_16FlashAttnFwdSm90INS1_25CollectiveMainloopFwdSm90ILi2EN4cute5tupleIJNS5_1CILi1EEES8_S8_EEENS6_IJNS7_ILi128EEENS7_ILi224EEESA_EEELi128ENS_12float_e4m3_tEfNS_4arch4Sm90ELb0ELb1ELb0ELb1ELb0ELb0ELb0ELb1ELb1ELb0ELb0ELb0EEENS1_21CollectiveEpilogueFwdINS6_IJSA_SA_SB_EEES9_NS_10bfloat16_tESF_Li256ELb1ELb0ELb0ELb1EEENS1_36VarlenDynamicPersistentTileSchedulerILi128ELi224ELi256ELi128ELb0ELb0ELb1ELb1ELb0ELb1EEEEEEEEEvNT_6ParamsE --------------------------
	.section	.text._ZN7cutlass13device_kernelIN5flash11enable_sm90INS1_16FlashAttnFwdSm90INS1_25CollectiveMainloopFwdSm90ILi2EN4cute5tupleIJNS5_1CILi1EEES8_S8_EEENS6_IJNS7_ILi128EEENS7_ILi224EEESA_EEELi128ENS_12float_e4m3_tEfNS_4arch4Sm90ELb0ELb1ELb0ELb1ELb0ELb0ELb0ELb1ELb1ELb0ELb0ELb0EEENS1_21CollectiveEpilogueFwdINS6_IJSA_SA_SB_EEES9_NS_10bfloat16_tESF_Li256ELb1ELb0ELb0ELb1EEENS1_36VarlenDynamicPersistentTileSchedulerILi128ELi224ELi256ELi128ELb0ELb0ELb1ELb1ELb0ELb1EEEEEEEEEvNT_6ParamsE,"ax",@progbits
	.align	128
.text._ZN7cutlass13device_kernelIN5flash11enable_sm90INS1_16FlashAttnFwdSm90INS1_25CollectiveMainloopFwdSm90ILi2EN4cute5tupleIJNS5_1CILi1EEES8_S8_EEENS6_IJNS7_ILi128EEENS7_ILi224EEESA_EEELi128ENS_12float_e4m3_tEfNS_4arch4Sm90ELb0ELb1ELb0ELb1ELb0ELb0ELb0ELb1ELb1ELb0ELb0ELb0EEENS1_21CollectiveEpilogueFwdINS6_IJSA_SA_SB_EEES9_NS_10bfloat16_tESF_Li256ELb1ELb0ELb0ELb1EEENS1_36VarlenDynamicPersistentTileSchedulerILi128ELi224ELi256ELi128ELb0ELb0ELb1ELb1ELb0ELb1EEEEEEEEEvNT_6ParamsE:
        .type           _ZN7cutlass13device_kernelIN5flash11enable_sm90INS1_16FlashAttnFwdSm90INS1_25CollectiveMainloopFwdSm90ILi2EN4cute5tupleIJNS5_1CILi1EEES8_S8_EEENS6_IJNS7_ILi128EEENS7_ILi224EEESA_EEELi128ENS_12float_e4m3_tEfNS_4arch4Sm90ELb0ELb1ELb0ELb1ELb0ELb0ELb0ELb1ELb1ELb0ELb0ELb0EEENS1_21CollectiveEpilogueFwdINS6_IJSA_SA_SB_EEES9_NS_10bfloat16_tESF_Li256ELb1ELb0ELb0ELb1EEENS1_36VarlenDynamicPersistentTileSchedulerILi128ELi224ELi256ELi128ELb0ELb0ELb1ELb1ELb0ELb1EEEEEEEEEvNT_6ParamsE,@function
        .size           _ZN7cutlass13device_kernelIN5flash11enable_sm90INS1_16FlashAttnFwdSm90INS1_25CollectiveMainloopFwdSm90ILi2EN4cute5tupleIJNS5_1CILi1EEES8_S8_EEENS6_IJNS7_ILi128EEENS7_ILi224EEESA_EEELi128ENS_12float_e4m3_tEfNS_4arch4Sm90ELb0ELb1ELb0ELb1ELb0ELb0ELb0ELb1ELb1ELb0ELb0ELb0EEENS1_21CollectiveEpilogueFwdINS6_IJSA_SA_SB_EEES9_NS_10bfloat16_tESF_Li256ELb1ELb0ELb0ELb1EEENS1_36VarlenDynamicPersistentTileSchedulerILi128ELi224ELi256ELi128ELb0ELb0ELb1ELb1ELb0ELb1EEEEEEEEEvNT_6ParamsE,(.L_x_2509 - _ZN7cutlass13device_kernelIN5flash11enable_sm90INS1_16FlashAttnFwdSm90INS1_25CollectiveMainloopFwdSm90ILi2EN4cute5tupleIJNS5_1CILi1EEES8_S8_EEENS6_IJNS7_ILi128EEENS7_ILi224EEESA_EEELi128ENS_12float_e4m3_tEfNS_4arch4Sm90ELb0ELb1ELb0ELb1ELb0ELb0ELb0ELb1ELb1ELb0ELb0ELb0EEENS1_21CollectiveEpilogueFwdINS6_IJSA_SA_SB_EEES9_NS_10bfloat16_tESF_Li256ELb1ELb0ELb0ELb1EEENS1_36VarlenDynamicPersistentTileSchedulerILi128ELi224ELi256ELi128ELb0ELb0ELb1ELb1ELb0ELb1EEEEEEEEEvNT_6ParamsE)
        .other          _ZN7cutlass13device_kernelIN5flash11enable_sm90INS1_16FlashAttnFwdSm90INS1_25CollectiveMainloopFwdSm90ILi2EN4cute5tupleIJNS5_1CILi1EEES8_S8_EEENS6_IJNS7_ILi128EEENS7_ILi224EEESA_EEELi128ENS_12float_e4m3_tEfNS_4arch4Sm90ELb0ELb1ELb0ELb1ELb0ELb0ELb0ELb1ELb1ELb0ELb0ELb0EEENS1_21CollectiveEpilogueFwdINS6_IJSA_SA_SB_EEES9_NS_10bfloat16_tESF_Li256ELb1ELb0ELb0ELb1EEENS1_36VarlenDynamicPersistentTileSchedulerILi128ELi224ELi256ELi128ELb0ELb0ELb1ELb1ELb0ELb1EEEEEEEEEvNT_6ParamsE,@"STO_CUDA_ENTRY STV_DEFAULT"
_ZN7cutlass13device_kernelIN5flash11enable_sm90INS1_16FlashAttnFwdSm90INS1_25CollectiveMainloopFwdSm90ILi2EN4cute5tupleIJNS5_1CILi1EEES8_S8_EEENS6_IJNS7_ILi128EEENS7_ILi224EEESA_EEELi128ENS_12float_e4m3_tEfNS_4arch4Sm90ELb0ELb1ELb0ELb1ELb0ELb0ELb0ELb1ELb1ELb0ELb0ELb0EEENS1_21CollectiveEpilogueFwdINS6_IJSA_SA_SB_EEES9_NS_10bfloat16_tESF_Li256ELb1ELb0ELb0ELb1EEENS1_36VarlenDynamicPersistentTileSchedulerILi128ELi224ELi256ELi128ELb0ELb0ELb1ELb1ELb0ELb1EEEEEEEEEvNT_6ParamsE:
        /* <DEDUP_REMOVED lines=21> */
.L_x_912:
[----:B------:R-:W-:Y:S05]  /*0150*/  BSYNC B0 ;  /* 0x0000000000007941 */ /* 0x000fea0003800000 */
.L_x_911:
        /* <DEDUP_REMOVED lines=41> */
.L_x_913:
        /* <DEDUP_REMOVED lines=22> */
.L_x_914:
        /* <DEDUP_REMOVED lines=18> */
.L_x_915:
        /* <DEDUP_REMOVED lines=22> */
.L_x_916:
        /* <DEDUP_REMOVED lines=22> */
.L_x_917:
[----:B------:R-:W-:Y:S01]  /*0930*/  PLOP3.LUT P0, PT, PT, PT, UP0, 0x80, 0x0 ;  /* 0x000000000000781c */ /* 0x000fe20003f0f008 */
[----:B------:R-:W-:Y:S01]  /*0940*/  UMOV UR40, 0x1 ;  /* 0x0000000100287882 */ /* 0x000fe20000000000 */
[----:B------:R-:W-:Y:S01]  /*0950*/  NOP ;  /* 0x0000000000007918 */ /* 0x000fe20000000000 */
[----:B------:R-:W-:Y:S01]  /*0960*/  USEL UR40, UR40, 0x2, !UP0 ;  /* 0x0000000228287887 */ /* 0x000fe2000c000000 */
[----:B------:R-:W-:Y:S01]  /*0970*/  ULDC.64 UR50, c[0x0][0x208] ;  /* 0x0000820000327ab9 */ /* 0x000fe20000000a00 */
[----:B012-4-:R-:W-:Y:S08]  /*0980*/  BAR.SYNC.DEFER_BLOCKING 0x0 ;  /* 0x0000000000007b1d */ /* 0x017ff00000010000 */
[----:B------:R-:W-:Y:S05]  /*0990*/  @!P0 BRA `(.L_x_918) ;  /* 0x0000018800f48947 */ /* 0x000fea0003800000 */
.L_x_919:
        /* <DEDUP_REMOVED lines=21> */
[----:B------:R-:W-:Y:S01]  /*0af0*/  R2UR UR49, R143 ;  /* 0x000000008f3172ca */ /* 0x000fe200000e0000 */
[----:B------:R-:W-:Y:S01]  /*0b00*/  UMOV UR47, URZ ;  /* 0x0000003f002f7c82 */ /* 0x000fe20008000000 */
[----:B------:R-:W-:Y:S01]  /*0b10*/  SHF.R.S32.HI R3, RZ, 0x1f, R0 ;  /* 0x0000001fff037819 */ /* 0x000fe20000011400 */
[----:B------:R-:W-:Y:S01]  /*0b20*/  UMOV UR46, URZ ;  /* 0x0000003f002e7c82 */ /* 0x000fe20008000000 */
[----:B------:R-:W-:Y:S02]  /*0b30*/  UMOV UR45, URZ ;  /* 0x0000003f002d7c82 */ /* 0x000fe40008000000 */
[CC--:B------:R-:W-:Y:S02]  /*0b40*/  LEA.HI R2, R3.reuse, R0.reuse, RZ, 0x7 ;  /* 0x0000000003027211 */ /* 0x0c0fe400078f38ff */
[----:B------:R-:W-:-:S02]  /*0b50*/  LEA.HI R4, R3, R0, RZ, 0x4 ;  /* 0x0000000003047211 */ /* 0x000fc400078f20ff */
[----:B------:R-:W-:-:S05]  /*0b60*/  LOP3.LUT R5, R2, 0xffffff80, RZ, 0xc0, !PT ;  /* 0xffffff8002057812 */ /* 0x000fca00078ec0ff */
[----:B------:R-:W-:Y:S01]  /*0b70*/  IMAD.IADD R17, R0, 0x1, -R5 ;  /* 0x0000000100117824 */ /* 0x000fe200078e0a05 */
[----:B------:R-:W-:Y:S02]  /*0b80*/  LEA.HI R5, R3, R0, RZ, 0x5 ;  /* 0x0000000003057211 */ /* 0x000fe400078f28ff */
[----:B------:R-:W-:Y:S02]  /*0b90*/  LOP3.LUT R3, R4, 0x3fffff0, RZ, 0xc0, !PT ;  /* 0x03fffff004037812 */ /* 0x000fe400078ec0ff */
[----:B------:R-:W-:Y:S01]  /*0ba0*/  SHF.R.S32.HI R6, RZ, 0x1f, R17 ;  /* 0x0000001fff067819 */ /* 0x000fe20000011411 */
[----:B------:R-:W-:Y:S02]  /*0bb0*/  IMAD.SHL.U32 R5, R5, 0x20, RZ ;  /* 0x0000002005057824 */ /* 0x000fe400078e00ff */
[----:B------:R-:W-:Y:S01]  /*0bc0*/  IMAD.IADD R0, R0, 0x1, -R3 ;  /* 0x0000000100007824 */ /* 0x000fe200078e0a03 */
[----:B------:R-:W-:Y:S02]  /*0bd0*/  LEA.HI R8, R6, R17, RZ, 0x2 ;  /* 0x0000001106087211 */ /* 0x000fe400078f10ff */
[----:B------:R-:W-:-:S02]  /*0be0*/  LOP3.LUT R7, R5, 0xfffffc00, RZ, 0xc0, !PT ;  /* 0xfffffc0005077812 */ /* 0x000fc400078ec0ff */
[--C-:B------:R-:W-:Y:S02]  /*0bf0*/  SHF.R.S32.HI R9, RZ, 0x2, R8.reuse ;  /* 0x00000002ff097819 */ /* 0x100fe40000011408 */
[----:B------:R-:W-:Y:S01]  /*0c00*/  SHF.R.S32.HI R10, RZ, 0x1f, R8 ;  /* 0x0000001fff0a7819 */ /* 0x000fe20000011408 */
[----:B------:R-:W-:Y:S01]  /*0c10*/  IMAD R7, R0, 0x40, R7 ;  /* 0x0000004000077824 */ /* 0x000fe200078e0207 */
[----:B------:R-:W-:Y:S02]  /*0c20*/  SHF.R.S32.HI R5, RZ, 0x4, R4 ;  /* 0x00000004ff057819 */ /* 0x000fe40000011404 */
[----:B------:R-:W-:Y:S02]  /*0c30*/  SHF.R.S32.HI R3, RZ, 0x7, R2 ;  /* 0x00000007ff037819 */ /* 0x000fe40000011402 */
[----:B------:R-:W-:Y:S02]  /*0c40*/  LEA.HI R10, R10, R9, RZ, 0x3 ;  /* 0x000000090a0a7211 */ /* 0x000fe400078f18ff */
[----:B------:R-:W-:-:S02]  /*0c50*/  LEA.HI R4, R4, R5, RZ, 0x1 ;  /* 0x0000000504047211 */ /* 0x000fc400078f08ff */
[----:B------:R-:W-:Y:S02]  /*0c60*/  LEA.HI R2, R2, R3, RZ, 0x1 ;  /* 0x0000000302027211 */ /* 0x000fe400078f08ff */
[----:B------:R-:W-:Y:S02]  /*0c70*/  LOP3.LUT R10, R10, 0xfffffff8, RZ, 0xc0, !PT ;  /* 0xfffffff80a0a7812 */ /* 0x000fe400078ec0ff */
[----:B------:R-:W-:Y:S02]  /*0c80*/  LEA.HI R6, R6, R17, RZ, 0x5 ;  /* 0x0000001106067211 */ /* 0x000fe400078f28ff */
[----:B------:R-:W-:Y:S01]  /*0c90*/  LOP3.LUT R4, R4, 0x1ffffffe, RZ, 0xc0, !PT ;  /* 0x1ffffffe04047812 */ /* 0x000fe200078ec0ff */
[----:B------:R-:W-:Y:S01]  /*0ca0*/  IMAD.IADD R9, R9, 0x1, -R10 ;  /* 0x0000000109097824 */ /* 0x000fe200078e0a0a */
[----:B------:R-:W-:Y:S02]  /*0cb0*/  LOP3.LUT R2, R2, 0x3fffffe, RZ, 0xc0, !PT ;  /* 0x03fffffe02027812 */ /* 0x000fe400078ec0ff */
[----:B------:R-:W-:Y:S01]  /*0cc0*/  SHF.R.S32.HI R6, RZ, 0x5, R6 ;  /* 0x00000005ff067819 */ /* 0x000fe20000011406 */
[----:B------:R-:W-:Y:S01]  /*0cd0*/  IMAD.IADD R4, R5, 0x1, -R4 ;  /* 0x0000000105047824 */ /* 0x000fe200078e0a04 */
[----:B------:R-:W-:Y:S01]  /*0ce0*/  LOP3.LUT R8, R8, 0x7ffffffc, RZ, 0xc0, !PT ;  /* 0x7ffffffc08087812 */ /* 0x000fe200078ec0ff */
[----:B------:R-:W-:-:S02]  /*0cf0*/  IMAD.IADD R2, R3, 0x1, -R2 ;  /* 0x0000000103027824 */ /* 0x000fc400078e0a02 */
[----:B------:R-:W-:Y:S02]  /*0d00*/  IMAD R9, R6, 0x10, R9 ;  /* 0x0000001006097824 */ /* 0x000fe400078e0209 */
[----:B------:R-:W-:Y:S02]  /*0d10*/  IMAD R229, R4, 0x8, R7 ;  /* 0x0000000804e57824 */ /* 0x000fe400078e0207 */
[----:B------:R-:W-:Y:S02]  /*0d20*/  IMAD.IADD R17, R17, 0x1, -R8 ;  /* 0x0000000111117824 */ /* 0x000fe400078e0a08 */
[----:B------:R-:W-:-:S07]  /*0d30*/  IMAD R228, R2, 0x40, R9 ;  /* 0x0000004002e47824 */ /* 0x000fce00078e0209 */
.L_x_1023:
[----:B------:R-:W-:Y:S01]  /*0d40*/  ULDC.64 UR4, c[0x0][0xa28] ;  /* 0x00028a0000047ab9 */ /* 0x000fe20000000a00 */
[----:B0-----:R-:W0:Y:S01]  /*0d50*/  LDC R19, c[0x0][0x288] ;  /* 0x0000a200ff137b82 */ /* 0x001e220000000800 */
[----:B------:R-:W-:Y:S01]  /*0d60*/  UISETP.NE.U32.AND UP0, UPT, UR4, URZ, UPT ;  /* 0x0000003f0400728c */ /* 0x000fe2000bf05070 */
[----:B------:R-:W-:-:S03]  /*0d70*/  IMAD.MOV.U32 R3, RZ, RZ, RZ ;  /* 0x000000ffff037224 */ /* 0x000fc600078e00ff */
[----:B------:R-:W-:-:S03]  /*0d80*/  UISETP.NE.AND.EX UP0, UPT, UR5, URZ, UPT, UP0 ;  /* 0x0000003f0500728c */ /* 0x000fc6000bf05300 */
[----:B------:R-:W-:Y:S01]  /*0d90*/  ULDC.64 UR4, c[0x0][0xa18] ;  /* 0x0002860000047ab9 */ /* 0x000fe20000000a00 */
[----:B-1--45:R-:W1:Y:S01]  /*0da0*/  LDC.64 R8, c[0x0][0x3f8] ;  /* 0x0000fe00ff087b82 */ /* 0x032e620000000a00 */
[----:B------:R-:W-:Y:S01]  /*0db0*/  UISETP.NE.U32.AND UP1, UPT, UR4, URZ, UPT ;  /* 0x0000003f0400728c */ /* 0x000fe2000bf25070 */
[----:B------:R-:W-:-:S03]  /*0dc0*/  PLOP3.LUT P0, PT, PT, PT, UP0, 0x80, 0x0 ;  /* 0x000000000000781c */ /* 0x000fc60003f0f008 */
[----:B------:R-:W-:-:S03]  /*0dd0*/  UISETP.NE.AND.EX UP1, UPT, UR5, URZ, UPT, UP1 ;  /* 0x0000003f0500728c */ /* 0x000fc6000bf25310 */
[----:B------:R-:W-:Y:S01]  /*0de0*/  @UP0 ULDC.64 UR4, c[0x0][0xa28] ;  /* 0x00028a0000040ab9 */ /* 0x000fe20000000a00 */
[----:B--2---:R-:W2:Y:S01]  /*0df0*/  LDC R0, c[0x0][0x404] ;  /* 0x00010100ff007b82 */ /* 0x004ea20000000800 */
[----:B------:R-:W-:Y:S01]  /*0e00*/  @UP0 UIMAD.WIDE UR4, UR49, 0x4, UR4 ;  /* 0x00000004310408a5 */ /* 0x000fe2000f8e0204 */
[----:B------:R-:W-:-:S05]  /*0e10*/  PLOP3.LUT P2, PT, PT, PT, UP1, 0x80, 0x0 ;  /* 0x000000000000781c */ /* 0x000fca0003f4f018 */
[----:B------:R-:W-:Y:S01]  /*0e20*/  @UP1 ULDC.64 UR6, c[0x0][0xa18] ;  /* 0x0002860000061ab9 */ /* 0x000fe20000000a00 */
[----:B------:R-:W-:Y:S01]  /*0e30*/  IMAD.U32 R4, RZ, RZ, UR4 ;  /* 0x00000004ff047e24 */ /* 0x000fe2000f8e00ff */
[----:B---3--:R-:W3:Y:S01]  /*0e40*/  LDC R11, c[0x0][0x2e0] ;  /* 0x0000b800ff0b7b82 */ /* 0x008ee20000000800 */
[----:B------:R-:W-:Y:S01]  /*0e50*/  IMAD.U32 R5, RZ, RZ, UR5 ;  /* 0x00000005ff057e24 */ /* 0x000fe2000f8e00ff */
[----:B------:R-:W-:-:S04]  /*0e60*/  @UP1 UIMAD.WIDE UR4, UR49, 0x4, UR6 ;  /* 0x00000004310418a5 */ /* 0x000fc8000f8e0206 */
[----:B------:R4:W5:Y:S02]  /*0e70*/  @P0 LDG.E R3, desc[UR50][R4.64] ;  /* 0x0000003204030981 */ /* 0x000964000c1e1900 */
[----:B------:R-:W-:Y:S02]  /*0e80*/  IMAD.U32 R6, RZ, RZ, UR4 ;  /* 0x00000004ff067e24 */ /* 0x000fe4000f8e00ff */
[----:B------:R-:W-:Y:S01]  /*0e90*/  IMAD.U32 R7, RZ, RZ, UR5 ;  /* 0x00000005ff077e24 */ /* 0x000fe2000f8e00ff */
[----:B------:R-:W-:-:S04]  /*0ea0*/  ULDC.64 UR4, c[0x0][0xa20] ;  /* 0x0002880000047ab9 */ /* 0x000fc80000000a00 */
[----:B0-----:R4:W5:Y:S01]  /*0eb0*/  @P2 LDG.E R19, desc[UR50][R6.64] ;  /* 0x0000003206132981 */ /* 0x001962000c1e1900 */
[----:B-1----:R-:W-:Y:S02]  /*0ec0*/  ISETP.NE.U32.AND P0, PT, R8, RZ, PT ;  /* 0x000000ff0800720c */ /* 0x002fe40003f05070 */
[----:B------:R-:W-:Y:S02]  /*0ed0*/  ISETP.NE.U32.AND P1, PT, RZ, UR4, PT ;  /* 0x00000004ff007c0c */ /* 0x000fe4000bf25070 */
[----:B------:R-:W-:Y:S02]  /*0ee0*/  ISETP.NE.AND.EX P0, PT, R9, RZ, PT, P0 ;  /* 0x000000ff0900720c */ /* 0x000fe40003f05300 */
[----:B------:R-:W-:Y:S02]  /*0ef0*/  ISETP.NE.AND.EX P1, PT, RZ, UR5, PT, P1 ;  /* 0x00000005ff007c0c */ /* 0x000fe4000bf25310 */
[----:B--2---:R-:W-:Y:S01]  /*0f00*/  SEL R0, R0, 0x1, P0 ;  /* 0x0000000100007807 */ /* 0x004fe20000000000 */
[----:B----4-:R-:W-:Y:S10]  /*0f10*/  @P2 BRA `(.L_x_920) ;  /* 0x00000000002c2947 */ /* 0x010ff40003800000 */
        /* <DEDUP_REMOVED lines=8> */
[----:B-----5:R-:W2:Y:S04]  /*0fa0*/  LDG.E R19, desc[UR50][R4.64] ;  /* 0x0000003204137981 */ /* 0x020ea8000c1e1900 */
[----:B------:R-:W2:Y:S02]  /*0fb0*/  LDG.E R6, desc[UR50][R4.64+0x4] ;  /* 0x0000043204067981 */ /* 0x000ea4000c1e1900 */
[----:B--2---:R-:W-:-:S07]  /*0fc0*/  IMAD.IADD R19, R6, 0x1, -R19 ;  /* 0x0000000106137824 */ /* 0x004fce00078e0a13 */
.L_x_920:
[----:B------:R-:W-:Y:S01]  /*0fd0*/  UMOV UR42, UR44 ;  /* 0x0000002c002a7c82 */ /* 0x000fe20008000000 */
[----:B------:R-:W-:Y:S01]  /*0fe0*/  UMOV UR36, UR49 ;  /* 0x0000003100247c82 */ /* 0x000fe20008000000 */
[----:B---3--:R-:W-:Y:S02]  /*0ff0*/  IMAD R18, R0, R11, RZ ;  /* 0x0000000b00127224 */ /* 0x008fe400078e02ff */
[----:B------:R-:W-:Y:S01]  /*1000*/  IMAD.MOV.U32 R23, RZ, RZ, R141 ;  /* 0x000000ffff177224 */ /* 0x000fe200078e008d */
[----:B------:R-:W-:Y:S06]  /*1010*/  @!P1 BRA `(.L_x_921) ;  /* 0x0000000000189947 */ /* 0x000fec0003800000 */
[----:B------:R-:W-:Y:S02]  /*1020*/  ULDC.64 UR4, c[0x0][0xa20] ;  /* 0x0002880000047ab9 */ /* 0x000fe40000000a00 */
[----:B------:R-:W-:-:S06]  /*1030*/  UIMAD.WIDE UR4, UR49, 0x4, UR4 ;  /* 0x00000004310478a5 */ /* 0x000fcc000f8e0204 */
[----:B------:R-:W-:Y:S02]  /*1040*/  IMAD.U32 R4, RZ, RZ, UR4 ;  /* 0x00000004ff047e24 */ /* 0x000fe4000f8e00ff */
[----:B------:R-:W-:-:S05]  /*1050*/  IMAD.U32 R5, RZ, RZ, UR5 ;  /* 0x00000005ff057e24 */ /* 0x000fca000f8e00ff */
[----:B------:R0:W5:Y:S01]  /*1060*/  LDG.E R18, desc[UR50][R4.64] ;  /* 0x0000003204127981 */ /* 0x000162000c1e1900 */
[----:B------:R-:W-:Y:S05]  /*1070*/  BRA `(.L_x_922) ;  /* 0x00000000002c7947 */ /* 0x000fea0003800000 */
.L_x_921:
        /* <DEDUP_REMOVED lines=9> */
[----:B------:R-:W2:Y:S02]  /*1110*/  LDG.E R7, desc[UR50][R4.64+0x4] ;  /* 0x0000043204077981 */ /* 0x000ea4000c1e1900 */
[----:B--2---:R-:W-:-:S07]  /*1120*/  IMAD.IADD R18, R7, 0x1, -R18 ;  /* 0x0000000107127824 */ /* 0x004fce00078e0a12 */
.L_x_922:
[----:B------:R-:W-:Y:S01]  /*1130*/  ULDC.64 UR6, c[0x0][0x990] ;  /* 0x0002640000067ab9 */ /* 0x000fe20000000a00 */
[----:B------:R-:W-:Y:S01]  /*1140*/  ULDC.64 UR4, c[0x0][0x998] ;  /* 0x0002660000047ab9 */ /* 0x000fe20000000a00 */
[----:B------:R-:W-:Y:S01]  /*1150*/  UISETP.NE.U32.AND UP0, UPT, UR6, URZ, UPT ;  /* 0x0000003f0600728c */ /* 0x000fe2000bf05070 */
[----:B------:R-:W-:Y:S01]  /*1160*/  IMAD.MOV.U32 R9, RZ, RZ, 0x3f800000 ;  /* 0x3f800000ff097424 */ /* 0x000fe200078e00ff */
[----:B------:R-:W-:Y:S01]  /*1170*/  UISETP.NE.U32.AND UP1, UPT, UR4, URZ, UPT ;  /* 0x0000003f0400728c */ /* 0x000fe2000bf25070 */
[----:B------:R-:W-:Y:S01]  /*1180*/  IMAD.MOV.U32 R0, RZ, RZ, 0x3f800000 ;  /* 0x3f800000ff007424 */ /* 0x000fe200078e00ff */
[----:B------:R-:W-:Y:S01]  /*1190*/  UISETP.NE.AND.EX UP0, UPT, UR7, URZ, UPT, UP0 ;  /* 0x0000003f0700728c */ /* 0x000fe2000bf05300 */
[----:B------:R-:W1:Y:S01]  /*11a0*/  LDC.64 R10, c[0x0][0x9e0] ;  /* 0x00027800ff0a7b82 */ /* 0x000e620000000a00 */
[----:B------:R-:W-:Y:S01]  /*11b0*/  UISETP.NE.AND.EX UP1, UPT, UR5, URZ, UPT, UP1 ;  /* 0x0000003f0500728c */ /* 0x000fe2000bf25310 */
[----:B------:R-:W-:Y:S02]  /*11c0*/  ULDC UR8, c[0x0][0x428] ;  /* 0x00010a0000087ab9 */ /* 0x000fe40000000800 */
[----:B------:R-:W-:Y:S01]  /*11d0*/  UISETP.NE.AND UP2, UPT, UR8, 0x1, UPT ;  /* 0x000000010800788c */ /* 0x000fe2000bf45270 */
[----:B------:R-:W-:-:S02]  /*11e0*/  PLOP3.LUT P0, PT, PT, PT, UP0, 0x80, 0x0 ;  /* 0x000000000000781c */ /* 0x000fc40003f0f008 */
[----:B------:R-:W-:-:S03]  /*11f0*/  PLOP3.LUT P1, PT, PT, PT, UP1, 0x80, 0x0 ;  /* 0x000000000000781c */ /* 0x000fc60003f2f018 */
[----:B------:R-:W-:Y:S01]  /*1200*/  @UP0 USHF.R.S32.HI UR8, URZ, 0x1f, UR49 ;  /* 0x0000001f3f080899 */ /* 0x000fe20008011431 */
[----:B------:R-:W-:Y:S01]  /*1210*/  @UP0 ULDC.64 UR14, c[0x0][0x9a8] ;  /* 0x00026a00000e0ab9 */ /* 0x000fe20000000a00 */
[----:B------:R-:W-:Y:S02]  /*1220*/  @UP1 ULDC.64 UR16, c[0x0][0x9b8] ;  /* 0x00026e0000101ab9 */ /* 0x000fe40000000a00 */
[----:B------:R-:W-:Y:S02]  /*1230*/  @UP0 UIMAD UR10, UR8, UR14, URZ ;  /* 0x0000000e080a02a4 */ /* 0x000fe4000f8e023f */
[----:B------:R-:W-:Y:S02]  /*1240*/  @UP0 UIMAD.WIDE.U32 UR8, UR49, UR14, URZ ;  /* 0x0000000e310802a5 */ /* 0x000fe4000f8e003f */
[----:B------:R-:W-:Y:S01]  /*1250*/  @UP1 USHF.R.S32.HI UR14, URZ, 0x1f, UR49 ;  /* 0x0000001f3f0e1899 */ /* 0x000fe20008011431 */
[----:B------:R-:W-:Y:S01]  /*1260*/  @UP2 ULDC UR12, c[0x0][0x42c] ;  /* 0x00010b00000c2ab9 */ /* 0x000fe20000000800 */
[----:B------:R-:W-:-:S02]  /*1270*/  @UP0 UIMAD UR15, UR49, UR15, UR10 ;  /* 0x0000000f310f02a4 */ /* 0x000fc4000f8e020a */
[----:B------:R-:W-:Y:S02]  /*1280*/  @UP1 UIMAD UR14, UR14, UR16, URZ ;  /* 0x000000100e0e12a4 */ /* 0x000fe4000f8e023f */
[----:B------:R-:W-:Y:S02]  /*1290*/  UIMAD.WIDE.U32 UR12, UR44, UR12, URZ ;  /* 0x0000000c2c0c72a5 */ /* 0x000fe4000f8e003f */
[----:B------:R-:W-:Y:S02]  /*12a0*/  @UP1 UIMAD.WIDE.U32 UR10, UR49, UR16, URZ ;  /* 0x00000010310a12a5 */ /* 0x000fe4000f8e003f */
[----:B------:R-:W-:Y:S01]  /*12b0*/  @UP1 UIMAD UR16, UR49, UR17, UR14 ;  /* 0x00000011311012a4 */ /* 0x000fe2000f8e020e */
[----:B------:R-:W-:Y:S02]  /*12c0*/  @UP0 ULDC.64 UR18, c[0x0][0x9b0] ;  /* 0x00026c0000120ab9 */ /* 0x000fe40000000a00 */
[----:B------:R-:W-:Y:S01]  /*12d0*/  @UP2 ULDC UR17, c[0x0][0x430] ;  /* 0x00010c0000112ab9 */ /* 0x000fe20000000800 */
[----:B------:R-:W-:Y:S01]  /*12e0*/  UMOV UR14, UR44 ;  /* 0x0000002c000e7c82 */ /* 0x000fe20008000000 */
[----:B------:R-:W-:Y:S01]  /*12f0*/  @UP2 USHF.R.U32.HI UR14, URZ, UR17, UR13 ;  /* 0x000000113f0e2299 */ /* 0x000fe2000801160d */
[----:B------:R-:W-:Y:S01]  /*1300*/  @UP1 ULDC.64 UR20, c[0x0][0x9c0] ;  /* 0x0002700000141ab9 */ /* 0x000fe20000000a00 */
[----:B------:R-:W-:-:S02]  /*1310*/  @UP0 UIADD3 UR9, UR9, UR15, URZ ;  /* 0x0000000f09090290 */ /* 0x000fc4000fffe03f */
[----:B------:R-:W-:Y:S02]  /*1320*/  @UP0 USHF.R.S32.HI UR12, URZ, 0x1f, UR14 ;  /* 0x0000001f3f0c0899 */ /* 0x000fe4000801140e */
[----:B------:R-:W-:Y:S02]  /*1330*/  @UP1 USHF.R.S32.HI UR13, URZ, 0x1f, UR14 ;  /* 0x0000001f3f0d1899 */ /* 0x000fe4000801140e */
[----:B------:R-:W-:Y:S02]  /*1340*/  @UP0 UIMAD UR12, UR12, UR18, URZ ;  /* 0x000000120c0c02a4 */ /* 0x000fe4000f8e023f */
[----:B------:R-:W-:Y:S02]  /*1350*/  @UP1 UIADD3 UR11, UR11, UR16, URZ ;  /* 0x000000100b0b1290 */ /* 0x000fe4000fffe03f */
[----:B------:R-:W-:Y:S02]  /*1360*/  @UP1 UIMAD UR13, UR13, UR20, URZ ;  /* 0x000000140d0d12a4 */ /* 0x000fe4000f8e023f */
[----:B------:R-:W-:-:S02]  /*1370*/  @UP0 UIMAD.WIDE.U32 UR8, UR14, UR18, UR8 ;  /* 0x000000120e0802a5 */ /* 0x000fc4000f8e0008 */
[----:B------:R-:W-:Y:S02]  /*1380*/  @UP0 UIMAD UR12, UR14, UR19, UR12 ;  /* 0x000000130e0c02a4 */ /* 0x000fe4000f8e020c */
[----:B------:R-:W-:Y:S02]  /*1390*/  @UP1 UIMAD.WIDE.U32 UR10, UR14, UR20, UR10 ;  /* 0x000000140e0a12a5 */ /* 0x000fe4000f8e000a */
[----:B------:R-:W-:Y:S02]  /*13a0*/  @UP1 UIMAD UR13, UR14, UR21, UR13 ;  /* 0x000000150e0d12a4 */ /* 0x000fe4000f8e020d */
[----:B------:R-:W-:Y:S02]  /*13b0*/  @UP0 UIADD3 UR12, UR9, UR12, URZ ;  /* 0x0000000c090c0290 */ /* 0x000fe4000fffe03f */
[----:B------:R-:W-:Y:S02]  /*13c0*/  @UP0 ULEA UR6, UP3, UR8, UR6, 0x2 ;  /* 0x0000000608060291 */ /* 0x000fe4000f86103f */
[----:B------:R-:W-:-:S02]  /*13d0*/  @UP1 UIADD3 UR9, UR11, UR13, URZ ;  /* 0x0000000d0b091290 */ /* 0x000fc4000fffe03f */
[----:B------:R-:W-:Y:S02]  /*13e0*/  @UP1 ULEA UR4, UP4, UR10, UR4, 0x2 ;  /* 0x000000040a041291 */ /* 0x000fe4000f88103f */
[----:B------:R-:W-:Y:S01]  /*13f0*/  @UP0 ULEA.HI.X UR7, UR8, UR7, UR12, 0x2, UP3 ;  /* 0x0000000708070291 */ /* 0x000fe200098f140c */
[----:B0-----:R-:W-:Y:S01]  /*1400*/  IMAD.U32 R4, RZ, RZ, UR6 ;  /* 0x00000006ff047e24 */ /* 0x001fe2000f8e00ff */
[----:B------:R-:W-:Y:S02]  /*1410*/  @UP1 ULEA.HI.X UR5, UR10, UR5, UR9, 0x2, UP4 ;  /* 0x000000050a051291 */ /* 0x000fe4000a0f1409 */
[----:B------:R-:W-:Y:S01]  /*1420*/  IMAD.U32 R6, RZ, RZ, UR4 ;  /* 0x00000004ff067e24 */ /* 0x000fe2000f8e00ff */
[----:B------:R-:W-:Y:S01]  /*1430*/  ULDC UR4, c[0x0][0x988] ;  /* 0x0002620000047ab9 */ /* 0x000fe20000000800 */
[----:B------:R-:W-:Y:S01]  /*1440*/  IMAD.U32 R5, RZ, RZ, UR7 ;  /* 0x00000007ff057e24 */ /* 0x000fe2000f8e00ff */
[----:B------:R-:W-:Y:S01]  /*1450*/  @UP2 ULDC UR6, c[0x0][0x430] ;  /* 0x00010c0000062ab9 */ /* 0x000fe20000000800 */
[----:B------:R-:W-:-:S03]  /*1460*/  IMAD.U32 R7, RZ, RZ, UR5 ;  /* 0x00000005ff077e24 */ /* 0x000fc6000f8e00ff */
[----:B------:R-:W2:Y:S04]  /*1470*/  @P0 LDG.E R9, desc[UR50][R4.64] ;  /* 0x0000003204090981 */ /* 0x000ea8000c1e1900 */
[----:B------:R0:W2:Y:S01]  /*1480*/  @P1 LDG.E R0, desc[UR50][R6.64] ;  /* 0x0000003206001981 */ /* 0x0000a2000c1e1900 */
[----:B-1----:R-:W-:Y:S01]  /*1490*/  ISETP.GE.AND P1, PT, R11, 0x1, PT ;  /* 0x000000010b00780c */ /* 0x002fe20003f26270 */
[----:B-----5:R-:W-:-:S05]  /*14a0*/  IMAD.IADD R18, R18, 0x1, -R3 ;  /* 0x0000000112127824 */ /* 0x020fca00078e0a03 */
[----:B------:R-:W-:-:S05]  /*14b0*/  IADD3 R22, R18, 0x80, -R19 ;  /* 0x0000008012167810 */ /* 0x000fca0007ffe813 */
[----:B------:R-:W-:-:S04]  /*14c0*/  IMAD R22, R141, 0x80, R22 ;  /* 0x000000808d167824 */ /* 0x000fc800078e0216 */
[----:B0-----:R-:W-:Y:S02]  /*14d0*/  IMAD.IADD R6, R22, 0x1, R10 ;  /* 0x0000000116067824 */ /* 0x001fe400078e020a */
[----:B--2---:R-:W-:-:S04]  /*14e0*/  FMUL.FTZ R0, R9, R0 ;  /* 0x0000000009007220 */ /* 0x004fc80000410000 */
[----:B------:R-:W-:Y:S01]  /*14f0*/  FMUL.FTZ R0, R0, UR4 ;  /* 0x0000000400007c20 */ /* 0x000fe20008410000 */
[----:B------:R-:W-:Y:S02]  /*1500*/  @UP2 ULDC UR4, c[0x0][0x42c] ;  /* 0x00010b0000042ab9 */ /* 0x000fe40000000800 */
[----:B------:R-:W-:Y:S02]  /*1510*/  UIMAD.WIDE.U32 UR4, UR44, UR4, URZ ;  /* 0x000000042c0472a5 */ /* 0x000fe4000f8e003f */
[----:B------:R-:W-:Y:S02]  /*1520*/  R2UR UR37, R0 ;  /* 0x00000000002572ca */ /* 0x000fe400000e0000 */
[----:B------:R-:W-:Y:S01]  /*1530*/  @UP2 USHF.R.U32.HI UR44, URZ, UR6, UR5 ;  /* 0x000000063f2c2299 */ /* 0x000fe20008011605 */
[----:B------:R-:W-:-:S12]  /*1540*/  @!P1 BRA `(.L_x_923) ;  /* 0x0000000000409947 */ /* 0x000fd80003800000 */
[C---:B------:R-:W-:Y:S01]  /*1550*/  ISETP.GT.AND P0, PT, R22.reuse, RZ, PT ;  /* 0x000000ff1600720c */ /* 0x040fe20003f04270 */
[----:B------:R-:W-:-:S12]  /*1560*/  VIADD R0, R22, 0xffffffff ;  /* 0xffffffff16007836 */ /* 0x000fd80000000000 */
[----:B------:R-:W-:Y:S05]  /*1570*/  @P0 BRA `(.L_x_924) ;  /* 0x00000000001c0947 */ /* 0x000fea0003800000 */
[----:B------:R-:W-:Y:S01]  /*1580*/  ISETP.NE.AND P0, PT, R11, 0x1, PT ;  /* 0x000000010b00780c */ /* 0x000fe20003f05270 */
[----:B------:R-:W-:-:S12]  /*1590*/  IMAD.MOV R3, RZ, RZ, -R22 ;  /* 0x000000ffff037224 */ /* 0x000fd800078e0a16 */
[----:B------:R-:W0:Y:S02]  /*15a0*/  @P0 LDC.64 R4, c[0x0][0x9e8] ;  /* 0x00027a00ff040b82 */ /* 0x000e240000000a00 */
[----:B0-----:R-:W-:-:S05]  /*15b0*/  @P0 IMAD.HI.U32 R0, R3, R4, RZ ;  /* 0x0000000403000227 */ /* 0x001fca00078e00ff */
[----:B------:R-:W-:-:S04]  /*15c0*/  @P0 SHF.R.U32.HI R3, RZ, R5, R0 ;  /* 0x00000005ff030219 */ /* 0x000fc80000011600 */
[----:B------:R-:W-:Y:S01]  /*15d0*/  LOP3.LUT R0, RZ, R3, RZ, 0x33, !PT ;  /* 0x00000003ff007212 */ /* 0x000fe200078e33ff */
[----:B------:R-:W-:Y:S06]  /*15e0*/  BRA `(.L_x_925) ;  /* 0x0000000000107947 */ /* 0x000fec0003800000 */
.L_x_924:
[----:B------:R-:W-:-:S13]  /*15f0*/  ISETP.NE.AND P0, PT, R11, 0x1, PT ;  /* 0x000000010b00780c */ /* 0x000fda0003f05270 */
[----:B------:R-:W0:Y:S02]  /*1600*/  @P0 LDC.64 R4, c[0x0][0x9e8] ;  /* 0x00027a00ff040b82 */ /* 0x000e240000000a00 */
[----:B0-----:R-:W-:-:S05]  /*1610*/  @P0 IMAD.HI.U32 R4, R0, R4, RZ ;  /* 0x0000000400040227 */ /* 0x001fca00078e00ff */
[----:B------:R-:W-:-:S07]  /*1620*/  @P0 SHF.R.U32.HI R0, RZ, R5, R4 ;  /* 0x00000005ff000219 */ /* 0x000fce0000011604 */
.L_x_925:
[----:B------:R-:W-:-:S05]  /*1630*/  IMAD R3, R0, R11, R11 ;  /* 0x0000000b00037224 */ /* 0x000fca00078e020b */
[----:B------:R-:W-:-:S07]  /*1640*/  VIMNMX R6, R6, R3, PT ;  /* 0x0000000306067248 */ /* 0x000fce0003fe0100 */
.L_x_923:
[----:B------:R-:W-:Y:S01]  /*1650*/  VIADD R7, R6, 0xdf ;  /* 0x000000df06077836 */ /* 0x000fe20000000000 */
[----:B------:R-:W-:Y:S01]  /*1660*/  ULDC UR4, c[0x0][0x9dc] ;  /* 0x0002770000047ab9 */ /* 0x000fe20000000800 */
[C---:B------:R-:W-:Y:S02]  /*1670*/  VIADD R5, R18.reuse, 0xdf ;  /* 0x000000df12057836 */ /* 0x040fe40000000000 */
[----:B------:R-:W-:Y:S02]  /*1680*/  IMAD.MOV.U32 R6, RZ, RZ, RZ ;  /* 0x000000ffff067224 */ /* 0x000fe400078e00ff */
[----:B------:R-:W-:Y:S02]  /*1690*/  IMAD.MOV.U32 R4, RZ, RZ, RZ ;  /* 0x000000ffff047224 */ /* 0x000fe400078e00ff */
[----:B------:R-:W-:Y:S02]  /*16a0*/  IMAD.IADD R0, R18, 0x1, -R19 ;  /* 0x0000000112007824 */ /* 0x000fe400078e0a13 */
[----:B------:R-:W-:-:S04]  /*16b0*/  IMAD.HI R6, R7, -0x6db6db6d, R6 ;  /* 0x9249249307067827 */ /* 0x000fc800078e0206 */
[----:B------:R-:W-:Y:S01]  /*16c0*/  IMAD.HI R4, R5, -0x6db6db6d, R4 ;  /* 0x9249249305047827 */ /* 0x000fe200078e0204 */
[----:B------:R-:W-:-:S03]  /*16d0*/  SHF.R.U32.HI R5, RZ, 0x1f, R6 ;  /* 0x0000001fff057819 */ /* 0x000fc60000011606 */
[----:B------:R-:W-:Y:S01]  /*16e0*/  IMAD R137, R141, 0x80, R0 ;  /* 0x000000808d897824 */ /* 0x000fe200078e0200 */
[----:B------:R-:W-:Y:S02]  /*16f0*/  SHF.R.U32.HI R3, RZ, 0x1f, R4 ;  /* 0x0000001fff037819 */ /* 0x000fe40000011604 */
[----:B------:R-:W-:Y:S01]  /*1700*/  LEA.HI.SX32 R136, R6, R5, 0x19 ;  /* 0x0000000506887211 */ /* 0x000fe200078fcaff */
[----:B------:R-:W-:Y:S01]  /*1710*/  VIADD R0, R137, -UR4 ;  /* 0x8000000489007c36 */ /* 0x000fe20008000000 */
[----:B------:R-:W-:-:S04]  /*1720*/  LEA.HI.SX32 R3, R4, R3, 0x19 ;  /* 0x0000000304037211 */ /* 0x000fc800078fcaff */
[----:B------:R-:W-:Y:S02]  /*1730*/  R2UR UR5, R0 ;  /* 0x00000000000572ca */ /* 0x000fe400000e0000 */
[----:B------:R-:W-:Y:S01]  /*1740*/  VIMNMX R136, R3, R136, PT ;  /* 0x0000008803887248 */ /* 0x000fe20003fe0100 */
[----:B------:R-:W-:-:S12]  /*1750*/  @!P1 BRA `(.L_x_926) ;  /* 0x0000000000489947 */ /* 0x000fd80003800000 */
[----:B------:R-:W-:-:S13]  /*1760*/  ISETP.GT.AND P0, PT, R137, -0x1, PT ;  /* 0xffffffff8900780c */ /* 0x000fda0003f04270 */
[----:B------:R-:W-:Y:S05]  /*1770*/  @P0 BRA `(.L_x_927) ;  /* 0x00000000001c0947 */ /* 0x000fea0003800000 */
[----:B------:R-:W-:Y:S02]  /*1780*/  ISETP.NE.AND P0, PT, R11, 0x1, PT ;  /* 0x000000010b00780c */ /* 0x000fe40003f05270 */
[----:B------:R-:W-:-:S11]  /*1790*/  LOP3.LUT R3, RZ, R137, RZ, 0x33, !PT ;  /* 0x00000089ff037212 */ /* 0x000fd600078e33ff */
[----:B------:R-:W0:Y:S02]  /*17a0*/  @P0 LDC.64 R4, c[0x0][0x9e8] ;  /* 0x00027a00ff040b82 */ /* 0x000e240000000a00 */
[----:B0-----:R-:W-:-:S05]  /*17b0*/  @P0 IMAD.HI.U32 R0, R3, R4, RZ ;  /* 0x0000000403000227 */ /* 0x001fca00078e00ff */
[----:B------:R-:W-:-:S04]  /*17c0*/  @P0 SHF.R.U32.HI R3, RZ, R5, R0 ;  /* 0x00000005ff030219 */ /* 0x000fc80000011600 */
[----:B------:R-:W-:Y:S01]  /*17d0*/  LOP3.LUT R0, RZ, R3, RZ, 0x33, !PT ;  /* 0x00000003ff007212 */ /* 0x000fe200078e33ff */
[----:B------:R-:W-:Y:S06]  /*17e0*/  BRA `(.L_x_928) ;  /* 0x0000000000147947 */ /* 0x000fec0003800000 */
.L_x_927:
[----:B------:R-:W-:Y:S01]  /*17f0*/  ISETP.NE.AND P0, PT, R11, 0x1, PT ;  /* 0x000000010b00780c */ /* 0x000fe20003f05270 */
[----:B------:R-:W-:-:S12]  /*1800*/  IMAD.MOV.U32 R0, RZ, RZ, R137 ;  /* 0x000000ffff007224 */ /* 0x000fd800078e0089 */
[----:B------:R-:W0:Y:S02]  /*1810*/  @P0 LDC.64 R4, c[0x0][0x9e8] ;  /* 0x00027a00ff040b82 */ /* 0x000e240000000a00 */
[----:B0-----:R-:W-:-:S05]  /*1820*/  @P0 IMAD.HI.U32 R4, R137, R4, RZ ;  /* 0x0000000489040227 */ /* 0x001fca00078e00ff */
[----:B------:R-:W-:-:S07]  /*1830*/  @P0 SHF.R.U32.HI R0, RZ, R5, R4 ;  /* 0x00000005ff000219 */ /* 0x000fce0000011604 */
.L_x_928:
[----:B------:R-:W-:-:S05]  /*1840*/  IMAD R0, R0, R11, RZ ;  /* 0x0000000b00007224 */ /* 0x000fca00078e02ff */
[----:B------:R-:W-:-:S13]  /*1850*/  R2UR UR4, R0 ;  /* 0x00000000000472ca */ /* 0x000fda00000e0000 */
[----:B------:R-:W-:-:S04]  /*1860*/  UISETP.LT.AND UP0, UPT, UR5, UR4, UPT ;  /* 0x000000040500728c */ /* 0x000fc8000bf01270 */
[----:B------:R-:W-:-:S12]  /*1870*/  USEL UR5, UR5, UR4, !UP0 ;  /* 0x0000000405057287 */ /* 0x000fd8000c000000 */
.L_x_926:
[----:B------:R-:W-:Y:S01]  /*1880*/  UMOV UR4, URZ ;  /* 0x0000003f00047c82 */ /* 0x000fe20008000000 */
[----:B------:R-:W-:Y:S01]  /*1890*/  PLOP3.LUT P0, PT, PT, PT, PT, 0x80, 0x0 ;  /* 0x000000000000781c */ /* 0x000fe20003f0f070 */
[----:B------:R-:W-:Y:S01]  /*18a0*/  UIMAD.WIDE UR4, UR5, -0x6db6db6d, UR4 ;  /* 0x92492493050478a5 */ /* 0x000fe2000f8e0204 */
[----:B------:R-:W-:Y:S01]  /*18b0*/  IMAD.MOV.U32 R5, RZ, RZ, RZ ;  /* 0x000000ffff057224 */ /* 0x000fe200078e00ff */
[----:B------:R-:W-:Y:S01]  /*18c0*/  CS2R R86, SRZ ;  /* 0x0000000000567805 */ /* 0x000fe2000001ff00 */
[----:B------:R-:W-:Y:S01]  /*18d0*/  IMAD.MOV.U32 R6, RZ, RZ, RZ ;  /* 0x000000ffff067224 */ /* 0x000fe200078e00ff */
[----:B------:R-:W-:Y:S01]  /*18e0*/  USHF.R.U32.HI UR4, URZ, 0x1f, UR5 ;  /* 0x0000001f3f047899 */ /* 0x000fe20008011605 */
[----:B------:R-:W-:Y:S02]  /*18f0*/  CS2R R12, SRZ ;  /* 0x00000000000c7805 */ /* 0x000fe4000001ff00 */
[----:B------:R-:W-:Y:S02]  /*1900*/  CS2R R84, SRZ ;  /* 0x0000000000547805 */ /* 0x000fe4000001ff00 */
[----:B------:R-:W-:Y:S01]  /*1910*/  CS2R R14, SRZ ;  /* 0x00000000000e7805 */ /* 0x000fe2000001ff00 */
[----:B------:R-:W-:Y:S01]  /*1920*/  ULEA.HI.SX32 UR4, UR5, UR4, 0x19 ;  /* 0x0000000405047291 */ /* 0x000fe2000f8fca3f */
[----:B------:R-:W-:Y:S01]  /*1930*/  IMAD.MOV.U32 R9, RZ, RZ, RZ ;  /* 0x000000ffff097224 */ /* 0x000fe200078e00ff */
[----:B------:R-:W-:-:S02]  /*1940*/  CS2R R78, SRZ ;  /* 0x00000000004e7805 */ /* 0x000fc4000001ff00 */
[----:B------:R-:W-:Y:S01]  /*1950*/  CS2R R20, SRZ ;  /* 0x0000000000147805 */ /* 0x000fe2000001ff00 */
[----:B------:R-:W-:Y:S01]  /*1960*/  UISETP.LT.AND UP0, UPT, URZ, UR4, UPT ;  /* 0x000000043f00728c */ /* 0x000fe2000bf01270 */
[----:B------:R-:W-:Y:S02]  /*1970*/  CS2R R76, SRZ ;  /* 0x00000000004c7805 */ /* 0x000fe4000001ff00 */
[----:B------:R-:W-:Y:S02]  /*1980*/  CS2R R24, SRZ ;  /* 0x0000000000187805 */ /* 0x000fe4000001ff00 */
[----:B------:R-:W-:Y:S01]  /*1990*/  CS2R R70, SRZ ;  /* 0x0000000000467805 */ /* 0x000fe2000001ff00 */
[----:B------:R-:W-:Y:S01]  /*19a0*/  USEL UR38, URZ, UR4, !UP0 ;  /* 0x000000043f267287 */ /* 0x000fe2000c000000 */
[----:B------:R-:W-:Y:S02]  /*19b0*/  CS2R R26, SRZ ;  /* 0x00000000001a7805 */ /* 0x000fe4000001ff00 */
[----:B------:R-:W-:-:S02]  /*19c0*/  CS2R R68, SRZ ;  /* 0x0000000000447805 */ /* 0x000fc4000001ff00 */
[----:B------:R-:W-:Y:S02]  /*19d0*/  CS2R R28, SRZ ;  /* 0x00000000001c7805 */ /* 0x000fe4000001ff00 */
[----:B------:R-:W-:Y:S02]  /*19e0*/  CS2R R62, SRZ ;  /* 0x00000000003e7805 */ /* 0x000fe4000001ff00 */
[----:B------:R-:W-:Y:S02]  /*19f0*/  CS2R R30, SRZ ;  /* 0x00000000001e7805 */ /* 0x000fe4000001ff00 */
[----:B------:R-:W-:Y:S02]  /*1a00*/  ISETP.GT.AND P1, PT, R136, UR38, PT ;  /* 0x0000002688007c0c */ /* 0x000fe4000bf24270 */
        /* <DEDUP_REMOVED lines=16> */
[----:B------:R-:W-:Y:S01]  /*1b10*/  CS2R R94, SRZ ;  /* 0x00000000005e7805 */ /* 0x000fe2000001ff00 */
[----:B------:R-:W-:Y:S02]  /*1b20*/  IMAD.MOV.U32 R72, RZ, RZ, RZ ;  /* 0x000000ffff487224 */ /* 0x000fe400078e00ff */
[----:B------:R-:W-:Y:S01]  /*1b30*/  IMAD.MOV.U32 R97, RZ, RZ, RZ ;  /* 0x000000ffff617224 */ /* 0x000fe200078e00ff */
[----:B------:R-:W-:Y:S06]  /*1b40*/  @!P1 BRA `(.L_x_929) ;  /* 0x0000015000ec9947 */ /* 0x000fec0003800000 */
[----:B------:R-:W0:Y:S01]  /*1b50*/  S2R R0, SR_TID.X ;  /* 0x0000000000007919 */ /* 0x000e220000002100 */
[----:B------:R-:W1:Y:S01]  /*1b60*/  S2UR UR39, SR_CgaCtaId ;  /* 0x00000000002779c3 */ /* 0x000e620000008800 */
[----:B------:R-:W-:Y:S02]  /*1b70*/  UMOV UR41, 0x400 ;  /* 0x0000040000297882 */ /* 0x000fe40000000000 */
[----:B-1----:R-:W-:-:S04]  /*1b80*/  ULEA UR41, UR39, UR41, 0x18 ;  /* 0x0000002927297291 */ /* 0x002fc8000f8ec03f */
[----:B------:R-:W-:Y:S01]  /*1b90*/  UIADD3 UR5, UR41, 0x1c400, URZ ;  /* 0x0001c40029057890 */ /* 0x000fe2000fffe03f */
[----:B0-----:R-:W-:-:S03]  /*1ba0*/  VIADD R0, R0, 0xffffff80 ;  /* 0xffffff8000007836 */ /* 0x001fc60000000000 */
[----:B------:R-:W-:Y:S02]  /*1bb0*/  ULOP3.LUT UP0, URZ, UR5, 0x9f, URZ, 0xc0, !UPT ;  /* 0x0000009f053f7892 */ /* 0x000fe4000f80c03f */
[----:B------:R-:W-:-:S04]  /*1bc0*/  SHF.R.S32.HI R3, RZ, 0x1f, R0 ;  /* 0x0000001fff037819 */ /* 0x000fc80000011400 */
[----:B------:R-:W-:Y:S02]  /*1bd0*/  PLOP3.LUT P0, PT, PT, PT, UP0, 0x80, 0x0 ;  /* 0x000000000000781c */ /* 0x000fe40003f0f008 */
[----:B------:R-:W-:-:S04]  /*1be0*/  LEA.HI R3, R3, R0, RZ, 0x7 ;  /* 0x0000000003037211 */ /* 0x000fc800078f38ff */
[----:B------:R-:W-:-:S06]  /*1bf0*/  SHF.R.S32.HI R3, RZ, 0x7, R3 ;  /* 0x00000007ff037819 */ /* 0x000fcc0000011403 */
[----:B------:R-:W0:Y:S02]  /*1c00*/  SHFL.IDX PT, R3, R3, RZ, 0x1f ;  /* 0x00001fff03037589 */ /* 0x000e2400000e0000 */
[----:B0-----:R-:W-:-:S13]  /*1c10*/  R2UR UR43, R3 ;  /* 0x00000000032b72ca */ /* 0x001fda00000e0000 */
        /* <DEDUP_REMOVED lines=23> */
.L_x_930:
[----:B------:R-:W-:Y:S01]  /*1d90*/  ULEA.HI UR4, UR47, UR47, URZ, 0x1 ;  /* 0x0000002f2f047291 */ /* 0x000fe2000f8f083f */
[----:B------:R-:W-:-:S03]  /*1da0*/  IMAD.U32 R3, RZ, RZ, UR48 ;  /* 0x00000030ff037e24 */ /* 0x000fc6000f8e00ff */
[----:B------:R-:W-:Y:S02]  /*1db0*/  ULOP3.LUT UR4, UR4, 0xfffffffe, URZ, 0xc0, !UPT ;  /* 0xfffffffe04047892 */ /* 0x000fe4000f8ec03f */
[----:B------:R-:W-:Y:S02]  /*1dc0*/  ISETP.NE.AND P0, PT, R3, 0x3, PT ;  /* 0x000000030300780c */ /* 0x000fe40003f05270 */
[----:B------:R-:W-:-:S06]  /*1dd0*/  UIADD3 UR4, UR47, -UR4, URZ ;  /* 0x800000042f047290 */ /* 0x000fcc000fffe03f */
[----:B------:R-:W-:-:S05]  /*1de0*/  IMAD.U32 R0, RZ, RZ, UR4 ;  /* 0x00000004ff007e24 */ /* 0x000fca000f8e00ff */
[----:B------:R-:W-:-:S04]  /*1df0*/  SHF.L.U32 R0, R0, 0x1f, RZ ;  /* 0x0000001f00007819 */ /* 0x000fc800000006ff */
[----:B------:R-:W0:Y:S02]  /*1e00*/  SYNCS.PHASECHK.TRANS64.TRYWAIT P1, [UR41+0x2e800], R0 ;  /* 0x02e80000ff0075a7 */ /* 0x000e240008020169 */
[----:B0-----:R-:W-:Y:S05]  /*1e10*/  @!P1 BRA `(.L_x_931) ;  /* 0x000001c800309947 */ /* 0x001fea0003800000 */
.L_x_1116:
[----:B------:R-:W-:Y:S05]  /*1e20*/  @!P0 BRA `(.L_x_932) ;  /* 0x0000000000048947 */ /* 0x000fea0003800000 */
[----:B------:R-:W-:Y:S01]  /*1e30*/  BPT.TRAP 0x1 ;  /* 0x000000040000795c */ /* 0x000fe20000300000 */
.L_x_932:
[----:B0-----:R-:W-:Y:S02]  /*1e40*/  IMAD.U32 R3, RZ, RZ, UR45 ;  /* 0x0000002dff037e24 */ /* 0x001fe4000f8e00ff */
[----:B------:R-:W-:-:S03]  /*1e50*/  IMAD.U32 R0, RZ, RZ, UR46 ;  /* 0x0000002eff007e24 */ /* 0x000fc6000f8e00ff */
[----:B------:R-:W-:Y:S02]  /*1e60*/  LEA R3, R3, UR41, 0x3 ;  /* 0x0000002903037c11 */ /* 0x000fe4000f8e18ff */
[----:B------:R-:W-:-:S04]  /*1e70*/  SHF.L.U32 R0, R0, 0x1f, RZ ;  /* 0x0000001f00007819 */ /* 0x000fc800000006ff */
[----:B------:R0:W1:Y:S01]  /*1e80*/  SYNCS.PHASECHK.TRANS64.TRYWAIT P1, [R3+URZ+0x2e830], R0 ;  /* 0x02e83000030075a7 */ /* 0x000062000802017f */
[----:B------:R-:W-:Y:S05]  /*1e90*/  @!P0 BRA `(.L_x_933) ;  /* 0x0000000000048947 */ /* 0x000fea0003800000 */
[----:B------:R-:W-:Y:S01]  /*1ea0*/  BPT.TRAP 0x1 ;  /* 0x000000040000795c */ /* 0x000fe20000300000 */
.L_x_933:
[----:B-1----:R-:W-:Y:S05]  /*1eb0*/  @P1 BRA `(.L_x_934) ;  /* 0x0000000000081947 */ /* 0x002fea0003800000 */
[----:B------:R-:W1:Y:S02]  /*1ec0*/  SYNCS.PHASECHK.TRANS64.TRYWAIT P1, [R3+URZ+0x2e830], R0 ;  /* 0x02e83000030075a7 */ /* 0x000e64000802017f */
[----:B-1----:R-:W-:Y:S05]  /*1ed0*/  @!P1 BRA `(.L_x_935) ;  /* 0x000001c800189947 */ /* 0x002fea0003800000 */
.L_x_934:
[----:B------:R-:W2:Y:S01]  /*1ee0*/  S2R R4, SR_TID.X ;  /* 0x0000000000047919 */ /* 0x000ea20000002100 */
[----:B------:R-:W-:Y:S01]  /*1ef0*/  UIADD3 UR4, UR41, 0x20400, URZ ;  /* 0x0002040029047890 */ /* 0x000fe2000fffe03f */
[----:B------:R-:W-:-:S03]  /*1f00*/  LOP3.LUT R2, R2, 0xfff7ffff, RZ, 0xc0, !PT ;  /* 0xfff7ffff02027812 */ /* 0x000fc600078ec0ff */
[----:B------:R-:W-:-:S04]  /*1f10*/  USHF.R.U32.HI UR4, URZ, 0x4, UR4 ;  /* 0x000000043f047899 */ /* 0x000fc80008011604 */
[----:B------:R-:W-:-:S06]  /*1f20*/  ULOP3.LUT UR4, UR4, 0x3fff, URZ, 0xc0, !UPT ;  /* 0x00003fff04047892 */ /* 0x000fcc000f8ec03f */
[----:B------:R-:W-:Y:S01]  /*1f30*/  IMAD.U32 R8, RZ, RZ, UR4 ;  /* 0x00000004ff087e24 */ /* 0x000fe2000f8e00ff */
[----:B------:R-:W-:Y:S05]  /*1f40*/  WARPSYNC.ALL ;  /* 0x0000000000007948 */ /* 0x000fea0003800000 */
[----:B------:R-:W-:Y:S02]  /*1f50*/  LOP3.LUT R8, R8, 0x10000, RZ, 0xfc, !PT ;  /* 0x0001000008087812 */ /* 0x000fe400078efcff */
[----:B--2---:R-:W-:-:S13]  /*1f60*/  LOP3.LUT P1, RZ, R4, 0x7f, RZ, 0xc0, !PT ;  /* 0x0000007f04ff7812 */ /* 0x004fda000782c0ff */
[----:B------:R-:W-:Y:S02]  /*1f70*/  @P1 LOP3.LUT R2, R2, 0x80000, RZ, 0xfc, !PT ;  /* 0x0008000002021812 */ /* 0x000fe400078efcff */
[----:B------:R-:W-:Y:S01]  /*1f80*/  R2UR UR20, R8 ;  /* 0x00000000081472ca */ /* 0x000fe200000e0000 */
[----:B------:R-:W-:Y:S01]  /*1f90*/  ULOP3.LUT UR12, UR52, 0x10000, URZ, 0xfc, !UPT ;  /* 0x00010000340c7892 */ /* 0x000fe2000f8efc3f */
[----:B------:R-:W-:Y:S01]  /*1fa0*/  WARPGROUP.ARRIVE ;  /* 0x00000000000079c5 */ /* 0x000fe20000000000 */
[----:B------:R-:W-:Y:S01]  /*1fb0*/  UMOV UR17, 0x40000040 ;  /* 0x4000004000117882 */ /* 0x000fe20000000000 */
[----:B------:R-:W-:Y:S01]  /*1fc0*/  UMOV UR19, 0x40000040 ;  /* 0x4000004000137882 */ /* 0x000fe20000000000 */
[----:B------:R-:W-:Y:S01]  /*1fd0*/  UMOV UR7, 0x40000040 ;  /* 0x4000004000077882 */ /* 0x000fe20000000000 */
[----:B------:R-:W-:Y:S01]  /*1fe0*/  UMOV UR11, 0x40000040 ;  /* 0x40000040000b7882 */ /* 0x000fe20000000000 */
[----:B------:R-:W-:Y:S01]  /*1ff0*/  UMOV UR15, 0x40000040 ;  /* 0x40000040000f7882 */ /* 0x000fe20000000000 */
[----:B------:R-:W-:Y:S01]  /*2000*/  UMOV UR16, UR12 ;  /* 0x0000000c00107c82 */ /* 0x000fe20008000000 */
[----:B------:R-:W-:Y:S01]  /*2010*/  IMAD.MOV.U32 R5, RZ, RZ, -0xe0 ;  /* 0xffffff20ff057424 */ /* 0x000fe200078e00ff */
[----:B------:R-:W-:Y:S01]  /*2020*/  ULDC UR53, c[0x0][0x9dc] ;  /* 0x0002770000357ab9 */ /* 0x000fe20000000800 */
[----:B01----:R-:W-:-:S02]  /*2030*/  @!P1 VIADD R3, R3, 0x2e840 ;  /* 0x0002e84003039836 */ /* 0x003fc40000000000 */
[----:B------:R-:W-:Y:S01]  /*2040*/  UIMAD UR20, UR45, 0x700, UR20 ;  /* 0x000007002d1478a4 */ /* 0x000fe2000f8e0214 */
[----:B------:R-:W-:Y:S02]  /*2050*/  IMAD R0, R136, R5, 0xe0 ;  /* 0x000000e088007424 */ /* 0x000fe400078e0205 */
[----:B------:R-:W-:Y:S01]  /*2060*/  @!P1 PRMT R3, RZ, 0x654, R3 ;  /* 0x00000654ff039816 */ /* 0x000fe20000000003 */
[----:B------:R-:W-:Y:S01]  /*2070*/  UIADD3 UR4, UR20, 0x100, URZ ;  /* 0x0000010014047890 */ /* 0x000fe2000fffe03f */
[----:B------:R-:W-:Y:S01]  /*2080*/  IMAD.IADD R4, R18, 0x1, R0 ;  /* 0x0000000112047824 */ /* 0x000fe200078e0200 */
[----:B------:R-:W-:Y:S01]  /*2090*/  UIADD3 UR5, UR20, 0x200, URZ ;  /* 0x0000020014057890 */ /* 0x000fe2000fffe03f */
[----:B------:R-:W-:Y:S01]  /*20a0*/  IMAD R5, R141, 0x80, R228 ;  /* 0x000000808d057824 */ /* 0x000fe200078e02e4 */
[----:B------:R-:W-:Y:S01]  /*20b0*/  UMOV UR18, UR20 ;  /* 0x0000001400127c82 */ /* 0x000fe20008000000 */
[----:B------:R-:W-:Y:S01]  /*20c0*/  UIADD3 UR6, UR20, 0x300, URZ ;  /* 0x0000030014067890 */ /* 0x000fe2000fffe03f */
[----:B------:R-:W-:Y:S01]  /*20d0*/  QGMMA.64x32x32.F32.E4M3.E4M3 R120, gdesc[UR16], RZ, !UPT, gsb0 ;  /* 0x00600000107879f3 */ /* 0x000fe2000c0008ff */
[----:B------:R-:W-:Y:S01]  /*20e0*/  UMOV UR18, UR4 ;  /* 0x0000000400127c82 */ /* 0x000fe20008000000 */
[----:B------:R-:W-:Y:S01]  /*20f0*/  UMOV UR19, 0x40000040 ;  /* 0x4000004000137882 */ /* 0x000fe20000000000 */
[----:B------:R-:W-:Y:S01]  /*2100*/  UIADD3 UR4, UR20, 0x400, URZ ;  /* 0x0000040014047890 */ /* 0x000fe2000fffe03f */
[--C-:B------:R-:W-:Y:S01]  /*2110*/  IADD3 R6, -R19, 0x1, R4.reuse ;  /* 0x0000000113067810 */ /* 0x100fe20007ffe104 */
[----:B------:R-:W-:Y:S01]  /*2120*/  UIADD3 UR8, UR20, 0x102, URZ ;  /* 0x0000010214087890 */ /* 0x000fe2000fffe03f */
[----:B------:R-:W-:Y:S01]  /*2130*/  IMAD R7, R17, -0x2, R4 ;  /* 0xfffffffe11077824 */ /* 0x000fe200078e0204 */
[----:B------:R-:W-:-:S02]  /*2140*/  UIADD3 UR9, UR20, 0x202, URZ ;  /* 0x0000020214097890 */ /* 0x000fc4000fffe03f */
[----:B------:R-:W-:Y:S02]  /*2150*/  UIADD3 UR10, UR20, 0x302, URZ ;  /* 0x00000302140a7890 */ /* 0x000fe4000fffe03f */
[----:B------:R-:W-:Y:S02]  /*2160*/  UIADD3 UR13, UR20, 0x304, URZ ;  /* 0x00000304140d7890 */ /* 0x000fe4000fffe03f */
[----:B------:R-:W-:Y:S01]  /*2170*/  UIADD3 UR14, UR20, 0x6, URZ ;  /* 0x00000006140e7890 */ /* 0x000fe2000fffe03f */
        /* <DEDUP_REMOVED lines=144> */
[----:B------:R-:W-:Y:S02]  /*2a80*/  ULDC.64 UR6, c[0x0][0x9e0] ;  /* 0x0002780000067ab9 */ /* 0x000fe40000000a00 */
[----:B------:R-:W-:Y:S01]  /*2a90*/  UISETP.GE.AND UP0, UPT, UR7, 0x1, UPT ;  /* 0x000000010700788c */ /* 0x000fe2000bf06270 */
        /* <DEDUP_REMOVED lines=10> */
[----:B------:R-:W-:Y:S01]  /*2b40*/  PLOP3.LUT P1, PT, PT, PT, UP0, 0x40, 0x0 ;  /* 0x000000000000781c */ /* 0x000fe20003f2e808 */
[----:B0-----:R-:W-:-:S04]  /*2b50*/  IMAD R3, R17, -0x2, R6 ;  /* 0xfffffffe11037824 */ /* 0x001fc800078e0206 */
[C---:B------:R-:W-:Y:S02]  /*2b60*/  VIADD R6, R3.reuse, UR6 ;  /* 0x0000000603067c36 */ /* 0x040fe40008000000 */
[----:B------:R-:W-:Y:S02]  /*2b70*/  VIADD R4, R3, UR10 ;  /* 0x0000000a03047c36 */ /* 0x000fe40008000000 */
[----:B------:R-:W-:Y:S01]  /*2b80*/  IMAD R3, R17, -0x2, R0 ;  /* 0xfffffffe11037824 */ /* 0x000fe200078e0200 */
[----:B------:R-:W-:Y:S01]  /*2b90*/  VIADDMNMX R21, R5, R6, R7, PT ;  /* 0x0000000605157246 */ /* 0x000fe20003800107 */
[----:B------:R-:W-:Y:S02]  /*2ba0*/  IMAD.IADD R20, R4, 0x1, R5 ;  /* 0x0000000104147824 */ /* 0x000fe400078e0205 */
[----:B------:R-:W-:Y:S05]  /*2bb0*/  @P1 BRA `(.L_x_936) ;  /* 0x0000000000541947 */ /* 0x000fea0003800000 */
[----:B------:R-:W-:Y:S01]  /*2bc0*/  IADD3 R10, -R19, R18, R5 ;  /* 0x00000012130a7210 */ /* 0x000fe20007ffe105 */
[----:B------:R-:W-:Y:S03]  /*2bd0*/  BSSY B0, `(.L_x_937) ;  /* 0x0000010000007945 */ /* 0x000fe60003800000 */
[----:B------:R-:W-:-:S13]  /*2be0*/  ISETP.GT.AND P1, PT, R10, -0x1, PT ;  /* 0xffffffff0a00780c */ /* 0x000fda0003f24270 */
[----:B------:R-:W-:Y:S05]  /*2bf0*/  @P1 BRA `(.L_x_938) ;  /* 0x0000000000201947 */ /* 0x000fea0003800000 */
[----:B------:R-:W-:Y:S01]  /*2c00*/  UISETP.NE.AND UP1, UPT, UR7, 0x1, UPT ;  /* 0x000000010700788c */ /* 0x000fe2000bf25270 */
[----:B------:R-:W-:-:S05]  /*2c10*/  LOP3.LUT R10, RZ, R10, RZ, 0x33, !PT ;  /* 0x0000000aff0a7212 */ /* 0x000fca00078e33ff */
[----:B------:R-:W-:-:S05]  /*2c20*/  PLOP3.LUT P1, PT, PT, PT, UP1, 0x80, 0x0 ;  /* 0x000000000000781c */ /* 0x000fca0003f2f018 */
[----:B------:R-:W-:-:S08]  /*2c30*/  @UP1 ULDC.64 UR10, c[0x0][0x9e8] ;  /* 0x00027a00000a1ab9 */ /* 0x000fd00000000a00 */
[----:B------:R-:W-:-:S05]  /*2c40*/  @P1 IMAD.HI.U32 R9, R10, UR10, RZ ;  /* 0x0000000a0a091c27 */ /* 0x000fca000f8e00ff */
[----:B------:R-:W-:-:S04]  /*2c50*/  @P1 SHF.R.U32.HI R10, RZ, UR11, R9 ;  /* 0x0000000bff0a1c19 */ /* 0x000fc80008011609 */
[----:B------:R-:W-:Y:S01]  /*2c60*/  LOP3.LUT R10, RZ, R10, RZ, 0x33, !PT ;  /* 0x0000000aff0a7212 */ /* 0x000fe200078e33ff */
[----:B------:R-:W-:Y:S06]  /*2c70*/  BRA `(.L_x_939) ;  /* 0x0000000000147947 */ /* 0x000fec0003800000 */
.L_x_938:
[----:B------:R-:W-:-:S06]  /*2c80*/  UISETP.NE.AND UP1, UPT, UR7, 0x1, UPT ;  /* 0x000000010700788c */ /* 0x000fcc000bf25270 */
[----:B------:R-:W-:-:S05]  /*2c90*/  PLOP3.LUT P1, PT, PT, PT, UP1, 0x80, 0x0 ;  /* 0x000000000000781c */ /* 0x000fca0003f2f018 */
[----:B------:R-:W-:-:S08]  /*2ca0*/  @UP1 ULDC.64 UR10, c[0x0][0x9e8] ;  /* 0x00027a00000a1ab9 */ /* 0x000fd00000000a00 */
[----:B------:R-:W-:-:S05]  /*2cb0*/  @P1 IMAD.HI.U32 R9, R10, UR10, RZ ;  /* 0x0000000a0a091c27 */ /* 0x000fca000f8e00ff */
[----:B------:R-:W-:-:S07]  /*2cc0*/  @P1 SHF.R.U32.HI R10, RZ, UR11, R9 ;  /* 0x0000000bff0a1c19 */ /* 0x000fce0008011609 */
.L_x_939:
[----:B------:R-:W-:Y:S05]  /*2cd0*/  BSYNC B0 ;  /* 0x0000000000007941 */ /* 0x000fea0003800000 */
.L_x_937:
[----:B------:R-:W-:-:S05]  /*2ce0*/  IMAD R10, R10, UR7, R3 ;  /* 0x000000070a0a7c24 */ /* 0x000fca000f8e0203 */
[----:B------:R-:W-:Y:S02]  /*2cf0*/  VIMNMX R20, R20, R10, !PT ;  /* 0x0000000a14147248 */ /* 0x000fe40007fe0100 */
[----:B------:R-:W-:-:S07]  /*2d00*/  VIADDMNMX R21, R10, UR7, R21, PT ;  /* 0x000000070a157c46 */ /* 0x000fce000b800115 */
.L_x_936:
[C---:B------:R-:W-:Y:S02]  /*2d10*/  ISETP.GE.AND P1, PT, R0.reuse, 0x2, PT ;  /* 0x000000020000780c */ /* 0x040fe40003f26270 */
[----:B------:R-:W-:Y:S02]  /*2d20*/  ISETP.GE.AND P3, PT, R0, 0xa, PT ;  /* 0x0000000a0000780c */ /* 0x000fe40003f66270 */
[----:B------:R-:W-:Y:S02]  /*2d30*/  P2R R11, PR, RZ, 0x2 ;  /* 0x00000002ff0b7803 */ /* 0x000fe40000000000 */
[----:B------:R-:W-:Y:S02]  /*2d40*/  ISETP.GT.AND P1, PT, R20, 0x1, !P1 ;  /* 0x000000011400780c */ /* 0x000fe40004f24270 */
[----:B------:R-:W-:Y:S02]  /*2d50*/  ISETP.GE.AND P2, PT, R0, 0x9, PT ;  /* 0x000000090000780c */ /* 0x000fe40003f46270 */
[----:B------:R-:W-:-:S02]  /*2d60*/  ISETP.LT.OR P1, PT, R21, 0x2, P1 ;  /* 0x000000021500780c */ /* 0x000fc40000f21670 */
[----:B------:R-:W-:Y:S02]  /*2d70*/  P2R R10, PR, RZ, 0x4 ;  /* 0x00000004ff0a7803 */ /* 0x000fe40000000000 */
[----:B------:R-:W-:Y:S02]  /*2d80*/  FSEL R121, R121, -INF , !P1 ;  /* 0xff80000079797808 */ /* 0x000fe40004800000 */
[C---:B------:R-:W-:Y:S02]  /*2d90*/  ISETP.GT.AND P1, PT, R20.reuse, 0x9, !P3 ;  /* 0x000000091400780c */ /* 0x040fe40005f24270 */
[----:B------:R-:W-:Y:S02]  /*2da0*/  P2R R9, PR, RZ, 0x8 ;  /* 0x00000008ff097803 */ /* 0x000fe40000000000 */
[----:B------:R-:W-:Y:S02]  /*2db0*/  ISETP.LT.OR P1, PT, R21, 0xa, P1 ;  /* 0x0000000a1500780c */ /* 0x000fe40000f21670 */
[----:B------:R-:W-:-:S02]  /*2dc0*/  ISETP.GT.AND P2, PT, R20, 0x8, !P2 ;  /* 0x000000081400780c */ /* 0x000fc40005744270 */
[----:B------:R-:W-:Y:S02]  /*2dd0*/  ISETP.GE.AND P3, PT, R0, 0x11, PT ;  /* 0x000000110000780c */ /* 0x000fe40003f66270 */
[----:B------:R-:W-:Y:S02]  /*2de0*/  FSEL R125, R125, -INF , !P1 ;  /* 0xff8000007d7d7808 */ /* 0x000fe40004800000 */
[C---:B------:R-:W-:Y:S02]  /*2df0*/  ISETP.LT.OR P2, PT, R21.reuse, 0x9, P2 ;  /* 0x000000091500780c */ /* 0x040fe40001741670 */
[----:B------:R-:W-:Y:S02]  /*2e00*/  ISETP.GT.AND P1, PT, R20, 0x10, !P3 ;  /* 0x000000101400780c */ /* 0x000fe40005f24270 */
[----:B------:R-:W-:Y:S02]  /*2e10*/  FSEL R124, R124, -INF , !P2 ;  /* 0xff8000007c7c7808 */ /* 0x000fe40005000000 */
        /* <DEDUP_REMOVED lines=22> */
[----:B------:R-:W-:Y:S02]  /*2f80*/  ISETP.LT.OR P2, PT, R21, 0x21, P2 ;  /* 0x000000211500780c */ /* 0x000fe40001741670 */
[----:B------:R-:W-:Y:S02]  /*2f90*/  ISETP.GE.AND P4, PT, R0, 0x31, PT ;  /* 0x000000310000780c */ /* 0x000fe40003f86270 */
[----:B------:R-:W-:-:S02]  /*2fa0*/  FSEL R104, R104, -INF , !P2 ;  /* 0xff80000068687808 */ /* 0x000fc40005000000 */
[----:B------:R-:W-:Y:S02]  /*2fb0*/  ISETP.GT.AND P2, PT, R20, 0x21, !P3 ;  /* 0x000000211400780c */ /* 0x000fe40005f44270 */
[----:B------:R-:W-:Y:S02]  /*2fc0*/  ISETP.GE.AND P3, PT, R0, 0x29, PT ;  /* 0x000000290000780c */ /* 0x000fe40003f66270 */
[----:B------:R-:W-:Y:S02]  /*2fd0*/  ISETP.LT.OR P2, PT, R21, 0x22, P2 ;  /* 0x000000221500780c */ /* 0x000fe40001741670 */
[----:B------:R-:W-:Y:S02]  /*2fe0*/  P2R R150, PR, RZ, 0x8 ;  /* 0x00000008ff967803 */ /* 0x000fe40000000000 */
[----:B------:R-:W-:Y:S02]  /*2ff0*/  FSEL R105, R105, -INF , !P2 ;  /* 0xff80000069697808 */ /* 0x000fe40005000000 */
[----:B------:R-:W-:-:S02]  /*3000*/  ISETP.GT.AND P2, PT, R20, 0x28, !P3 ;  /* 0x000000281400780c */ /* 0x000fc40005f44270 */
[----:B------:R-:W-:Y:S02]  /*3010*/  P2R R172, PR, RZ, 0x10 ;  /* 0x00000010ffac7803 */ /* 0x000fe40000000000 */
[----:B------:R-:W-:Y:S02]  /*3020*/  ISETP.LT.OR P2, PT, R21, 0x29, P2 ;  /* 0x000000291500780c */ /* 0x000fe40001741670 */
[----:B------:R-:W-:Y:S02]  /*3030*/  IADD3 R4, R4, 0x8, R5 ;  /* 0x0000000804047810 */ /* 0x000fe40007ffe005 */
        /* <DEDUP_REMOVED lines=10> */
[----:B------:R-:W-:Y:S02]  /*30e0*/  ISETP.GT.AND P3, PT, R20, 0x31, !P4 ;  /* 0x000000311400780c */ /* 0x000fe40006764270 */
        /* <DEDUP_REMOVED lines=209> */
[----:B------:R-:W-:Y:S01]  /*3e00*/  ISETP.GE.AND P6, PT, R0, 0xda, PT ;  /* 0x000000da0000780c */ /* 0x000fe20003fc6270 */
[----:B------:R-:W-:-:S03]  /*3e10*/  VIADD R0, R5, 0x8 ;  /* 0x0000000805007836 */ /* 0x000fc60000000000 */
[----:B------:R-:W-:Y:S02]  /*3e20*/  P2R R140, PR, RZ, 0x40 ;  /* 0x00000040ff8c7803 */ /* 0x000fe40000000000 */
[----:B------:R-:W-:Y:S02]  /*3e30*/  ISETP.GT.AND P6, PT, R20, 0xd9, !P6 ;  /* 0x000000d91400780c */ /* 0x000fe400077c4270 */
[----:B------:R-:W-:Y:S02]  /*3e40*/  VIADDMNMX R0, R0, R6, R7, PT ;  /* 0x0000000600007246 */ /* 0x000fe40003800107 */
[----:B------:R-:W-:-:S04]  /*3e50*/  ISETP.LT.OR P6, PT, R21, 0xda, P6 ;  /* 0x000000da1500780c */ /* 0x000fc800037c1670 */
[----:B------:R-:W-:Y:S02]  /*3e60*/  FSEL R37, R37, -INF , !P6 ;  /* 0xff80000025257808 */ /* 0x000fe40007000000 */
[----:B------:R-:W-:-:S13]  /*3e70*/  PLOP3.LUT P6, PT, PT, PT, UP0, 0x40, 0x0 ;  /* 0x000000000000781c */ /* 0x000fda0003fce808 */
[----:B------:R-:W-:Y:S05]  /*3e80*/  @P6 BRA `(.L_x_940) ;  /* 0x0000000000606947 */ /* 0x000fea0003800000 */
[----:B------:R-:W-:Y:S01]  /*3e90*/  IADD3 R6, R18, 0x8, R5 ;  /* 0x0000000812067810 */ /* 0x000fe20007ffe005 */
[----:B------:R-:W-:Y:S04]  /*3ea0*/  BSSY B0, `(.L_x_941) ;  /* 0x0000013000007945 */ /* 0x000fe80003800000 */
[----:B------:R-:W-:-:S05]  /*3eb0*/  IMAD.IADD R6, R6, 0x1, -R19 ;  /* 0x0000000106067824 */ /* 0x000fca00078e0a13 */
[----:B------:R-:W-:-:S13]  /*3ec0*/  ISETP.GT.AND P6, PT, R6, -0x1, PT ;  /* 0xffffffff0600780c */ /* 0x000fda0003fc4270 */
[----:B------:R-:W-:Y:S05]  /*3ed0*/  @P6 BRA `(.L_x_942) ;  /* 0x0000000000246947 */ /* 0x000fea0003800000 */
[----:B------:R-:W-:Y:S01]  /*3ee0*/  UISETP.NE.AND UP1, UPT, UR7, 0x1, UPT ;  /* 0x000000010700788c */ /* 0x000fe2000bf25270 */
[----:B------:R-:W-:-:S05]  /*3ef0*/  LOP3.LUT R6, RZ, R6, RZ, 0x33, !PT ;  /* 0x00000006ff067212 */ /* 0x000fca00078e33ff */
[----:B------:R-:W-:-:S05]  /*3f00*/  PLOP3.LUT P6, PT, PT, PT, UP1, 0x80, 0x0 ;  /* 0x000000000000781c */ /* 0x000fca0003fcf018 */
[----:B------:R-:W-:-:S08]  /*3f10*/  @UP1 ULDC.64 UR10, c[0x0][0x9e8] ;  /* 0x00027a00000a1ab9 */ /* 0x000fd00000000a00 */
[----:B------:R-:W-:Y:S01]  /*3f20*/  @P6 IMAD.HI.U32 R7, R6, UR10, RZ ;  /* 0x0000000a06076c27 */ /* 0x000fe2000f8e00ff */
[----:B------:R-:W-:-:S13]  /*3f30*/  PLOP3.LUT P6, PT, PT, PT, UP1, 0x80, 0x0 ;  /* 0x000000000000781c */ /* 0x000fda0003fcf018 */
[----:B------:R-:W-:-:S04]  /*3f40*/  @P6 SHF.R.U32.HI R6, RZ, UR11, R7 ;  /* 0x0000000bff066c19 */ /* 0x000fc80008011607 */
[----:B------:R-:W-:Y:S01]  /*3f50*/  LOP3.LUT R6, RZ, R6, RZ, 0x33, !PT ;  /* 0x00000006ff067212 */ /* 0x000fe200078e33ff */
[----:B------:R-:W-:Y:S06]  /*3f60*/  BRA `(.L_x_943) ;  /* 0x0000000000187947 */ /* 0x000fec0003800000 */
.L_x_942:
[----:B------:R-:W-:-:S06]  /*3f70*/  UISETP.NE.AND UP1, UPT, UR7, 0x1, UPT ;  /* 0x000000010700788c */ /* 0x000fcc000bf25270 */
[----:B------:R-:W-:-:S05]  /*3f80*/  PLOP3.LUT P6, PT, PT, PT, UP1, 0x80, 0x0 ;  /* 0x000000000000781c */ /* 0x000fca0003fcf018 */
[----:B------:R-:W-:-:S08]  /*3f90*/  @UP1 ULDC.64 UR10, c[0x0][0x9e8] ;  /* 0x00027a00000a1ab9 */ /* 0x000fd00000000a00 */
[----:B------:R-:W-:Y:S01]  /*3fa0*/  @P6 IMAD.HI.U32 R7, R6, UR10, RZ ;  /* 0x0000000a06076c27 */ /* 0x000fe2000f8e00ff */
[----:B------:R-:W-:-:S13]  /*3fb0*/  PLOP3.LUT P6, PT, PT, PT, UP1, 0x80, 0x0 ;  /* 0x000000000000781c */ /* 0x000fda0003fcf018 */
[----:B------:R-:W-:-:S07]  /*3fc0*/  @P6 SHF.R.U32.HI R6, RZ, UR11, R7 ;  /* 0x0000000bff066c19 */ /* 0x000fce0008011607 */
.L_x_943:
[----:B------:R-:W-:Y:S05]  /*3fd0*/  BSYNC B0 ;  /* 0x0000000000007941 */ /* 0x000fea0003800000 */
.L_x_941:
[----:B------:R-:W-:-:S05]  /*3fe0*/  IMAD R3, R6, UR7, R3 ;  /* 0x0000000706037c24 */ /* 0x000fca000f8e0203 */
[----:B------:R-:W-:Y:S02]  /*3ff0*/  VIMNMX R4, R4, R3, !PT ;  /* 0x0000000304047248 */ /* 0x000fe40007fe0100 */
[----:B------:R-:W-:-:S07]  /*4000*/  VIADDMNMX R0, R3, UR7, R0, PT ;  /* 0x0000000703007c46 */ /* 0x000fce000b800100 */
.L_x_940:
[----:B------:R-:W-:Y:S02]  /*4010*/  ISETP.GT.AND P1, PT, R4, 0x20, !P1 ;  /* 0x000000200400780c */ /* 0x000fe40004f24270 */
[----:B------:R-:W-:Y:S02]  /*4020*/  ISETP.NE.AND P6, PT, R175, RZ, PT ;  /* 0x000000ffaf00720c */ /* 0x000fe40003fc5270 */
[----:B------:R-:W-:Y:S02]  /*4030*/  ISETP.LT.OR P1, PT, R0, 0x21, P1 ;  /* 0x000000210000780c */ /* 0x000fe40000f21670 */
[----:B------:R-:W-:Y:S02]  /*4040*/  ISETP.GT.AND P2, PT, R4, 0x29, !P2 ;  /* 0x000000290400780c */ /* 0x000fe40005744270 */
[----:B------:R-:W-:Y:S02]  /*4050*/  FSEL R106, R106, -INF , !P1 ;  /* 0xff8000006a6a7808 */ /* 0x000fe40004800000 */
[----:B------:R-:W-:-:S02]  /*4060*/  ISETP.NE.AND P1, PT, R151, RZ, PT ;  /* 0x000000ff9700720c */ /* 0x000fc40003f25270 */
[----:B------:R-:W-:Y:S02]  /*4070*/  ISETP.LT.OR P2, PT, R0, 0x2a, P2 ;  /* 0x0000002a0000780c */ /* 0x000fe40001741670 */
[----:B------:R-:W-:Y:S02]  /*4080*/  ISETP.GT.AND P1, PT, R4, 0x21, !P1 ;  /* 0x000000210400780c */ /* 0x000fe40004f24270 */
[----:B------:R-:W-:Y:S02]  /*4090*/  FSEL R111, R111, -INF , !P2 ;  /* 0xff8000006f6f7808 */ /* 0x000fe40005000000 */
[----:B------:R-:W-:Y:S02]  /*40a0*/  ISETP.LT.OR P1, PT, R0, 0x22, P1 ;  /* 0x000000220000780c */ /* 0x000fe40000f21670 */
[----:B------:R-:W-:Y:S02]  /*40b0*/  ISETP.NE.AND P2, PT, R176, RZ, PT ;  /* 0x000000ffb000720c */ /* 0x000fe40003f45270 */
        /* <DEDUP_REMOVED lines=137> */
[C---:B------:R-:W-:Y:S02]  /*4950*/  ISETP.GT.AND P1, PT, R4.reuse, 0x79, !P1 ;  /* 0x000000790400780c */ /* 0x040fe40004f24270 */
[----:B------:R-:W-:Y:S01]  /*4960*/  ISETP.GT.AND P3, PT, R4, 0xd0, !P3 ;  /* 0x000000d00400780c */ /* 0x000fe20005f64270 */
[----:B------:R-:W0:Y:S01]  /*4970*/  SHFL.BFLY PT, R3, R6, 0x2, 0x1f ;  /* 0x0c401f0006037f89 */ /* 0x000e2200000e0000 */
[----:B------:R-:W-:-:S02]  /*4980*/  ISETP.LT.OR P1, PT, R0, 0x7a, P1 ;  /* 0x0000007a0000780c */ /* 0x000fc40000f21670 */
[C---:B------:R-:W-:Y:S02]  /*4990*/  ISETP.GT.AND P4, PT, R4.reuse, 0xd1, !P4 ;  /* 0x000000d10400780c */ /* 0x040fe40006784270 */
        /* <DEDUP_REMOVED lines=9> */
[----:B------:R-:W-:Y:S02]  /*4a30*/  FSEL R34, R34, -INF , !P3 ;  /* 0xff80000022227808 */ /* 0x000fe40005800000 */
[----:B------:R-:W-:-:S02]  /*4a40*/  ISETP.GT.AND P1, PT, R4, 0x81, !P1 ;  /* 0x000000810400780c */ /* 0x000fc40004f24270 */
[----:B0-----:R-:W-:Y:S02]  /*4a50*/  FMNMX.FTZ R7, R6, R3, !PT ;  /* 0x0000000306077209 */ /* 0x001fe40007810000 */
[C---:B------:R-:W-:Y:S02]  /*4a60*/  ISETP.LT.OR P1, PT, R0.reuse, 0x82, P1 ;  /* 0x000000820000780c */ /* 0x040fe40000f21670 */
[----:B------:R-:W-:Y:S02]  /*4a70*/  ISETP.LT.OR P5, PT, R0, 0xd9, P5 ;  /* 0x000000d90000780c */ /* 0x000fe40002fa1670 */
[----:B------:R-:W-:Y:S02]  /*4a80*/  FSEL R59, R59, -INF , !P1 ;  /* 0xff8000003b3b7808 */ /* 0x000fe40004800000 */
[----:B------:R-:W-:Y:S02]  /*4a90*/  ISETP.GT.AND P1, PT, R4, 0x88, !P2 ;  /* 0x000000880400780c */ /* 0x000fe40005724270 */
[----:B------:R-:W-:-:S02]  /*4aa0*/  ISETP.NE.AND P2, PT, R180, RZ, PT ;  /* 0x000000ffb400720c */ /* 0x000fc40003f45270 */
[----:B------:R-:W-:Y:S02]  /*4ab0*/  ISETP.LT.OR P1, PT, R0, 0x89, P1 ;  /* 0x000000890000780c */ /* 0x000fe40000f21670 */
[----:B------:R-:W-:Y:S02]  /*4ac0*/  FSEL R35, R35, -INF , !P4 ;  /* 0xff80000023237808 */ /* 0x000fe40006000000 */
[----:B------:R-:W-:Y:S02]  /*4ad0*/  FSEL R62, R62, -INF , !P1 ;  /* 0xff8000003e3e7808 */ /* 0x000fe40004800000 */
[----:B------:R-:W-:Y:S02]  /*4ae0*/  ISETP.GT.AND P1, PT, R4, 0x89, !P6 ;  /* 0x000000890400780c */ /* 0x000fe40007724270 */
[----:B------:R-:W-:Y:S02]  /*4af0*/  ISETP.NE.AND P6, PT, R181, RZ, PT ;  /* 0x000000ffb500720c */ /* 0x000fe40003fc5270 */
[----:B------:R-:W-:-:S02]  /*4b00*/  ISETP.LT.OR P1, PT, R0, 0x8a, P1 ;  /* 0x0000008a0000780c */ /* 0x000fc40000f21670 */
[----:B------:R-:W-:Y:S02]  /*4b10*/  FSEL R38, R38, -INF , !P5 ;  /* 0xff80000026267808 */ /* 0x000fe40006800000 */
[----:B------:R-:W-:Y:S02]  /*4b20*/  FSEL R63, R63, -INF , !P1 ;  /* 0xff8000003f3f7808 */ /* 0x000fe40004800000 */
[----:B------:R-:W-:Y:S02]  /*4b30*/  ISETP.NE.AND P1, PT, R161, RZ, PT ;  /* 0x000000ffa100720c */ /* 0x000fe40003f25270 */
[----:B------:R-:W-:Y:S02]  /*4b40*/  R2UR UR10, R137 ;  /* 0x00000000890a72ca */ /* 0x000fe400000e0000 */
[----:B------:R-:W-:-:S04]  /*4b50*/  ISETP.GT.AND P1, PT, R4, 0x90, !P1 ;  /* 0x000000900400780c */ /* 0x000fc80004f24270 */
[----:B------:R-:W-:-:S04]  /*4b60*/  ISETP.LT.OR P1, PT, R0, 0x91, P1 ;  /* 0x000000910000780c */ /* 0x000fc80000f21670 */
[----:B------:R-:W-:Y:S02]  /*4b70*/  FSEL R66, R66, -INF , !P1 ;  /* 0xff80000042427808 */ /* 0x000fe40004800000 */
[----:B------:R-:W-:Y:S01]  /*4b80*/  ISETP.NE.AND P1, PT, R162, RZ, PT ;  /* 0x000000ffa200720c */ /* 0x000fe20003f25270 */
[----:B------:R-:W-:-:S03]  /*4b90*/  UIADD3 UR14, UR10, UR6, URZ ;  /* 0x000000060a0e7290 */ /* 0x000fc6000fffe03f */
        /* <DEDUP_REMOVED lines=47> */
[----:B------:R-:W-:Y:S02]  /*4e90*/  ISETP.NE.AND P1, PT, R10, RZ, PT ;  /* 0x000000ff0a00720c */ /* 0x000fe40003f25270 */
[----:B------:R-:W0:Y:S02]  /*4ea0*/  SHFL.BFLY PT, R10, R7, 0x1, 0x1f ;  /* 0x0c201f00070a7f89 */ /* 0x000e2400000e0000 */
        /* <DEDUP_REMOVED lines=8> */
[----:B0-----:R-:W-:Y:S02]  /*4f30*/  FMNMX.FTZ R3, R7, R10, !PT ;  /* 0x0000000a07037209 */ /* 0x001fe40007810000 */
        /* <DEDUP_REMOVED lines=20> */
[----:B------:R-:W-:Y:S02]  /*5080*/  ISETP.NE.AND P2, PT, R139, RZ, PT ;  /* 0x000000ff8b00720c */ /* 0x000fe40003f45270 */
[----:B------:R-:W-:-:S04]  /*5090*/  ISETP.LT.OR P1, PT, R0, 0xc1, P1 ;  /* 0x000000c10000780c */ /* 0x000fc80000f21670 */
[----:B------:R-:W-:Y:S02]  /*50a0*/  FSEL R26, R26, -INF , !P1 ;  /* 0xff8000001a1a7808 */ /* 0x000fe40004800000 */
[----:B------:R-:W-:Y:S02]  /*50b0*/  ISETP.GT.AND P1, PT, R4, 0xc1, !P6 ;  /* 0x000000c10400780c */ /* 0x000fe40007724270 */
[----:B------:R-:W-:Y:S01]  /*50c0*/  ISETP.NE.AND P6, PT, R138, RZ, PT ;  /* 0x000000ff8a00720c */ /* 0x000fe20003fc5270 */
[----:B------:R-:W-:Y:S01]  /*50d0*/  IMAD.U32 R138, RZ, RZ, UR37 ;  /* 0x00000025ff8a7e24 */ /* 0x000fe2000f8e00ff */
[----:B------:R-:W-:-:S03]  /*50e0*/  ISETP.LT.OR P1, PT, R0, 0xc2, P1 ;  /* 0x000000c20000780c */ /* 0x000fc60000f21670 */
[----:B------:R-:W-:Y:S01]  /*50f0*/  FFMA.FTZ R138, R3, R138, -8 ;  /* 0xc1000000038a7423 */ /* 0x000fe2000001008a */
[----:B------:R-:W-:Y:S02]  /*5100*/  FSEL R27, R27, -INF , !P1 ;  /* 0xff8000001b1b7808 */ /* 0x000fe40004800000 */
[----:B------:R-:W-:-:S04]  /*5110*/  FSETP.NEU.FTZ.AND P1, PT, R3, -INF , PT ;  /* 0xff8000000300780b */ /* 0x000fc80003f3d000 */
[----:B------:R-:W-:Y:S02]  /*5120*/  FSEL R138, R138, RZ, P1 ;  /* 0x000000ff8a8a7208 */ /* 0x000fe40000800000 */
[----:B------:R-:W-:Y:S02]  /*5130*/  ISETP.GT.AND P1, PT, R4, 0xc8, !P6 ;  /* 0x000000c80400780c */ /* 0x000fe40007724270 */
[----:B------:R-:W-:Y:S01]  /*5140*/  ISETP.NE.AND P6, PT, R140, RZ, PT ;  /* 0x000000ff8c00720c */ /* 0x000fe20003fc5270 */
        /* <DEDUP_REMOVED lines=13> */
[----:B------:R-:W-:Y:S01]  /*5220*/  ISETP.LT.OR P1, PT, R0, 0xc9, P1 ;  /* 0x000000c90000780c */ /* 0x000fe20000f21670 */
[----:B------:R-:W-:-:S01]  /*5230*/  FFMA.FTZ R7, R121, UR37, -R138 ;  /* 0x0000002579077c23 */ /* 0x000fc2000801088a */
[----:B------:R-:W-:Y:S01]  /*5240*/  FMNMX.FTZ R116, R130, R113, !PT ;  /* 0x0000007182747209 */ /* 0x000fe20007810000 */
[----:B------:R-:W-:-:S01]  /*5250*/  FFMA.FTZ R11, R124, UR37, -R138 ;  /* 0x000000257c0b7c23 */ /* 0x000fc2000801088a */
[----:B------:R-:W-:Y:S01]  /*5260*/  FSEL R30, R30, -INF , !P1 ;  /* 0xff8000001e1e7808 */ /* 0x000fe20004800000 */
[----:B------:R-:W-:Y:S01]  /*5270*/  MUFU.EX2 R6, R6 ;  /* 0x0000000600067308 */ /* 0x000fe20000000800 */
[----:B------:R-:W-:Y:S01]  /*5280*/  FMNMX.FTZ R113, R131, R116, !PT ;  /* 0x0000007483717209 */ /* 0x000fe20007810000 */
[--C-:B------:R-:W-:Y:S01]  /*5290*/  FFMA.FTZ R116, R93, UR37, -R138.reuse ;  /* 0x000000255d747c23 */ /* 0x100fe2000801088a */
[----:B------:R-:W-:Y:S01]  /*52a0*/  ISETP.GT.AND P1, PT, R4, 0xc9, !P2 ;  /* 0x000000c90400780c */ /* 0x000fe20005724270 */
[--C-:B------:R-:W-:Y:S01]  /*52b0*/  FFMA.FTZ R12, R125, UR37, -R138.reuse ;  /* 0x000000257d0c7c23 */ /* 0x100fe2000801088a */
[----:B------:R-:W-:Y:S01]  /*52c0*/  FMNMX.FTZ R92, R134, R113, !PT ;  /* 0x00000071865c7209 */ /* 0x000fe20007810000 */
[--C-:B------:R-:W-:Y:S01]  /*52d0*/  FFMA.FTZ R9, R128, UR37, -R138.reuse ;  /* 0x0000002580097c23 */ /* 0x100fe2000801088a */
[----:B------:R-:W-:Y:S01]  /*52e0*/  ISETP.LT.OR P1, PT, R0, 0xca, P1 ;  /* 0x000000ca0000780c */ /* 0x000fe20000f21670 */
[----:B------:R0:W-:Y:S01]  /*52f0*/  MUFU.EX2 R113, R120 ;  /* 0x0000007800717308 */ /* 0x0001e20000000800 */
[----:B------:R-:W-:Y:S01]  /*5300*/  FMNMX.FTZ R117, R135, R92, !PT ;  /* 0x0000005c87757209 */ /* 0x000fe20007810000 */
[--C-:B------:R-:W-:Y:S01]  /*5310*/  FFMA.FTZ R10, R129, UR37, -R138.reuse ;  /* 0x00000025810a7c23 */ /* 0x100fe2000801088a */
[----:B------:R-:W-:Y:S01]  /*5320*/  ISETP.GT.AND P2, PT, R4, 0xd9, !P6 ;  /* 0x000000d90400780c */ /* 0x000fe20007744270 */
[--C-:B------:R-:W-:Y:S01]  /*5330*/  FFMA.FTZ R4, R40, UR37, -R138.reuse ;  /* 0x0000002528047c23 */ /* 0x100fe2000801088a */
[----:B------:R-:W-:Y:S01]  /*5340*/  FMNMX.FTZ R92, R106, R117, !PT ;  /* 0x000000756a5c7209 */ /* 0x000fe20007810000 */
[--C-:B------:R-:W-:Y:S01]  /*5350*/  FFMA.FTZ R117, R97, UR37, -R138.reuse ;  /* 0x0000002561757c23 */ /* 0x100fe2000801088a */
[----:B------:R-:W-:Y:S01]  /*5360*/  FSEL R31, R31, -INF , !P1 ;  /* 0xff8000001f1f7808 */ /* 0x000fe20004800000 */
[----:B------:R-:W-:Y:S01]  /*5370*/  MUFU.EX2 R7, R7 ;  /* 0x0000000700077308 */ /* 0x000fe20000000800 */
[----:B------:R-:W-:Y:S01]  /*5380*/  FMNMX.FTZ R93, R107, R92, !PT ;  /* 0x0000005c6b5d7209 */ /* 0x000fe20007810000 */
[--C-:B------:R-:W-:Y:S01]  /*5390*/  FFMA.FTZ R92, R96, UR37, -R138.reuse ;  /* 0x00000025605c7c23 */ /* 0x100fe2000801088a */
[----:B0-----:R-:W-:-:S01]  /*53a0*/  FFMA.FTZ R120, R101, UR37, -R138 ;  /* 0x0000002565787c23 */ /* 0x001fc2000801088a */
        /* <DEDUP_REMOVED lines=13> */
[----:B------:R-:W0:Y:S01]  /*5480*/  MUFU.EX2 R12, R12 ;  /* 0x0000000c000c7308 */ /* 0x000e220000000800 */
        /* <DEDUP_REMOVED lines=18> */
[----:B0-----:R-:W-:Y:S01]  /*55b0*/  F2FP.SATFINITE.E4M3.F32.PACK_AB_MERGE_C R224, R12, R11, RZ ;  /* 0x0000000b0ce0723e */ /* 0x001fe200048070ff */
[--C-:B------:R-:W-:Y:S01]  /*55c0*/  FFMA.FTZ R69, R69, UR37, -R138.reuse ;  /* 0x0000002545457c23 */ /* 0x100fe2000801088a */
[----:B------:R-:W-:Y:S01]  /*55d0*/  FMNMX.FTZ R100, R94, R101, !PT ;  /* 0x000000655e647209 */ /* 0x000fe20007810000 */
[----:B------:R-:W-:Y:S01]  /*55e0*/  FFMA.FTZ R64, R64, UR37, -R138 ;  /* 0x0000002540407c23 */ /* 0x000fe2000801088a */
[----:B------:R-:W-:Y:S01]  /*55f0*/  F2FP.SATFINITE.E4M3.F32.PACK_AB_MERGE_C R224, R7, R6, R224 ;  /* 0x0000000607e0723e */ /* 0x000fe200048070e0 */
        /* <DEDUP_REMOVED lines=20> */
[----:B------:R-:W-:Y:S01]  /*5740*/  FFMA.FTZ R33, R33, UR37, -R138 ;  /* 0x0000002521217c23 */ /* 0x000fe2000801088a */
[----:B------:R-:W-:-:S03]  /*5750*/  FMNMX.FTZ R100, R74, R101, !PT ;  /* 0x000000654a647209 */ /* 0x000fc60007810000 */
[----:B------:R-:W-:Y:S01]  /*5760*/  MUFU.EX2 R93, R117 ;  /* 0x00000075005d7308 */ /* 0x000fe20000000800 */
[----:B------:R-:W-:-:S04]  /*5770*/  FMNMX.FTZ R101, R75, R100, !PT ;  /* 0x000000644b657209 */ /* 0x000fc80007810000 */
[----:B------:R-:W-:-:S03]  /*5780*/  FMNMX.FTZ R100, R78, R101, !PT ;  /* 0x000000654e647209 */ /* 0x000fc60007810000 */
[----:B------:R-:W-:Y:S01]  /*5790*/  MUFU.EX2 R13, R13 ;  /* 0x0000000d000d7308 */ /* 0x000fe20000000800 */
[----:B------:R-:W-:Y:S02]  /*57a0*/  FMNMX.FTZ R101, R79, R100, !PT ;  /* 0x000000644f657209 */ /* 0x000fe40007810000 */
[----:B0-----:R-:W-:Y:S02]  /*57b0*/  F2FP.SATFINITE.E4M3.F32.PACK_AB_MERGE_C R226, R20, R15, RZ ;  /* 0x0000000f14e2723e */ /* 0x001fe400048070ff */
[----:B------:R-:W-:Y:S02]  /*57c0*/  FMNMX.FTZ R100, R82, R101, !PT ;  /* 0x0000006552647209 */ /* 0x000fe40007810000 */
[----:B------:R-:W-:Y:S01]  /*57d0*/  F2FP.SATFINITE.E4M3.F32.PACK_AB_MERGE_C R226, R10, R9, R226 ;  /* 0x000000090ae2723e */ /* 0x000fe200048070e2 */
[----:B------:R-:W-:Y:S01]  /*57e0*/  MUFU.EX2 R14, R14 ;  /* 0x0000000e000e7308 */ /* 0x000fe20000000800 */
[----:B------:R-:W-:-:S04]  /*57f0*/  FMNMX.FTZ R101, R83, R100, !PT ;  /* 0x0000006453657209 */ /* 0x000fc80007810000 */
[----:B------:R-:W-:-:S03]  /*5800*/  FMNMX.FTZ R100, R86, R101, !PT ;  /* 0x0000006556647209 */ /* 0x000fc60007810000 */
[----:B------:R-:W-:Y:S01]  /*5810*/  MUFU.EX2 R105, R105 ;  /* 0x0000006900697308 */ /* 0x000fe20000000800 */
[----:B------:R-:W-:-:S04]  /*5820*/  FMNMX.FTZ R101, R87, R100, !PT ;  /* 0x0000006457657209 */ /* 0x000fc80007810000 */
[----:B------:R-:W-:-:S03]  /*5830*/  FMNMX.FTZ R100, R58, R101, !PT ;  /* 0x000000653a647209 */ /* 0x000fc60007810000 */
[----:B------:R-:W0:Y:S01]  /*5840*/  MUFU.EX2 R108, R108 ;  /* 0x0000006c006c7308 */ /* 0x000e220000000800 */
[----:B------:R-:W-:-:S04]  /*5850*/  FMNMX.FTZ R101, R59, R100, !PT ;  /* 0x000000643b657209 */ /* 0x000fc80007810000 */
        /* <DEDUP_REMOVED lines=23> */
[----:B------:R-:W0:Y:S01]  /*59d0*/  MUFU.EX2 R116, R116 ;  /* 0x0000007400747308 */ /* 0x000e220000000800 */
[----:B------:R-:W-:-:S04]  /*59e0*/  FMNMX.FTZ R101, R55, R100, !PT ;  /* 0x0000006437657209 */ /* 0x000fc80007810000 */
[----:B------:R-:W-:-:S03]  /*59f0*/  FMNMX.FTZ R100, R26, R101, !PT ;  /* 0x000000651a647209 */ /* 0x000fc60007810000 */
[----:B------:R-:W-:Y:S01]  /*5a00*/  MUFU.EX2 R92, R92 ;  /* 0x0000005c005c7308 */ /* 0x000fe20000000800 */
[----:B------:R-:W-:-:S04]  /*5a10*/  FMNMX.FTZ R101, R27, R100, !PT ;  /* 0x000000641b657209 */ /* 0x000fc80007810000 */
[----:B------:R-:W-:-:S03]  /*5a20*/  FMNMX.FTZ R40, R30, R101, !PT ;  /* 0x000000651e287209 */ /* 0x000fc60007810000 */
[----:B------:R-:W1:Y:S01]  /*5a30*/  MUFU.EX2 R96, R96 ;  /* 0x0000006000607308 */ /* 0x000e620000000800 */
[----:B------:R-:W-:Y:S02]  /*5a40*/  FMNMX.FTZ R101, R31, R40, !PT ;  /* 0x000000281f657209 */ /* 0x000fe40007810000 */
[----:B0-----:R-:W-:Y:S02]  /*5a50*/  F2FP.SATFINITE.E4M3.F32.PACK_AB_MERGE_C R216, R116, R113, RZ ;  /* 0x0000007174d8723e */ /* 0x001fe400048070ff */
[----:B------:R-:W-:Y:S02]  /*5a60*/  FMNMX.FTZ R40, R34, R101, !PT ;  /* 0x0000006522287209 */ /* 0x000fe40007810000 */
[----:B------:R-:W-:Y:S01]  /*5a70*/  F2FP.SATFINITE.E4M3.F32.PACK_AB_MERGE_C R216, R89, R88, R216 ;  /* 0x0000005859d8723e */ /* 0x000fe200048070d8 */
[----:B------:R-:W-:Y:S01]  /*5a80*/  MUFU.EX2 R72, R72 ;  /* 0x0000004800487308 */ /* 0x000fe20000000800 */
[----:B------:R-:W-:Y:S01]  /*5a90*/  FMNMX.FTZ R101, R35, R40, !PT ;  /* 0x0000002823657209 */ /* 0x000fe20007810000 */
[--C-:B------:R-:W-:Y:S01]  /*5aa0*/  FFMA.FTZ R40, R44, UR37, -R138.reuse ;  /* 0x000000252c287c23 */ /* 0x100fe2000801088a */
[----:B------:R-:W-:-:S01]  /*5ab0*/  FFMA.FTZ R44, R48, UR37, -R138 ;  /* 0x00000025302c7c23 */ /* 0x000fc2000801088a */
[----:B------:R-:W-:Y:S01]  /*5ac0*/  FFMA.FTZ R48, R52, UR37, -R138 ;  /* 0x0000002534307c23 */ /* 0x000fe2000801088a */
[----:B------:R-:W-:-:S03]  /*5ad0*/  FMNMX.FTZ R0, R38, R101, !PT ;  /* 0x0000006526007209 */ /* 0x000fc60007810000 */
[----:B------:R-:W-:Y:S01]  /*5ae0*/  MUFU.EX2 R73, R73 ;  /* 0x0000004900497308 */ /* 0x000fe20000000800 */
[----:B------:R-:W-:Y:S02]  /*5af0*/  FMNMX.FTZ R0, R39, R0, !PT ;  /* 0x0000000027007209 */ /* 0x000fe40007810000 */
[----:B-1----:R-:W-:-:S03]  /*5b00*/  F2FP.SATFINITE.E4M3.F32.PACK_AB_MERGE_C R218, R97, R96, RZ ;  /* 0x0000006061da723e */ /* 0x002fc600048070ff */
[----:B------:R-:W0:Y:S01]  /*5b10*/  SHFL.BFLY PT, R101, R0, 0x2, 0x1f ;  /* 0x0c401f0000657f89 */ /* 0x000e2200000e0000 */
[----:B------:R-:W-:Y:S01]  /*5b20*/  F2FP.SATFINITE.E4M3.F32.PACK_AB_MERGE_C R218, R93, R92, R218 ;  /* 0x0000005c5dda723e */ /* 0x000fe200048070da */
[----:B------:R-:W-:Y:S08]  /*5b30*/  MUFU.EX2 R76, R76 ;  /* 0x0000004c004c7308 */ /* 0x000ff00000000800 */
[----:B------:R-:W1:Y:S08]  /*5b40*/  MUFU.EX2 R77, R77 ;  /* 0x0000004d004d7308 */ /* 0x000e700000000800 */
[----:B------:R-:W-:Y:S01]  /*5b50*/  MUFU.EX2 R80, R80 ;  /* 0x0000005000507308 */ /* 0x000fe20000000800 */
[----:B0-----:R-:W-:-:S07]  /*5b60*/  FMNMX.FTZ R101, R0, R101, !PT ;  /* 0x0000006500657209 */ /* 0x001fce0007810000 */
[----:B------:R-:W-:Y:S01]  /*5b70*/  MUFU.EX2 R81, R81 ;  /* 0x0000005100517308 */ /* 0x000fe20000000800 */
[----:B-1----:R-:W-:Y:S01]  /*5b80*/  F2FP.SATFINITE.E4M3.F32.PACK_AB_MERGE_C R212, R77, R76, RZ ;  /* 0x0000004c4dd4723e */ /* 0x002fe200048070ff */
[----:B------:R-:W0:Y:S03]  /*5b90*/  SHFL.BFLY PT, R0, R101, 0x1, 0x1f ;  /* 0x0c201f0065007f89 */ /* 0x000e2600000e0000 */
[----:B------:R-:W-:-:S03]  /*5ba0*/  F2FP.SATFINITE.E4M3.F32.PACK_AB_MERGE_C R212, R73, R72, R212 ;  /* 0x0000004849d4723e */ /* 0x000fc600048070d4 */
[----:B------:R-:W-:Y:S08]  /*5bb0*/  MUFU.EX2 R84, R84 ;  /* 0x0000005400547308 */ /* 0x000ff00000000800 */
[----:B------:R-:W1:Y:S08]  /*5bc0*/  MUFU.EX2 R85, R85 ;  /* 0x0000005500557308 */ /* 0x000e700000000800 */
[----:B------:R-:W-:Y:S01]  /*5bd0*/  MUFU.EX2 R60, R60 ;  /* 0x0000003c003c7308 */ /* 0x000fe20000000800 */
[----:B0-----:R-:W-:Y:S01]  /*5be0*/  FMNMX.FTZ R0, R101, R0, !PT ;  /* 0x0000000065007209 */ /* 0x001fe20007810000 */
[----:B------:R-:W-:-:S03]  /*5bf0*/  IMAD.U32 R101, RZ, RZ, UR37 ;  /* 0x00000025ff657e24 */ /* 0x000fc6000f8e00ff */
[C---:B------:R-:W-:Y:S01]  /*5c00*/  FSETP.NEU.FTZ.AND P1, PT, R0.reuse, -INF , PT ;  /* 0xff8000000000780b */ /* 0x040fe20003f3d000 */
[----:B------:R-:W-:-:S02]  /*5c10*/  FFMA.FTZ R100, R0, R101, -8 ;  /* 0xc100000000647423 */ /* 0x000fc40000010065 */
[----:B------:R-:W-:Y:S01]  /*5c20*/  MUFU.EX2 R61, R61 ;  /* 0x0000003d003d7308 */ /* 0x000fe20000000800 */
[----:B-1----:R-:W-:Y:S02]  /*5c30*/  F2FP.SATFINITE.E4M3.F32.PACK_AB_MERGE_C R214, R85, R84, RZ ;  /* 0x0000005455d6723e */ /* 0x002fe400048070ff */
        /* <DEDUP_REMOVED lines=18> */
[----:B------:R-:W-:Y:S01]  /*5d60*/  FFMA.FTZ R95, R99, UR37, -R100 ;  /* 0x00000025635f7c23 */ /* 0x000fe20008010864 */
[----:B------:R-:W-:-:S01]  /*5d70*/  FADD.FTZ R82, R6, R7 ;  /* 0x0000000706527221 */ /* 0x000fc20000010000 */
[--C-:B------:R-:W-:Y:S01]  /*5d80*/  FFMA.FTZ R99, R103, UR37, -R100.reuse ;  /* 0x0000002567637c23 */ /* 0x100fe20008010864 */
[----:B------:R-:W-:-:S01]  /*5d90*/  FFMA.FTZ R103, R79, UR37, -R100 ;  /* 0x000000254f677c23 */ /* 0x000fc20008010864 */
[----:B------:R-:W-:Y:S01]  /*5da0*/  FFMA.FTZ R79, R83, UR37, -R100 ;  /* 0x00000025534f7c23 */ /* 0x000fe20008010864 */
[----:B------:R-:W-:Y:S01]  /*5db0*/  MUFU.EX2 R52, R52 ;  /* 0x0000003400347308 */ /* 0x000fe20000000800 */
[----:B------:R-:W-:-:S01]  /*5dc0*/  FADD.FTZ R83, R11, R82 ;  /* 0x000000520b537221 */ /* 0x000fc20000010000 */
[--C-:B------:R-:W-:Y:S01]  /*5dd0*/  FFMA.FTZ R121, R127, UR37, -R100.reuse ;  /* 0x000000257f797c23 */ /* 0x100fe20008010864 */
[----:B------:R-:W-:-:S01]  /*5de0*/  FFMA.FTZ R117, R130, UR37, -R100 ;  /* 0x0000002582757c23 */ /* 0x000fc20008010864 */
[----:B------:R-:W-:Y:S01]  /*5df0*/  FFMA.FTZ R122, R131, UR37, -R100 ;  /* 0x00000025837a7c23 */ /* 0x000fe20008010864 */
[----:B------:R-:W-:-:S01]  /*5e00*/  FADD.FTZ R128, R12, R83 ;  /* 0x000000530c807221 */ /* 0x000fc20000010000 */
[--C-:B------:R-:W-:Y:S01]  /*5e10*/  FFMA.FTZ R82, R86, UR37, -R100.reuse ;  /* 0x0000002556527c23 */ /* 0x100fe20008010864 */
[----:B------:R-:W-:-:S01]  /*5e20*/  FFMA.FTZ R123, R134, UR37, -R100 ;  /* 0x00000025867b7c23 */ /* 0x000fc20008010864 */
[----:B------:R-:W0:Y:S01]  /*5e30*/  MUFU.EX2 R101, R101 ;  /* 0x0000006500657308 */ /* 0x000e220000000800 */
[----:B------:R-:W-:-:S01]  /*5e40*/  FADD.FTZ R83, R9, R128 ;  /* 0x0000008009537221 */ /* 0x000fc20000010000 */
[--C-:B------:R-:W-:Y:S01]  /*5e50*/  FFMA.FTZ R124, R135, UR37, -R100.reuse ;  /* 0x00000025877c7c23 */ /* 0x100fe20008010864 */
[----:B------:R-:W-:-:S01]  /*5e60*/  FFMA.FTZ R106, R106, UR37, -R100 ;  /* 0x000000256a6a7c23 */ /* 0x000fc20008010864 */
[----:B------:R-:W-:Y:S01]  /*5e70*/  FFMA.FTZ R107, R107, UR37, -R100 ;  /* 0x000000256b6b7c23 */ /* 0x000fe20008010864 */
[----:B------:R-:W-:-:S01]  /*5e80*/  FADD.FTZ R86, R10, R83 ;  /* 0x000000530a567221 */ /* 0x000fc20000010000 */
        /* <DEDUP_REMOVED lines=19> */
[----:B-1----:R-:W-:-:S01]  /*5fc0*/  FADD.FTZ R86, R120, R87 ;  /* 0x0000005778567221 */ /* 0x002fc20000010000 */
[----:B------:R-:W-:Y:S01]  /*5fd0*/  FADD.FTZ R87, R13, R128 ;  /* 0x000000800d577221 */ /* 0x000fe20000010000 */
[----:B------:R-:W-:-:S01]  /*5fe0*/  FFMA.FTZ R46, R46, UR37, -R100 ;  /* 0x000000252e2e7c23 */ /* 0x000fc20008010864 */
[--C-:B------:R-:W-:Y:S01]  /*5ff0*/  FFMA.FTZ R47, R47, UR37, -R100.reuse ;  /* 0x000000252f2f7c23 */ /* 0x100fe20008010864 */
[----:B------:R-:W-:-:S01]  /*6000*/  FFMA.FTZ R50, R50, UR37, -R100 ;  /* 0x0000002532327c23 */ /* 0x000fc20008010864 */
[----:B------:R-:W-:Y:S01]  /*6010*/  FADD.FTZ R128, R14, R87 ;  /* 0x000000570e807221 */ /* 0x000fe20000010000 */
[----:B------:R-:W-:-:S01]  /*6020*/  FFMA.FTZ R51, R51, UR37, -R100 ;  /* 0x0000002533337c23 */ /* 0x000fc20008010864 */
[----:B------:R-:W1:Y:S01]  /*6030*/  MUFU.EX2 R122, R122 ;  /* 0x0000007a007a7308 */ /* 0x000e620000000800 */
[----:B--2---:R-:W-:-:S01]  /*6040*/  FADD.FTZ R86, R121, R86 ;  /* 0x0000005679567221 */ /* 0x004fc20000010000 */
[----:B------:R-:W-:Y:S01]  /*6050*/  FADD.FTZ R127, R105, R128 ;  /* 0x00000080697f7221 */ /* 0x000fe20000010000 */
[----:B------:R-:W-:-:S01]  /*6060*/  FFMA.FTZ R54, R54, UR37, -R100 ;  /* 0x0000002536367c23 */ /* 0x000fc20008010864 */
[--C-:B------:R-:W-:Y:S01]  /*6070*/  FFMA.FTZ R55, R55, UR37, -R100.reuse ;  /* 0x0000002537377c23 */ /* 0x100fe20008010864 */
[----:B------:R-:W-:-:S01]  /*6080*/  FFMA.FTZ R26, R26, UR37, -R100 ;  /* 0x000000251a1a7c23 */ /* 0x000fc20008010864 */
[----:B------:R-:W-:Y:S01]  /*6090*/  FADD.FTZ R128, R108, R127 ;  /* 0x0000007f6c807221 */ /* 0x000fe20000010000 */
[----:B------:R-:W-:-:S01]  /*60a0*/  FFMA.FTZ R27, R27, UR37, -R100 ;  /* 0x000000251b1b7c23 */ /* 0x000fc20008010864 */
[----:B------:R-:W2:Y:S01]  /*60b0*/  MUFU.EX2 R123, R123 ;  /* 0x0000007b007b7308 */ /* 0x000ea20000000800 */
[----:B0-----:R-:W-:-:S01]  /*60c0*/  FADD.FTZ R87, R117, R86 ;  /* 0x0000005675577221 */ /* 0x001fc20000010000 */
[----:B------:R-:W-:Y:S01]  /*60d0*/  FADD.FTZ R127, R21, R128 ;  /* 0x00000080157f7221 */ /* 0x000fe20000010000 */
[----:B------:R-:W-:-:S01]  /*60e0*/  FFMA.FTZ R30, R30, UR37, -R100 ;  /* 0x000000251e1e7c23 */ /* 0x000fc20008010864 */
[--C-:B------:R-:W-:Y:S01]  /*60f0*/  FFMA.FTZ R31, R31, UR37, -R100.reuse ;  /* 0x000000251f1f7c23 */ /* 0x100fe20008010864 */
[----:B------:R-:W-:-:S01]  /*6100*/  FFMA.FTZ R34, R34, UR37, -R100 ;  /* 0x0000002522227c23 */ /* 0x000fc20008010864 */
[----:B------:R-:W-:Y:S01]  /*6110*/  FADD.FTZ R128, R104, R127 ;  /* 0x0000007f68807221 */ /* 0x000fe20000010000 */
[----:B------:R-:W-:-:S01]  /*6120*/  FFMA.FTZ R35, R35, UR37, -R100 ;  /* 0x0000002523237c23 */ /* 0x000fc20008010864 */
[----:B------:R-:W0:Y:S01]  /*6130*/  MUFU.EX2 R124, R124 ;  /* 0x0000007c007c7308 */ /* 0x000e220000000800 */
[----:B-1----:R-:W-:-:S01]  /*6140*/  FADD.FTZ R86, R122, R87 ;  /* 0x000000577a567221 */ /* 0x002fc20000010000 */
[--C-:B------:R-:W-:Y:S01]  /*6150*/  FFMA.FTZ R38, R38, UR37, -R100.reuse ;  /* 0x0000002526267c23 */ /* 0x100fe20008010864 */
[----:B------:R-:W-:-:S01]  /*6160*/  FFMA.FTZ R39, R39, UR37, -R100 ;  /* 0x0000002527277c23 */ /* 0x000fc20008010864 */
[----:B------:R-:W-:-:S02]  /*6170*/  F2FP.SATFINITE.E4M3.F32.PACK_AB_MERGE_C R120, R121, R120, RZ ;  /* 0x000000787978723e */ /* 0x000fc400048070ff */
[----:B------:R-:W-:Y:S02]  /*6180*/  F2FP.SATFINITE.E4M3.F32.PACK_AB_MERGE_C R214, R81, R80, R214 ;  /* 0x0000005051d6723e */ /* 0x000fe400048070d6 */
[----:B------:R-:W1:Y:S01]  /*6190*/  MUFU.EX2 R106, R106 ;  /* 0x0000006a006a7308 */ /* 0x000e620000000800 */
[----:B--2---:R-:W-:-:S01]  /*61a0*/  FADD.FTZ R87, R123, R86 ;  /* 0x000000567b577221 */ /* 0x004fc20000010000 */
[----:B------:R-:W-:-:S06]  /*61b0*/  F2FP.SATFINITE.E4M3.F32.PACK_AB_MERGE_C R225, R101, R52, R120 ;  /* 0x0000003465e1723e */ /* 0x000fcc0004807078 */
[----:B------:R-:W2:Y:S01]  /*61c0*/  MUFU.EX2 R107, R107 ;  /* 0x0000006b006b7308 */ /* 0x000ea20000000800 */
[----:B0-----:R-:W-:-:S01]  /*61d0*/  FADD.FTZ R87, R124, R87 ;  /* 0x000000577c577221 */ /* 0x001fc20000010000 */
[----:B------:R-:W-:-:S04]  /*61e0*/  F2FP.SATFINITE.E4M3.F32.PACK_AB_MERGE_C R123, R124, R123, RZ ;  /* 0x0000007b7c7b723e */ /* 0x000fc800048070ff */
[----:B------:R-:W-:Y:S02]  /*61f0*/  F2FP.SATFINITE.E4M3.F32.PACK_AB_MERGE_C R227, R122, R117, R123 ;  /* 0x000000757ae3723e */ /* 0x000fe4000480707b */
[----:B------:R-:W0:Y:S01]  /*6200*/  MUFU.EX2 R125, R125 ;  /* 0x0000007d007d7308 */ /* 0x000e220000000800 */
[----:B-1----:R-:W-:-:S01]  /*6210*/  FADD.FTZ R86, R106, R87 ;  /* 0x000000576a567221 */ /* 0x002fc20000010000 */
[----:B------:R-:W-:-:S04]  /*6220*/  FADD.FTZ R87, R109, R128 ;  /* 0x000000806d577221 */ /* 0x000fc80000010000 */
[----:B------:R-:W-:Y:S02]  /*6230*/  FADD.FTZ R87, R112, R87 ;  /* 0x0000005770577221 */ /* 0x000fe40000010000 */
[----:B------:R-:W1:Y:S01]  /*6240*/  MUFU.EX2 R126, R126 ;  /* 0x0000007e007e7308 */ /* 0x000e620000000800 */
[----:B--2---:R-:W-:-:S01]  /*6250*/  FADD.FTZ R86, R107, R86 ;  /* 0x000000566b567221 */ /* 0x004fc20000010000 */
[----:B------:R-:W-:-:S04]  /*6260*/  FADD.FTZ R12, R88, R87 ;  /* 0x00000057580c7221 */ /* 0x000fc80000010000 */
[----:B------:R-:W-:Y:S01]  /*6270*/  FADD.FTZ R66, R89, R12 ;  /* 0x0000000c59427221 */ /* 0x000fe20000010000 */
[----:B------:R-:W-:-:S01]  /*6280*/  FFMA.FTZ R12, R67, UR37, -R100 ;  /* 0x00000025430c7c23 */ /* 0x000fc20008010864 */
[----:B------:R-:W2:Y:S01]  /*6290*/  MUFU.EX2 R110, R110 ;  /* 0x0000006e006e7308 */ /* 0x000ea20000000800 */
[----:B0-----:R-:W-:-:S01]  /*62a0*/  FADD.FTZ R15, R125, R86 ;  /* 0x000000567d0f7221 */ /* 0x001fc20000010000 */
[----:B------:R-:W-:-:S04]  /*62b0*/  FADD.FTZ R67, R113, R66 ;  /* 0x0000004271437221 */ /* 0x000fc80000010000 */
[----:B------:R-:W-:Y:S02]  /*62c0*/  FADD.FTZ R67, R116, R67 ;  /* 0x0000004374437221 */ /* 0x000fe40000010000 */
[----:B------:R-:W0:Y:S01]  /*62d0*/  MUFU.EX2 R111, R111 ;  /* 0x0000006f006f7308 */ /* 0x000e220000000800 */
[----:B-1----:R-:W-:-:S01]  /*62e0*/  FADD.FTZ R15, R126, R15 ;  /* 0x0000000f7e0f7221 */ /* 0x002fc20000010000 */
[----:B------:R-:W-:-:S04]  /*62f0*/  F2FP.SATFINITE.E4M3.F32.PACK_AB_MERGE_C R125, R126, R125, RZ ;  /* 0x0000007d7e7d723e */ /* 0x000fc800048070ff */
[----:B------:R-:W-:Y:S02]  /*6300*/  F2FP.SATFINITE.E4M3.F32.PACK_AB_MERGE_C R221, R107, R106, R125 ;  /* 0x0000006a6bdd723e */ /* 0x000fe4000480707d */
[----:B------:R-:W1:Y:S01]  /*6310*/  MUFU.EX2 R114, R114 ;  /* 0x0000007200727308 */ /* 0x000e620000000800 */
[----:B--2---:R-:W-:-:S07]  /*6320*/  FADD.FTZ R20, R110, R15 ;  /* 0x0000000f6e147221 */ /* 0x004fce0000010000 */
[----:B------:R-:W2:Y:S01]  /*6330*/  MUFU.EX2 R115, R115 ;  /* 0x0000007300737308 */ /* 0x000ea20000000800 */
[----:B0-----:R-:W-:-:S01]  /*6340*/  FADD.FTZ R15, R111, R20 ;  /* 0x000000146f0f7221 */ /* 0x001fc20000010000 */
[----:B------:R-:W-:-:S04]  /*6350*/  FADD.FTZ R20, R92, R67 ;  /* 0x000000435c147221 */ /* 0x000fc80000010000 */
[----:B------:R-:W-:Y:S02]  /*6360*/  FADD.FTZ R9, R93, R20 ;  /* 0x000000145d097221 */ /* 0x000fe40000010000 */
[----:B------:R-:W0:Y:S01]  /*6370*/  MUFU.EX2 R90, R90 ;  /* 0x0000005a005a7308 */ /* 0x000e220000000800 */
[----:B-1----:R-:W-:-:S01]  /*6380*/  FADD.FTZ R6, R114, R15 ;  /* 0x0000000f72067221 */ /* 0x002fc20000010000 */
[----:B------:R-:W-:-:S04]  /*6390*/  FADD.FTZ R10, R96, R9 ;  /* 0x00000009600a7221 */ /* 0x000fc80000010000 */
[----:B------:R-:W-:Y:S02]  /*63a0*/  FADD.FTZ R97, R97, R10 ;  /* 0x0000000a61617221 */ /* 0x000fe40000010000 */
[----:B------:R-:W1:Y:S01]  /*63b0*/  MUFU.EX2 R91, R91 ;  /* 0x0000005b005b7308 */ /* 0x000e620000000800 */
[----:B--2---:R-:W-:-:S01]  /*63c0*/  FADD.FTZ R7, R115, R6 ;  /* 0x0000000673077221 */ /* 0x004fc20000010000 */
[----:B------:R-:W-:Y:S01]  /*63d0*/  FADD.FTZ R14, R72, R97 ;  /* 0x00000061480e7221 */ /* 0x000fe20000010000 */
[----:B------:R-:W-:-:S03]  /*63e0*/  F2FP.SATFINITE.E4M3.F32.PACK_AB_MERGE_C R114, R115, R114, RZ ;  /* 0x000000727372723e */ /* 0x000fc600048070ff */
[----:B------:R-:W-:Y:S01]  /*63f0*/  FADD.FTZ R9, R73, R14 ;  /* 0x0000000e49097221 */ /* 0x000fe20000010000 */
[----:B------:R-:W-:Y:S01]  /*6400*/  F2FP.SATFINITE.E4M3.F32.PACK_AB_MERGE_C R223, R111, R110, R114 ;  /* 0x0000006e6fdf723e */ /* 0x000fe20004807072 */
[----:B------:R-:W2:Y:S01]  /*6410*/  MUFU.EX2 R118, R118 ;  /* 0x0000007600767308 */ /* 0x000ea20000000800 */
[----:B0-----:R-:W-:-:S01]  /*6420*/  FADD.FTZ R6, R90, R7 ;  /* 0x000000075a067221 */ /* 0x001fc20000010000 */
[----:B------:R-:W-:-:S04]  /*6430*/  FADD.FTZ R14, R76, R9 ;  /* 0x000000094c0e7221 */ /* 0x000fc80000010000 */
[----:B------:R-:W-:Y:S02]  /*6440*/  FADD.FTZ R77, R77, R14 ;  /* 0x0000000e4d4d7221 */ /* 0x000fe40000010000 */
[----:B------:R-:W0:Y:S01]  /*6450*/  MUFU.EX2 R119, R119 ;  /* 0x0000007700777308 */ /* 0x000e220000000800 */
[----:B-1----:R-:W-:-:S01]  /*6460*/  FADD.FTZ R7, R91, R6 ;  /* 0x000000065b077221 */ /* 0x002fc20000010000 */
[----:B------:R-:W-:Y:S01]  /*6470*/  FADD.FTZ R14, R80, R77 ;  /* 0x0000004d500e7221 */ /* 0x000fe20000010000 */
[----:B------:R-:W-:-:S03]  /*6480*/  FFMA.FTZ R6, R42, UR37, -R100 ;  /* 0x000000252a067c23 */ /* 0x000fc60008010864 */
[----:B------:R-:W-:Y:S02]  /*6490*/  FADD.FTZ R9, R81, R14 ;  /* 0x0000000e51097221 */ /* 0x000fe40000010000 */
[----:B------:R-:W1:Y:S01]  /*64a0*/  MUFU.EX2 R94, R94 ;  /* 0x0000005e005e7308 */ /* 0x000e620000000800 */
[----:B--2---:R-:W-:-:S01]  /*64b0*/  FADD.FTZ R10, R118, R7 ;  /* 0x00000007760a7221 */ /* 0x004fc20000010000 */
[----:B------:R-:W-:Y:S01]  /*64c0*/  FADD.FTZ R84, R84, R9 ;  /* 0x0000000954547221 */ /* 0x000fe20000010000 */
[----:B------:R-:W-:-:S03]  /*64d0*/  F2FP.SATFINITE.E4M3.F32.PACK_AB_MERGE_C R9, R61, R60, RZ ;  /* 0x0000003c3d09723e */ /* 0x000fc600048070ff */
[----:B------:R-:W-:Y:S02]  /*64e0*/  FADD.FTZ R85, R85, R84 ;  /* 0x0000005455557221 */ /* 0x000fe40000010000 */
[----:B------:R-:W2:Y:S01]  /*64f0*/  MUFU.EX2 R95, R95 ;  /* 0x0000005f005f7308 */ /* 0x000ea20000000800 */
[----:B0-----:R-:W-:-:S01]  /*6500*/  FADD.FTZ R7, R119, R10 ;  /* 0x0000000a77077221 */ /* 0x001fc20000010000 */
[----:B------:R-:W-:-:S04]  /*6510*/  F2FP.SATFINITE.E4M3.F32.PACK_AB_MERGE_C R118, R119, R118, RZ ;  /* 0x000000767776723e */ /* 0x000fc800048070ff */
[----:B------:R-:W-:Y:S02]  /*6520*/  F2FP.SATFINITE.E4M3.F32.PACK_AB_MERGE_C R217, R91, R90, R118 ;  /* 0x0000005a5bd9723e */ /* 0x000fe40004807076 */
        /* <DEDUP_REMOVED lines=8> */
[----:B------:R-:W-:-:S04]  /*65b0*/  F2FP.SATFINITE.E4M3.F32.PACK_AB_MERGE_C R98, R99, R98, RZ ;  /* 0x000000626362723e */ /* 0x000fc800048070ff */
        /* <DEDUP_REMOVED lines=9> */
[----:B------:R-:W-:-:S04]  /*6650*/  F2FP.SATFINITE.E4M3.F32.PACK_AB_MERGE_C R102, R103, R102, RZ ;  /* 0x000000666766723e */ /* 0x000fc800048070ff */
[----:B------:R-:W-:Y:S02]  /*6660*/  F2FP.SATFINITE.E4M3.F32.PACK_AB_MERGE_C R213, R75, R74, R102 ;  /* 0x0000004a4bd5723e */ /* 0x000fe40004807066 */
[----:B------:R-:W2:Y:S01]  /*6670*/  MUFU.EX2 R82, R82 ;  /* 0x0000005200527308 */ /* 0x000ea20000000800 */
[----:B0-----:R-:W-:-:S07]  /*6680*/  FADD.FTZ R10, R78, R7 ;  /* 0x000000074e0a7221 */ /* 0x001fce0000010000 */
[----:B------:R-:W0:Y:S01]  /*6690*/  MUFU.EX2 R57, R57 ;  /* 0x0000003900397308 */ /* 0x000e220000000800 */
[----:B-1----:R-:W-:-:S07]  /*66a0*/  FADD.FTZ R7, R79, R10 ;  /* 0x0000000a4f077221 */ /* 0x002fce0000010000 */
[----:B------:R-:W1:Y:S01]  /*66b0*/  MUFU.EX2 R83, R83 ;  /* 0x0000005300537308 */ /* 0x000e620000000800 */
[----:B--2---:R-:W-:-:S07]  /*66c0*/  FADD.FTZ R10, R82, R7 ;  /* 0x00000007520a7221 */ /* 0x004fce0000010000 */
[----:B------:R-:W2:Y:S01]  /*66d0*/  MUFU.EX2 R58, R58 ;  /* 0x0000003a003a7308 */ /* 0x000ea20000000800 */
[----:B0-----:R-:W-:Y:S01]  /*66e0*/  F2FP.SATFINITE.E4M3.F32.PACK_AB_MERGE_C R208, R57, R56, R9 ;  /* 0x0000003839d0723e */ /* 0x001fe20004807009 */
[----:B------:R-:W-:-:S04]  /*66f0*/  FADD.FTZ R56, R56, R85 ;  /* 0x0000005538387221 */ /* 0x000fc80000010000 */
[----:B------:R-:W-:Y:S02]  /*6700*/  FADD.FTZ R57, R57, R56 ;  /* 0x0000003839397221 */ /* 0x000fe40000010000 */
[----:B------:R-:W0:Y:S01]  /*6710*/  MUFU.EX2 R59, R59 ;  /* 0x0000003b003b7308 */ /* 0x000e220000000800 */
[----:B-1----:R-:W-:-:S01]  /*6720*/  FADD.FTZ R7, R83, R10 ;  /* 0x0000000a53077221 */ /* 0x002fc20000010000 */
[----:B------:R-:W-:Y:S01]  /*6730*/  FADD.FTZ R60, R60, R57 ;  /* 0x000000393c3c7221 */ /* 0x000fe20000010000 */
[----:B------:R-:W-:-:S03]  /*6740*/  F2FP.SATFINITE.E4M3.F32.PACK_AB_MERGE_C R82, R83, R82, RZ ;  /* 0x000000525352723e */ /* 0x000fc600048070ff */
[----:B------:R-:W-:Y:S01]  /*6750*/  FADD.FTZ R61, R61, R60 ;  /* 0x0000003c3d3d7221 */ /* 0x000fe20000010000 */
[----:B------:R-:W-:Y:S01]  /*6760*/  F2FP.SATFINITE.E4M3.F32.PACK_AB_MERGE_C R215, R79, R78, R82 ;  /* 0x0000004e4fd7723e */ /* 0x000fe20004807052 */
[----:B------:R-:W-:Y:S01]  /*6770*/  MUFU.EX2 R68, R68 ;  /* 0x0000004400447308 */ /* 0x000fe20000000800 */
[----:B--2---:R-:W-:-:S07]  /*6780*/  FADD.FTZ R10, R58, R7 ;  /* 0x000000073a0a7221 */ /* 0x004fce0000010000 */
[----:B------:R-:W1:Y:S01]  /*6790*/  MUFU.EX2 R69, R69 ;  /* 0x0000004500457308 */ /* 0x000e620000000800 */
[----:B0-----:R-:W-:-:S07]  /*67a0*/  FADD.FTZ R7, R59, R10 ;  /* 0x0000000a3b077221 */ /* 0x001fce0000010000 */
[----:B------:R-:W0:Y:S08]  /*67b0*/  MUFU.EX2 R62, R62 ;  /* 0x0000003e003e7308 */ /* 0x000e300000000800 */
[----:B------:R-:W-:Y:S01]  /*67c0*/  MUFU.EX2 R64, R64 ;  /* 0x0000004000407308 */ /* 0x000fe20000000800 */
[----:B-1----:R-:W-:-:S07]  /*67d0*/  F2FP.SATFINITE.E4M3.F32.PACK_AB_MERGE_C R9, R69, R68, RZ ;  /* 0x000000444509723e */ /* 0x002fce00048070ff */
[----:B------:R-:W1:Y:S01]  /*67e0*/  MUFU.EX2 R65, R65 ;  /* 0x0000004100417308 */ /* 0x000e620000000800 */
[----:B0-----:R-:W-:-:S07]  /*67f0*/  FADD.FTZ R10, R62, R7 ;  /* 0x000000073e0a7221 */ /* 0x001fce0000010000 */
[----:B------:R-:W0:Y:S08]  /*6800*/  MUFU.EX2 R63, R63 ;  /* 0x0000003f003f7308 */ /* 0x000e300000000800 */
[----:B------:R-:W2:Y:S01]  /*6810*/  MUFU.EX2 R11, R11 ;  /* 0x0000000b000b7308 */ /* 0x000ea20000000800 */
[----:B-1----:R-:W-:Y:S01]  /*6820*/  F2FP.SATFINITE.E4M3.F32.PACK_AB_MERGE_C R210, R65, R64, R9 ;  /* 0x0000004041d2723e */ /* 0x002fe20004807009 */
[----:B------:R-:W-:-:S04]  /*6830*/  FADD.FTZ R64, R64, R61 ;  /* 0x0000003d40407221 */ /* 0x000fc80000010000 */
[----:B------:R-:W-:Y:S02]  /*6840*/  FADD.FTZ R65, R65, R64 ;  /* 0x0000004041417221 */ /* 0x000fe40000010000 */
[----:B------:R-:W1:Y:S01]  /*6850*/  MUFU.EX2 R12, R12 ;  /* 0x0000000c000c7308 */ /* 0x000e620000000800 */
[----:B0-----:R-:W-:-:S01]  /*6860*/  FADD.FTZ R10, R63, R10 ;  /* 0x0000000a3f0a7221 */ /* 0x001fc20000010000 */
[----:B------:R-:W-:Y:S01]  /*6870*/  FADD.FTZ R68, R68, R65 ;  /* 0x0000004144447221 */ /* 0x000fe20000010000 */
[----:B------:R-:W-:-:S03]  /*6880*/  F2FP.SATFINITE.E4M3.F32.PACK_AB_MERGE_C R62, R63, R62, RZ ;  /* 0x0000003e3f3e723e */ /* 0x000fc600048070ff */
[----:B------:R-:W-:Y:S01]  /*6890*/  FADD.FTZ R69, R69, R68 ;  /* 0x0000004445457221 */ /* 0x000fe20000010000 */
[----:B------:R-:W-:Y:S01]  /*68a0*/  F2FP.SATFINITE.E4M3.F32.PACK_AB_MERGE_C R209, R59, R58, R62 ;  /* 0x0000003a3bd1723e */ /* 0x000fe2000480703e */
[----:B------:R-:W-:Y:S01]  /*68b0*/  MUFU.EX2 R40, R40 ;  /* 0x0000002800287308 */ /* 0x000fe20000000800 */
[----:B--2---:R-:W-:-:S07]  /*68c0*/  FADD.FTZ R7, R11, R10 ;  /* 0x0000000a0b077221 */ /* 0x004fce0000010000 */
[----:B------:R-:W0:Y:S01]  /*68d0*/  MUFU.EX2 R45, R45 ;  /* 0x0000002d002d7308 */ /* 0x000e220000000800 */
[----:B-1----:R-:W-:-:S07]  /*68e0*/  FADD.FTZ R7, R12, R7 ;  /* 0x000000070c077221 */ /* 0x002fce0000010000 */
[----:B------:R-:W1:Y:S08]  /*68f0*/  MUFU.EX2 R70, R70 ;  /* 0x0000004600467308 */ /* 0x000e700000000800 */
[----:B------:R-:W-:Y:S01]  /*6900*/  MUFU.EX2 R4, R4 ;  /* 0x0000000400047308 */ /* 0x000fe20000000800 */
[----:B0-----:R-:W-:-:S07]  /*6910*/  F2FP.SATFINITE.E4M3.F32.PACK_AB_MERGE_C R9, R45, R40, RZ ;  /* 0x000000282d09723e */ /* 0x001fce00048070ff */
[----:B------:R-:W0:Y:S01]  /*6920*/  MUFU.EX2 R41, R41 ;  /* 0x0000002900297308 */ /* 0x000e220000000800 */
[----:B-1----:R-:W-:-:S07]  /*6930*/  FADD.FTZ R10, R70, R7 ;  /* 0x00000007460a7221 */ /* 0x002fce0000010000 */
[----:B------:R-:W1:Y:S08]  /*6940*/  MUFU.EX2 R71, R71 ;  /* 0x0000004700477308 */ /* 0x000e700000000800 */
        /* <DEDUP_REMOVED lines=10> */
[----:B------:R-:W1:Y:S01]  /*69f0*/  MUFU.EX2 R46, R46 ;  /* 0x0000002e002e7308 */ /* 0x000e620000000800 */
[----:B--2---:R-:W-:-:S07]  /*6a00*/  FADD.FTZ R4, R6, R7 ;  /* 0x0000000706047221 */ /* 0x004fce0000010000 */
[----:B------:R-:W-:Y:S01]  /*6a10*/  MUFU.EX2 R48, R48 ;  /* 0x0000003000307308 */ /* 0x000fe20000000800 */
[----:B0-----:R-:W-:-:S07]  /*6a20*/  FADD.FTZ R7, R43, R4 ;  /* 0x000000042b077221 */ /* 0x001fce0000010000 */
[----:B------:R-:W0:Y:S01]  /*6a30*/  MUFU.EX2 R53, R53 ;  /* 0x0000003500357308 */ /* 0x000e220000000800 */
[----:B-1----:R-:W-:-:S07]  /*6a40*/  FADD.FTZ R4, R46, R7 ;  /* 0x000000072e047221 */ /* 0x002fce0000010000 */
[----:B------:R-:W1:Y:S08]  /*6a50*/  MUFU.EX2 R47, R47 ;  /* 0x0000002f002f7308 */ /* 0x000e700000000800 */
[----:B------:R-:W-:Y:S01]  /*6a60*/  MUFU.EX2 R44, R44 ;  /* 0x0000002c002c7308 */ /* 0x000fe20000000800 */
[----:B0-----:R-:W-:-:S07]  /*6a70*/  F2FP.SATFINITE.E4M3.F32.PACK_AB_MERGE_C R9, R53, R48, RZ ;  /* 0x000000303509723e */ /* 0x001fce00048070ff */
[----:B------:R-:W0:Y:S01]  /*6a80*/  MUFU.EX2 R49, R49 ;  /* 0x0000003100317308 */ /* 0x000e220000000800 */
[C---:B-1----:R-:W-:Y:S01]  /*6a90*/  F2FP.SATFINITE.E4M3.F32.PACK_AB_MERGE_C R46, R47.reuse, R46, RZ ;  /* 0x0000002e2f2e723e */ /* 0x042fe200048070ff */
[----:B------:R-:W-:-:S03]  /*6aa0*/  FADD.FTZ R47, R47, R4 ;  /* 0x000000042f2f7221 */ /* 0x000fc60000010000 */
[----:B------:R-:W-:-:S03]  /*6ab0*/  F2FP.SATFINITE.E4M3.F32.PACK_AB_MERGE_C R205, R43, R6, R46 ;  /* 0x000000062bcd723e */ /* 0x000fc6000480702e */
[----:B------:R-:W1:Y:S08]  /*6ac0*/  MUFU.EX2 R50, R50 ;  /* 0x0000003200327308 */ /* 0x000e700000000800 */
[----:B------:R-:W2:Y:S01]  /*6ad0*/  MUFU.EX2 R51, R51 ;  /* 0x0000003300337308 */ /* 0x000ea20000000800 */
[----:B0-----:R-:W-:Y:S01]  /*6ae0*/  F2FP.SATFINITE.E4M3.F32.PACK_AB_MERGE_C R206, R49, R44, R9 ;  /* 0x0000002c31ce723e */ /* 0x001fe20004807009 */
[----:B------:R-:W-:-:S04]  /*6af0*/  FADD.FTZ R44, R44, R45 ;  /* 0x0000002d2c2c7221 */ /* 0x000fc80000010000 */
[----:B------:R-:W-:Y:S02]  /*6b00*/  FADD.FTZ R49, R49, R44 ;  /* 0x0000002c31317221 */ /* 0x000fe40000010000 */
[----:B------:R-:W0:Y:S01]  /*6b10*/  MUFU.EX2 R54, R54 ;  /* 0x0000003600367308 */ /* 0x000e220000000800 */
[----:B-1----:R-:W-:-:S01]  /*6b20*/  FADD.FTZ R4, R50, R47 ;  /* 0x0000002f32047221 */ /* 0x002fc20000010000 */
[----:B------:R-:W-:-:S04]  /*6b30*/  FADD.FTZ R48, R48, R49 ;  /* 0x0000003130307221 */ /* 0x000fc80000010000 */
[----:B------:R-:W-:Y:S02]  /*6b40*/  FADD.FTZ R53, R53, R48 ;  /* 0x0000003035357221 */ /* 0x000fe40000010000 */
        /* <DEDUP_REMOVED lines=8> */
[C---:B0-----:R-:W-:Y:S01]  /*6bd0*/  F2FP.SATFINITE.E4M3.F32.PACK_AB_MERGE_C R54, R55.reuse, R54, RZ ;  /* 0x000000363736723e */ /* 0x041fe200048070ff */
[----:B------:R-:W-:-:S03]  /*6be0*/  FADD.FTZ R55, R55, R4 ;  /* 0x0000000437377221 */ /* 0x000fc60000010000 */
[----:B------:R-:W-:-:S03]  /*6bf0*/  F2FP.SATFINITE.E4M3.F32.PACK_AB_MERGE_C R207, R51, R50, R54 ;  /* 0x0000003233cf723e */ /* 0x000fc60004807036 */
[----:B------:R-:W0:Y:S08]  /*6c00*/  MUFU.EX2 R26, R26 ;  /* 0x0000001a001a7308 */ /* 0x000e300000000800 */
[----:B------:R-:W2:Y:S01]  /*6c10*/  MUFU.EX2 R27, R27 ;  /* 0x0000001b001b7308 */ /* 0x000ea20000000800 */
[----:B-1----:R-:W-:Y:S01]  /*6c20*/  F2FP.SATFINITE.E4M3.F32.PACK_AB_MERGE_C R200, R25, R24, R9 ;  /* 0x0000001819c8723e */ /* 0x002fe20004807009 */
[----:B------:R-:W-:-:S04]  /*6c30*/  FADD.FTZ R24, R24, R53 ;  /* 0x0000003518187221 */ /* 0x000fc80000010000 */
[----:B------:R-:W-:Y:S02]  /*6c40*/  FADD.FTZ R25, R25, R24 ;  /* 0x0000001819197221 */ /* 0x000fe40000010000 */
[----:B------:R-:W1:Y:S01]  /*6c50*/  MUFU.EX2 R30, R30 ;  /* 0x0000001e001e7308 */ /* 0x000e620000000800 */
[----:B0-----:R-:W-:-:S01]  /*6c60*/  FADD.FTZ R4, R26, R55 ;  /* 0x000000371a047221 */ /* 0x001fc20000010000 */
[----:B------:R-:W-:-:S04]  /*6c70*/  FADD.FTZ R28, R28, R25 ;  /* 0x000000191c1c7221 */ /* 0x000fc80000010000 */
[----:B------:R-:W-:Y:S02]  /*6c80*/  FADD.FTZ R29, R29, R28 ;  /* 0x0000001c1d1d7221 */ /* 0x000fe40000010000 */
        /* <DEDUP_REMOVED lines=18> */
[----:B------:R-:W-:-:S06]  /*6db0*/  FADD.FTZ R36, R36, R33 ;  /* 0x0000002124247221 */ /* 0x000fcc0000010000 */
[----:B------:R-:W1:Y:S01]  /*6dc0*/  MUFU.EX2 R39, R39 ;  /* 0x0000002700277308 */ /* 0x000e620000000800 */
[----:B--2---:R-:W-:-:S04]  /*6dd0*/  FADD.FTZ R7, R35, R4 ;  /* 0x0000000423077221 */ /* 0x004fc80000010000 */
[----:B0-----:R-:W-:Y:S01]  /*6de0*/  FADD.FTZ R6, R38, R7 ;  /* 0x0000000726067221 */ /* 0x001fe20000010000 */
[----:B------:R-:W-:-:S01]  /*6df0*/  FADD.FTZ R7, R37, R36 ;  /* 0x0000002425077221 */ /* 0x000fc20000010000 */
[C---:B-1----:R-:W-:Y:S02]  /*6e00*/  F2FP.SATFINITE.E4M3.F32.PACK_AB_MERGE_C R4, R39.reuse, R38, RZ ;  /* 0x000000262704723e */ /* 0x042fe400048070ff */
[----:B------:R-:W-:-:S02]  /*6e10*/  FADD.FTZ R6, R39, R6 ;  /* 0x0000000627067221 */ /* 0x000fc40000010000 */
[----:B------:R-:W-:Y:S01]  /*6e20*/  F2FP.SATFINITE.E4M3.F32.PACK_AB_MERGE_C R203, R35, R34, R4 ;  /* 0x0000002223cb723e */ /* 0x000fe20004807004 */
[----:B------:R-:W-:Y:S01]  /*6e30*/  VIADD R4, R136, 0xfffffffe ;  /* 0xfffffffe88047836 */ /* 0x000fe20000000000 */
[----:B------:R-:W-:Y:S06]  /*6e40*/  @P1 BRA `(.L_x_944) ;  /* 0x0000000000481947 */ /* 0x000fec0003800000 */
[C---:B------:R-:W-:Y:S01]  /*6e50*/  ISETP.GT.AND P1, PT, R137.reuse, RZ, PT ;  /* 0x000000ff8900720c */ /* 0x040fe20003f24270 */
[----:B------:R-:W-:-:S05]  /*6e60*/  VIADD R9, R137, 0xffffffff ;  /* 0xffffffff89097836 */ /* 0x000fca0000000000 */
[----:B------:R-:W-:-:S07]  /*6e70*/  R2UR UR6, R9 ;  /* 0x00000000090672ca */ /* 0x000fce00000e0000 */
[----:B------:R-:W-:Y:S08]  /*6e80*/  @P1 BRA `(.L_x_945) ;  /* 0x00000000001c1947 */ /* 0x000ff00003800000 */
[----:B------:R-:W-:Y:S02]  /*6e90*/  UISETP.NE.AND UP1, UPT, UR7, 0x1, UPT ;  /* 0x000000010700788c */ /* 0x000fe4000bf25270 */
[----:B------:R-:W-:-:S09]  /*6ea0*/  UIADD3 UR6, -UR10, URZ, URZ ;  /* 0x0000003f0a067290 */ /* 0x000fd2000fffe13f */
[----:B------:R-:W-:Y:S02]  /*6eb0*/  @UP1 ULDC.64 UR18, c[0x0][0x9e8] ;  /* 0x00027a0000121ab9 */ /* 0x000fe40000000a00 */
[----:B------:R-:W-:-:S04]  /*6ec0*/  UIMAD.WIDE.U32 UR10, UR6, UR18, URZ ;  /* 0x00000012060a72a5 */ /* 0x000fc8000f8e003f */
[----:B------:R-:W-:-:S04]  /*6ed0*/  @UP1 USHF.R.U32.HI UR6, URZ, UR19, UR11 ;  /* 0x000000133f061299 */ /* 0x000fc8000801160b */
[----:B------:R-:W-:Y:S01]  /*6ee0*/  ULOP3.LUT UR6, URZ, UR6, URZ, 0x33, !UPT ;  /* 0x000000063f067292 */ /* 0x000fe2000f8e333f */
[----:B------:R-:W-:Y:S11]  /*6ef0*/  BRA `(.L_x_946) ;  /* 0x0000000000107947 */ /* 0x000ff60003800000 */
.L_x_945:
[----:B------:R-:W-:-:S11]  /*6f00*/  UISETP.NE.AND UP1, UPT, UR7, 0x1, UPT ;  /* 0x000000010700788c */ /* 0x000fd6000bf25270 */
[----:B------:R-:W-:Y:S02]  /*6f10*/  @UP1 ULDC.64 UR18, c[0x0][0x9e8] ;  /* 0x00027a0000121ab9 */ /* 0x000fe40000000a00 */
[----:B------:R-:W-:-:S04]  /*6f20*/  UIMAD.WIDE.U32 UR10, UR6, UR18, URZ ;  /* 0x00000012060a72a5 */ /* 0x000fc8000f8e003f */
[----:B------:R-:W-:-:S12]  /*6f30*/  @UP1 USHF.R.U32.HI UR6, URZ, UR19, UR11 ;  /* 0x000000133f061299 */ /* 0x000fd8000801160b */
.L_x_946:
[----:B------:R-:W-:-:S04]  /*6f40*/  UIMAD UR6, UR6, UR7, UR7 ;  /* 0x00000007060672a4 */ /* 0x000fc8000f8e0207 */
[----:B------:R-:W-:-:S04]  /*6f50*/  UISETP.LT.AND UP1, UPT, UR14, UR6, UPT ;  /* 0x000000060e00728c */ /* 0x000fc8000bf21270 */
[----:B------:R-:W-:-:S12]  /*6f60*/  USEL UR14, UR14, UR6, UP1 ;  /* 0x000000060e0e7287 */ /* 0x000fd80008800000 */
.L_x_944:
[----:B------:R-:W-:Y:S01]  /*6f70*/  UMOV UR6, URZ ;  /* 0x0000003f00067c82 */ /* 0x000fe20008000000 */
[----:B------:R-:W-:Y:S01]  /*6f80*/  UMOV UR7, UR14 ;  /* 0x0000000e00077c82 */ /* 0x000fe20008000000 */
[----:B------:R-:W-:Y:S01]  /*6f90*/  CS2R R86, SRZ ;  /* 0x0000000000567805 */ /* 0x000fe2000001ff00 */
[----:B------:R-:W-:Y:S01]  /*6fa0*/  UIMAD.WIDE UR6, UR14, -0x6db6db6d, UR6 ;  /* 0x924924930e0678a5 */ /* 0x000fe2000f8e0206 */
[----:B------:R-:W-:Y:S02]  /*6fb0*/  CS2R R84, SRZ ;  /* 0x0000000000547805 */ /* 0x000fe4000001ff00 */
[----:B------:R-:W-:Y:S02]  /*6fc0*/  CS2R R82, SRZ ;  /* 0x0000000000527805 */ /* 0x000fe4000001ff00 */
[----:B------:R-:W-:Y:S01]  /*6fd0*/  CS2R R80, SRZ ;  /* 0x0000000000507805 */ /* 0x000fe2000001ff00 */
[----:B------:R-:W-:Y:S01]  /*6fe0*/  USHF.R.U32.HI UR6, URZ, 0x1f, UR7 ;  /* 0x0000001f3f067899 */ /* 0x000fe20008011607 */
[----:B------:R-:W-:-:S02]  /*6ff0*/  CS2R R78, SRZ ;  /* 0x00000000004e7805 */ /* 0x000fc4000001ff00 */
[----:B------:R-:W-:Y:S02]  /*7000*/  CS2R R76, SRZ ;  /* 0x00000000004c7805 */ /* 0x000fe4000001ff00 */
[----:B------:R-:W-:Y:S01]  /*7010*/  CS2R R74, SRZ ;  /* 0x00000000004a7805 */ /* 0x000fe2000001ff00 */
[----:B------:R-:W-:Y:S01]  /*7020*/  ULEA.HI.SX32 UR6, UR7, UR6, 0x19 ;  /* 0x0000000607067291 */ /* 0x000fe2000f8fca3f */
[----:B------:R-:W-:Y:S02]  /*7030*/  CS2R R72, SRZ ;  /* 0x0000000000487805 */ /* 0x000fe4000001ff00 */
[----:B------:R-:W-:Y:S02]  /*7040*/  CS2R R70, SRZ ;  /* 0x0000000000467805 */ /* 0x000fe4000001ff00 */
[----:B------:R-:W-:Y:S01]  /*7050*/  CS2R R68, SRZ ;  /* 0x0000000000447805 */ /* 0x000fe2000001ff00 */
[----:B------:R-:W-:Y:S01]  /*7060*/  UISETP.LT.AND UP1, UPT, UR38, UR6, UPT ;  /* 0x000000062600728c */ /* 0x000fe2000bf21270 */
[----:B------:R-:W-:-:S02]  /*7070*/  CS2R R66, SRZ ;  /* 0x0000000000427805 */ /* 0x000fc4000001ff00 */
[----:B------:R-:W-:Y:S02]  /*7080*/  CS2R R64, SRZ ;  /* 0x0000000000407805 */ /* 0x000fe4000001ff00 */
[----:B------:R-:W-:Y:S01]  /*7090*/  CS2R R62, SRZ ;  /* 0x00000000003e7805 */ /* 0x000fe2000001ff00 */
[----:B------:R-:W-:Y:S01]  /*70a0*/  USEL UR57, UR38, UR6, !UP1 ;  /* 0x0000000626397287 */ /* 0x000fe2000c800000 */
[----:B------:R-:W-:Y:S02]  /*70b0*/  CS2R R60, SRZ ;  /* 0x00000000003c7805 */ /* 0x000fe4000001ff00 */
[----:B------:R-:W-:Y:S02]  /*70c0*/  CS2R R58, SRZ ;  /* 0x00000000003a7805 */ /* 0x000fe4000001ff00 */
[----:B------:R-:W-:Y:S02]  /*70d0*/  CS2R R56, SRZ ;  /* 0x0000000000387805 */ /* 0x000fe4000001ff00 */
[----:B------:R-:W-:-:S02]  /*70e0*/  CS2R R54, SRZ ;  /* 0x0000000000367805 */ /* 0x000fc4000001ff00 */
[----:B------:R-:W-:Y:S02]  /*70f0*/  CS2R R52, SRZ ;  /* 0x0000000000347805 */ /* 0x000fe4000001ff00 */
[----:B------:R-:W-:Y:S02]  /*7100*/  ISETP.GE.AND P1, PT, R4, UR57, PT ;  /* 0x0000003904007c0c */ /* 0x000fe4000bf26270 */
        /* <DEDUP_REMOVED lines=13> */
[----:B------:R-:W-:Y:S01]  /*71e0*/  CS2R R24, SRZ ;  /* 0x0000000000187805 */ /* 0x000fe2000001ff00 */
[----:B------:R-:W-:Y:S06]  /*71f0*/  @!P1 BRA `(.L_x_947) ;  /* 0x0000005c002c9947 */ /* 0x000fec0003800000 */
[----:B------:R-:W-:Y:S01]  /*7200*/  IMAD.IADD R10, R18, 0x1, -R19 ;  /* 0x00000001120a7824 */ /* 0x000fe200078e0a13 */
[----:B------:R-:W-:Y:S01]  /*7210*/  ULDC UR52, c[0x0][0x9e4] ;  /* 0x0002790000347ab9 */ /* 0x000fe20000000800 */
[----:B------:R-:W-:Y:S01]  /*7220*/  IMAD.MOV.U32 R87, RZ, RZ, RZ ;  /* 0x000000ffff577224 */ /* 0x000fe200078e00ff */
[----:B------:R-:W-:Y:S01]  /*7230*/  ULDC UR53, c[0x0][0x9dc] ;  /* 0x0002770000357ab9 */ /* 0x000fe20000000800 */
[----:B------:R-:W-:Y:S01]  /*7240*/  IMAD.IADD R9, R5, 0x1, R10 ;  /* 0x0000000105097824 */ /* 0x000fe200078e020a */
[----:B------:R-:W-:-:S03]  /*7250*/  ULDC UR54, c[0x0][0x9e0] ;  /* 0x0002780000367ab9 */ /* 0x000fc60000000800 */
[----:B------:R-:W-:-:S05]  /*7260*/  VIADD R11, R9, 0x8 ;  /* 0x00000008090b7836 */ /* 0x000fca0000000000 */
[----:B------:R-:W-:-:S07]  /*7270*/  LOP3.LUT R13, RZ, R11, RZ, 0x33, !PT ;  /* 0x0000000bff0d7212 */ /* 0x000fce00078e33ff */
.L_x_965:
[----:B------:R-:W-:Y:S01]  /*7280*/  UIADD3 UR56, UR45, 0x1, URZ ;  /* 0x000000012d387890 */ /* 0x000fe2000fffe03f */
[----:B------:R-:W-:-:S03]  /*7290*/  ISETP.NE.AND P2, PT, RZ, UR43, PT ;  /* 0x0000002bff007c0c */ /* 0x000fc6000bf45270 */
[----:B------:R-:W-:-:S04]  /*72a0*/  UISETP.NE.AND UP1, UPT, UR56, 0x2, UPT ;  /* 0x000000023800788c */ /* 0x000fc8000bf25270 */
[----:B------:R-:W-:Y:S02]  /*72b0*/  USEL UR55, URZ, 0x1, UP1 ;  /* 0x000000013f377887 */ /* 0x000fe40008800000 */
[----:B------:R-:W-:Y:S02]  /*72c0*/  USEL UR56, UR56, URZ, UP1 ;  /* 0x0000003f38387287 */ /* 0x000fe40008800000 */
[----:B------:R-:W-:Y:S02]  /*72d0*/  ULOP3.LUT UR55, UR46, UR55, URZ, 0x3c, !UPT ;  /* 0x000000372e377292 */ /* 0x000fe4000f8e3c3f */
[----:B------:R-:W-:Y:S10]  /*72e0*/  @P2 BRA `(.L_x_948) ;  /* 0x00000000002c2947 */ /* 0x000ff40003800000 */
[----:B------:R-:W-:Y:S05]  /*72f0*/  @!P0 BRA `(.L_x_949) ;  /* 0x0000000000048947 */ /* 0x000fea0003800000 */
[----:B------:R-:W-:Y:S01]  /*7300*/  BPT.TRAP 0x1 ;  /* 0x000000040000795c */ /* 0x000fe20000300000 */
.L_x_949:
[----:B------:R-:W-:Y:S01]  /*7310*/  ULEA UR6, UR56, UR41, 0x3 ;  /* 0x0000002938067291 */ /* 0x000fe2000f8e183f */
[----:B------:R-:W-:-:S05]  /*7320*/  IMAD.U32 R12, RZ, RZ, UR55 ;  /* 0x00000037ff0c7e24 */ /* 0x000fca000f8e00ff */
[----:B------:R-:W-:-:S04]  /*7330*/  SHF.L.U32 R12, R12, 0x1f, RZ ;  /* 0x0000001f0c0c7819 */ /* 0x000fc800000006ff */
[----:B------:R0:W1:Y:S01]  /*7340*/  SYNCS.PHASECHK.TRANS64.TRYWAIT P1, [UR6+0x2e830], R12 ;  /* 0x02e8300cff0075a7 */ /* 0x0000620008020146 */
[----:B------:R-:W-:Y:S05]  /*7350*/  @!P0 BRA `(.L_x_950) ;  /* 0x0000000000048947 */ /* 0x000fea0003800000 */
[----:B------:R-:W-:Y:S01]  /*7360*/  BPT.TRAP 0x1 ;  /* 0x000000040000795c */ /* 0x000fe20000300000 */
.L_x_950:
[----:B-1----:R-:W-:Y:S05]  /*7370*/  @P1 BRA `(.L_x_948) ;  /* 0x0000000000081947 */ /* 0x002fea0003800000 */
[----:B------:R-:W1:Y:S02]  /*7380*/  SYNCS.PHASECHK.TRANS64.TRYWAIT P1, [UR6+0x2e830], R12 ;  /* 0x02e8300cff0075a7 */ /* 0x000e640008020146 */
[----:B-1----:R-:W-:Y:S05]  /*7390*/  @!P1 BRA `(.L_x_951) ;  /* 0x0000017000fc9947 */ /* 0x002fea0003800000 */
.L_x_948:
[----:B------:R-:W2:Y:S01]  /*73a0*/  S2R R14, SR_TID.X ;  /* 0x00000000000e7919 */ /* 0x000ea20000002100 */
        /* <DEDUP_REMOVED lines=24> */
[----:B--2---:R-:W-:Y:S01]  /*7530*/  SHF.R.U32.HI R14, RZ, 0x7, R14 ;  /* 0x00000007ff0e7819 */ /* 0x004fe2000001160e */
[----:B------:R-:W-:Y:S01]  /*7540*/  UIADD3 UR14, UR58, 0x6, URZ ;  /* 0x000000063a0e7890 */ /* 0x000fe2000fffe03f */
[----:B------:R-:W-:-:S03]  /*7550*/  UMOV UR15, 0x40000040 ;  /* 0x40000040000f7882 */ /* 0x000fc60000000000 */
[----:B01----:R-:W-:-:S05]  /*7560*/  VIADD R12, R14, 0x8 ;  /* 0x000000080e0c7836 */ /* 0x003fca0000000000 */
        /* <DEDUP_REMOVED lines=156> */
.L_x_953:
[----:B------:R-:W-:Y:S01]  /*7f30*/  ULEA UR6, UR45, UR41, 0x3 ;  /* 0x000000292d067291 */ /* 0x000fe2000f8e183f */
[----:B------:R-:W-:-:S05]  /*7f40*/  IMAD.U32 R12, RZ, RZ, UR46 ;  /* 0x0000002eff0c7e24 */ /* 0x000fca000f8e00ff */
[----:B------:R-:W-:-:S04]  /*7f50*/  SHF.L.U32 R12, R12, 0x1f, RZ ;  /* 0x0000001f0c0c7819 */ /* 0x000fc800000006ff */
[----:B------:R0:W1:Y:S01]  /*7f60*/  SYNCS.PHASECHK.TRANS64.TRYWAIT P1, [UR6+0x2e850], R12 ;  /* 0x02e8500cff0075a7 */ /* 0x0000620008020146 */
[----:B------:R-:W-:Y:S05]  /*7f70*/  @!P0 BRA `(.L_x_954) ;  /* 0x0000000000048947 */ /* 0x000fea0003800000 */
[----:B------:R-:W-:Y:S01]  /*7f80*/  BPT.TRAP 0x1 ;  /* 0x000000040000795c */ /* 0x000fe20000300000 */
.L_x_954:
[----:B-1----:R-:W-:Y:S05]  /*7f90*/  @P1 BRA `(.L_x_952) ;  /* 0x0000000000081947 */ /* 0x002fea0003800000 */
[----:B------:R-:W1:Y:S02]  /*7fa0*/  SYNCS.PHASECHK.TRANS64.TRYWAIT P1, [UR6+0x2e850], R12 ;  /* 0x02e8500cff0075a7 */ /* 0x000e640008020146 */
[----:B-1----:R-:W-:Y:S05]  /*7fb0*/  @!P1 BRA `(.L_x_955) ;  /* 0x00000168000c9947 */ /* 0x002fea0003800000 */
.L_x_952:
[----:B------:R-:W-:Y:S01]  /*7fc0*/  UIADD3 UR6, UR41, 0x400, URZ ;  /* 0x0000040029067890 */ /* 0x000fe2000fffe03f */
[----:B------:R-:W-:Y:S01]  /*7fd0*/  WARPGROUP.ARRIVE ;  /* 0x00000000000079c5 */ /* 0x000fe20000000000 */
[----:B------:R-:W-:-:S05]  /*7fe0*/  UMOV UR7, 0xc0000010 ;  /* 0xc000001000077882 */ /* 0x000fca0000000000 */
[----:B------:R-:W2:Y:S01]  /*7ff0*/  S2R R14, SR_TID.X ;  /* 0x00000000000e7919 */ /* 0x000ea20000002100 */
[----:B------:R-:W-:Y:S01]  /*8000*/  USHF.R.U32.HI UR6, URZ, 0x4, UR6 ;  /* 0x000000043f067899 */ /* 0x000fe20008011606 */
[----:B01----:R-:W-:Y:S02]  /*8010*/  IMAD.U32 R12, RZ, RZ, UR56 ;  /* 0x00000038ff0c7e24 */ /* 0x003fe4000f8e00ff */
[----:B------:R-:W-:Y:S01]  /*8020*/  IMAD R21, R4, -0xe0, RZ ;  /* 0xffffff2004157824 */ /* 0x000fe200078e02ff */
[----:B------:R-:W-:-:S04]  /*8030*/  ULOP3.LUT UR6, UR6, 0x3fff, URZ, 0xc0, !UPT ;  /* 0x00003fff06067892 */ /* 0x000fc8000f8ec03f */
[----:B------:R-:W-:Y:S01]  /*8040*/  ULOP3.LUT UR6, UR6, 0x10000, URZ, 0xfc, !UPT ;  /* 0x0001000006067892 */ /* 0x000fe2000f8efc3f */
[----:B------:R-:W-:-:S03]  /*8050*/  IADD3 R20, R21, 0x1, R18 ;  /* 0x0000000115147810 */ /* 0x000fc60007ffe012 */
[----:B------:R-:W-:Y:S02]  /*8060*/  UIMAD UR10, UR45, 0x700, UR6 ;  /* 0x000007002d0a78a4 */ /* 0x000fe4000f8e0206 */
[----:B------:R-:W-:-:S04]  /*8070*/  IMAD.IADD R20, R20, 0x1, -R19 ;  /* 0x0000000114147824 */ /* 0x000fc800078e0a13 */
[----:B------:R-:W-:Y:S01]  /*8080*/  IMAD R20, R17, -0x2, R20 ;  /* 0xfffffffe11147824 */ /* 0x000fe200078e0214 */
[----:B------:R-:W-:Y:S02]  /*8090*/  UMOV UR6, UR10 ;  /* 0x0000000a00067c82 */ /* 0x000fe40008000000 */
[----:B------:R-:W-:Y:S01]  /*80a0*/  QGMMA.64x128x32.F32.E4M3.E4M3 R24, R224, gdesc[UR4], R24, gsb0 ;  /* 0x01e00004e0187df3 */ /* 0x000fe20008000818 */
[----:B------:R-:W-:Y:S01]  /*80b0*/  UIADD3 UR6, UR10, 0x100, URZ ;  /* 0x000001000a067890 */ /* 0x000fe2000fffe03f */
        /* <DEDUP_REMOVED lines=35> */
[----:B------:R-:W-:Y:S02]  /*82f0*/  ULOP3.LUT UR6, URZ, UR53, URZ, 0x33, !UPT ;  /* 0x000000353f067292 */ /* 0x000fe4000f8e333f */
[----:B------:R-:W-:Y:S02]  /*8300*/  WARPGROUP.DEPBAR.LE gsb0, 0x0 ;  /* 0x00008000000079c5 */ /* 0x000fe40000010000 */
[----:B------:R0:W-:Y:S06]  /*8310*/  BAR.ARV R14, 0x100 ;  /* 0x0004000e0000751d */ /* 0x0001ec0000002000 */
[----:B------:R1:W-:Y:S01]  /*8320*/  @!P1 SYNCS.ARRIVE.TRANS64.RED.A1T0 RZ, [R12+URZ], RZ ;  /* 0x000000ff0cff99a7 */ /* 0x0003e2000810043f */
[----:B------:R-:W-:Y:S01]  /*8330*/  PLOP3.LUT P1, PT, PT, PT, UP0, 0x40, 0x0 ;  /* 0x000000000000781c */ /* 0x000fe20003f2e808 */
[----:B------:R-:W-:-:S02]  /*8340*/  VIADD R200, R20, UR54 ;  /* 0x0000003614c87c36 */ /* 0x000fc40008000000 */
[----:B------:R-:W-:Y:S02]  /*8350*/  VIADD R20, R20, UR6 ;  /* 0x0000000614147c36 */ /* 0x000fe40008000000 */
[----:B------:R-:W-:Y:S02]  /*8360*/  IMAD.IADD R15, R5, 0x1, R200 ;  /* 0x00000001050f7824 */ /* 0x000fe400078e02c8 */
[----:B-1----:R-:W-:Y:S02]  /*8370*/  IMAD R12, R17, -0x2, R21 ;  /* 0xfffffffe110c7824 */ /* 0x002fe400078e0215 */
[----:B0-----:R-:W-:-:S04]  /*8380*/  IMAD.IADD R14, R5, 0x1, R20 ;  /* 0x00000001050e7824 */ /* 0x001fc800078e0214 */
[----:B------:R-:W-:Y:S05]  /*8390*/  @P1 BRA `(.L_x_956) ;  /* 0x0000000000581947 */ /* 0x000fea0003800000 */
[----:B------:R-:W-:Y:S01]  /*83a0*/  ISETP.GT.AND P1, PT, R9, -0x1, PT ;  /* 0xffffffff0900780c */ /* 0x000fe20003f24270 */
[----:B------:R-:W-:-:S12]  /*83b0*/  BSSY B0, `(.L_x_957) ;  /* 0x0000011000007945 */ /* 0x000fd80003800000 */
[----:B------:R-:W-:Y:S05]  /*83c0*/  @P1 BRA `(.L_x_958) ;  /* 0x0000000000241947 */ /* 0x000fea0003800000 */
[----:B------:R-:W-:Y:S02]  /*83d0*/  IMAD.U32 R204, RZ, RZ, UR52 ;  /* 0x00000034ffcc7e24 */ /* 0x000fe4000f8e00ff */
[----:B------:R-:W-:-:S03]  /*83e0*/  IMAD.IADD R201, R5, 0x1, R10 ;  /* 0x0000000105c97824 */ /* 0x000fc600078e020a */
[----:B------:R-:W-:Y:S02]  /*83f0*/  ISETP.NE.AND P1, PT, R204, 0x1, PT ;  /* 0x00000001cc00780c */ /* 0x000fe40003f25270 */
[----:B------:R-:W-:-:S11]  /*8400*/  LOP3.LUT R201, RZ, R201, RZ, 0x33, !PT ;  /* 0x000000c9ffc97212 */ /* 0x000fd600078e33ff */
[----:B------:R-:W0:Y:S02]  /*8410*/  @P1 LDC.64 R202, c[0x0][0x9e8] ;  /* 0x00027a00ffca1b82 */ /* 0x000e240000000a00 */
[----:B0-----:R-:W-:-:S05]  /*8420*/  @P1 IMAD.HI.U32 R202, R201, R202, RZ ;  /* 0x000000cac9ca1227 */ /* 0x001fca00078e00ff */
[----:B------:R-:W-:-:S04]  /*8430*/  @P1 SHF.R.U32.HI R201, RZ, R203, R202 ;  /* 0x000000cbffc91219 */ /* 0x000fc800000116ca */
[----:B------:R-:W-:Y:S01]  /*8440*/  LOP3.LUT R201, RZ, R201, RZ, 0x33, !PT ;  /* 0x000000c9ffc97212 */ /* 0x000fe200078e33ff */
[----:B------:R-:W-:Y:S06]  /*8450*/  BRA `(.L_x_959) ;  /* 0x0000000000187947 */ /* 0x000fec0003800000 */
.L_x_958:
[----:B------:R-:W-:Y:S02]  /*8460*/  IMAD.U32 R204, RZ, RZ, UR52 ;  /* 0x00000034ffcc7e24 */ /* 0x000fe4000f8e00ff */
[----:B------:R-:W-:-:S03]  /*8470*/  IMAD.MOV.U32 R201, RZ, RZ, R9 ;  /* 0x000000ffffc97224 */ /* 0x000fc600078e0009 */
[----:B------:R-:W-:-:S13]  /*8480*/  ISETP.NE.AND P1, PT, R204, 0x1, PT ;  /* 0x00000001cc00780c */ /* 0x000fda0003f25270 */
[----:B------:R-:W0:Y:S02]  /*8490*/  @P1 LDC.64 R202, c[0x0][0x9e8] ;  /* 0x00027a00ffca1b82 */ /* 0x000e240000000a00 */
[----:B0-----:R-:W-:-:S05]  /*84a0*/  @P1 IMAD.HI.U32 R202, R9, R202, RZ ;  /* 0x000000ca09ca1227 */ /* 0x001fca00078e00ff */
[----:B------:R-:W-:-:S07]  /*84b0*/  @P1 SHF.R.U32.HI R201, RZ, R203, R202 ;  /* 0x000000cbffc91219 */ /* 0x000fce00000116ca */
.L_x_959:
[----:B------:R-:W-:Y:S05]  /*84c0*/  BSYNC B0 ;  /* 0x0000000000007941 */ /* 0x000fea0003800000 */
.L_x_957:
[----:B------:R-:W-:-:S05]  /*84d0*/  IMAD R201, R201, R204, R12 ;  /* 0x000000ccc9c97224 */ /* 0x000fca00078e020c */
[----:B------:R-:W-:Y:S02]  /*84e0*/  VIADDMNMX R15, R201, R204, R15, PT ;  /* 0x000000ccc90f7246 */ /* 0x000fe4000380010f */
[----:B------:R-:W-:-:S07]  /*84f0*/  VIMNMX R14, R14, R201, !PT ;  /* 0x000000c90e0e7248 */ /* 0x000fce0007fe0100 */
.L_x_956:
[C---:B------:R-:W-:Y:S02]  /*8500*/  ISETP.GE.AND P1, PT, R21.reuse, 0x2, PT ;  /* 0x000000021500780c */ /* 0x040fe40003f26270 */
[C---:B------:R-:W-:Y:S02]  /*8510*/  ISETP.GE.AND P2, PT, R21.reuse, 0x9, PT ;  /* 0x000000091500780c */ /* 0x040fe40003f46270 */
[----:B------:R-:W-:Y:S02]  /*8520*/  LOP3.LUT R2, R2, 0xffffefff, RZ, 0xc0, !PT ;  /* 0xffffefff02027812 */ /* 0x000fe400078ec0ff */
[----:B------:R-:W-:Y:S02]  /*8530*/  ISETP.GE.AND P3, PT, R21, 0xa, PT ;  /* 0x0000000a1500780c */ /* 0x000fe40003f66270 */
[----:B------:R-:W-:Y:S02]  /*8540*/  LOP3.LUT R16, R16, 0xfffffffd, RZ, 0xc0, !PT ;  /* 0xfffffffd10107812 */ /* 0x000fe400078ec0ff */
[----:B------:R-:W-:-:S02]  /*8550*/  IADD3 R200, R200, 0x8, R5 ;  /* 0x00000008c8c87810 */ /* 0x000fc40007ffe005 */
[----:B------:R-:W-:Y:S02]  /*8560*/  IADD3 R20, R20, 0x8, R5 ;  /* 0x0000000814147810 */ /* 0x000fe40007ffe005 */
[----:B------:R-:W-:Y:S02]  /*8570*/  @P1 LOP3.LUT R2, R2, 0x1000, RZ, 0xfc, !PT ;  /* 0x0000100002021812 */ /* 0x000fe400078efcff */
[----:B------:R-:W-:Y:S02]  /*8580*/  ISETP.GT.AND P1, PT, R14, 0x1, !P1 ;  /* 0x000000010e00780c */ /* 0x000fe40004f24270 */
[----:B------:R-:W-:Y:S02]  /*8590*/  LOP3.LUT R2, R2, 0xffffdfff, RZ, 0xc0, !PT ;  /* 0xffffdfff02027812 */ /* 0x000fe400078ec0ff */
[----:B------:R-:W-:Y:S02]  /*85a0*/  ISETP.LT.OR P1, PT, R15, 0x2, P1 ;  /* 0x000000020f00780c */ /* 0x000fe40000f21670 */
[----:B------:R-:W-:-:S02]  /*85b0*/  @P2 LOP3.LUT R2, R2, 0x2000, RZ, 0xfc, !PT ;  /* 0x0000200002022812 */ /* 0x000fc400078efcff */
[----:B------:R-:W-:Y:S02]  /*85c0*/  FSEL R185, R185, -INF , !P1 ;  /* 0xff800000b9b97808 */ /* 0x000fe40004800000 */
[----:B------:R-:W-:Y:S02]  /*85d0*/  LOP3.LUT R2, R2, 0xffffbfff, RZ, 0xc0, !PT ;  /* 0xffffbfff02027812 */ /* 0x000fe400078ec0ff */
[----:B------:R-:W-:Y:S02]  /*85e0*/  ISETP.GT.AND P2, PT, R14, 0x8, !P2 ;  /* 0x000000080e00780c */ /* 0x000fe40005744270 */
[----:B------:R-:W-:Y:S02]  /*85f0*/  @P3 LOP3.LUT R2, R2, 0x4000, RZ, 0xfc, !PT ;  /* 0x0000400002023812 */ /* 0x000fe400078efcff */
[----:B------:R-:W-:Y:S02]  /*8600*/  ISETP.GT.AND P1, PT, R14, 0x9, !P3 ;  /* 0x000000090e00780c */ /* 0x000fe40005f24270 */
[----:B------:R-:W-:-:S02]  /*8610*/  ISETP.GE.AND P3, PT, R21, 0x11, PT ;  /* 0x000000111500780c */ /* 0x000fc40003f66270 */
[C---:B------:R-:W-:Y:S02]  /*8620*/  ISETP.LT.OR P2, PT, R15.reuse, 0x9, P2 ;  /* 0x000000090f00780c */ /* 0x040fe40001741670 */
[----:B------:R-:W-:Y:S02]  /*8630*/  ISETP.LT.OR P1, PT, R15, 0xa, P1 ;  /* 0x0000000a0f00780c */ /* 0x000fe40000f21670 */
[----:B------:R-:W-:Y:S02]  /*8640*/  FSEL R188, R188, -INF , !P2 ;  /* 0xff800000bcbc7808 */ /* 0x000fe40005000000 */
[----:B------:R-:W-:Y:S02]  /*8650*/  ISETP.GE.AND P2, PT, R21, 0x12, PT ;  /* 0x000000121500780c */ /* 0x000fe40003f46270 */
[----:B------:R-:W-:Y:S02]  /*8660*/  LOP3.LUT R2, R2, 0xffff7fff, RZ, 0xc0, !PT ;  /* 0xffff7fff02027812 */ /* 0x000fe400078ec0ff */
[----:B------:R-:W-:-:S02]  /*8670*/  FSEL R189, R189, -INF , !P1 ;  /* 0xff800000bdbd7808 */ /* 0x000fc40004800000 */
[----:B------:R-:W-:Y:S02]  /*8680*/  ISETP.GT.AND P1, PT, R14, 0x10, !P3 ;  /* 0x000000100e00780c */ /* 0x000fe40005f24270 */
[----:B------:R-:W-:Y:S02]  /*8690*/  @P3 LOP3.LUT R2, R2, 0x8000, RZ, 0xfc, !PT ;  /* 0x0000800002023812 */ /* 0x000fe400078efcff */
[----:B------:R-:W-:Y:S02]  /*86a0*/  ISETP.LT.OR P1, PT, R15, 0x11, P1 ;  /* 0x000000110f00780c */ /* 0x000fe40000f21670 */
[----:B------:R-:W-:Y:S02]  /*86b0*/  LOP3.LUT R2, R2, 0xfffeffff, RZ, 0xc0, !PT ;  /* 0xfffeffff02027812 */ /* 0x000fe400078ec0ff */
[----:B------:R-:W-:Y:S02]  /*86c0*/  FSEL R192, R192, -INF , !P1 ;  /* 0xff800000c0c07808 */ /* 0x000fe40004800000 */
[----:B------:R-:W-:-:S02]  /*86d0*/  @P2 LOP3.LUT R2, R2, 0x10000, RZ, 0xfc, !PT ;  /* 0x0001000002022812 */ /* 0x000fc400078efcff */
[----:B------:R-:W-:Y:S02]  /*86e0*/  ISETP.GT.AND P1, PT, R14, 0x11, !P2 ;  /* 0x000000110e00780c */ /* 0x000fe40005724270 */
[----:B------:R-:W-:Y:S02]  /*86f0*/  ISETP.GE.AND P2, PT, R21, 0x19, PT ;  /* 0x000000191500780c */ /* 0x000fe40003f46270 */
[----:B------:R-:W-:Y:S02]  /*8700*/  ISETP.LT.OR P1, PT, R15, 0x12, P1 ;  /* 0x000000120f00780c */ /* 0x000fe40000f21670 */
[----:B------:R-:W-:Y:S02]  /*8710*/  LOP3.LUT R2, R2, 0xfffbffff, RZ, 0xc0, !PT ;  /* 0xfffbffff02027812 */ /* 0x000fe400078ec0ff */
[----:B------:R-:W-:Y:S02]  /*8720*/  FSEL R193, R193, -INF , !P1 ;  /* 0xff800000c1c17808 */ /* 0x000fe40004800000 */
[----:B------:R-:W-:-:S02]  /*8730*/  ISETP.GT.AND P1, PT, R14, 0x18, !P2 ;  /* 0x000000180e00780c */ /* 0x000fc40005724270 */
[----:B------:R-:W-:Y:S02]  /*8740*/  ISETP.GE.AND P3, PT, R21, 0x22, PT ;  /* 0x000000221500780c */ /* 0x000fe40003f66270 */
[----:B------:R-:W-:Y:S02]  /*8750*/  ISETP.LT.OR P1, PT, R15, 0x19, P1 ;  /* 0x000000190f00780c */ /* 0x000fe40000f21670 */
[----:B------:R-:W-:Y:S02]  /*8760*/  @P2 LOP3.LUT R2, R2, 0x40000, RZ, 0xfc, !PT ;  /* 0x0004000002022812 */ /* 0x000fe400078efcff */
[----:B------:R-:W-:Y:S02]  /*8770*/  ISETP.GE.AND P2, PT, R21, 0x1a, PT ;  /* 0x0000001a1500780c */ /* 0x000fe40003f46270 */
[----:B------:R-:W-:Y:S02]  /*8780*/  FSEL R196, R196, -INF , !P1 ;  /* 0xff800000c4c47808 */ /* 0x000fe40004800000 */
[----:B------:R-:W-:-:S02]  /*8790*/  ISETP.GT.AND P1, PT, R14, 0x19, !P2 ;  /* 0x000000190e00780c */ /* 0x000fc40005724270 */
[----:B------:R-:W-:Y:S02]  /*87a0*/  LOP3.LUT R2, R2, 0xfffdffff, RZ, 0xc0, !PT ;  /* 0xfffdffff02027812 */ /* 0x000fe400078ec0ff */
[----:B------:R-:W-:Y:S02]  /*87b0*/  ISETP.LT.OR P1, PT, R15, 0x1a, P1 ;  /* 0x0000001a0f00780c */ /* 0x000fe40000f21670 */
[----:B------:R-:W-:Y:S02]  /*87c0*/  @P3 LOP3.LUT R16, R16, 0x2, RZ, 0xfc, !PT ;  /* 0x0000000210103812 */ /* 0x000fe400078efcff */
[----:B------:R-:W-:Y:S02]  /*87d0*/  FSEL R197, R197, -INF , !P1 ;  /* 0xff800000c5c57808 */ /* 0x000fe40004800000 */
[----:B------:R-:W-:Y:S02]  /*87e0*/  ISETP.GE.AND P1, PT, R21, 0x21, PT ;  /* 0x000000211500780c */ /* 0x000fe40003f26270 */
[----:B------:R-:W-:-:S02]  /*87f0*/  @P2 LOP3.LUT R2, R2, 0x20000, RZ, 0xfc, !PT ;  /* 0x0002000002022812 */ /* 0x000fc400078efcff */
[----:B------:R-:W-:Y:S02]  /*8800*/  ISETP.GT.AND P2, PT, R14, 0x20, !P1 ;  /* 0x000000200e00780c */ /* 0x000fe40004f44270 */
[----:B------:R-:W-:Y:S02]  /*8810*/  LOP3.LUT R16, R16, 0xfffffffb, RZ, 0xc0, !PT ;  /* 0xfffffffb10107812 */ /* 0x000fe400078ec0ff */
[----:B------:R-:W-:Y:S02]  /*8820*/  ISETP.LT.OR P2, PT, R15, 0x21, P2 ;  /* 0x000000210f00780c */ /* 0x000fe40001741670 */
[----:B------:R-:W-:Y:S02]  /*8830*/  LOP3.LUT R2, R2, 0xffffff7f, RZ, 0xc0, !PT ;  /* 0xffffff7f02027812 */ /* 0x000fe400078ec0ff */
[----:B------:R-:W-:Y:S02]  /*8840*/  FSEL R168, R168, -INF , !P2 ;  /* 0xff800000a8a87808 */ /* 0x000fe40005000000 */
[----:B------:R-:W-:-:S02]  /*8850*/  ISETP.GT.AND P2, PT, R14, 0x21, !P3 ;  /* 0x000000210e00780c */ /* 0x000fc40005f44270 */
        /* <DEDUP_REMOVED lines=274> */
[----:B------:R-:W-:-:S13]  /*9980*/  PLOP3.LUT P6, PT, PT, PT, UP0, 0x40, 0x0 ;  /* 0x000000000000781c */ /* 0x000fda0003fce808 */
[----:B------:R-:W-:Y:S05]  /*9990*/  @P6 BRA `(.L_x_960) ;  /* 0x0000000000546947 */ /* 0x000fea0003800000 */
[----:B------:R-:W-:Y:S01]  /*99a0*/  ISETP.GT.AND P6, PT, R11, -0x1, PT ;  /* 0xffffffff0b00780c */ /* 0x000fe20003fc4270 */
[----:B------:R-:W-:-:S12]  /*99b0*/  BSSY B0, `(.L_x_961) ;  /* 0x0000010000007945 */ /* 0x000fd80003800000 */
[----:B------:R-:W-:Y:S05]  /*99c0*/  @P6 BRA `(.L_x_962) ;  /* 0x0000000000206947 */ /* 0x000fea0003800000 */
[----:B------:R-:W-:-:S05]  /*99d0*/  IMAD.U32 R201, RZ, RZ, UR52 ;  /* 0x00000034ffc97e24 */ /* 0x000fca000f8e00ff */
[----:B------:R-:W-:-:S13]  /*99e0*/  ISETP.NE.AND P6, PT, R201, 0x1, PT ;  /* 0x00000001c900780c */ /* 0x000fda0003fc5270 */
[----:B------:R-:W0:Y:S02]  /*99f0*/  @P6 LDC.64 R14, c[0x0][0x9e8] ;  /* 0x00027a00ff0e6b82 */ /* 0x000e240000000a00 */
[----:B0-----:R-:W-:-:S04]  /*9a00*/  @P6 IMAD.HI.U32 R202, R13, R14, RZ ;  /* 0x0000000e0dca6227 */ /* 0x001fc800078e00ff */
[----:B------:R-:W-:Y:S01]  /*9a10*/  IMAD.MOV.U32 R14, RZ, RZ, R13 ;  /* 0x000000ffff0e7224 */ /* 0x000fe200078e000d */
[----:B------:R-:W-:-:S04]  /*9a20*/  @P6 SHF.R.U32.HI R14, RZ, R15, R202 ;  /* 0x0000000fff0e6219 */ /* 0x000fc800000116ca */
[----:B------:R-:W-:Y:S01]  /*9a30*/  LOP3.LUT R21, RZ, R14, RZ, 0x33, !PT ;  /* 0x0000000eff157212 */ /* 0x000fe200078e33ff */
[----:B------:R-:W-:Y:S06]  /*9a40*/  BRA `(.L_x_963) ;  /* 0x0000000000187947 */ /* 0x000fec0003800000 */
.L_x_962:
[----:B------:R-:W-:Y:S02]  /*9a50*/  IMAD.U32 R201, RZ, RZ, UR52 ;  /* 0x00000034ffc97e24 */ /* 0x000fe4000f8e00ff */
[----:B------:R-:W-:-:S03]  /*9a60*/  IMAD.MOV.U32 R21, RZ, RZ, R11 ;  /* 0x000000ffff157224 */ /* 0x000fc600078e000b */
[----:B------:R-:W-:-:S13]  /*9a70*/  ISETP.NE.AND P6, PT, R201, 0x1, PT ;  /* 0x00000001c900780c */ /* 0x000fda0003fc5270 */
[----:B------:R-:W0:Y:S02]  /*9a80*/  @P6 LDC.64 R14, c[0x0][0x9e8] ;  /* 0x00027a00ff0e6b82 */ /* 0x000e240000000a00 */
[----:B0-----:R-:W-:-:S05]  /*9a90*/  @P6 IMAD.HI.U32 R14, R11, R14, RZ ;  /* 0x0000000e0b0e6227 */ /* 0x001fca00078e00ff */
[----:B------:R-:W-:-:S07]  /*9aa0*/  @P6 SHF.R.U32.HI R21, RZ, R15, R14 ;  /* 0x0000000fff156219 */ /* 0x000fce000001160e */
.L_x_963:
[----:B------:R-:W-:Y:S05]  /*9ab0*/  BSYNC B0 ;  /* 0x0000000000007941 */ /* 0x000fea0003800000 */
.L_x_961:
[----:B------:R-:W-:-:S05]  /*9ac0*/  IMAD R15, R21, R201, R12 ;  /* 0x000000c9150f7224 */ /* 0x000fca00078e020c */
[----:B------:R-:W-:Y:S02]  /*9ad0*/  VIADDMNMX R200, R15, R201, R200, PT ;  /* 0x000000c90fc87246 */ /* 0x000fe400038001c8 */
[----:B------:R-:W-:-:S07]  /*9ae0*/  VIMNMX R20, R20, R15, !PT ;  /* 0x0000000f14147248 */ /* 0x000fce0007fe0100 */
.L_x_960:
[----:B------:R-:W-:Y:S01]  /*9af0*/  ISETP.GT.AND P1, PT, R20, 0x20, !P1 ;  /* 0x000000201400780c */ /* 0x000fe20004f24270 */
[----:B------:R-:W-:Y:S01]  /*9b00*/  IMAD.U32 R21, RZ, RZ, UR37 ;  /* 0x00000025ff157e24 */ /* 0x000fe2000f8e00ff */
        /* <DEDUP_REMOVED lines=139> */
[----:B------:R-:W0:Y:S01]  /*a3c0*/  SHFL.BFLY PT, R15, R14, 0x2, 0x1f ;  /* 0x0c401f000e0f7f89 */ /* 0x000e2200000e0000 */
        /* <DEDUP_REMOVED lines=10> */
[C---:B------:R-:W-:Y:S02]  /*a470*/  ISETP.GT.AND P1, PT, R20.reuse, 0x78, !P1 ;  /* 0x000000781400780c */ /* 0x040fe40004f24270 */
[----:B------:R-:W-:Y:S02]  /*a480*/  ISETP.GT.AND P5, PT, R20, 0xd8, !P5 ;  /* 0x000000d81400780c */ /* 0x000fe40006fa4270 */
[----:B------:R-:W-:Y:S02]  /*a490*/  ISETP.LT.OR P1, PT, R200, 0x79, P1 ;  /* 0x00000079c800780c */ /* 0x000fe40000f21670 */
[----:B0-----:R-:W-:Y:S02]  /*a4a0*/  FMNMX.FTZ R201, R14, R15, !PT ;  /* 0x0000000f0ec97209 */ /* 0x001fe40007810000 */
[----:B------:R-:W-:Y:S02]  /*a4b0*/  FSEL R150, R150, -INF , !P1 ;  /* 0xff80000096967808 */ /* 0x000fe40004800000 */
[----:B------:R-:W-:Y:S01]  /*a4c0*/  LOP3.LUT P1, RZ, R16, 0x200000, RZ, 0xc0, !PT ;  /* 0x0020000010ff7812 */ /* 0x000fe2000782c0ff */
[----:B------:R-:W0:Y:S01]  /*a4d0*/  SHFL.BFLY PT, R12, R201, 0x1, 0x1f ;  /* 0x0c201f00c90c7f89 */ /* 0x000e2200000e0000 */
[----:B------:R-:W-:-:S02]  /*a4e0*/  ISETP.LT.OR P3, PT, R200, 0xd1, P3 ;  /* 0x000000d1c800780c */ /* 0x000fc40001f61670 */
[----:B------:R-:W-:Y:S02]  /*a4f0*/  ISETP.GT.AND P1, PT, R20, 0x79, !P1 ;  /* 0x000000791400780c */ /* 0x000fe40004f24270 */
[C---:B------:R-:W-:Y:S02]  /*a500*/  ISETP.LT.OR P4, PT, R200.reuse, 0xd2, P4 ;  /* 0x000000d2c800780c */ /* 0x040fe40002781670 */
[----:B------:R-:W-:Y:S02]  /*a510*/  ISETP.LT.OR P1, PT, R200, 0x7a, P1 ;  /* 0x0000007ac800780c */ /* 0x000fe40000f21670 */
[----:B------:R-:W-:Y:S02]  /*a520*/  FSEL R98, R98, -INF , !P3 ;  /* 0xff80000062627808 */ /* 0x000fe40005800000 */
[----:B------:R-:W-:Y:S02]  /*a530*/  FSEL R151, R151, -INF , !P1 ;  /* 0xff80000097977808 */ /* 0x000fe40004800000 */
[----:B------:R-:W-:-:S02]  /*a540*/  LOP3.LUT P1, RZ, R16, 0x100000, RZ, 0xc0, !PT ;  /* 0x0010000010ff7812 */ /* 0x000fc4000782c0ff */
[----:B------:R-:W-:Y:S02]  /*a550*/  ISETP.LT.OR P5, PT, R200, 0xd9, P5 ;  /* 0x000000d9c800780c */ /* 0x000fe40002fa1670 */
[----:B------:R-:W-:Y:S02]  /*a560*/  ISETP.GT.AND P1, PT, R20, 0x80, !P1 ;  /* 0x000000801400780c */ /* 0x000fe40004f24270 */
[----:B------:R-:W-:Y:S02]  /*a570*/  FSEL R102, R102, -INF , !P5 ;  /* 0xff80000066667808 */ /* 0x000fe40006800000 */
[----:B------:R-:W-:Y:S02]  /*a580*/  ISETP.LT.OR P1, PT, R200, 0x81, P1 ;  /* 0x00000081c800780c */ /* 0x000fe40000f21670 */
[----:B0-----:R-:W-:Y:S02]  /*a590*/  FMNMX.FTZ R12, R201, R12, !PT ;  /* 0x0000000cc90c7209 */ /* 0x001fe40007810000 */
        /* <DEDUP_REMOVED lines=108> */
[----:B------:R-:W-:Y:S02]  /*ac60*/  ISETP.LT.OR P2, PT, R200, 0xda, P2 ;  /* 0x000000dac800780c */ /* 0x000fe40001741670 */
[----:B------:R-:W-:Y:S02]  /*ac70*/  FSEL R21, R21, RZ, P1 ;  /* 0x000000ff15157208 */ /* 0x000fe40000800000 */
[----:B------:R-:W-:-:S03]  /*ac80*/  FSEL R103, R103, -INF , !P2 ;  /* 0xff80000067677808 */ /* 0x000fc60005000000 */
[--C-:B------:R-:W-:Y:S01]  /*ac90*/  FFMA.FTZ R186, R192, UR37, -R21.reuse ;  /* 0x00000025c0ba7c23 */ /* 0x100fe20008010815 */
[----:B------:R-:W-:Y:S01]  /*aca0*/  FMNMX.FTZ R192, R15, R0, !PT ;  /* 0x000000000fc07209 */ /* 0x000fe20007810000 */
[--C-:B------:R-:W-:Y:S01]  /*acb0*/  FFMA.FTZ R14, R184, UR37, -R21.reuse ;  /* 0x00000025b80e7c23 */ /* 0x100fe20008010815 */
[----:B------:R-:W-:-:S01]  /*acc0*/  FFMA.FTZ R184, R188, UR37, -R21 ;  /* 0x00000025bcb87c23 */ /* 0x000fc20008010815 */
[--C-:B------:R-:W-:Y:S01]  /*acd0*/  FFMA.FTZ R188, R196, UR37, -R21.reuse ;  /* 0x00000025c4bc7c23 */ /* 0x100fe20008010815 */
[----:B------:R-:W-:Y:S01]  /*ace0*/  FMNMX.FTZ R201, R187, R192, !PT ;  /* 0x000000c0bbc97209 */ /* 0x000fe20007810000 */
[--C-:B------:R-:W-:Y:S01]  /*acf0*/  FFMA.FTZ R196, R108, UR37, -R21.reuse ;  /* 0x000000256cc47c23 */ /* 0x100fe20008010815 */
[----:B------:R-:W-:Y:S01]  /*ad00*/  FSEL R108, R99, -INF , !P4 ;  /* 0xff800000636c7808 */ /* 0x000fe20006000000 */
[--C-:B------:R-:W-:Y:S01]  /*ad10*/  FFMA.FTZ R185, R185, UR37, -R21.reuse ;  /* 0x00000025b9b97c23 */ /* 0x100fe20008010815 */
        /* <DEDUP_REMOVED lines=60> */
[----:B------:R-:W-:-:S04]  /*b0e0*/  FMNMX.FTZ R201, R155, R192, !PT ;  /* 0x000000c09bc97209 */ /* 0x000fc80007810000 */
[----:B------:R-:W-:-:S03]  /*b0f0*/  FMNMX.FTZ R192, R158, R201, !PT ;  /* 0x000000c99ec07209 */ /* 0x000fc60007810000 */
[----:B------:R-:W-:Y:S01]  /*b100*/  MUFU.EX2 R14, R14 ;  /* 0x0000000e000e7308 */ /* 0x000fe20000000800 */
[----:B------:R-:W-:Y:S02]  /*b110*/  FMNMX.FTZ R201, R159, R192, !PT ;  /* 0x000000c09fc97209 */ /* 0x000fe40007810000 */
[----:B0-----:R-:W-:Y:S02]  /*b120*/  FSEL R196, R12, RZ, P1 ;  /* 0x000000ff0cc47208 */ /* 0x001fe40000800000 */
[----:B------:R-:W-:-:S03]  /*b130*/  FMNMX.FTZ R192, R162, R201, !PT ;  /* 0x000000c9a2c07209 */ /* 0x000fc60007810000 */
[----:B------:R-:W-:Y:S01]  /*b140*/  FADD.FTZ R196, -R196, R3 ;  /* 0x00000003c4c47221 */ /* 0x000fe20000010100 */
[----:B------:R-:W-:Y:S01]  /*b150*/  FMNMX.FTZ R201, R163, R192, !PT ;  /* 0x000000c0a3c97209 */ /* 0x000fe20007810000 */
[----:B------:R-:W-:Y:S02]  /*b160*/  MUFU.EX2 R185, R185 ;  /* 0x000000b900b97308 */ /* 0x000fe40000000800 */
[----:B------:R-:W-:Y:S01]  /*b170*/  FMUL.FTZ R3, R196, UR37 ;  /* 0x00000025c4037c20 */ /* 0x000fe20008410000 */
[----:B------:R-:W-:-:S04]  /*b180*/  FMNMX.FTZ R192, R166, R201, !PT ;  /* 0x000000c9a6c07209 */ /* 0x000fc80007810000 */
[----:B------:R-:W-:Y:S01]  /*b190*/  FMNMX.FTZ R201, R167, R192, !PT ;  /* 0x000000c0a7c97209 */ /* 0x000fe20007810000 */
[----:B------:R-:W0:Y:S03]  /*b1a0*/  MUFU.EX2 R3, R3 ;  /* 0x0000000300037308 */ /* 0x000e260000000800 */
[----:B------:R-:W-:-:S04]  /*b1b0*/  FMNMX.FTZ R192, R138, R201, !PT ;  /* 0x000000c98ac07209 */ /* 0x000fc80007810000 */
[----:B------:R-:W-:Y:S01]  /*b1c0*/  FMNMX.FTZ R201, R139, R192, !PT ;  /* 0x000000c08bc97209 */ /* 0x000fe20007810000 */
[----:B------:R-:W1:Y:S03]  /*b1d0*/  MUFU.EX2 R184, R184 ;  /* 0x000000b800b87308 */ /* 0x000e660000000800 */
[----:B------:R-:W-:-:S04]  /*b1e0*/  FMNMX.FTZ R192, R142, R201, !PT ;  /* 0x000000c98ec07209 */ /* 0x000fc80007810000 */
[----:B------:R-:W-:Y:S01]  /*b1f0*/  FMNMX.FTZ R201, R143, R192, !PT ;  /* 0x000000c08fc97209 */ /* 0x000fe20007810000 */
[----:B------:R-:W2:Y:S01]  /*b200*/  MUFU.EX2 R189, R189 ;  /* 0x000000bd00bd7308 */ /* 0x000ea20000000800 */
[----:B0-----:R-:W-:-:S02]  /*b210*/  FFMA.FTZ R200, R3, R7, R14 ;  /* 0x0000000703c87223 */ /* 0x001fc4000001000e */
[----:B------:R-:W-:-:S04]  /*b220*/  FMNMX.FTZ R192, R146, R201, !PT ;  /* 0x000000c992c07209 */ /* 0x000fc80007810000 */
[----:B------:R-:W-:Y:S01]  /*b230*/  FMNMX.FTZ R201, R147, R192, !PT ;  /* 0x000000c093c97209 */ /* 0x000fe20007810000 */
[----:B------:R-:W0:Y:S03]  /*b240*/  MUFU.EX2 R186, R186 ;  /* 0x000000ba00ba7308 */ /* 0x000e260000000800 */
[----:B------:R-:W-:-:S04]  /*b250*/  FMNMX.FTZ R192, R150, R201, !PT ;  /* 0x000000c996c07209 */ /* 0x000fc80007810000 */
[----:B------:R-:W-:Y:S01]  /*b260*/  FMNMX.FTZ R201, R151, R192, !PT ;  /* 0x000000c097c97209 */ /* 0x000fe20007810000 */
[----:B------:R-:W3:Y:S03]  /*b270*/  MUFU.EX2 R193, R193 ;  /* 0x000000c100c17308 */ /* 0x000ee60000000800 */
[----:B------:R-:W-:-:S04]  /*b280*/  FMNMX.FTZ R192, R122, R201, !PT ;  /* 0x000000c97ac07209 */ /* 0x000fc80007810000 */
[----:B------:R-:W-:Y:S01]  /*b290*/  FMNMX.FTZ R201, R123, R192, !PT ;  /* 0x000000c07bc97209 */ /* 0x000fe20007810000 */
[----:B------:R-:W4:Y:S03]  /*b2a0*/  MUFU.EX2 R188, R188 ;  /* 0x000000bc00bc7308 */ /* 0x000f260000000800 */
[----:B------:R-:W-:-:S04]  /*b2b0*/  FMNMX.FTZ R192, R126, R201, !PT ;  /* 0x000000c97ec07209 */ /* 0x000fc80007810000 */
[----:B------:R-:W-:Y:S01]  /*b2c0*/  FMNMX.FTZ R201, R127, R192, !PT ;  /* 0x000000c07fc97209 */ /* 0x000fe20007810000 */
[----:B------:R-:W5:Y:S03]  /*b2d0*/  MUFU.EX2 R197, R197 ;  /* 0x000000c500c57308 */ /* 0x000f660000000800 */
        /* <DEDUP_REMOVED lines=28> */
[----:B------:R-:W-:Y:S01]  /*b4a0*/  IMAD.U32 R101, RZ, RZ, UR37 ;  /* 0x00000025ff657e24 */ /* 0x000fe2000f8e00ff */
[----:B------:R-:W-:Y:S02]  /*b4b0*/  MUFU.EX2 R180, R180 ;  /* 0x000000b400b47308 */ /* 0x000fe40000000800 */
[----:B------:R-:W-:-:S04]  /*b4c0*/  FMNMX.FTZ R201, R98, R201, !PT ;  /* 0x000000c962c97209 */ /* 0x000fc80007810000 */
[----:B------:R-:W-:Y:S02]  /*b4d0*/  FMNMX.FTZ R201, R108, R201, !PT ;  /* 0x000000c96cc97209 */ /* 0x000fe40007810000 */
[----:B------:R-:W-:Y:S02]  /*b4e0*/  MUFU.EX2 R181, R181 ;  /* 0x000000b500b57308 */ /* 0x000fe40000000800 */
[----:B------:R-:W-:-:S04]  /*b4f0*/  FMNMX.FTZ R20, R102, R201, !PT ;  /* 0x000000c966147209 */ /* 0x000fc80007810000 */
[----:B------:R-:W-:Y:S02]  /*b500*/  FMNMX.FTZ R20, R103, R20, !PT ;  /* 0x0000001467147209 */ /* 0x000fe40007810000 */
[----:B------:R-:W-:Y:S03]  /*b510*/  MUFU.EX2 R152, R152 ;  /* 0x0000009800987308 */ /* 0x000fe60000000800 */
[----:B------:R-:W1:Y:S05]  /*b520*/  SHFL.BFLY PT, R201, R20, 0x2, 0x1f ;  /* 0x0c401f0014c97f89 */ /* 0x000e6a00000e0000 */
[----:B------:R-:W-:Y:S08]  /*b530*/  MUFU.EX2 R153, R153 ;  /* 0x0000009900997308 */ /* 0x000ff00000000800 */
[----:B------:R-:W-:Y:S08]  /*b540*/  MUFU.EX2 R156, R156 ;  /* 0x0000009c009c7308 */ /* 0x000ff00000000800 */
[----:B------:R-:W-:Y:S01]  /*b550*/  MUFU.EX2 R157, R157 ;  /* 0x0000009d009d7308 */ /* 0x000fe20000000800 */
[----:B-1----:R-:W-:-:S05]  /*b560*/  FMNMX.FTZ R201, R20, R201, !PT ;  /* 0x000000c914c97209 */ /* 0x002fca0007810000 */
[----:B------:R-:W1:Y:S02]  /*b570*/  SHFL.BFLY PT, R20, R201, 0x1, 0x1f ;  /* 0x0c201f00c9147f89 */ /* 0x000e6400000e0000 */
[----:B------:R-:W-:Y:S08]  /*b580*/  MUFU.EX2 R160, R160 ;  /* 0x000000a000a07308 */ /* 0x000ff00000000800 */
[----:B------:R-:W-:Y:S08]  /*b590*/  MUFU.EX2 R161, R161 ;  /* 0x000000a100a17308 */ /* 0x000ff00000000800 */
[----:B------:R-:W-:Y:S01]  /*b5a0*/  MUFU.EX2 R164, R164 ;  /* 0x000000a400a47308 */ /* 0x000fe20000000800 */
[----:B-1----:R-:W-:-:S07]  /*b5b0*/  FMNMX.FTZ R20, R201, R20, !PT ;  /* 0x00000014c9147209 */ /* 0x002fce0007810000 */
[----:B------:R-:W-:Y:S01]  /*b5c0*/  MUFU.EX2 R165, R165 ;  /* 0x000000a500a57308 */ /* 0x000fe20000000800 */
[C---:B------:R-:W-:Y:S01]  /*b5d0*/  FSETP.NEU.FTZ.AND P1, PT, R20.reuse, -INF , PT ;  /* 0xff8000001400780b */ /* 0x040fe20003f3d000 */
[----:B------:R-:W-:-:S06]  /*b5e0*/  FFMA.FTZ R101, R20, R101, -8 ;  /* 0xc100000014657423 */ /* 0x000fcc0000010065 */
[----:B------:R-:W-:Y:S01]  /*b5f0*/  MUFU.EX2 R136, R136 ;  /* 0x0000008800887308 */ /* 0x000fe20000000800 */
[----:B------:R-:W-:-:S05]  /*b600*/  FSEL R101, R101, RZ, P1 ;  /* 0x000000ff65657208 */ /* 0x000fca0000800000 */
[--C-:B------:R-:W-:Y:S01]  /*b610*/  FFMA.FTZ R196, R187, UR37, -R101.reuse ;  /* 0x00000025bbc47c23 */ /* 0x100fe20008010865 */
[----:B------:R-:W-:-:S01]  /*b620*/  FFMA.FTZ R187, R194, UR37, -R101 ;  /* 0x00000025c2bb7c23 */ /* 0x000fc20008010865 */
[--C-:B------:R-:W-:Y:S01]  /*b630*/  FFMA.FTZ R194, R195, UR37, -R101.reuse ;  /* 0x00000025c3c27c23 */ /* 0x100fe20008010865 */
[----:B------:R-:W-:Y:S01]  /*b640*/  FSEL R195, R20, RZ, P1 ;  /* 0x000000ff14c37208 */ /* 0x000fe20000800000 */
[--C-:B------:R-:W-:Y:S01]  /*b650*/  FFMA.FTZ R117, R190, UR37, -R101.reuse ;  /* 0x00000025be757c23 */ /* 0x100fe20008010865 */
[----:B------:R-:W-:-:S01]  /*b660*/  FFMA.FTZ R190, R191, UR37, -R101 ;  /* 0x00000025bfbe7c23 */ /* 0x000fc20008010865 */
[--C-:B------:R-:W-:Y:S01]  /*b670*/  FFMA.FTZ R191, R198, UR37, -R101.reuse ;  /* 0x00000025c6bf7c23 */ /* 0x100fe20008010865 */
[----:B------:R-:W-:-:S01]  /*b680*/  FFMA.FTZ R198, R199, UR37, -R101 ;  /* 0x00000025c7c67c23 */ /* 0x000fc20008010865 */
[----:B------:R-:W-:Y:S01]  /*b690*/  FADD.FTZ R195, -R195, R0 ;  /* 0x00000000c3c37221 */ /* 0x000fe20000010100 */
[----:B------:R-:W-:-:S01]  /*b6a0*/  FFMA.FTZ R199, R142, UR37, -R101 ;  /* 0x000000258ec77c23 */ /* 0x000fc20008010865 */
[--C-:B------:R-:W-:Y:S01]  /*b6b0*/  FFMA.FTZ R15, R15, UR37, -R101.reuse ;  /* 0x000000250f0f7c23 */ /* 0x100fe20008010865 */
[----:B------:R-:W-:Y:S01]  /*b6c0*/  MUFU.EX2 R196, R196 ;  /* 0x000000c400c47308 */ /* 0x000fe20000000800 */
[----:B------:R-:W-:Y:S01]  /*b6d0*/  FMUL.FTZ R142, R195, UR37 ;  /* 0x00000025c38e7c20 */ /* 0x000fe20008410000 */
[----:B------:R-:W-:Y:S01]  /*b6e0*/  FADD.FTZ R195, R185, R200 ;  /* 0x000000c8b9c37221 */ /* 0x000fe20000010000 */
[----:B------:R-:W-:-:S01]  /*b6f0*/  FFMA.FTZ R170, R170, UR37, -R101 ;  /* 0x00000025aaaa7c23 */ /* 0x000fc20008010865 */
[--C-:B------:R-:W-:Y:S01]  /*b700*/  FFMA.FTZ R171, R171, UR37, -R101.reuse ;  /* 0x00000025abab7c23 */ /* 0x100fe20008010865 */
[----:B------:R-:W-:-:S01]  /*b710*/  FFMA.FTZ R174, R174, UR37, -R101 ;  /* 0x00000025aeae7c23 */ /* 0x000fc20008010865 */
[----:B------:R-:W-:Y:S01]  /*b720*/  FADD.FTZ R200, R184, R195 ;  /* 0x000000c3b8c87221 */ /* 0x000fe20000010000 */
[----:B------:R-:W-:-:S01]  /*b730*/  FFMA.FTZ R175, R175, UR37, -R101 ;  /* 0x00000025afaf7c23 */ /* 0x000fc20008010865 */
[----:B------:R-:W-:Y:S01]  /*b740*/  MUFU.EX2 R15, R15 ;  /* 0x0000000f000f7308 */ /* 0x000fe20000000800 */
[----:B------:R-:W-:-:S01]  /*b750*/  FFMA.FTZ R178, R178, UR37, -R101 ;  /* 0x00000025b2b27c23 */ /* 0x000fc20008010865 */
[----:B--2---:R-:W-:Y:S01]  /*b760*/  FADD.FTZ R195, R189, R200 ;  /* 0x000000c8bdc37221 */ /* 0x004fe20000010000 */
[----:B------:R-:W-:-:S01]  /*b770*/  FFMA.FTZ R179, R179, UR37, -R101 ;  /* 0x00000025b3b37c23 */ /* 0x000fc20008010865 */
[--C-:B------:R-:W-:Y:S01]  /*b780*/  FFMA.FTZ R182, R182, UR37, -R101.reuse ;  /* 0x00000025b6b67c23 */ /* 0x100fe20008010865 */
[----:B------:R-:W-:-:S01]  /*b790*/  FFMA.FTZ R183, R183, UR37, -R101 ;  /* 0x00000025b7b77c23 */ /* 0x000fc20008010865 */
[----:B0-----:R-:W-:Y:S01]  /*b7a0*/  FADD.FTZ R200, R186, R195 ;  /* 0x000000c3bac87221 */ /* 0x001fe20000010000 */
[----:B------:R-:W-:-:S01]  /*b7b0*/  FFMA.FTZ R154, R154, UR37, -R101 ;  /* 0x000000259a9a7c23 */ /* 0x000fc20008010865 */
[----:B------:R-:W0:Y:S01]  /*b7c0*/  MUFU.EX2 R142, R142 ;  /* 0x0000008e008e7308 */ /* 0x000e220000000800 */
[----:B------:R-:W-:-:S01]  /*b7d0*/  FFMA.FTZ R155, R155, UR37, -R101 ;  /* 0x000000259b9b7c23 */ /* 0x000fc20008010865 */
[----:B---3--:R-:W-:Y:S01]  /*b7e0*/  FADD.FTZ R195, R193, R200 ;  /* 0x000000c8c1c37221 */ /* 0x008fe20000010000 */
[----:B------:R-:W-:-:S01]  /*b7f0*/  FFMA.FTZ R158, R158, UR37, -R101 ;  /* 0x000000259e9e7c23 */ /* 0x000fc20008010865 */
[--C-:B------:R-:W-:Y:S01]  /*b800*/  FFMA.FTZ R159, R159, UR37, -R101.reuse ;  /* 0x000000259f9f7c23 */ /* 0x100fe20008010865 */
[----:B------:R-:W-:-:S01]  /*b810*/  FFMA.FTZ R162, R162, UR37, -R101 ;  /* 0x00000025a2a27c23 */ /* 0x000fc20008010865 */
[----:B----4-:R-:W-:Y:S01]  /*b820*/  FADD.FTZ R200, R188, R195 ;  /* 0x000000c3bcc87221 */ /* 0x010fe20000010000 */
[----:B------:R-:W-:-:S01]  /*b830*/  FFMA.FTZ R163, R163, UR37, -R101 ;  /* 0x00000025a3a37c23 */ /* 0x000fc20008010865 */
[----:B------:R-:W1:Y:S01]  /*b840*/  MUFU.EX2 R117, R117 ;  /* 0x0000007500757308 */ /* 0x000e620000000800 */
[----:B------:R-:W-:-:S01]  /*b850*/  FFMA.FTZ R166, R166, UR37, -R101 ;  /* 0x00000025a6a67c23 */ /* 0x000fc20008010865 */
[----:B-----5:R-:W-:Y:S01]  /*b860*/  FADD.FTZ R195, R197, R200 ;  /* 0x000000c8c5c37221 */ /* 0x020fe20000010000 */
[----:B------:R-:W-:-:S01]  /*b870*/  FFMA.FTZ R167, R167, UR37, -R101 ;  /* 0x00000025a7a77c23 */ /* 0x000fc20008010865 */
[--C-:B------:R-:W-:Y:S01]  /*b880*/  FFMA.FTZ R138, R138, UR37, -R101.reuse ;  /* 0x000000258a8a7c23 */ /* 0x100fe20008010865 */
[----:B------:R-:W-:-:S01]  /*b890*/  FFMA.FTZ R139, R139, UR37, -R101 ;  /* 0x000000258b8b7c23 */ /* 0x000fc20008010865 */
[--C-:B------:R-:W-:Y:S01]  /*b8a0*/  FFMA.FTZ R143, R143, UR37, -R101.reuse ;  /* 0x000000258f8f7c23 */ /* 0x100fe20008010865 */
[----:B------:R-:W-:-:S01]  /*b8b0*/  FFMA.FTZ R146, R146, UR37, -R101 ;  /* 0x0000002592927c23 */ /* 0x000fc20008010865 */
[----:B------:R-:W2:Y:S01]  /*b8c0*/  MUFU.EX2 R190, R190 ;  /* 0x000000be00be7308 */ /* 0x000ea20000000800 */
[----:B0-----:R-:W-:-:S01]  /*b8d0*/  FFMA.FTZ R7, R142, R6, R15 ;  /* 0x000000068e077223 */ /* 0x001fc2000001000f */
[--C-:B------:R-:W-:Y:S01]  /*b8e0*/  FFMA.FTZ R147, R147, UR37, -R101.reuse ;  /* 0x0000002593937c23 */ /* 0x100fe20008010865 */
[----:B------:R-:W-:-:S01]  /*b8f0*/  FFMA.FTZ R150, R150, UR37, -R101 ;  /* 0x0000002596967c23 */ /* 0x000fc20008010865 */
[----:B------:R-:W-:Y:S01]  /*b900*/  FFMA.FTZ R151, R151, UR37, -R101 ;  /* 0x0000002597977c23 */ /* 0x000fe20008010865 */
[----:B------:R-:W-:-:S01]  /*b910*/  FADD.FTZ R6, R196, R7 ;  /* 0x00000007c4067221 */ /* 0x000fc20000010000 */
[--C-:B------:R-:W-:Y:S01]  /*b920*/  FFMA.FTZ R122, R122, UR37, -R101.reuse ;  /* 0x000000257a7a7c23 */ /* 0x100fe20008010865 */
[----:B------:R-:W-:-:S01]  /*b930*/  FFMA.FTZ R123, R123, UR37, -R101 ;  /* 0x000000257b7b7c23 */ /* 0x000fc20008010865 */
[----:B------:R-:W0:Y:S01]  /*b940*/  MUFU.EX2 R187, R187 ;  /* 0x000000bb00bb7308 */ /* 0x000e220000000800 */
        /* <DEDUP_REMOVED lines=25> */
[--C-:B------:R-:W-:Y:S01]  /*bae0*/  FFMA.FTZ R98, R98, UR37, -R101.reuse ;  /* 0x0000002562627c23 */ /* 0x100fe20008010865 */
[----:B------:R-:W-:-:S05]  /*baf0*/  FFMA.FTZ R102, R102, UR37, -R101 ;  /* 0x0000002566667c23 */ /* 0x000fca0008010865 */
[----:B------:R-:W1:Y:S01]  /*bb00*/  MUFU.EX2 R170, R170 ;  /* 0x000000aa00aa7308 */ /* 0x000e620000000800 */
[----:B--2---:R-:W-:-:S01]  /*bb10*/  FADD.FTZ R7, R191, R6 ;  /* 0x00000006bf077221 */ /* 0x004fc20000010000 */
[----:B------:R-:W-:-:S06]  /*bb20*/  FADD.FTZ R6, R168, R195 ;  /* 0x000000c3a8067221 */ /* 0x000fcc0000010000 */
[----:B------:R-:W2:Y:S01]  /*bb30*/  MUFU.EX2 R171, R171 ;  /* 0x000000ab00ab7308 */ /* 0x000ea20000000800 */
[----:B0-----:R-:W-:-:S07]  /*bb40*/  FADD.FTZ R7, R198, R7 ;  /* 0x00000007c6077221 */ /* 0x001fce0000010000 */
[----:B------:R-:W0:Y:S01]  /*bb50*/  MUFU.EX2 R174, R174 ;  /* 0x000000ae00ae7308 */ /* 0x000e220000000800 */
        /* <DEDUP_REMOVED lines=114> */
[----:B--2---:R-:W-:-:S04]  /*c280*/  FADD.FTZ R6, R105, R6 ;  /* 0x0000000669067221 */ /* 0x004fc80000010000 */
[----:B------:R-:W-:-:S03]  /*c290*/  FADD.FTZ R195, R99, R6 ;  /* 0x0000000663c37221 */ /* 0x000fc60000010000 */
        /* <DEDUP_REMOVED lines=14> */
[--C-:B------:R-:W-:Y:S01]  /*c380*/  FFMA.FTZ R195, R108, UR37, -R101.reuse ;  /* 0x000000256cc37c23 */ /* 0x100fe20008010865 */
[----:B------:R-:W-:-:S05]  /*c390*/  FFMA.FTZ R101, R103, UR37, -R101 ;  /* 0x0000002567657c23 */ /* 0x000fca0008010865 */
        /* <DEDUP_REMOVED lines=38> */
[----:B--2---:R-:W-:-:S03]  /*c600*/  FADD.FTZ R7, R21, R6 ;  /* 0x0000000615077221 */ /* 0x004fc60000010000 */
[----:B0-----:R-:W-:Y:S01]  /*c610*/  FADD.FTZ R6, R101, R103 ;  /* 0x0000006765067221 */ /* 0x001fe20000010000 */
[----:B------:R-:W-:Y:S06]  /*c620*/  @!P0 BRA `(.L_x_964) ;  /* 0x0000000000048947 */ /* 0x000fec0003800000 */
[----:B------:R-:W-:Y:S01]  /*c630*/  BPT.TRAP 0x1 ;  /* 0x000000040000795c */ /* 0x000fe20000300000 */
.L_x_964:
[----:B------:R-:W-:Y:S01]  /*c640*/  ULEA UR6, UR45, UR41, 0x3 ;  /* 0x000000292d067291 */ /* 0x000fe2000f8e183f */
[----:B------:R-:W-:Y:S01]  /*c650*/  ISETP.GT.AND P1, PT, R4, UR57, PT ;  /* 0x0000003904007c0c */ /* 0x000fe2000bf24270 */
[----:B------:R-:W-:Y:S01]  /*c660*/  UMOV UR46, UR55 ;  /* 0x00000037002e7c82 */ /* 0x000fe20008000000 */
[----:B------:R-:W-:Y:S01]  /*c670*/  F2FP.SATFINITE.E4M3.F32.PACK_AB_MERGE_C R0, R143, R0, RZ ;  /* 0x000000008f00723e */ /* 0x000fe200048070ff */
[----:B------:R-:W-:Y:S01]  /*c680*/  UIADD3 UR6, UR6, 0x2e860, URZ ;  /* 0x0002e86006067890 */ /* 0x000fe2000fffe03f */
[----:B------:R-:W-:Y:S01]  /*c690*/  F2FP.SATFINITE.E4M3.F32.PACK_AB_MERGE_C R184, R189, R184, RZ ;  /* 0x000000b8bdb8723e */ /* 0x000fe200048070ff */
[----:B------:R-:W-:Y:S01]  /*c6a0*/  UMOV UR45, UR56 ;  /* 0x00000038002d7c82 */ /* 0x000fe20008000000 */
[----:B------:R-:W-:Y:S01]  /*c6b0*/  F2FP.SATFINITE.E4M3.F32.PACK_AB_MERGE_C R117, R190, R117, RZ ;  /* 0x00000075be75723e */ /* 0x000fe200048070ff */
[----:B------:R-:W-:Y:S01]  /*c6c0*/  UPRMT UR6, UR39, 0x654, UR6 ;  /* 0x0000065427067896 */ /* 0x000fe20008000006 */
        /* <DEDUP_REMOVED lines=120> */
[----:B------:R-:W-:Y:S01]  /*ce50*/  IMAD.MOV.U32 R3, RZ, RZ, R12 ;  /* 0x000000ffff037224 */ /* 0x000fe200078e000c */
[----:B------:R-:W-:Y:S06]  /*ce60*/  @P1 BRA `(.L_x_965) ;  /* 0xffffffa400041947 */ /* 0x000fec000383ffff */
[----:B------:R-:W-:Y:S01]  /*ce70*/  IMAD.MOV.U32 R0, RZ, RZ, R20 ;  /* 0x000000ffff007224 */ /* 0x000fe200078e0014 */
[----:B------:R-:W-:Y:S01]  /*ce80*/  UMOV UR45, UR56 ;  /* 0x00000038002d7c82 */ /* 0x000fe20008000000 */
[----:B------:R-:W-:Y:S01]  /*ce90*/  IMAD.MOV.U32 R3, RZ, RZ, R12 ;  /* 0x000000ffff037224 */ /* 0x000fe200078e000c */
[----:B------:R-:W-:-:S06]  /*cea0*/  UMOV UR46, UR55 ;  /* 0x00000037002e7c82 */ /* 0x000fcc0008000000 */
.L_x_947:
[----:B------:R-:W0:Y:S01]  /*ceb0*/  LDC R9, c[0x0][0x9e4] ;  /* 0x00027900ff097b82 */ /* 0x000e220000000800 */
[----:B------:R-:W-:Y:S01]  /*cec0*/  VIADD R10, R22, -UR53 ;  /* 0x80000035160a7c36 */ /* 0x000fe20008000000 */
[----:B------:R-:W-:-:S04]  /*ced0*/  LOP3.LUT R2, R2, 0xffefffff, RZ, 0xc0, !PT ;  /* 0xffefffff02027812 */ /* 0x000fc800078ec0ff */
[----:B------:R-:W-:Y:S02]  /*cee0*/  R2UR UR6, R10 ;  /* 0x000000000a0672ca */ /* 0x000fe400000e0000 */
[----:B0-----:R-:W-:-:S13]  /*cef0*/  ISETP.GE.AND P1, PT, R9, 0x1, PT ;  /* 0x000000010900780c */ /* 0x001fda0003f26270 */
[----:B------:R-:W-:Y:S01]  /*cf00*/  @P1 LOP3.LUT R2, R2, 0x100000, RZ, 0xfc, !PT ;  /* 0x0010000002021812 */ /* 0x000fe200078efcff */
[----:B------:R-:W-:Y:S06]  /*cf10*/  @!P1 BRA `(.L_x_966) ;  /* 0x0000000000449947 */ /* 0x000fec0003800000 */
        /* <DEDUP_REMOVED lines=9> */
.L_x_967:
[----:B------:R-:W-:-:S13]  /*cfb0*/  ISETP.NE.AND P1, PT, R9, 0x1, PT ;  /* 0x000000010900780c */ /* 0x000fda0003f25270 */
[----:B------:R-:W0:Y:S02]  /*cfc0*/  @P1 LDC.64 R10, c[0x0][0x9e8] ;  /* 0x00027a00ff0a1b82 */ /* 0x000e240000000a00 */
[----:B0-----:R-:W-:-:S05]  /*cfd0*/  @P1 IMAD.HI.U32 R10, R22, R10, RZ ;  /* 0x0000000a160a1227 */ /* 0x001fca00078e00ff */
[----:B------:R-:W-:-:S07]  /*cfe0*/  @P1 SHF.R.U32.HI R22, RZ, R11, R10 ;  /* 0x0000000bff161219 */ /* 0x000fce000001160a */
.L_x_968:
[----:B------:R-:W-:-:S05]  /*cff0*/  IMAD R22, R22, R9, RZ ;  /* 0x0000000916167224 */ /* 0x000fca00078e02ff */
[----:B------:R-:W-:-:S13]  /*d000*/  R2UR UR7, R22 ;  /* 0x00000000160772ca */ /* 0x000fda00000e0000 */
[----:B------:R-:W-:-:S04]  /*d010*/  UISETP.LT.AND UP0, UPT, UR6, UR7, UPT ;  /* 0x000000070600728c */ /* 0x000fc8000bf01270 */
[----:B------:R-:W-:-:S12]  /*d020*/  USEL UR6, UR6, UR7, !UP0 ;  /* 0x0000000706067287 */ /* 0x000fd8000c000000 */
.L_x_966:
[----:B------:R-:W-:-:S03]  /*d030*/  UIADD3 UR7, UR6, 0xdf, URZ ;  /* 0x000000df06077890 */ /* 0x000fc6000fffe03f */
[----:B------:R-:W-:Y:S02]  /*d040*/  UMOV UR6, URZ ;  /* 0x0000003f00067c82 */ /* 0x000fe40008000000 */
[----:B------:R-:W-:-:S04]  /*d050*/  UIMAD.WIDE UR6, UR7, -0x6db6db6d, UR6 ;  /* 0x92492493070678a5 */ /* 0x000fc8000f8e0206 */
[----:B------:R-:W-:-:S04]  /*d060*/  USHF.R.U32.HI UR6, URZ, 0x1f, UR7 ;  /* 0x0000001f3f067899 */ /* 0x000fc80008011607 */
[----:B------:R-:W-:-:S04]  /*d070*/  ULEA.HI.SX32 UR6, UR7, UR6, 0x19 ;  /* 0x0000000607067291 */ /* 0x000fc8000f8fca3f */
[----:B------:R-:W-:-:S04]  /*d080*/  UISETP.LT.AND UP0, UPT, UR38, UR6, UPT ;  /* 0x000000062600728c */ /* 0x000fc8000bf01270 */
[----:B------:R-:W-:-:S06]  /*d090*/  USEL UR52, UR38, UR6, !UP0 ;  /* 0x0000000626347287 */ /* 0x000fcc000c000000 */
[----:B------:R-:W-:-:S13]  /*d0a0*/  ISETP.GE.AND P1, PT, R4, UR52, PT ;  /* 0x0000003404007c0c */ /* 0x000fda000bf26270 */
[----:B------:R-:W-:Y:S05]  /*d0b0*/  @!P1 BRA `(.L_x_969) ;  /* 0x0000003400889947 */ /* 0x000fea0003800000 */
[----:B------:R-:W-:Y:S01]  /*d0c0*/  IMAD.MOV.U32 R11, RZ, RZ, R0 ;  /* 0x000000ffff0b7224 */ /* 0x000fe200078e0000 */
[----:B------:R-:W-:Y:S01]  /*d0d0*/  UMOV UR54, UR46 ;  /* 0x0000002e00367c82 */ /* 0x000fe20008000000 */
[----:B------:R-:W-:Y:S01]  /*d0e0*/  IMAD.MOV.U32 R10, RZ, RZ, R3 ;  /* 0x000000ffff0a7224 */ /* 0x000fe200078e0003 */
[----:B------:R-:W-:-:S06]  /*d0f0*/  UMOV UR53, UR45 ;  /* 0x0000002d00357c82 */ /* 0x000fcc0008000000 */
.L_x_979:
        /* <DEDUP_REMOVED lines=9> */
.L_x_971:
[----:B------:R-:W-:Y:S01]  /*d190*/  ULEA UR6, UR45, UR41, 0x3 ;  /* 0x000000292d067291 */ /* 0x000fe2000f8e183f */
[----:B------:R-:W-:-:S05]  /*d1a0*/  IMAD.U32 R0, RZ, RZ, UR46 ;  /* 0x0000002eff007e24 */ /* 0x000fca000f8e00ff */
[----:B------:R-:W-:-:S04]  /*d1b0*/  SHF.L.U32 R0, R0, 0x1f, RZ ;  /* 0x0000001f00007819 */ /* 0x000fc800000006ff */
[----:B------:R0:W1:Y:S01]  /*d1c0*/  SYNCS.PHASECHK.TRANS64.TRYWAIT P1, [UR6+0x2e830], R0 ;  /* 0x02e83000ff0075a7 */ /* 0x0000620008020146 */
[----:B------:R-:W-:Y:S05]  /*d1d0*/  @!P0 BRA `(.L_x_972) ;  /* 0x0000000000048947 */ /* 0x000fea0003800000 */
[----:B------:R-:W-:Y:S01]  /*d1e0*/  BPT.TRAP 0x1 ;  /* 0x000000040000795c */ /* 0x000fe20000300000 */
.L_x_972:
[----:B-1----:R-:W-:Y:S05]  /*d1f0*/  @P1 BRA `(.L_x_970) ;  /* 0x0000000000081947 */ /* 0x002fea0003800000 */
[----:B------:R-:W1:Y:S02]  /*d200*/  SYNCS.PHASECHK.TRANS64.TRYWAIT P1, [UR6+0x2e830], R0 ;  /* 0x02e83000ff0075a7 */ /* 0x000e640008020146 */
[----:B-1----:R-:W-:Y:S05]  /*d210*/  @!P1 BRA `(.L_x_973) ;  /* 0x00000114008c9947 */ /* 0x002fea0003800000 */
.L_x_970:
[----:B-1----:R-:W1:Y:S01]  /*d220*/  S2R R3, SR_TID.X ;  /* 0x0000000000037919 */ /* 0x002e620000002100 */
        /* <DEDUP_REMOVED lines=24> */
[----:B-1----:R-:W-:Y:S01]  /*d3b0*/  SHF.R.U32.HI R3, RZ, 0x7, R3 ;  /* 0x00000007ff037819 */ /* 0x002fe20000011603 */
[----:B------:R-:W-:Y:S01]  /*d3c0*/  UIADD3 UR14, UR55, 0x6, URZ ;  /* 0x00000006370e7890 */ /* 0x000fe2000fffe03f */
[----:B------:R-:W-:-:S03]  /*d3d0*/  UMOV UR15, 0x40000040 ;  /* 0x40000040000f7882 */ /* 0x000fc60000000000 */
[----:B0-----:R-:W-:-:S05]  /*d3e0*/  VIADD R0, R3, 0x8 ;  /* 0x0000000803007836 */ /* 0x001fca0000000000 */
        /* <DEDUP_REMOVED lines=156> */
.L_x_975:
[----:B------:R-:W-:Y:S01]  /*ddb0*/  ULEA UR6, UR53, UR41, 0x3 ;  /* 0x0000002935067291 */ /* 0x000fe2000f8e183f */
[----:B------:R-:W-:-:S05]  /*ddc0*/  IMAD.U32 R0, RZ, RZ, UR54 ;  /* 0x00000036ff007e24 */ /* 0x000fca000f8e00ff */
[----:B------:R-:W-:-:S04]  /*ddd0*/  SHF.L.U32 R0, R0, 0x1f, RZ ;  /* 0x0000001f00007819 */ /* 0x000fc800000006ff */
[----:B------:R0:W1:Y:S01]  /*dde0*/  SYNCS.PHASECHK.TRANS64.TRYWAIT P1, [UR6+0x2e850], R0 ;  /* 0x02e85000ff0075a7 */ /* 0x0000620008020146 */
[----:B------:R-:W-:Y:S05]  /*ddf0*/  @!P0 BRA `(.L_x_976) ;  /* 0x0000000000048947 */ /* 0x000fea0003800000 */
[----:B------:R-:W-:Y:S01]  /*de00*/  BPT.TRAP 0x1 ;  /* 0x000000040000795c */ /* 0x000fe20000300000 */
.L_x_976:
[----:B-1----:R-:W-:Y:S05]  /*de10*/  @P1 BRA `(.L_x_974) ;  /* 0x0000000000081947 */ /* 0x002fea0003800000 */
[----:B------:R-:W1:Y:S02]  /*de20*/  SYNCS.PHASECHK.TRANS64.TRYWAIT P1, [UR6+0x2e850], R0 ;  /* 0x02e85000ff0075a7 */ /* 0x000e640008020146 */
[----:B-1----:R-:W-:Y:S05]  /*de30*/  @!P1 BRA `(.L_x_977) ;  /* 0x00000108009c9947 */ /* 0x002fea0003800000 */
.L_x_974:
[----:B------:R-:W-:Y:S01]  /*de40*/  UIADD3 UR6, UR41, 0x400, URZ ;  /* 0x0000040029067890 */ /* 0x000fe2000fffe03f */
[----:B------:R-:W-:Y:S01]  /*de50*/  WARPGROUP.ARRIVE ;  /* 0x00000000000079c5 */ /* 0x000fe20000000000 */
[----:B------:R-:W-:Y:S01]  /*de60*/  UMOV UR7, 0xc0000010 ;  /* 0xc000001000077882 */ /* 0x000fe20000000000 */
[----:B01----:R-:W-:Y:S01]  /*de70*/  FMNMX.FTZ R0, R184, R10, !PT ;  /* 0x0000000ab8007209 */ /* 0x003fe20007810000 */
[----:B------:R-:W-:-:S03]  /*de80*/  USHF.R.U32.HI UR6, URZ, 0x4, UR6 ;  /* 0x000000043f067899 */ /* 0x000fc60008011606 */
[----:B------:R-:W0:Y:S01]  /*de90*/  S2R R230, SR_TID.X ;  /* 0x0000000000e67919 */ /* 0x000e220000002100 */
[----:B------:R-:W-:Y:S01]  /*dea0*/  FMNMX.FTZ R3, R185, R0, !PT ;  /* 0x00000000b9037209 */ /* 0x000fe20007810000 */
[----:B------:R-:W-:Y:S01]  /*deb0*/  ULOP3.LUT UR6, UR6, 0x3fff, URZ, 0xc0, !UPT ;  /* 0x00003fff06067892 */ /* 0x000fe2000f8ec03f */
[----:B------:R-:W-:-:S03]  /*dec0*/  FMNMX.FTZ R0, R186, R11, !PT ;  /* 0x0000000bba007209 */ /* 0x000fc60007810000 */
[----:B------:R-:W-:Y:S01]  /*ded0*/  ULOP3.LUT UR6, UR6, 0x10000, URZ, 0xfc, !UPT ;  /* 0x0001000006067892 */ /* 0x000fe2000f8efc3f */
[----:B------:R-:W-:Y:S02]  /*dee0*/  FMNMX.FTZ R13, R187, R0, !PT ;  /* 0x00000000bb0d7209 */ /* 0x000fe40007810000 */
[----:B------:R-:W-:Y:S01]  /*def0*/  FMNMX.FTZ R0, R188, R3, !PT ;  /* 0x00000003bc007209 */ /* 0x000fe20007810000 */
[----:B------:R-:W-:Y:S01]  /*df00*/  UIMAD UR10, UR53, 0x700, UR6 ;  /* 0x00000700350a78a4 */ /* 0x000fe2000f8e0206 */
[----:B------:R-:W-:Y:S02]  /*df10*/  FMNMX.FTZ R12, R190, R13, !PT ;  /* 0x0000000dbe0c7209 */ /* 0x000fe40007810000 */
        /* <DEDUP_REMOVED lines=114> */
[----:B0-----:R-:W-:Y:S01]  /*e640*/  SHF.R.U32.HI R230, RZ, 0x7, R230 ;  /* 0x00000007ffe67819 */ /* 0x001fe200000116e6 */
[----:B------:R-:W0:Y:S01]  /*e650*/  SHFL.BFLY PT, R3, R0, 0x2, 0x1f ;  /* 0x0c401f0000037f89 */ /* 0x000e2200000e0000 */
[----:B------:R-:W-:-:S05]  /*e660*/  FMNMX.FTZ R12, R103, R12, !PT ;  /* 0x0000000c670c7209 */ /* 0x000fca0007810000 */
[----:B------:R-:W1:Y:S01]  /*e670*/  SHFL.BFLY PT, R15, R12, 0x2, 0x1f ;  /* 0x0c401f000c0f7f89 */ /* 0x000e6200000e0000 */
[----:B0-----:R-:W-:-:S05]  /*e680*/  FMNMX.FTZ R13, R0, R3, !PT ;  /* 0x00000003000d7209 */ /* 0x001fca0007810000 */
[----:B------:R-:W0:Y:S01]  /*e690*/  SHFL.BFLY PT, R14, R13, 0x1, 0x1f ;  /* 0x0c201f000d0e7f89 */ /* 0x000e2200000e0000 */
[----:B-1----:R-:W-:Y:S01]  /*e6a0*/  FMNMX.FTZ R15, R12, R15, !PT ;  /* 0x0000000f0c0f7209 */ /* 0x002fe20007810000 */
[----:B------:R-:W-:-:S04]  /*e6b0*/  IMAD.U32 R12, RZ, RZ, UR37 ;  /* 0x00000025ff0c7e24 */ /* 0x000fc8000f8e00ff */
[----:B------:R-:W1:Y:S01]  /*e6c0*/  SHFL.BFLY PT, R20, R15, 0x1, 0x1f ;  /* 0x0c201f000f147f89 */ /* 0x000e6200000e0000 */
[----:B0-----:R-:W-:-:S05]  /*e6d0*/  FMNMX.FTZ R3, R13, R14, !PT ;  /* 0x0000000e0d037209 */ /* 0x001fca0007810000 */
[----:B------:R-:W-:Y:S01]  /*e6e0*/  FFMA.FTZ R12, R3, R12, -8 ;  /* 0xc1000000030c7423 */ /* 0x000fe2000001000c */
[----:B-1----:R-:W-:Y:S01]  /*e6f0*/  FMNMX.FTZ R0, R15, R20, !PT ;  /* 0x000000140f007209 */ /* 0x002fe20007810000 */
        /* <DEDUP_REMOVED lines=120> */
[----:B------:R-:W-:Y:S01]  /*ee80*/  IADD3 R196, -R230, 0xb, RZ ;  /* 0x0000000be6c47810 */ /* 0x000fe20007ffe1ff */
[----:B------:R-:W-:-:S01]  /*ee90*/  FFMA.FTZ R111, R111, UR37, -R12 ;  /* 0x000000256f6f7c23 */ /* 0x000fc2000801080c */
[----:B------:R-:W0:Y:S01]  /*eea0*/  MUFU.EX2 R188, R188 ;  /* 0x000000bc00bc7308 */ /* 0x000e220000000800 */
[----:B--2---:R-:W-:-:S01]  /*eeb0*/  FADD.FTZ R7, R187, R6 ;  /* 0x00000006bb077221 */ /* 0x004fc20000010000 */
[----:B------:R-:W2:Y:S01]  /*eec0*/  S2R R230, SR_TID.X ;  /* 0x0000000000e67919 */ /* 0x000ea20000002100 */
        /* <DEDUP_REMOVED lines=11> */
[----:B------:R-:W-:-:S02]  /*ef80*/  IMAD.U32 R197, RZ, RZ, UR45 ;  /* 0x0000002dffc57e24 */ /* 0x000fc4000f8e00ff */
[----:B------:R-:W-:-:S01]  /*ef90*/  FFMA.FTZ R99, R99, UR37, -R12 ;  /* 0x0000002563637c23 */ /* 0x000fc2000801080c */
[----:B------:R-:W1:Y:S01]  /*efa0*/  MUFU.EX2 R189, R189 ;  /* 0x000000bd00bd7308 */ /* 0x000e620000000800 */
[----:B0-----:R-:W-:-:S01]  /*efb0*/  FADD.FTZ R6, R188, R7 ;  /* 0x00000007bc067221 */ /* 0x001fc20000010000 */
[--C-:B------:R-:W-:Y:S01]  /*efc0*/  FFMA.FTZ R102, R102, UR37, -R12.reuse ;  /* 0x0000002566667c23 */ /* 0x100fe2000801080c */
[----:B------:R-:W-:-:S05]  /*efd0*/  FFMA.FTZ R12, R103, UR37, -R12 ;  /* 0x00000025670c7c23 */ /* 0x000fca000801080c */
[----:B------:R-:W0:Y:S01]  /*efe0*/  MUFU.EX2 R21, R21 ;  /* 0x0000001500157308 */ /* 0x000e220000000800 */
[----:B---3--:R-:W-:-:S07]  /*eff0*/  FADD.FTZ R194, R20, R195 ;  /* 0x000000c314c27221 */ /* 0x008fce0000010000 */
[----:B------:R-:W3:Y:S01]  /*f000*/  MUFU.EX2 R190, R190 ;  /* 0x000000be00be7308 */ /* 0x000ee20000000800 */
[----:B-1----:R-:W-:-:S01]  /*f010*/  FADD.FTZ R7, R189, R6 ;  /* 0x00000006bd077221 */ /* 0x002fc20000010000 */
[----:B--2---:R-:W-:-:S06]  /*f020*/  LOP3.LUT P1, RZ, R230, 0x7f, RZ, 0xc0, !PT ;  /* 0x0000007fe6ff7812 */ /* 0x004fcc000782c0ff */
[----:B------:R-:W1:Y:S01]  /*f030*/  MUFU.EX2 R22, R22 ;  /* 0x0000001600167308 */ /* 0x000e620000000800 */
[----:B0-----:R-:W-:-:S01]  /*f040*/  FADD.FTZ R195, R21, R194 ;  /* 0x000000c215c37221 */ /* 0x001fc20000010000 */
[----:B------:R-:W-:Y:S02]  /*f050*/  WARPGROUP.DEPBAR.LE gsb0, 0x0 ;  /* 0x00008000000079c5 */ /* 0x000fe40000010000 */
[----:B------:R-:W-:-:S04]  /*f060*/  WARPGROUP.ARRIVE ;  /* 0x00000000000079c5 */ /* 0x000fc80000000000 */
[----:B------:R-:W0:Y:S01]  /*f070*/  MUFU.EX2 R191, R191 ;  /* 0x000000bf00bf7308 */ /* 0x000e220000000800 */
[----:B---3--:R-:W-:-:S01]  /*f080*/  FADD.FTZ R6, R190, R7 ;  /* 0x00000007be067221 */ /* 0x008fc20000010000 */
        /* <DEDUP_REMOVED lines=187> */
[----:B------:R-:W-:-:S05]  /*fc40*/  @!P1 LEA R6, R197, UR41, 0x3 ;  /* 0x00000029c5069c11 */ /* 0x000fca000f8e18ff */
[----:B------:R-:W-:Y:S01]  /*fc50*/  @!P1 VIADD R6, R6, 0x2e840 ;  /* 0x0002e84006069836 */ /* 0x000fe20000000000 */
[----:B------:R-:W0:Y:S01]  /*fc60*/  MUFU.EX2 R90, R90 ;  /* 0x0000005a005a7308 */ /* 0x000e220000000800 */
[----:B--2---:R-:W-:-:S01]  /*fc70*/  FADD.FTZ R195, R119, R194 ;  /* 0x000000c277c37221 */ /* 0x004fc20000010000 */
[----:B------:R0:W-:Y:S06]  /*fc80*/  BAR.ARV R196, 0x100 ;  /* 0x000400c40000751d */ /* 0x0001ec0000002000 */
[----:B------:R-:W2:Y:S01]  /*fc90*/  MUFU.EX2 R89, R89 ;  /* 0x0000005900597308 */ /* 0x000ea20000000800 */
[----:B-1----:R-:W-:-:S01]  /*fca0*/  FADD.FTZ R194, R88, R7 ;  /* 0x0000000758c27221 */ /* 0x002fc20000010000 */
[----:B------:R-:W-:-:S04]  /*fcb0*/  @!P1 PRMT R6, RZ, 0x654, R6 ;  /* 0x00000654ff069816 */ /* 0x000fc80000000006 */
[----:B------:R1:W-:Y:S02]  /*fcc0*/  @!P1 SYNCS.ARRIVE.TRANS64.RED.A1T0 RZ, [R6+URZ], RZ ;  /* 0x000000ff06ff99a7 */ /* 0x0003e4000810043f */
        /* <DEDUP_REMOVED lines=26> */
[----:B-1----:R-:W-:-:S03]  /*fe70*/  FADD.FTZ R7, R101, R6 ;  /* 0x0000000665077221 */ /* 0x002fc60000010000 */
[----:B--2---:R-:W-:Y:S01]  /*fe80*/  FADD.FTZ R6, R12, R103 ;  /* 0x000000670c067221 */ /* 0x004fe20000010000 */
[----:B------:R-:W-:Y:S06]  /*fe90*/  @!P0 BRA `(.L_x_978) ;  /* 0x0000000000048947 */ /* 0x000fec0003800000 */
[----:B------:R-:W-:Y:S01]  /*fea0*/  BPT.TRAP 0x1 ;  /* 0x000000040000795c */ /* 0x000fe20000300000 */
.L_x_978:
        /* <DEDUP_REMOVED lines=12> */
[----:B------:R-:W-:Y:S01]  /*ff70*/  FMUL.FTZ R25, R25, R10 ;  /* 0x0000000a19197220 */ /* 0x000fe20000410000 */
[----:B------:R-:W-:Y:S01]  /*ff80*/  F2FP.SATFINITE.E4M3.F32.PACK_AB_MERGE_C R174, R175, R174, RZ ;  /* 0x000000aeafae723e */ /* 0x000fe200048070ff */
[----:B------:R-:W-:Y:S01]  /*ff90*/  FMUL.FTZ R28, R28, R10 ;  /* 0x0000000a1c1c7220 */ /* 0x000fe20000410000 */
[----:B------:R-:W-:Y:S01]  /*ffa0*/  F2FP.SATFINITE.E4M3.F32.PACK_AB_MERGE_C R180, R181, R180, RZ ;  /* 0x000000b4b5b4723e */ /* 0x000fe200048070ff */
[----:B------:R-:W-:Y:S01]  /*ffb0*/  FMUL.FTZ R29, R29, R10 ;  /* 0x0000000a1d1d7220 */ /* 0x000fe20000410000 */
[----:B------:R-:W-:Y:S01]  /*ffc0*/  F2FP.SATFINITE.E4M3.F32.PACK_AB_MERGE_C R182, R183, R182, RZ ;  /* 0x000000b6b7b6723e */ /* 0x000fe200048070ff */
[----:B------:R-:W-:Y:S01]  /*ffd0*/  SYNCS.ARRIVE.TRANS64.RED.A1T0 RZ, [UR6], RZ ;  /* 0x000000ffffff79a7 */ /* 0x000fe20008100406 */
        /* <DEDUP_REMOVED lines=111> */
[----:B------:R-:W-:Y:S06]  /*106d0*/  @P1 BRA `(.L_x_979) ;  /* 0xffffffc800881947 */ /* 0x000fec000383ffff */
.L_x_969:
[----:B------:R-:W-:-:S13]  /*106e0*/  ISETP.GE.AND P1, PT, R4, UR38, PT ;  /* 0x0000002604007c0c */ /* 0x000fda000bf26270 */
[----:B------:R-:W-:Y:S05]  /*106f0*/  @!P1 BRA `(.L_x_980) ;  /* 0x0000005c00289947 */ /* 0x000fea0003800000 */
[----:B------:R-:W-:Y:S01]  /*10700*/  IMAD.IADD R14, R18, 0x1, -R19 ;  /* 0x00000001120e7824 */ /* 0x000fe200078e0a13 */
[----:B------:R-:W-:Y:S01]  /*10710*/  UMOV UR56, UR46 ;  /* 0x0000002e00387c82 */ /* 0x000fe20008000000 */
[----:B------:R-:W-:Y:S01]  /*10720*/  IMAD.MOV.U32 R12, RZ, RZ, R0 ;  /* 0x000000ffff0c7224 */ /* 0x000fe200078e0000 */
[----:B------:R-:W-:Y:S01]  /*10730*/  UMOV UR55, UR45 ;  /* 0x0000002d00377c82 */ /* 0x000fe20008000000 */
[----:B------:R-:W-:Y:S01]  /*10740*/  IMAD.MOV.U32 R10, RZ, RZ, R3 ;  /* 0x000000ffff0a7224 */ /* 0x000fe200078e0003 */
[C-C-:B------:R-:W-:Y:S01]  /*10750*/  IADD3 R15, R14.reuse, 0x8, R5.reuse ;  /* 0x000000080e0f7810 */ /* 0x140fe20007ffe005 */
[----:B------:R-:W-:Y:S01]  /*10760*/  IMAD.IADD R13, R14, 0x1, R5 ;  /* 0x000000010e0d7824 */ /* 0x000fe200078e0205 */
[----:B------:R-:W-:Y:S01]  /*10770*/  ULDC UR52, c[0x0][0x9e4] ;  /* 0x0002790000347ab9 */ /* 0x000fe20000000800 */
[----:B------:R-:W-:Y:S01]  /*10780*/  ULDC UR54, c[0x0][0x9dc] ;  /* 0x0002770000367ab9 */ /* 0x000fe20000000800 */
[----:B------:R-:W-:Y:S01]  /*10790*/  LOP3.LUT R11, RZ, R15, RZ, 0x33, !PT ;  /* 0x0000000fff0b7212 */ /* 0x000fe200078e33ff */
[----:B------:R-:W-:-:S06]  /*107a0*/  ULDC UR53, c[0x0][0x9e0] ;  /* 0x0002780000357ab9 */ /* 0x000fcc0000000800 */
.L_x_998:
        /* <DEDUP_REMOVED lines=9> */
.L_x_982:
[----:B------:R-:W-:Y:S01]  /*10840*/  ULEA UR6, UR45, UR41, 0x3 ;  /* 0x000000292d067291 */ /* 0x000fe2000f8e183f */
[----:B------:R-:W-:-:S05]  /*10850*/  IMAD.U32 R0, RZ, RZ, UR46 ;  /* 0x0000002eff007e24 */ /* 0x000fca000f8e00ff */
[----:B------:R-:W-:-:S04]  /*10860*/  SHF.L.U32 R0, R0, 0x1f, RZ ;  /* 0x0000001f00007819 */ /* 0x000fc800000006ff */
[----:B------:R0:W1:Y:S01]  /*10870*/  SYNCS.PHASECHK.TRANS64.TRYWAIT P1, [UR6+0x2e830], R0 ;  /* 0x02e83000ff0075a7 */ /* 0x0000620008020146 */
[----:B------:R-:W-:Y:S05]  /*10880*/  @!P0 BRA `(.L_x_983) ;  /* 0x0000000000048947 */ /* 0x000fea0003800000 */
[----:B------:R-:W-:Y:S01]  /*10890*/  BPT.TRAP 0x1 ;  /* 0x000000040000795c */ /* 0x000fe20000300000 */
.L_x_983:
[----:B-1----:R-:W-:Y:S05]  /*108a0*/  @P1 BRA `(.L_x_981) ;  /* 0x0000000000081947 */ /* 0x002fea0003800000 */
[----:B------:R-:W1:Y:S02]  /*108b0*/  SYNCS.PHASECHK.TRANS64.TRYWAIT P1, [UR6+0x2e830], R0 ;  /* 0x02e83000ff0075a7 */ /* 0x000e640008020146 */
[----:B-1----:R-:W-:Y:S05]  /*108c0*/  @!P1 BRA `(.L_x_984) ;  /* 0x000000e000109947 */ /* 0x002fea0003800000 */
.L_x_981:
        /* <DEDUP_REMOVED lines=185> */
.L_x_986:
[----:B------:R-:W-:Y:S01]  /*11460*/  ULEA UR6, UR55, UR41, 0x3 ;  /* 0x0000002937067291 */ /* 0x000fe2000f8e183f */
[----:B------:R-:W-:-:S05]  /*11470*/  IMAD.U32 R0, RZ, RZ, UR56 ;  /* 0x00000038ff007e24 */ /* 0x000fca000f8e00ff */
[----:B------:R-:W-:-:S04]  /*11480*/  SHF.L.U32 R0, R0, 0x1f, RZ ;  /* 0x0000001f00007819 */ /* 0x000fc800000006ff */
[----:B------:R0:W1:Y:S01]  /*11490*/  SYNCS.PHASECHK.TRANS64.TRYWAIT P1, [UR6+0x2e850], R0 ;  /* 0x02e85000ff0075a7 */ /* 0x0000620008020146 */
[----:B------:R-:W-:Y:S05]  /*114a0*/  @!P0 BRA `(.L_x_987) ;  /* 0x0000000000048947 */ /* 0x000fea0003800000 */
[----:B------:R-:W-:Y:S01]  /*114b0*/  BPT.TRAP 0x1 ;  /* 0x000000040000795c */ /* 0x000fe20000300000 */
.L_x_987:
[----:B-1----:R-:W-:Y:S05]  /*114c0*/  @P1 BRA `(.L_x_985) ;  /* 0x0000000000081947 */ /* 0x002fea0003800000 */
[----:B------:R-:W1:Y:S02]  /*114d0*/  SYNCS.PHASECHK.TRANS64.TRYWAIT P1, [UR6+0x2e850], R0 ;  /* 0x02e85000ff0075a7 */ /* 0x000e640008020146 */
[----:B-1----:R-:W-:Y:S05]  /*114e0*/  @!P1 BRA `(.L_x_988) ;  /* 0x000000d400209947 */ /* 0x002fea0003800000 */
.L_x_985:
[----:B------:R-:W-:Y:S01]  /*114f0*/  UIADD3 UR6, UR41, 0x400, URZ ;  /* 0x0000040029067890 */ /* 0x000fe2000fffe03f */
[----:B------:R-:W-:Y:S01]  /*11500*/  WARPGROUP.ARRIVE ;  /* 0x00000000000079c5 */ /* 0x000fe20000000000 */
[----:B------:R-:W-:-:S05]  /*11510*/  UMOV UR7, 0xc0000010 ;  /* 0xc000001000077882 */ /* 0x000fca0000000000 */
[----:B-1----:R-:W1:Y:S01]  /*11520*/  S2R R3, SR_TID.X ;  /* 0x0000000000037919 */ /* 0x002e620000002100 */
[----:B------:R-:W-:Y:S01]  /*11530*/  USHF.R.U32.HI UR6, URZ, 0x4, UR6 ;  /* 0x000000043f067899 */ /* 0x000fe20008011606 */
[----:B0-----:R-:W-:Y:S02]  /*11540*/  IMAD.U32 R0, RZ, RZ, UR45 ;  /* 0x0000002dff007e24 */ /* 0x001fe4000f8e00ff */
[----:B------:R-:W-:Y:S01]  /*11550*/  IMAD R21, R4, -0xe0, RZ ;  /* 0xffffff2004157824 */ /* 0x000fe200078e02ff */
[----:B------:R-:W-:-:S04]  /*11560*/  ULOP3.LUT UR6, UR6, 0x3fff, URZ, 0xc0, !UPT ;  /* 0x00003fff06067892 */ /* 0x000fc8000f8ec03f */
[----:B------:R-:W-:-:S04]  /*11570*/  ULOP3.LUT UR6, UR6, 0x10000, URZ, 0xfc, !UPT ;  /* 0x0001000006067892 */ /* 0x000fc8000f8efc3f */
[----:B------:R-:W-:-:S07]  /*11580*/  UIMAD UR10, UR55, 0x700, UR6 ;  /* 0x00000700370a78a4 */ /* 0x000fce000f8e0206 */
[----:B------:R-:W-:Y:S02]  /*11590*/  UMOV UR6, UR10 ;  /* 0x0000000a00067c82 */ /* 0x000fe40008000000 */
[----:B------:R-:W-:Y:S01]  /*115a0*/  QGMMA.64x128x32.F32.E4M3.E4M3 R24, R224, gdesc[UR4], R24, gsb0 ;  /* 0x01e00004e0187df3 */ /* 0x000fe20008000818 */
[----:B------:R-:W-:Y:S01]  /*115b0*/  UIADD3 UR6, UR10, 0x100, URZ ;  /* 0x000001000a067890 */ /* 0x000fe2000fffe03f */
[----:B------:R-:W-:Y:S01]  /*115c0*/  UMOV UR7, 0xc0000010 ;  /* 0xc000001000077882 */ /* 0x000fe20000000000 */
[----:B-1----:R-:W-:Y:S02]  /*115d0*/  LOP3.LUT P1, RZ, R3, 0x7f, RZ, 0xc0, !PT ;  /* 0x0000007f03ff7812 */ /* 0x002fe4000782c0ff */
[----:B------:R-:W-:-:S11]  /*115e0*/  SHF.R.U32.HI R14, RZ, 0x7, R3 ;  /* 0x00000007ff0e7819 */ /* 0x000fd60000011603 */
[----:B------:R-:W-:-:S05]  /*115f0*/  @!P1 LEA R0, R0, UR41, 0x3 ;  /* 0x0000002900009c11 */ /* 0x000fca000f8e18ff */
[----:B------:R-:W-:Y:S01]  /*11600*/  @!P1 VIADD R3, R0, 0x2e840 ;  /* 0x0002e84000039836 */ /* 0x000fe20000000000 */
[----:B------:R-:W-:-:S04]  /*11610*/  IADD3 R0, R21, 0x1, R18 ;  /* 0x0000000115007810 */ /* 0x000fc80007ffe012 */
[----:B------:R-:W-:Y:S01]  /*11620*/  @!P1 PRMT R3, RZ, 0x654, R3 ;  /* 0x00000654ff039816 */ /* 0x000fe20000000003 */
[----:B------:R-:W-:-:S04]  /*11630*/  IMAD.IADD R0, R0, 0x1, -R19 ;  /* 0x0000000100007824 */ /* 0x000fc800078e0a13 */
[----:B------:R-:W-:-:S04]  /*11640*/  IMAD R0, R17, -0x2, R0 ;  /* 0xfffffffe11007824 */ /* 0x000fc800078e0200 */
[----:B------:R-:W-:Y:S01]  /*11650*/  VIADD R22, R0, UR53 ;  /* 0x0000003500167c36 */ /* 0x000fe20008000000 */
        /* <DEDUP_REMOVED lines=28> */
[----:B------:R-:W-:-:S06]  /*11820*/  ULOP3.LUT UR6, URZ, UR54, URZ, 0x33, !UPT ;  /* 0x000000363f067292 */ /* 0x000fcc000f8e333f */
[----:B------:R-:W-:Y:S02]  /*11830*/  VIADD R20, R0, UR6 ;  /* 0x0000000600147c36 */ /* 0x000fe40008000000 */
[----:B------:R-:W-:Y:S01]  /*11840*/  IMAD R0, R17, -0x2, R21 ;  /* 0xfffffffe11007824 */ /* 0x000fe200078e0215 */
[----:B------:R-:W-:Y:S02]  /*11850*/  WARPGROUP.DEPBAR.LE gsb0, 0x0 ;  /* 0x00008000000079c5 */ /* 0x000fe40000010000 */
[----:B------:R-:W-:Y:S01]  /*11860*/  IADD3 R200, -R14, 0xb, RZ ;  /* 0x0000000b0ec87810 */ /* 0x000fe20007ffe1ff */
[----:B------:R-:W-:-:S04]  /*11870*/  IMAD.IADD R14, R5, 0x1, R22 ;  /* 0x00000001050e7824 */ /* 0x000fc800078e0216 */
[----:B------:R0:W-:Y:S06]  /*11880*/  BAR.ARV R200, 0x100 ;  /* 0x000400c80000751d */ /* 0x0001ec0000002000 */
[----:B------:R1:W-:Y:S01]  /*11890*/  @!P1 SYNCS.ARRIVE.TRANS64.RED.A1T0 RZ, [R3+URZ], RZ ;  /* 0x000000ff03ff99a7 */ /* 0x0003e2000810043f */
[----:B------:R-:W-:Y:S01]  /*118a0*/  ISETP.GE.AND P1, PT, R9, 0x1, PT ;  /* 0x000000010900780c */ /* 0x000fe20003f26270 */
[----:B-1----:R-:W-:-:S12]  /*118b0*/  IMAD.IADD R3, R5, 0x1, R20 ;  /* 0x0000000105037824 */ /* 0x002fd800078e0214 */
[----:B0-----:R-:W-:Y:S05]  /*118c0*/  @!P1 BRA `(.L_x_989) ;  /* 0x0000000000589947 */ /* 0x001fea0003800000 */
[----:B------:R-:W-:Y:S01]  /*118d0*/  ISETP.GT.AND P1, PT, R13, -0x1, PT ;  /* 0xffffffff0d00780c */ /* 0x000fe20003f24270 */
[----:B------:R-:W-:-:S12]  /*118e0*/  BSSY B0, `(.L_x_990) ;  /* 0x0000011000007945 */ /* 0x000fd80003800000 */
[----:B------:R-:W-:Y:S05]  /*118f0*/  @P1 BRA `(.L_x_991) ;  /* 0x0000000000241947 */ /* 0x000fea0003800000 */
[----:B------:R-:W-:Y:S01]  /*11900*/  IMAD.U32 R205, RZ, RZ, UR52 ;  /* 0x00000034ffcd7e24 */ /* 0x000fe2000f8e00ff */
[----:B------:R-:W-:-:S04]  /*11910*/  IADD3 R202, R5, R18, -R19 ;  /* 0x0000001205ca7210 */ /* 0x000fc80007ffe813 */
[----:B------:R-:W-:Y:S02]  /*11920*/  ISETP.NE.AND P1, PT, R205, 0x1, PT ;  /* 0x00000001cd00780c */ /* 0x000fe40003f25270 */
[----:B------:R-:W-:-:S11]  /*11930*/  LOP3.LUT R203, RZ, R202, RZ, 0x33, !PT ;  /* 0x000000caffcb7212 */ /* 0x000fd600078e33ff */
[----:B------:R-:W0:Y:S02]  /*11940*/  @P1 LDC.64 R200, c[0x0][0x9e8] ;  /* 0x00027a00ffc81b82 */ /* 0x000e240000000a00 */
[----:B0-----:R-:W-:-:S05]  /*11950*/  @P1 IMAD.HI.U32 R200, R203, R200, RZ ;  /* 0x000000c8cbc81227 */ /* 0x001fca00078e00ff */
[----:B------:R-:W-:-:S04]  /*11960*/  @P1 SHF.R.U32.HI R203, RZ, R201, R200 ;  /* 0x000000c9ffcb1219 */ /* 0x000fc800000116c8 */
[----:B------:R-:W-:Y:S01]  /*11970*/  LOP3.LUT R203, RZ, R203, RZ, 0x33, !PT ;  /* 0x000000cbffcb7212 */ /* 0x000fe200078e33ff */
[----:B------:R-:W-:Y:S06]  /*11980*/  BRA `(.L_x_992) ;  /* 0x0000000000187947 */ /* 0x000fec0003800000 */
.L_x_991:
[----:B------:R-:W-:Y:S02]  /*11990*/  IMAD.U32 R205, RZ, RZ, UR52 ;  /* 0x00000034ffcd7e24 */ /* 0x000fe4000f8e00ff */
[----:B------:R-:W-:-:S03]  /*119a0*/  IMAD.MOV.U32 R203, RZ, RZ, R13 ;  /* 0x000000ffffcb7224 */ /* 0x000fc600078e000d */
[----:B------:R-:W-:-:S13]  /*119b0*/  ISETP.NE.AND P1, PT, R205, 0x1, PT ;  /* 0x00000001cd00780c */ /* 0x000fda0003f25270 */
[----:B------:R-:W0:Y:S02]  /*119c0*/  @P1 LDC.64 R200, c[0x0][0x9e8] ;  /* 0x00027a00ffc81b82 */ /* 0x000e240000000a00 */
[----:B0-----:R-:W-:-:S05]  /*119d0*/  @P1 IMAD.HI.U32 R200, R13, R200, RZ ;  /* 0x000000c80dc81227 */ /* 0x001fca00078e00ff */
[----:B------:R-:W-:-:S07]  /*119e0*/  @P1 SHF.R.U32.HI R203, RZ, R201, R200 ;  /* 0x000000c9ffcb1219 */ /* 0x000fce00000116c8 */
.L_x_992:
[----:B------:R-:W-:Y:S05]  /*119f0*/  BSYNC B0 ;  /* 0x0000000000007941 */ /* 0x000fea0003800000 */
.L_x_990:
[----:B------:R-:W-:-:S05]  /*11a00*/  IMAD R200, R203, R205, R0 ;  /* 0x000000cdcbc87224 */ /* 0x000fca00078e0200 */
[----:B------:R-:W-:Y:S02]  /*11a10*/  VIADDMNMX R14, R200, R205, R14, PT ;  /* 0x000000cdc80e7246 */ /* 0x000fe4000380010e */
[----:B------:R-:W-:-:S07]  /*11a20*/  VIMNMX R3, R3, R200, !PT ;  /* 0x000000c803037248 */ /* 0x000fce0007fe0100 */
.L_x_989:
[C---:B------:R-:W-:Y:S02]  /*11a30*/  ISETP.GE.AND P2, PT, R21.reuse, 0x2, PT ;  /* 0x000000021500780c */ /* 0x040fe40003f46270 */
[C---:B------:R-:W-:Y:S02]  /*11a40*/  ISETP.GE.AND P1, PT, R21.reuse, 0x9, PT ;  /* 0x000000091500780c */ /* 0x040fe40003f26270 */
[----:B------:R-:W-:Y:S02]  /*11a50*/  LOP3.LUT R2, R2, 0xffffefff, RZ, 0xc0, !PT ;  /* 0xffffefff02027812 */ /* 0x000fe400078ec0ff */
[----:B------:R-:W-:Y:S02]  /*11a60*/  ISETP.GE.AND P3, PT, R21, 0xa, PT ;  /* 0x0000000a1500780c */ /* 0x000fe40003f66270 */
[----:B------:R-:W-:Y:S02]  /*11a70*/  LOP3.LUT R16, R16, 0xfffffffd, RZ, 0xc0, !PT ;  /* 0xfffffffd10107812 */ /* 0x000fe400078ec0ff */
[----:B------:R-:W-:-:S03]  /*11a80*/  IADD3 R22, R22, 0x8, R5 ;  /* 0x0000000816167810 */ /* 0x000fc60007ffe005 */
[----:B------:R-:W-:Y:S02]  /*11a90*/  @P2 LOP3.LUT R2, R2, 0x1000, RZ, 0xfc, !PT ;  /* 0x0000100002022812 */ /* 0x000fe400078efcff */
[C---:B------:R-:W-:Y:S02]  /*11aa0*/  ISETP.GT.AND P2, PT, R3.reuse, 0x1, !P2 ;  /* 0x000000010300780c */ /* 0x040fe40005744270 */
        /* <DEDUP_REMOVED lines=317> */
[----:B------:R-:W-:Y:S02]  /*12e80*/  ISETP.LT.OR P6, PT, R14, 0xda, P6 ;  /* 0x000000da0e00780c */ /* 0x000fe400037c1670 */
[----:B------:R-:W-:Y:S02]  /*12e90*/  IADD3 R14, R20, 0x8, R5 ;  /* 0x00000008140e7810 */ /* 0x000fe40007ffe005 */
[----:B------:R-:W-:Y:S02]  /*12ea0*/  FSEL R101, R101, -INF , !P6 ;  /* 0xff80000065657808 */ /* 0x000fe40007000000 */
[----:B------:R-:W-:-:S13]  /*12eb0*/  ISETP.GE.AND P6, PT, R9, 0x1, PT ;  /* 0x000000010900780c */ /* 0x000fda0003fc6270 */
[----:B------:R-:W-:Y:S05]  /*12ec0*/  @!P6 BRA `(.L_x_993) ;  /* 0x000000000054e947 */ /* 0x000fea0003800000 */
[----:B------:R-:W-:Y:S01]  /*12ed0*/  ISETP.GT.AND P6, PT, R15, -0x1, PT ;  /* 0xffffffff0f00780c */ /* 0x000fe20003fc4270 */
[----:B------:R-:W-:-:S12]  /*12ee0*/  BSSY B0, `(.L_x_994) ;  /* 0x0000010000007945 */ /* 0x000fd80003800000 */
[----:B------:R-:W-:Y:S05]  /*12ef0*/  @P6 BRA `(.L_x_995) ;  /* 0x0000000000206947 */ /* 0x000fea0003800000 */
[----:B------:R-:W-:Y:S02]  /*12f00*/  IMAD.U32 R184, RZ, RZ, UR52 ;  /* 0x00000034ffb87e24 */ /* 0x000fe4000f8e00ff */
[----:B------:R-:W-:-:S03]  /*12f10*/  IMAD.MOV.U32 R3, RZ, RZ, R11 ;  /* 0x000000ffff037224 */ /* 0x000fc600078e000b */
[----:B------:R-:W-:-:S13]  /*12f20*/  ISETP.NE.AND P6, PT, R184, 0x1, PT ;  /* 0x00000001b800780c */ /* 0x000fda0003fc5270 */
[----:B------:R-:W0:Y:S02]  /*12f30*/  @P6 LDC.64 R20, c[0x0][0x9e8] ;  /* 0x00027a00ff146b82 */ /* 0x000e240000000a00 */
[----:B0-----:R-:W-:-:S05]  /*12f40*/  @P6 IMAD.HI.U32 R20, R11, R20, RZ ;  /* 0x000000140b146227 */ /* 0x001fca00078e00ff */
[----:B------:R-:W-:-:S04]  /*12f50*/  @P6 SHF.R.U32.HI R3, RZ, R21, R20 ;  /* 0x00000015ff036219 */ /* 0x000fc80000011614 */
[----:B------:R-:W-:Y:S01]  /*12f60*/  LOP3.LUT R3, RZ, R3, RZ, 0x33, !PT ;  /* 0x00000003ff037212 */ /* 0x000fe200078e33ff */
[----:B------:R-:W-:Y:S06]  /*12f70*/  BRA `(.L_x_996) ;  /* 0x0000000000187947 */ /* 0x000fec0003800000 */
.L_x_995:
[----:B------:R-:W-:Y:S02]  /*12f80*/  IMAD.U32 R184, RZ, RZ, UR52 ;  /* 0x00000034ffb87e24 */ /* 0x000fe4000f8e00ff */
[----:B------:R-:W-:-:S03]  /*12f90*/  IMAD.MOV.U32 R3, RZ, RZ, R15 ;  /* 0x000000ffff037224 */ /* 0x000fc600078e000f */
[----:B------:R-:W-:-:S13]  /*12fa0*/  ISETP.NE.AND P6, PT, R184, 0x1, PT ;  /* 0x00000001b800780c */ /* 0x000fda0003fc5270 */
[----:B------:R-:W0:Y:S02]  /*12fb0*/  @P6 LDC.64 R20, c[0x0][0x9e8] ;  /* 0x00027a00ff146b82 */ /* 0x000e240000000a00 */
[----:B0-----:R-:W-:-:S05]  /*12fc0*/  @P6 IMAD.HI.U32 R20, R15, R20, RZ ;  /* 0x000000140f146227 */ /* 0x001fca00078e00ff */
[----:B------:R-:W-:-:S07]  /*12fd0*/  @P6 SHF.R.U32.HI R3, RZ, R21, R20 ;  /* 0x00000015ff036219 */ /* 0x000fce0000011614 */
.L_x_996:
[----:B------:R-:W-:Y:S05]  /*12fe0*/  BSYNC B0 ;  /* 0x0000000000007941 */ /* 0x000fea0003800000 */
.L_x_994:
[----:B------:R-:W-:-:S05]  /*12ff0*/  IMAD R3, R3, R184, R0 ;  /* 0x000000b803037224 */ /* 0x000fca00078e0200 */
[----:B------:R-:W-:Y:S02]  /*13000*/  VIADDMNMX R22, R3, R184, R22, PT ;  /* 0x000000b803167246 */ /* 0x000fe40003800116 */
[----:B------:R-:W-:-:S07]  /*13010*/  VIMNMX R14, R14, R3, !PT ;  /* 0x000000030e0e7248 */ /* 0x000fce0007fe0100 */
.L_x_993:
        /* <DEDUP_REMOVED lines=137> */
[----:B------:R-:W-:Y:S01]  /*138b0*/  FMNMX.FTZ R20, R101, R0, !PT ;  /* 0x0000000065147209 */ /* 0x000fe20007810000 */
[----:B------:R-:W-:Y:S01]  /*138c0*/  IMAD.U32 R0, RZ, RZ, UR37 ;  /* 0x00000025ff007e24 */ /* 0x000fe2000f8e00ff */
[----:B------:R-:W-:-:S02]  /*138d0*/  ISETP.LT.OR P1, PT, R22, 0x71, P1 ;  /* 0x000000711600780c */ /* 0x000fc40000f21670 */
[----:B------:R-:W-:Y:S01]  /*138e0*/  ISETP.GT.AND P2, PT, R14, 0xc9, !P2 ;  /* 0x000000c90e00780c */ /* 0x000fe20005744270 */
[----:B------:R-:W0:Y:S01]  /*138f0*/  SHFL.BFLY PT, R3, R20, 0x2, 0x1f ;  /* 0x0c401f0014037f89 */ /* 0x000e2200000e0000 */
        /* <DEDUP_REMOVED lines=13> */
[----:B0-----:R-:W-:Y:S02]  /*139d0*/  FMNMX.FTZ R184, R20, R3, !PT ;  /* 0x0000000314b87209 */ /* 0x001fe40007810000 */
[----:B------:R-:W-:Y:S02]  /*139e0*/  FSEL R150, R150, -INF , !P1 ;  /* 0xff80000096967808 */ /* 0x000fe40004800000 */
[----:B------:R-:W-:Y:S01]  /*139f0*/  LOP3.LUT P1, RZ, R16, 0x200000, RZ, 0xc0, !PT ;  /* 0x0020000010ff7812 */ /* 0x000fe2000782c0ff */
[----:B------:R-:W0:Y:S01]  /*13a00*/  SHFL.BFLY PT, R3, R184, 0x1, 0x1f ;  /* 0x0c201f00b8037f89 */ /* 0x000e2200000e0000 */
        /* <DEDUP_REMOVED lines=11> */
[----:B------:R-:W-:Y:S02]  /*13ac0*/  FSEL R102, R102, -INF , !P5 ;  /* 0xff80000066667808 */ /* 0x000fe40006800000 */
[----:B------:R-:W-:-:S02]  /*13ad0*/  FSEL R122, R122, -INF , !P1 ;  /* 0xff8000007a7a7808 */ /* 0x000fc40004800000 */
[----:B------:R-:W-:Y:S02]  /*13ae0*/  LOP3.LUT P1, RZ, R16, 0x80000, RZ, 0xc0, !PT ;  /* 0x0008000010ff7812 */ /* 0x000fe4000782c0ff */
[----:B0-----:R-:W-:Y:S02]  /*13af0*/  FMNMX.FTZ R3, R184, R3, !PT ;  /* 0x00000003b8037209 */ /* 0x001fe40007810000 */
[----:B------:R-:W-:-:S03]  /*13b00*/  ISETP.GT.AND P1, PT, R14, 0x81, !P1 ;  /* 0x000000810e00780c */ /* 0x000fc60004f24270 */
[----:B------:R-:W-:Y:S01]  /*13b10*/  FFMA.FTZ R0, R3, R0, -8 ;  /* 0xc100000003007423 */ /* 0x000fe20000010000 */
        /* <DEDUP_REMOVED lines=230> */
[----:B------:R-:W-:Y:S01]  /*14980*/  FMNMX.FTZ R109, R99, R108, !PT ;  /* 0x0000006c636d7209 */ /* 0x000fe20007810000 */
[--C-:B------:R-:W-:Y:S01]  /*14990*/  FFMA.FTZ R108, R112, UR37, -R0.reuse ;  /* 0x00000025706c7c23 */ /* 0x100fe20008010800 */
[----:B------:R-:W-:-:S02]  /*149a0*/  FFMA.FTZ R112, R116, UR37, -R0 ;  /* 0x0000002574707c23 */ /* 0x000fc40008010800 */
[----:B------:R-:W-:-:S03]  /*149b0*/  FMNMX.FTZ R109, R102, R109, !PT ;  /* 0x0000006d666d7209 */ /* 0x000fc60007810000 */
[----:B------:R-:W-:Y:S01]  /*149c0*/  MUFU.EX2 R156, R156 ;  /* 0x0000009c009c7308 */ /* 0x000fe20000000800 */
[----:B------:R-:W-:Y:S01]  /*149d0*/  FMNMX.FTZ R192, R22, R109, !PT ;  /* 0x0000006d16c07209 */ /* 0x000fe20007810000 */
[--C-:B------:R-:W-:Y:S01]  /*149e0*/  FFMA.FTZ R109, R113, UR37, -R0.reuse ;  /* 0x00000025716d7c23 */ /* 0x100fe20008010800 */
[----:B------:R-:W-:-:S01]  /*149f0*/  FFMA.FTZ R113, R117, UR37, -R0 ;  /* 0x0000002575717c23 */ /* 0x000fc20008010800 */
[----:B------:R-:W-:Y:S01]  /*14a00*/  FFMA.FTZ R117, R101, UR37, -R0 ;  /* 0x0000002565757c23 */ /* 0x000fe20008010800 */
[----:B------:R-:W-:Y:S01]  /*14a10*/  FSEL R101, R3, RZ, P1 ;  /* 0x000000ff03657208 */ /* 0x000fe20000800000 */
[----:B------:R-:W1:Y:S02]  /*14a20*/  SHFL.BFLY PT, R201, R192, 0x2, 0x1f ;  /* 0x0c401f00c0c97f89 */ /* 0x000e6400000e0000 */
[----:B------:R-:W-:Y:S02]  /*14a30*/  MUFU.EX2 R157, R157 ;  /* 0x0000009d009d7308 */ /* 0x000fe40000000800 */
[----:B------:R-:W-:-:S04]  /*14a40*/  FADD.FTZ R101, -R101, R10 ;  /* 0x0000000a65657221 */ /* 0x000fc80000010100 */
[----:B------:R-:W-:Y:S02]  /*14a50*/  FMUL.FTZ R101, R101, UR37 ;  /* 0x0000002565657c20 */ /* 0x000fe40008410000 */
[----:B------:R-:W-:Y:S08]  /*14a60*/  MUFU.EX2 R160, R160 ;  /* 0x000000a000a07308 */ /* 0x000ff00000000800 */
[----:B------:R-:W2:Y:S01]  /*14a70*/  MUFU.EX2 R101, R101 ;  /* 0x0000006500657308 */ /* 0x000ea20000000800 */
[----:B-1----:R-:W-:-:S07]  /*14a80*/  FMNMX.FTZ R201, R192, R201, !PT ;  /* 0x000000c9c0c97209 */ /* 0x002fce0007810000 */
[----:B------:R-:W-:Y:S01]  /*14a90*/  MUFU.EX2 R161, R161 ;  /* 0x000000a100a17308 */ /* 0x000fe20000000800 */
[----:B------:R-:W1:Y:S07]  /*14aa0*/  SHFL.BFLY PT, R116, R201, 0x1, 0x1f ;  /* 0x0c201f00c9747f89 */ /* 0x000e6e00000e0000 */
[----:B------:R-:W-:Y:S08]  /*14ab0*/  MUFU.EX2 R164, R164 ;  /* 0x000000a400a47308 */ /* 0x000ff00000000800 */
[----:B------:R-:W-:Y:S08]  /*14ac0*/  MUFU.EX2 R165, R165 ;  /* 0x000000a500a57308 */ /* 0x000ff00000000800 */
[----:B------:R-:W-:Y:S01]  /*14ad0*/  MUFU.EX2 R136, R136 ;  /* 0x0000008800887308 */ /* 0x000fe20000000800 */
[----:B-1----:R-:W-:Y:S01]  /*14ae0*/  FMNMX.FTZ R0, R201, R116, !PT ;  /* 0x00000074c9007209 */ /* 0x002fe20007810000 */
[----:B------:R-:W-:-:S03]  /*14af0*/  IMAD.U32 R201, RZ, RZ, UR37 ;  /* 0x00000025ffc97e24 */ /* 0x000fc6000f8e00ff */
[C---:B------:R-:W-:Y:S01]  /*14b00*/  FSETP.NEU.FTZ.AND P1, PT, R0.reuse, -INF , PT ;  /* 0xff8000000000780b */ /* 0x040fe20003f3d000 */
[----:B------:R-:W-:-:S02]  /*14b10*/  FFMA.FTZ R10, R0, R201, -8 ;  /* 0xc1000000000a7423 */ /* 0x000fc400000100c9 */
[----:B------:R-:W-:Y:S03]  /*14b20*/  MUFU.EX2 R137, R137 ;  /* 0x0000008900897308 */ /* 0x000fe60000000800 */
[----:B------:R-:W-:-:S05]  /*14b30*/  FSEL R10, R10, RZ, P1 ;  /* 0x000000ff0a0a7208 */ /* 0x000fca0000800000 */
[----:B------:R-:W-:Y:S01]  /*14b40*/  MUFU.EX2 R140, R140 ;  /* 0x0000008c008c7308 */ /* 0x000fe20000000800 */
[----:B------:R-:W-:-:S01]  /*14b50*/  FFMA.FTZ R192, R195, UR37, -R10 ;  /* 0x00000025c3c07c23 */ /* 0x000fc2000801080a */
[--C-:B------:R-:W-:Y:S01]  /*14b60*/  FFMA.FTZ R195, R199, UR37, -R10.reuse ;  /* 0x00000025c7c37c23 */ /* 0x100fe2000801080a */
[----:B------:R-:W-:Y:S01]  /*14b70*/  FSEL R199, R0, RZ, P1 ;  /* 0x000000ff00c77208 */ /* 0x000fe20000800000 */
[--C-:B0-----:R-:W-:Y:S01]  /*14b80*/  FFMA.FTZ R196, R142, UR37, -R10.reuse ;  /* 0x000000258ec47c23 */ /* 0x101fe2000801080a */
        /* <DEDUP_REMOVED lines=8> */
[----:B------:R-:W-:Y:S01]  /*14c10*/  FFMA.FTZ R194, R198, UR37, -R10 ;  /* 0x00000025c6c27c23 */ /* 0x000fe2000801080a */
[----:B--2---:R-:W-:-:S01]  /*14c20*/  FFMA.FTZ R198, R101, R7, R20 ;  /* 0x0000000765c67223 */ /* 0x004fc20000010014 */
[--C-:B------:R-:W-:Y:S01]  /*14c30*/  FFMA.FTZ R170, R170, UR37, -R10.reuse ;  /* 0x00000025aaaa7c23 */ /* 0x100fe2000801080a */
[----:B------:R-:W-:-:S01]  /*14c40*/  FFMA.FTZ R171, R171, UR37, -R10 ;  /* 0x00000025abab7c23 */ /* 0x000fc2000801080a */
[----:B------:R-:W-:Y:S01]  /*14c50*/  FFMA.FTZ R174, R174, UR37, -R10 ;  /* 0x00000025aeae7c23 */ /* 0x000fe2000801080a */
[----:B------:R-:W-:-:S01]  /*14c60*/  FADD.FTZ R199, R185, R198 ;  /* 0x000000c6b9c77221 */ /* 0x000fc20000010000 */
        /* <DEDUP_REMOVED lines=48> */
[----:B------:R0:W-:Y:S01]  /*14f70*/  MUFU.EX2 R12, R196 ;  /* 0x000000c4000c7308 */ /* 0x0001e20000000800 */
        /* <DEDUP_REMOVED lines=9> */
[----:B--2---:R-:W-:-:S03]  /*15010*/  FADD.FTZ R7, R192, R7 ;  /* 0x00000007c0077221 */ /* 0x004fc60000010000 */
[----:B------:R-:W-:-:S03]  /*15020*/  FADD.FTZ R199, R189, R196 ;  /* 0x000000c4bdc77221 */ /* 0x000fc60000010000 */
[----:B------:R-:W0:Y:S01]  /*15030*/  MUFU.EX2 R195, R195 ;  /* 0x000000c300c37308 */ /* 0x000e220000000800 */
[----:B------:R-:W-:-:S04]  /*15040*/  FADD.FTZ R196, R186, R199 ;  /* 0x000000c7bac47221 */ /* 0x000fc80000010000 */
[----:B------:R-:W-:-:S03]  /*15050*/  FADD.FTZ R199, R193, R196 ;  /* 0x000000c4c1c77221 */ /* 0x000fc60000010000 */
[----:B------:R-:W2:Y:S01]  /*15060*/  MUFU.EX2 R170, R170 ;  /* 0x000000aa00aa7308 */ /* 0x000ea20000000800 */
[----:B------:R-:W-:-:S01]  /*15070*/  FADD.FTZ R6, R188, R199 ;  /* 0x000000c7bc067221 */ /* 0x000fc20000010000 */
[----:B-1----:R-:W-:-:S03]  /*15080*/  FADD.FTZ R196, R194, R7 ;  /* 0x00000007c2c47221 */ /* 0x002fc60000010000 */
[----:B------:R-:W-:-:S03]  /*15090*/  FADD.FTZ R7, R197, R6 ;  /* 0x00000006c5077221 */ /* 0x000fc60000010000 */
[----:B------:R-:W1:Y:S01]  /*150a0*/  MUFU.EX2 R171, R171 ;  /* 0x000000ab00ab7308 */ /* 0x000e620000000800 */
[----:B0-----:R-:W-:-:S01]  /*150b0*/  FADD.FTZ R199, R195, R196 ;  /* 0x000000c4c3c77221 */ /* 0x001fc20000010000 */
[----:B------:R-:W-:-:S04]  /*150c0*/  FADD.FTZ R6, R168, R7 ;  /* 0x00000007a8067221 */ /* 0x000fc80000010000 */
[----:B------:R-:W-:Y:S02]  /*150d0*/  FADD.FTZ R7, R169, R6 ;  /* 0x00000006a9077221 */ /* 0x000fe40000010000 */
[----:B------:R-:W0:Y:S01]  /*150e0*/  MUFU.EX2 R174, R174 ;  /* 0x000000ae00ae7308 */ /* 0x000e220000000800 */
[----:B--2---:R-:W-:-:S01]  /*150f0*/  FADD.FTZ R196, R170, R199 ;  /* 0x000000c7aac47221 */ /* 0x004fc20000010000 */
[----:B------:R-:W-:-:S04]  /*15100*/  FADD.FTZ R6, R172, R7 ;  /* 0x00000007ac067221 */ /* 0x000fc80000010000 */
[----:B------:R-:W-:Y:S02]  /*15110*/  FADD.FTZ R7, R173, R6 ;  /* 0x00000006ad077221 */ /* 0x000fe40000010000 */
[----:B------:R-:W2:Y:S01]  /*15120*/  MUFU.EX2 R175, R175 ;  /* 0x000000af00af7308 */ /* 0x000ea20000000800 */
[----:B-1----:R-:W-:-:S01]  /*15130*/  FADD.FTZ R199, R171, R196 ;  /* 0x000000c4abc77221 */ /* 0x002fc20000010000 */
[----:B------:R-:W-:-:S04]  /*15140*/  FADD.FTZ R6, R176, R7 ;  /* 0x00000007b0067221 */ /* 0x000fc80000010000 */
[----:B------:R-:W-:Y:S02]  /*15150*/  FADD.FTZ R7, R177, R6 ;  /* 0x00000006b1077221 */ /* 0x000fe40000010000 */
        /* <DEDUP_REMOVED lines=26> */
[----:B------:R-:W-:-:S06]  /*15300*/  FADD.FTZ R6, R140, R7 ;  /* 0x000000078c067221 */ /* 0x000fcc0000010000 */
        /* <DEDUP_REMOVED lines=17> */
[----:B0-----:R-:W-:-:S04]  /*15420*/  FADD.FTZ R199, R139, R196 ;  /* 0x000000c48bc77221 */ /* 0x001fc80000010000 */
[----:B------:R-:W-:-:S03]  /*15430*/  FADD.FTZ R196, R12, R199 ;  /* 0x000000c70cc47221 */ /* 0x000fc60000010000 */
        /* <DEDUP_REMOVED lines=61> */
[----:B--2---:R-:W-:-:S04]  /*15810*/  FADD.FTZ R6, R14, R7 ;  /* 0x000000070e067221 */ /* 0x004fc80000010000 */
[----:B------:R-:W-:-:S03]  /*15820*/  FADD.FTZ R7, R103, R6 ;  /* 0x0000000667077221 */ /* 0x000fc60000010000 */
        /* <DEDUP_REMOVED lines=48> */
[----:B-1----:R-:W-:-:S03]  /*15b30*/  FADD.FTZ R7, R117, R6 ;  /* 0x0000000675077221 */ /* 0x002fc60000010000 */
[----:B0-----:R-:W-:Y:S01]  /*15b40*/  FADD.FTZ R6, R10, R199 ;  /* 0x000000c70a067221 */ /* 0x001fe20000010000 */
[----:B------:R-:W-:Y:S06]  /*15b50*/  @!P0 BRA `(.L_x_997) ;  /* 0x0000000000048947 */ /* 0x000fec0003800000 */
[----:B------:R-:W-:Y:S01]  /*15b60*/  BPT.TRAP 0x1 ;  /* 0x000000040000795c */ /* 0x000fe20000300000 */
.L_x_997:
        /* <DEDUP_REMOVED lines=131> */
.L_x_980:
[----:B------:R-:W-:Y:S06]  /*163a0*/  BAR.ARV 0x8, 0x120 ;  /* 0x0204800000007b1d */ /* 0x000fec0000002000 */
[----:B------:R-:W-:Y:S05]  /*163b0*/  @!P0 BRA `(.L_x_999) ;  /* 0x0000000000048947 */ /* 0x000fea0003800000 */
[----:B------:R-:W-:Y:S01]  /*163c0*/  BPT.TRAP 0x1 ;  /* 0x000000040000795c */ /* 0x000fe20000300000 */
.L_x_999:
[----:B------:R-:W-:Y:S01]  /*163d0*/  ULEA UR4, UR45, UR41, 0x3 ;  /* 0x000000292d047291 */ /* 0x000fe2000f8e183f */
[----:B------:R-:W-:-:S05]  /*163e0*/  IMAD.U32 R4, RZ, RZ, UR46 ;  /* 0x0000002eff047e24 */ /* 0x000fca000f8e00ff */
[----:B------:R-:W-:-:S04]  /*163f0*/  SHF.L.U32 R4, R4, 0x1f, RZ ;  /* 0x0000001f04047819 */ /* 0x000fc800000006ff */
[----:B------:R0:W1:Y:S01]  /*16400*/  SYNCS.PHASECHK.TRANS64.TRYWAIT P1, [UR4+0x2e850], R4 ;  /* 0x02e85004ff0075a7 */ /* 0x0000620008020144 */
[----:B------:R-:W-:Y:S05]  /*16410*/  @!P0 BRA `(.L_x_1000) ;  /* 0x0000000000048947 */ /* 0x000fea0003800000 */
[----:B------:R-:W-:Y:S01]  /*16420*/  BPT.TRAP 0x1 ;  /* 0x000000040000795c */ /* 0x000fe20000300000 */
.L_x_1000:
[----:B-1----:R-:W-:Y:S05]  /*16430*/  @P1 BRA `(.L_x_1001) ;  /* 0x0000000000081947 */ /* 0x002fea0003800000 */
[----:B------:R-:W1:Y:S02]  /*16440*/  SYNCS.PHASECHK.TRANS64.TRYWAIT P1, [UR4+0x2e850], R4 ;  /* 0x02e85004ff0075a7 */ /* 0x000e640008020144 */
[----:B-1----:R-:W-:Y:S05]  /*16450*/  @!P1 BRA `(.L_x_1002) ;  /* 0x00000084005c9947 */ /* 0x002fea0003800000 */
.L_x_1001:
[----:B------:R-:W-:Y:S01]  /*16460*/  UIADD3 UR41, UR41, 0x400, URZ ;  /* 0x0000040029297890 */ /* 0x000fe2000fffe03f */
[----:B------:R-:W-:Y:S01]  /*16470*/  WARPGROUP.ARRIVE ;  /* 0x00000000000079c5 */ /* 0x000fe20000000000 */
[----:B------:R-:W-:Y:S01]  /*16480*/  UMOV UR7, 0xc0000010 ;  /* 0xc000001000077882 */ /* 0x000fe20000000000 */
[----:B------:R-:W-:Y:S01]  /*16490*/  ULDC.64 UR10, c[0x0][0x9a0] ;  /* 0x00026800000a7ab9 */ /* 0x000fe20000000a00 */
[----:B------:R-:W-:Y:S01]  /*164a0*/  USHF.R.U32.HI UR41, URZ, 0x4, UR41 ;  /* 0x000000043f297899 */ /* 0x000fe20008011629 */
[----:B------:R-:W-:Y:S01]  /*164b0*/  IMAD.MOV.U32 R8, RZ, RZ, 0x3f800000 ;  /* 0x3f800000ff087424 */ /* 0x000fe200078e00ff */
[----:B------:R-:W-:Y:S02]  /*164c0*/  UISETP.NE.U32.AND UP0, UPT, UR10, URZ, UPT ;  /* 0x0000003f0a00728c */ /* 0x000fe4000bf05070 */
[----:B------:R-:W-:Y:S02]  /*164d0*/  ULOP3.LUT UR41, UR41, 0x3fff, URZ, 0xc0, !UPT ;  /* 0x00003fff29297892 */ /* 0x000fe4000f8ec03f */
[----:B------:R-:W-:-:S02]  /*164e0*/  UISETP.NE.AND.EX UP0, UPT, UR11, URZ, UPT, UP0 ;  /* 0x0000003f0b00728c */ /* 0x000fc4000bf05300 */
[----:B------:R-:W-:-:S04]  /*164f0*/  ULOP3.LUT UR5, UR41, 0x10000, URZ, 0xfc, !UPT ;  /* 0x0001000029057892 */ /* 0x000fc8000f8efc3f */
[----:B------:R-:W-:Y:S01]  /*16500*/  UIMAD UR5, UR45, 0x700, UR5 ;  /* 0x000007002d0578a4 */ /* 0x000fe2000f8e0205 */
[----:B------:R-:W-:-:S04]  /*16510*/  PLOP3.LUT P1, PT, PT, PT, UP0, 0x80, 0x0 ;  /* 0x000000000000781c */ /* 0x000fc80003f2f008 */
[----:B------:R-:W-:Y:S02]  /*16520*/  @UP0 USHF.R.S32.HI UR8, URZ, 0x1f, UR49 ;  /* 0x0000001f3f080899 */ /* 0x000fe40008011431 */
[----:B------:R-:W-:Y:S01]  /*16530*/  UMOV UR6, UR5 ;  /* 0x0000000500067c82 */ /* 0x000fe20008000000 */
[----:B------:R-:W-:Y:S01]  /*16540*/  @UP0 ULDC.64 UR12, c[0x0][0x9c8] ;  /* 0x00027200000c0ab9 */ /* 0x000fe20000000a00 */
[----:B------:R-:W-:Y:S01]  /*16550*/  QGMMA.64x128x32.F32.E4M3.E4M3 R24, R224, gdesc[UR4], R24, gsb0 ;  /* 0x01e00004e0187df3 */ /* 0x000fe20008000818 */
[----:B------:R-:W-:Y:S01]  /*16560*/  UIADD3 UR6, UR5, 0x100, URZ ;  /* 0x0000010005067890 */ /* 0x000fe2000fffe03f */
[----:B------:R-:W-:Y:S01]  /*16570*/  UMOV UR7, 0xc0000010 ;  /* 0xc000001000077882 */ /* 0x000fe20000000000 */
[----:B------:R-:W-:-:S04]  /*16580*/  @UP0 UIMAD UR8, UR8, UR12, URZ ;  /* 0x0000000c080802a4 */ /* 0x000fc8000f8e023f */
[----:B------:R-:W-:Y:S02]  /*16590*/  @UP0 UIMAD UR9, UR49, UR13, UR8 ;  /* 0x0000000d310902a4 */ /* 0x000fe4000f8e0208 */
[----:B------:R-:W-:Y:S01]  /*165a0*/  @UP0 USHF.R.S32.HI UR8, URZ, 0x1f, UR44 ;  /* 0x0000001f3f080899 */ /* 0x000fe2000801142c */
        /* <DEDUP_REMOVED lines=13> */
[----:B------:R-:W-:-:S03]  /*16680*/  @UP0 UIMAD.WIDE.U32 UR6, UR49, UR12, URZ ;  /* 0x0000000c310602a5 */ /* 0x000fc6000f8e003f */
[----:B------:R-:W-:Y:S01]  /*16690*/  @UP0 ULDC.64 UR12, c[0x0][0x9d0] ;  /* 0x00027400000c0ab9 */ /* 0x000fe20000000a00 */
[----:B------:R-:W-:Y:S02]  /*166a0*/  @UP0 UIADD3 UR7, UR7, UR9, URZ ;  /* 0x0000000907070290 */ /* 0x000fe4000fffe03f */
[----:B------:R-:W-:Y:S02]  /*166b0*/  @UP0 UIMAD UR8, UR8, UR12, URZ ;  /* 0x0000000c080802a4 */ /* 0x000fe4000f8e023f */
[----:B------:R-:W-:Y:S02]  /*166c0*/  @UP0 UIMAD.WIDE.U32 UR6, UR44, UR12, UR6 ;  /* 0x0000000c2c0602a5 */ /* 0x000fe4000f8e0006 */
[----:B------:R-:W-:-:S04]  /*166d0*/  @UP0 UIMAD UR8, UR44, UR13, UR8 ;  /* 0x0000000d2c0802a4 */ /* 0x000fc8000f8e0208 */
[----:B------:R-:W-:Y:S02]  /*166e0*/  @UP0 UIADD3 UR7, UR7, UR8, URZ ;  /* 0x0000000807070290 */ /* 0x000fe4000fffe03f */
[----:B------:R-:W-:-:S04]  /*166f0*/  @UP0 ULEA UR8, UP1, UR6, UR10, 0x2 ;  /* 0x0000000a06080291 */ /* 0x000fc8000f82103f */
[----:B------:R-:W-:Y:S02]  /*16700*/  @UP0 ULEA.HI.X UR9, UR6, UR11, UR7, 0x2, UP1 ;  /* 0x0000000b06090291 */ /* 0x000fe400088f1407 */
[----:B------:R-:W-:Y:S01]  /*16710*/  UIADD3 UR6, UR5, 0x400, URZ ;  /* 0x0000040005067890 */ /* 0x000fe2000fffe03f */
[----:B01----:R-:W-:Y:S01]  /*16720*/  IMAD.U32 R4, RZ, RZ, UR8 ;  /* 0x00000008ff047e24 */ /* 0x003fe2000f8e00ff */
[----:B------:R-:W-:Y:S02]  /*16730*/  UMOV UR7, 0xc0000010 ;  /* 0xc000001000077882 */ /* 0x000fe40000000000 */
[----:B------:R-:W-:-:S05]  /*16740*/  IMAD.U32 R5, RZ, RZ, UR9 ;  /* 0x00000009ff057e24 */ /* 0x000fca000f8e00ff */
[----:B------:R0:W2:Y:S01]  /*16750*/  @P1 LDG.E R8, desc[UR50][R4.64] ;  /* 0x0000003204081981 */ /* 0x0000a2000c1e1900 */
[----:B------:R-:W-:Y:S02]  /*16760*/  WARPGROUP.DEPBAR.LE gsb0, 0x0 ;  /* 0x00008000000079c5 */ /* 0x000fe40000010000 */
[----:B------:R-:W-:-:S06]  /*16770*/  WARPGROUP.ARRIVE ;  /* 0x00000000000079c5 */ /* 0x000fcc0000000000 */
[----:B------:R-:W-:Y:S01]  /*16780*/  QGMMA.64x128x32.F32.E4M3.E4M3 R24, R208, gdesc[UR4], R24, gsb0 ;  /* 0x01e00004d0187df3 */ /* 0x000fe20008000818 */
[----:B------:R-:W-:Y:S01]  /*16790*/  UIADD3 UR6, UR5, 0x500, URZ ;  /* 0x0000050005067890 */ /* 0x000fe2000fffe03f */
[----:B------:R-:W-:Y:S01]  /*167a0*/  UMOV UR7, 0xc0000010 ;  /* 0xc000001000077882 */ /* 0x000fe20000000000 */
[----:B------:R-:W1:Y:S04]  /*167b0*/  SHFL.BFLY PT, R10, R7, 0x2, 0x1f ;  /* 0x0c401f00070a7f89 */ /* 0x000e6800000e0000 */
[----:B------:R-:W3:Y:S01]  /*167c0*/  SHFL.BFLY PT, R9, R6, 0x2, 0x1f ;  /* 0x0c401f0006097f89 */ /* 0x000ee200000e0000 */
[----:B------:R-:W-:Y:S02]  /*167d0*/  WARPGROUP.DEPBAR.LE gsb0, 0x0 ;  /* 0x00008000000079c5 */ /* 0x000fe40000010000 */
[----:B------:R-:W-:-:S06]  /*167e0*/  WARPGROUP.ARRIVE ;  /* 0x00000000000079c5 */ /* 0x000fcc0000000000 */
[----:B------:R-:W-:Y:S01]  /*167f0*/  QGMMA.64x128x32.F32.E4M3.E4M3 R24, R204, gdesc[UR4], R24, gsb0 ;  /* 0x01e00004cc187df3 */ /* 0x000fe20008000818 */
[----:B------:R-:W-:Y:S01]  /*16800*/  UIADD3 UR6, UR5, 0x600, URZ ;  /* 0x0000060005067890 */ /* 0x000fe2000fffe03f */
[----:B------:R-:W-:Y:S01]  /*16810*/  UMOV UR7, 0xc0000010 ;  /* 0xc000001000077882 */ /* 0x000fe20000000000 */
[----:B-1----:R-:W-:-:S01]  /*16820*/  FADD.FTZ R10, R10, R7 ;  /* 0x000000070a0a7221 */ /* 0x002fc20000010000 */
[----:B---3--:R-:W-:-:S04]  /*16830*/  FADD.FTZ R9, R9, R6 ;  /* 0x0000000609097221 */ /* 0x008fc80000010000 */
[----:B0-----:R-:W0:Y:S04]  /*16840*/  SHFL.BFLY PT, R5, R10, 0x1, 0x1f ;  /* 0x0c201f000a057f89 */ /* 0x001e2800000e0000 */
[----:B------:R-:W1:Y:S01]  /*16850*/  SHFL.BFLY PT, R4, R9, 0x1, 0x1f ;  /* 0x0c201f0009047f89 */ /* 0x000e6200000e0000 */
[----:B------:R-:W-:Y:S02]  /*16860*/  IMAD.MOV.U32 R7, RZ, RZ, RZ ;  /* 0x000000ffff077224 */ /* 0x000fe400078e00ff */
[----:B0-----:R-:W-:Y:S01]  /*16870*/  FADD.FTZ R13, R10, R5 ;  /* 0x000000050a0d7221 */ /* 0x001fe20000010000 */
        /* <DEDUP_REMOVED lines=12> */
[----:B------:R-:W0:Y:S08]  /*16940*/  @P2 MUFU.LG2 R10, R15 ;  /* 0x0000000f000a2308 */ /* 0x000e300000000c00 */
[----:B------:R-:W1:Y:S08]  /*16950*/  @P3 MUFU.LG2 R12, R12 ;  /* 0x0000000c000c3308 */ /* 0x000e700000000c00 */
[----:B------:R-:W3:Y:S01]  /*16960*/  @P1 MUFU.RCP R11, R14 ;  /* 0x0000000e000b1308 */ /* 0x000ee20000001000 */
        /* <DEDUP_REMOVED lines=10> */
[-C--:B--2---:R-:W-:Y:S01]  /*16a10*/  FMUL.FTZ R7, R7, R8.reuse ;  /* 0x0000000807077220 */ /* 0x084fe20000410000 */
[----:B---3--:R-:W-:Y:S01]  /*16a20*/  FMUL.FTZ R11, R11, R8 ;  /* 0x000000080b0b7220 */ /* 0x008fe20000410000 */
[----:B------:R-:W-:-:S02]  /*16a30*/  WARPGROUP.DEPBAR.LE gsb0, 0x0 ;  /* 0x00008000000079c5 */ /* 0x000fc40000010000 */
[----:B------:R-:W-:Y:S05]  /*16a40*/  @!P0 BRA `(.L_x_1003) ;  /* 0x0000000000048947 */ /* 0x000fea0003800000 */
[----:B------:R-:W-:Y:S01]  /*16a50*/  BPT.TRAP 0x1 ;  /* 0x000000040000795c */ /* 0x000fe20000300000 */
.L_x_1003:
        /* <DEDUP_REMOVED lines=17> */
[----:B------:R-:W-:Y:S01]  /*16b70*/  SYNCS.ARRIVE.TRANS64.RED.A1T0 RZ, [UR4], RZ ;  /* 0x000000ffffff79a7 */ /* 0x000fe20008100404 */
        /* <DEDUP_REMOVED lines=9> */
[----:B------:R-:W-:Y:S01]  /*16c10*/  FMUL.FTZ R41, R38, R11 ;  /* 0x0000000b26297220 */ /* 0x000fe20000410000 */
        /* <DEDUP_REMOVED lines=45> */
[----:B------:R-:W-:-:S12]  /*16ef0*/  ULOP3.LUT UR46, UR46, UR4, URZ, 0x3c, !UPT ;  /* 0x000000042e2e7292 */ /* 0x000fd8000f8e3c3f */
.L_x_929:
[----:B------:R-:W0:Y:S01]  /*16f00*/  S2R R0, SR_CgaCtaId ;  /* 0x0000000000007919 */ /* 0x000e220000008800 */
[----:B------:R-:W-:Y:S01]  /*16f10*/  MOV R3, 0x400 ;  /* 0x0000040000037802 */ /* 0x000fe20000000f00 */
[----:B------:R-:W-:Y:S01]  /*16f20*/  BSSY B0, `(.L_x_1004) ;  /* 0x000025f000007945 */ /* 0x000fe20003800000 */
[----:B------:R-:W-:Y:S06]  /*16f30*/  BAR.SYNC.DEFER_BLOCKING 0x5, 0x180 ;  /* 0x0146000000007b1d */ /* 0x000fec0000010000 */
[----:B------:R-:W1:Y:S01]  /*16f40*/  S2R R74, SR_TID.X ;  /* 0x00000000004a7919 */ /* 0x000e620000002100 */
[----:B0-----:R-:W-:-:S05]  /*16f50*/  LEA R3, R0, R3, 0x18 ;  /* 0x0000000300037211 */ /* 0x001fca00078ec0ff */
[----:B------:R-:W0:Y:S01]  /*16f60*/  LDS.128 R140, [R3+0x2e8d0] ;  /* 0x02e8d000038c7984 */ /* 0x000e220000000c00 */
[----:B-1----:R-:W-:-:S05]  /*16f70*/  VIADD R7, R74, 0xffffff80 ;  /* 0xffffff804a077836 */ /* 0x002fca0000000000 */
[----:B------:R-:W-:-:S04]  /*16f80*/  SHF.R.S32.HI R8, RZ, 0x1f, R7 ;  /* 0x0000001fff087819 */ /* 0x000fc80000011407 */
[----:B------:R-:W-:-:S04]  /*16f90*/  LEA.HI R4, R8, R7, RZ, 0x3 ;  /* 0x0000000708047211 */ /* 0x000fc800078f18ff */
[----:B------:R-:W-:Y:S02]  /*16fa0*/  LOP3.LUT R0, R4, 0x1ffffff8, RZ, 0xc0, !PT ;  /* 0x1ffffff804007812 */ /* 0x000fe400078ec0ff */
[----:B------:R-:W-:-:S03]  /*16fb0*/  SHF.R.S32.HI R4, RZ, 0x3, R4 ;  /* 0x00000003ff047819 */ /* 0x000fc60000011404 */
[----:B------:R-:W-:-:S04]  /*16fc0*/  IMAD.IADD R0, R7, 0x1, -R0 ;  /* 0x0000000107007824 */ /* 0x000fc800078e0a00 */
[----:B------:R-:W-:Y:S01]  /*16fd0*/  IMAD.SHL.U32 R0, R0, 0x8, RZ ;  /* 0x0000000800007824 */ /* 0x000fe200078e00ff */
[----:B0-----:R-:W-:Y:S02]  /*16fe0*/  R2UR UR44, R142 ;  /* 0x000000008e2c72ca */ /* 0x001fe400000e0000 */
[----:B------:R-:W-:Y:S01]  /*16ff0*/  R2UR UR49, R143 ;  /* 0x000000008f3172ca */ /* 0x000fe200000e0000 */
[----:B------:R-:W-:Y:S06]  /*17000*/  BAR.ARV 0x4, 0x180 ;  /* 0x0106000000007b1d */ /* 0x000fec0000002000 */
[----:B------:R-:W-:Y:S08]  /*17010*/  @P0 BRA `(.L_x_1005) ;  /* 0x0000001800a00947 */ /* 0x000ff00003800000 */
[----:B------:R-:W-:Y:S01]  /*17020*/  IMAD.SHL.U32 R10, R74, 0x4, RZ ;  /* 0x000000044a0a7824 */ /* 0x000fe200078e00ff */
[----:B------:R-:W-:-:S04]  /*17030*/  ULDC.64 UR4, c[0x4][0x38] ;  /* 0x01000e0000047ab9 */ /* 0x000fc80000000a00 */
[----:B------:R-:W-:-:S04]  /*17040*/  LOP3.LUT R10, R10, 0xc, RZ, 0xc0, !PT ;  /* 0x0000000c0a0a7812 */ /* 0x000fc800078ec0ff */
[----:B------:R-:W-:-:S05]  /*17050*/  IADD3 R10, P0, R10, UR4, RZ ;  /* 0x000000040a0a7c10 */ /* 0x000fca000ff1e0ff */
[----:B------:R-:W-:Y:S01]  /*17060*/  IMAD.X R11, RZ, RZ, UR5, P0 ;  /* 0x00000005ff0b7e24 */ /* 0x000fe200080e06ff */
[----:B------:R-:W0:Y:S01]  /*17070*/  S2R R50, SR_SWINHI ;  /* 0x0000000000327919 */ /* 0x000e220000002f00 */
[----:B------:R-:W-:Y:S01]  /*17080*/  F2FP.BF16.F32.PACK_AB R13, R84, R13 ;  /* 0x0000000d540d723e */ /* 0x000fe200000010ff */
[----:B------:R-:W-:Y:S02]  /*17090*/  ULDC.64 UR4, c[0x0][0xbd8] ;  /* 0x0002f60000047ab9 */ /* 0x000fe40000000a00 */
[----:B------:R1:W2:Y:S01]  /*170a0*/  LDG.E.CONSTANT R22, desc[UR50][R10.64] ;  /* 0x000000320a167981 */ /* 0x0002a2000c1e9900 */
[----:B------:R-:W-:Y:S01]  /*170b0*/  F2FP.BF16.F32.PACK_AB R14, R85, R14 ;  /* 0x0000000e550e723e */ /* 0x000fe200000010ff */
[----:B------:R-:W-:Y:S01]  /*170c0*/  UISETP.NE.U32.AND UP0, UPT, UR4, URZ, UPT ;  /* 0x0000003f0400728c */ /* 0x000fe2000bf05070 */
[----:B------:R-:W-:Y:S02]  /*170d0*/  F2FP.BF16.F32.PACK_AB R35, R46, R35 ;  /* 0x000000232e23723e */ /* 0x000fe400000010ff */
[----:B------:R-:W-:Y:S01]  /*170e0*/  F2FP.BF16.F32.PACK_AB R18, R87, R12 ;  /* 0x0000000c5712723e */ /* 0x000fe200000010ff */
[----:B------:R-:W-:Y:S01]  /*170f0*/  UISETP.NE.AND.EX UP0, UPT, UR5, URZ, UPT, UP0 ;  /* 0x0000003f0500728c */ /* 0x000fe2000bf05300 */
[----:B------:R-:W-:-:S02]  /*17100*/  F2FP.BF16.F32.PACK_AB R9, R86, R9 ;  /* 0x000000095609723e */ /* 0x000fc400000010ff */
[----:B------:R-:W-:Y:S01]  /*17110*/  F2FP.BF16.F32.PACK_AB R41, R41, R56 ;  /* 0x000000382929723e */ /* 0x000fe200000010ff */
[----:B------:R-:W-:Y:S01]  /*17120*/  ULDC.64 UR4, c[0x0][0xbd8] ;  /* 0x0002f60000047ab9 */ /* 0x000fe20000000a00 */
[----:B-1----:R-:W-:Y:S01]  /*17130*/  LOP3.LUT P0, R10, R74, 0x3, RZ, 0xc0, !PT ;  /* 0x000000034a0a7812 */ /* 0x002fe2000780c0ff */
[----:B------:R-:W-:Y:S01]  /*17140*/  UIMAD.WIDE UR4, UR36, 0x4, UR4 ;  /* 0x00000004240478a5 */ /* 0x000fe2000f8e0204 */
[----:B------:R-:W-:Y:S02]  /*17150*/  F2FP.BF16.F32.PACK_AB R48, R39, R48 ;  /* 0x000000302730723e */ /* 0x000fe400000010ff */
[----:B------:R-:W-:Y:S02]  /*17160*/  ISETP.EQ.OR P0, PT, R10, 0x3, !P0 ;  /* 0x000000030a00780c */ /* 0x000fe40004702670 */
[----:B------:R-:W-:Y:S02]  /*17170*/  F2FP.BF16.F32.PACK_AB R38, R47, R38 ;  /* 0x000000262f26723e */ /* 0x000fe400000010ff */
[----:B------:R-:W-:-:S02]  /*17180*/  SEL R51, R13, R14, P0 ;  /* 0x0000000e0d337207 */ /* 0x000fc40000000000 */
[----:B------:R-:W-:Y:S02]  /*17190*/  SEL R46, R14, R13, P0 ;  /* 0x0000000d0e2e7207 */ /* 0x000fe40000000000 */
[----:B------:R-:W-:Y:S02]  /*171a0*/  F2FP.BF16.F32.PACK_AB R30, R63, R30 ;  /* 0x0000001e3f1e723e */ /* 0x000fe400000010ff */
[----:B------:R-:W-:Y:S02]  /*171b0*/  F2FP.BF16.F32.PACK_AB R34, R55, R34 ;  /* 0x000000223722723e */ /* 0x000fe400000010ff */
[----:B------:R-:W-:Y:S02]  /*171c0*/  SEL R63, R9, R18, P0 ;  /* 0x00000012093f7207 */ /* 0x000fe40000000000 */
[----:B------:R-:W-:Y:S02]  /*171d0*/  MOV R10, R3 ;  /* 0x00000003000a7202 */ /* 0x000fe40000000f00 */
[----:B0-----:R-:W-:-:S02]  /*171e0*/  MOV R11, R50 ;  /* 0x00000032000b7202 */ /* 0x001fc40000000f00 */
[----:B------:R-:W-:Y:S02]  /*171f0*/  SEL R58, R18, R9, P0 ;  /* 0x00000009123a7207 */ /* 0x000fe40000000000 */
[----:B------:R-:W-:Y:S01]  /*17200*/  F2FP.BF16.F32.PACK_AB R31, R54, R31 ;  /* 0x0000001f361f723e */ /* 0x000fe200000010ff */
[----:B------:R-:W-:Y:S01]  /*17210*/  IMAD.WIDE R12, R229, 0x2, R10 ;  /* 0x00000002e50c7825 */ /* 0x000fe200078e020a */
[----:B------:R-:W-:Y:S02]  /*17220*/  SEL R55, R41, R48, P0 ;  /* 0x0000003029377207 */ /* 0x000fe40000000000 */
[----:B------:R-:W-:Y:S02]  /*17230*/  SEL R48, R48, R41, P0 ;  /* 0x0000002930307207 */ /* 0x000fe40000000000 */
[C---:B------:R-:W-:Y:S02]  /*17240*/  LOP3.LUT R9, R12.reuse, 0x380, RZ, 0xc0, !PT ;  /* 0x000003800c097812 */ /* 0x040fe400078ec0ff */
[----:B------:R-:W-:-:S02]  /*17250*/  IADD3 R18, P6, R12, 0x20, RZ ;  /* 0x000000200c127810 */ /* 0x000fc40007fde0ff */
[----:B------:R-:W-:Y:S02]  /*17260*/  SEL R41, R35, R38, P0 ;  /* 0x0000002623297207 */ /* 0x000fe40000000000 */
[----:B------:R-:W-:Y:S02]  /*17270*/  SEL R38, R38, R35, P0 ;  /* 0x0000002326267207 */ /* 0x000fe40000000000 */
[----:B------:R-:W-:Y:S02]  /*17280*/  SEL R35, R31, R34, P0 ;  /* 0x000000221f237207 */ /* 0x000fe40000000000 */
[----:B------:R-:W-:Y:S02]  /*17290*/  SHF.R.U64 R9, R9, 0x3, RZ ;  /* 0x0000000309097819 */ /* 0x000fe400000012ff */
[----:B------:R-:W-:Y:S01]  /*172a0*/  SEL R34, R34, R31, P0 ;  /* 0x0000001f22227207 */ /* 0x000fe20000000000 */
[----:B------:R-:W-:Y:S01]  /*172b0*/  IMAD.X R31, RZ, RZ, R13, P6 ;  /* 0x000000ffff1f7224 */ /* 0x000fe200030e060d */
[----:B------:R-:W-:-:S02]  /*172c0*/  LOP3.LUT R14, R18, 0x380, RZ, 0xc0, !PT ;  /* 0x00000380120e7812 */ /* 0x000fc400078ec0ff */
[----:B------:R-:W-:Y:S02]  /*172d0*/  F2FP.BF16.F32.PACK_AB R57, R57, R72 ;  /* 0x000000483939723e */ /* 0x000fe400000010ff */
[----:B------:R-:W-:Y:S02]  /*172e0*/  F2FP.BF16.F32.PACK_AB R64, R49, R64 ;  /* 0x000000403140723e */ /* 0x000fe400000010ff */
[----:B------:R-:W-:Y:S02]  /*172f0*/  F2FP.BF16.F32.PACK_AB R28, R69, R28 ;  /* 0x0000001c451c723e */ /* 0x000fe400000010ff */
[----:B------:R-:W-:Y:S02]  /*17300*/  F2FP.BF16.F32.PACK_AB R26, R71, R26 ;  /* 0x0000001a471a723e */ /* 0x000fe400000010ff */
[----:B------:R-:W-:Y:S02]  /*17310*/  F2FP.BF16.F32.PACK_AB R15, R78, R15 ;  /* 0x0000000f4e0f723e */ /* 0x000fe400000010ff */
[----:B------:R-:W-:-:S02]  /*17320*/  F2FP.BF16.F32.PACK_AB R20, R79, R20 ;  /* 0x000000144f14723e */ /* 0x000fc400000010ff */
[C---:B------:R-:W-:Y:S02]  /*17330*/  IADD3 R65, P1, R12.reuse, 0x40, RZ ;  /* 0x000000400c417810 */ /* 0x040fe40007f3e0ff */
[C---:B------:R-:W-:Y:S02]  /*17340*/  IADD3 R67, P2, R12.reuse, 0x60, RZ ;  /* 0x000000600c437810 */ /* 0x040fe40007f5e0ff */
[C---:B------:R-:W-:Y:S02]  /*17350*/  IADD3 R50, P3, R12.reuse, 0x4000, RZ ;  /* 0x000040000c327810 */ /* 0x040fe40007f7e0ff */
[C---:B------:R-:W-:Y:S02]  /*17360*/  IADD3 R69, P4, R12.reuse, 0x4020, RZ ;  /* 0x000040200c457810 */ /* 0x040fe40007f9e0ff */
[C---:B------:R-:W-:Y:S02]  /*17370*/  IADD3 R71, P5, R12.reuse, 0x4040, RZ ;  /* 0x000040400c477810 */ /* 0x040fe40007fbe0ff */
[----:B------:R-:W-:-:S02]  /*17380*/  IADD3 R73, P6, R12, 0x4060, RZ ;  /* 0x000040600c497810 */ /* 0x000fc40007fde0ff */
[----:B------:R-:W-:Y:S01]  /*17390*/  F2FP.BF16.F32.PACK_AB R44, R44, R89 ;  /* 0x000000592c2c723e */ /* 0x000fe200000010ff */
[----:B------:R-:W-:Y:S01]  /*173a0*/  IMAD.X R19, RZ, RZ, R13, P5 ;  /* 0x000000ffff137224 */ /* 0x000fe200028e060d */
[----:B------:R-:W-:Y:S02]  /*173b0*/  F2FP.BF16.F32.PACK_AB R45, R45, R40 ;  /* 0x000000282d2d723e */ /* 0x000fe400000010ff */
[----:B------:R-:W-:Y:S02]  /*173c0*/  F2FP.BF16.F32.PACK_AB R27, R62, R27 ;  /* 0x0000001b3e1b723e */ /* 0x000fe400000010ff */
[----:B------:R-:W-:Y:S02]  /*173d0*/  LOP3.LUT R12, R9, R12, RZ, 0x3c, !PT ;  /* 0x0000000c090c7212 */ /* 0x000fe400078e3cff */
[----:B------:R-:W-:Y:S02]  /*173e0*/  F2FP.BF16.F32.PACK_AB R36, R53, R36 ;  /* 0x000000243524723e */ /* 0x000fe400000010ff */
[----:B------:R-:W-:-:S02]  /*173f0*/  F2FP.BF16.F32.PACK_AB R32, R61, R32 ;  /* 0x000000203d20723e */ /* 0x000fc400000010ff */
[----:B------:R-:W-:Y:S02]  /*17400*/  SHF.R.U64 R9, R14, 0x3, RZ ;  /* 0x000000030e097819 */ /* 0x000fe400000012ff */
[----:B------:R-:W-:Y:S02]  /*17410*/  F2FP.BF16.F32.PACK_AB R37, R52, R37 ;  /* 0x000000253425723e */ /* 0x000fe400000010ff */
[----:B------:R-:W-:Y:S02]  /*17420*/  SEL R53, R57, R64, P0 ;  /* 0x0000004039357207 */ /* 0x000fe40000000000 */
[----:B------:R-:W-:Y:S02]  /*17430*/  SEL R61, R15, R20, P0 ;  /* 0x000000140f3d7207 */ /* 0x000fe40000000000 */
[----:B------:R-:W-:Y:S01]  /*17440*/  SEL R56, R20, R15, P0 ;  /* 0x0000000f14387207 */ /* 0x000fe20000000000 */
[----:B------:R-:W-:Y:S01]  /*17450*/  IMAD.X R15, RZ, RZ, R13, P6 ;  /* 0x000000ffff0f7224 */ /* 0x000fe200030e060d */
[----:B------:R-:W-:-:S02]  /*17460*/  SEL R64, R64, R57, P0 ;  /* 0x0000003940407207 */ /* 0x000fc40000000000 */
[----:B------:R-:W-:Y:S02]  /*17470*/  LOP3.LUT R20, R65, 0x380, RZ, 0xc0, !PT ;  /* 0x0000038041147812 */ /* 0x000fe400078ec0ff */
[----:B------:R-:W-:Y:S02]  /*17480*/  F2FP.BF16.F32.PACK_AB R33, R60, R33 ;  /* 0x000000213c21723e */ /* 0x000fe400000010ff */
[----:B------:R-:W-:Y:S02]  /*17490*/  F2FP.BF16.F32.PACK_AB R21, R76, R21 ;  /* 0x000000154c15723e */ /* 0x000fe400000010ff */
[----:B------:R-:W-:Y:S02]  /*174a0*/  F2FP.BF16.F32.PACK_AB R24, R77, R24 ;  /* 0x000000184d18723e */ /* 0x000fe400000010ff */
[----:B------:R-:W-:Y:S02]  /*174b0*/  SEL R47, R44, R45, P0 ;  /* 0x0000002d2c2f7207 */ /* 0x000fe40000000000 */
[----:B------:R-:W-:-:S02]  /*174c0*/  SEL R57, R27, R30, P0 ;  /* 0x0000001e1b397207 */ /* 0x000fc40000000000 */
[----:B------:R-:W-:Y:S01]  /*174d0*/  SEL R52, R30, R27, P0 ;  /* 0x0000001b1e347207 */ /* 0x000fe20000000000 */
[----:B------:R-:W-:Y:S01]  /*174e0*/  IMAD.X R27, RZ, RZ, R13, P2 ;  /* 0x000000ffff1b7224 */ /* 0x000fe200010e060d */
[----:B------:R-:W-:Y:S02]  /*174f0*/  SEL R44, R45, R44, P0 ;  /* 0x0000002c2d2c7207 */ /* 0x000fe40000000000 */
[----:B------:R-:W-:Y:S02]  /*17500*/  LOP3.LUT R30, R9, R18, RZ, 0x3c, !PT ;  /* 0x00000012091e7212 */ /* 0x000fe400078e3cff */
[----:B------:R-:W-:Y:S02]  /*17510*/  F2FP.BF16.F32.PACK_AB R29, R68, R29 ;  /* 0x0000001d441d723e */ /* 0x000fe400000010ff */
[----:B------:R-:W-:Y:S02]  /*17520*/  SEL R45, R37, R36, P0 ;  /* 0x00000024252d7207 */ /* 0x000fe40000000000 */
[----:B------:R-:W-:-:S02]  /*17530*/  LOP3.LUT R9, R50, 0x380, RZ, 0xc0, !PT ;  /* 0x0000038032097812 */ /* 0x000fc400078ec0ff */
[----:B------:R-:W-:Y:S02]  /*17540*/  SEL R36, R36, R37, P0 ;  /* 0x0000002524247207 */ /* 0x000fe40000000000 */
[----:B------:R-:W-:Y:S02]  /*17550*/  SHF.R.U64 R14, R20, 0x3, RZ ;  /* 0x00000003140e7819 */ /* 0x000fe400000012ff */
[----:B------:R-:W-:Y:S02]  /*17560*/  SEL R37, R33, R32, P0 ;  /* 0x0000002021257207 */ /* 0x000fe40000000000 */
[----:B------:R-:W-:Y:S02]  /*17570*/  SEL R49, R21, R24, P0 ;  /* 0x0000001815317207 */ /* 0x000fe40000000000 */
[----:B------:R-:W-:Y:S01]  /*17580*/  SEL R42, R24, R21, P0 ;  /* 0x00000015182a7207 */ /* 0x000fe20000000000 */
[----:B------:R-:W-:Y:S01]  /*17590*/  IMAD.X R21, RZ, RZ, R13, P4 ;  /* 0x000000ffff157224 */ /* 0x000fe200020e060d */
[----:B------:R-:W-:-:S02]  /*175a0*/  F2FP.BF16.F32.PACK_AB R94, R94, R97 ;  /* 0x000000615e5e723e */ /* 0x000fc400000010ff */
[----:B------:R-:W-:Y:S02]  /*175b0*/  F2FP.BF16.F32.PACK_AB R95, R92, R95 ;  /* 0x0000005f5c5f723e */ /* 0x000fe400000010ff */
[----:B------:R-:W-:Y:S02]  /*175c0*/  SEL R32, R32, R33, P0 ;  /* 0x0000002120207207 */ /* 0x000fe40000000000 */
[----:B------:R-:W-:Y:S02]  /*175d0*/  LOP3.LUT R24, R67, 0x380, RZ, 0xc0, !PT ;  /* 0x0000038043187812 */ /* 0x000fe400078ec0ff */
[----:B------:R-:W-:Y:S02]  /*175e0*/  LOP3.LUT R18, R71, 0x380, RZ, 0xc0, !PT ;  /* 0x0000038047127812 */ /* 0x000fe400078ec0ff */
[----:B------:R-:W-:Y:S02]  /*175f0*/  F2FP.BF16.F32.PACK_AB R90, R90, R93 ;  /* 0x0000005d5a5a723e */ /* 0x000fe400000010ff */
[----:B------:R-:W-:-:S02]  /*17600*/  F2FP.BF16.F32.PACK_AB R91, R88, R91 ;  /* 0x0000005b585b723e */ /* 0x000fc400000010ff */
[----:B------:R-:W-:Y:S02]  /*17610*/  SEL R33, R29, R28, P0 ;  /* 0x0000001c1d217207 */ /* 0x000fe40000000000 */
[----:B------:R-:W-:Y:S01]  /*17620*/  SEL R40, R28, R29, P0 ;  /* 0x0000001d1c287207 */ /* 0x000fe20000000000 */
[----:B------:R-:W-:Y:S01]  /*17630*/  IMAD.X R29, RZ, RZ, R13, P1 ;  /* 0x000000ffff1d7224 */ /* 0x000fe200008e060d */
[----:B------:R-:W-:Y:S02]  /*17640*/  SHF.R.U64 R9, R9, 0x3, RZ ;  /* 0x0000000309097819 */ /* 0x000fe400000012ff */
[----:B------:R-:W-:Y:S02]  /*17650*/  LOP3.LUT R28, R14, R65, RZ, 0x3c, !PT ;  /* 0x000000410e1c7212 */ /* 0x000fe400078e3cff */
[----:B------:R-:W-:Y:S02]  /*17660*/  LOP3.LUT R14, R69, 0x380, RZ, 0xc0, !PT ;  /* 0x00000380450e7812 */ /* 0x000fe400078ec0ff */
[----:B------:R-:W-:-:S02]  /*17670*/  SEL R39, R94, R95, P0 ;  /* 0x0000005f5e277207 */ /* 0x000fc40000000000 */
[----:B------:R-:W-:Y:S02]  /*17680*/  SHF.R.U64 R20, R24, 0x3, RZ ;  /* 0x0000000318147819 */ /* 0x000fe400000012ff */
[----:B------:R-:W-:Y:S02]  /*17690*/  LOP3.LUT R60, R73, 0x380, RZ, 0xc0, !PT ;  /* 0x00000380493c7812 */ /* 0x000fe400078ec0ff */
[----:B------:R-:W-:Y:S02]  /*176a0*/  SHF.R.U64 R18, R18, 0x3, RZ ;  /* 0x0000000312127819 */ /* 0x000fe400000012ff */
[----:B------:R-:W-:Y:S02]  /*176b0*/  F2FP.BF16.F32.PACK_AB R25, R70, R25 ;  /* 0x000000194619723e */ /* 0x000fe400000010ff */
[----:B------:R-:W-:Y:S02]  /*176c0*/  SEL R94, R95, R94, P0 ;  /* 0x0000005e5f5e7207 */ /* 0x000fe40000000000 */
[----:B------:R-:W-:-:S02]  /*176d0*/  SEL R43, R90, R91, P0 ;  /* 0x0000005b5a2b7207 */ /* 0x000fc40000000000 */
[----:B------:R-:W-:Y:S02]  /*176e0*/  LOP3.LUT R24, R9, R50, RZ, 0x3c, !PT ;  /* 0x0000003209187212 */ /* 0x000fe400078e3cff */
[----:B------:R-:W-:Y:S02]  /*176f0*/  SEL R90, R91, R90, P0 ;  /* 0x0000005a5b5a7207 */ /* 0x000fe40000000000 */
[----:B------:R-:W-:Y:S02]  /*17700*/  SHF.R.U64 R14, R14, 0x3, RZ ;  /* 0x000000030e0e7819 */ /* 0x000fe400000012ff */
[----:B------:R-:W-:Y:S02]  /*17710*/  SHF.R.U64 R60, R60, 0x3, RZ ;  /* 0x000000033c3c7819 */ /* 0x000fe400000012ff */
[----:B------:R-:W-:Y:S02]  /*17720*/  LOP3.LUT R18, R18, R71, RZ, 0x3c, !PT ;  /* 0x0000004712127212 */ /* 0x000fe400078e3cff */
[----:B------:R-:W-:-:S02]  /*17730*/  SEL R59, R25, R26, P0 ;  /* 0x0000001a193b7207 */ /* 0x000fc40000000000 */
[----:B------:R-:W-:Y:S01]  /*17740*/  SEL R54, R26, R25, P0 ;  /* 0x000000191a367207 */ /* 0x000fe20000000000 */
[----:B------:R-:W-:Y:S01]  /*17750*/  IMAD.X R25, RZ, RZ, R13, P3 ;  /* 0x000000ffff197224 */ /* 0x000fe200018e060d */
[----:B------:R-:W-:Y:S02]  /*17760*/  LOP3.LUT R26, R20, R67, RZ, 0x3c, !PT ;  /* 0x00000043141a7212 */ /* 0x000fe400078e3cff */
[----:B------:R-:W-:Y:S02]  /*17770*/  LOP3.LUT R20, R14, R69, RZ, 0x3c, !PT ;  /* 0x000000450e147212 */ /* 0x000fe400078e3cff */
[----:B------:R-:W-:Y:S02]  /*17780*/  LOP3.LUT R14, R60, R73, RZ, 0x3c, !PT ;  /* 0x000000493c0e7212 */ /* 0x000fe400078e3cff */
[----:B------:R-:W-:Y:S02]  /*17790*/  MOV R60, R18 ;  /* 0x00000012003c7202 */ /* 0x000fe40000000f00 */
[----:B------:R-:W-:-:S02]  /*177a0*/  MOV R62, R20 ;  /* 0x00000014003e7202 */ /* 0x000fc40000000f00 */
[----:B------:R-:W-:Y:S02]  /*177b0*/  MOV R69, R12 ;  /* 0x0000000c00457202 */ /* 0x000fe40000000f00 */
[----:B------:R-:W-:Y:S02]  /*177c0*/  MOV R21, R14 ;  /* 0x0000000e00157202 */ /* 0x000fe40000000f00 */
[----:B------:R-:W-:Y:S02]  /*177d0*/  MOV R66, R26 ;  /* 0x0000001a00427202 */ /* 0x000fe40000000f00 */
[----:B------:R-:W-:Y:S02]  /*177e0*/  MOV R65, R24 ;  /* 0x0000001800417202 */ /* 0x000fe40000000f00 */
[----:B------:R-:W-:Y:S02]  /*177f0*/  MOV R68, R30 ;  /* 0x0000001e00447202 */ /* 0x000fe40000000f00 */
[----:B------:R-:W-:-:S02]  /*17800*/  MOV R67, R28 ;  /* 0x0000001c00437202 */ /* 0x000fc40000000f00 */
[----:B------:R-:W-:Y:S02]  /*17810*/  PLOP3.LUT P1, PT, PT, PT, UP0, 0x80, 0x0 ;  /* 0x000000000000781c */ /* 0x000fe40003f2f008 */
[----:B--2---:R-:W-:Y:S01]  /*17820*/  LOP3.LUT R9, R22, 0x2, RZ, 0x3c, !PT ;  /* 0x0000000216097812 */ /* 0x004fe200078e3cff */
[----:B------:R-:W-:Y:S04]  /*17830*/  SHFL.IDX PT, R39, R39, R22, 0x1c1f ;  /* 0x001c1f1627277589 */ /* 0x000fe800000e0000 */
[----:B------:R-:W0:Y:S04]  /*17840*/  SHFL.IDX PT, R94, R94, R9, 0x1c1f ;  /* 0x001c1f095e5e7589 */ /* 0x000e2800000e0000 */
[----:B------:R-:W-:Y:S04]  /*17850*/  SHFL.IDX PT, R53, R53, R22, 0x1c1f ;  /* 0x001c1f1635357589 */ /* 0x000fe800000e0000 */
[----:B------:R-:W1:Y:S04]  /*17860*/  SHFL.IDX PT, R64, R64, R9, 0x1c1f ;  /* 0x001c1f0940407589 */ /* 0x000e6800000e0000 */
[----:B------:R-:W-:Y:S04]  /*17870*/  SHFL.IDX PT, R43, R43, R22, 0x1c1f ;  /* 0x001c1f162b2b7589 */ /* 0x000fe800000e0000 */
[----:B------:R-:W2:Y:S04]  /*17880*/  SHFL.IDX PT, R90, R90, R9, 0x1c1f ;  /* 0x001c1f095a5a7589 */ /* 0x000ea800000e0000 */
[----:B------:R-:W-:Y:S04]  /*17890*/  SHFL.IDX PT, R55, R55, R22, 0x1c1f ;  /* 0x001c1f1637377589 */ /* 0x000fe800000e0000 */
[----:B------:R-:W3:Y:S01]  /*178a0*/  SHFL.IDX PT, R48, R48, R9, 0x1c1f ;  /* 0x001c1f0930307589 */ /* 0x000ee200000e0000 */
[----:B0-----:R-:W-:-:S02]  /*178b0*/  SEL R12, R39, R94, P0 ;  /* 0x0000005e270c7207 */ /* 0x001fc40000000000 */
[----:B------:R-:W-:Y:S01]  /*178c0*/  SEL R14, R94, R39, P0 ;  /* 0x000000275e0e7207 */ /* 0x000fe20000000000 */
[----:B------:R-:W-:Y:S04]  /*178d0*/  SHFL.IDX PT, R47, R47, R22, 0x1c1f ;  /* 0x001c1f162f2f7589 */ /* 0x000fe800000e0000 */
[----:B------:R-:W-:Y:S01]  /*178e0*/  SHFL.IDX PT, R45, R45, R22, 0x1c1f ;  /* 0x001c1f162d2d7589 */ /* 0x000fe200000e0000 */
[----:B-1----:R-:W-:Y:S02]  /*178f0*/  SEL R13, R53, R64, P0 ;  /* 0x00000040350d7207 */ /* 0x002fe40000000000 */
[----:B------:R-:W-:Y:S01]  /*17900*/  SEL R15, R64, R53, P0 ;  /* 0x00000035400f7207 */ /* 0x000fe20000000000 */
[----:B------:R-:W0:Y:S04]  /*17910*/  SHFL.IDX PT, R44, R44, R9, 0x1c1f ;  /* 0x001c1f092c2c7589 */ /* 0x000e2800000e0000 */
[----:B------:R-:W-:Y:S01]  /*17920*/  SHFL.IDX PT, R41, R41, R22, 0x1c1f ;  /* 0x001c1f1629297589 */ /* 0x000fe200000e0000 */
[----:B--2---:R-:W-:-:S02]  /*17930*/  SEL R24, R43, R90, P0 ;  /* 0x0000005a2b187207 */ /* 0x004fc40000000000 */
[----:B------:R-:W-:Y:S01]  /*17940*/  SEL R26, R90, R43, P0 ;  /* 0x0000002b5a1a7207 */ /* 0x000fe20000000000 */
[----:B------:R-:W1:Y:S04]  /*17950*/  SHFL.IDX PT, R36, R36, R9, 0x1c1f ;  /* 0x001c1f0924247589 */ /* 0x000e6800000e0000 */
[----:B------:R-:W-:Y:S01]  /*17960*/  SHFL.IDX PT, R35, R35, R22, 0x1c1f ;  /* 0x001c1f1623237589 */ /* 0x000fe200000e0000 */
[----:B---3--:R-:W-:Y:S02]  /*17970*/  SEL R25, R55, R48, P0 ;  /* 0x0000003037197207 */ /* 0x008fe40000000000 */
[----:B------:R-:W-:Y:S01]  /*17980*/  SEL R27, R48, R55, P0 ;  /* 0x00000037301b7207 */ /* 0x000fe20000000000 */
[----:B------:R-:W2:Y:S04]  /*17990*/  SHFL.IDX PT, R38, R38, R9, 0x1c1f ;  /* 0x001c1f0926267589 */ /* 0x000ea800000e0000 */
[----:B------:R1:W3:Y:S04]  /*179a0*/  SHFL.IDX PT, R50, R34, R9, 0x1c1f ;  /* 0x001c1f0922327589 */ /* 0x0002e800000e0000 */
[----:B------:R-:W-:Y:S01]  /*179b0*/  SHFL.IDX PT, R37, R37, R22, 0x1c1f ;  /* 0x001c1f1625257589 */ /* 0x000fe200000e0000 */
[----:B0-----:R-:W-:-:S02]  /*179c0*/  SEL R28, R47, R44, P0 ;  /* 0x0000002c2f1c7207 */ /* 0x001fc40000000000 */
[----:B------:R-:W-:Y:S01]  /*179d0*/  SEL R30, R44, R47, P0 ;  /* 0x0000002f2c1e7207 */ /* 0x000fe20000000000 */
[----:B------:R0:W4:Y:S04]  /*179e0*/  SHFL.IDX PT, R18, R32, R9, 0x1c1f ;  /* 0x001c1f0920127589 */ /* 0x00012800000e0000 */
[----:B------:R3:W-:Y:S01]  /*179f0*/  SHFL.IDX PT, R19, R33, R22, 0x1c1f ;  /* 0x001c1f1621137589 */ /* 0x0007e200000e0000 */
[----:B-1----:R-:W-:-:S03]  /*17a00*/  SEL R34, R36, R45, P0 ;  /* 0x0000002d24227207 */ /* 0x002fc60000000000 */
[----:B------:R-:W-:Y:S01]  /*17a10*/  SHFL.IDX PT, R57, R57, R22, 0x1c1f ;  /* 0x001c1f1639397589 */ /* 0x000fe200000e0000 */
[----:B0-----:R-:W-:-:S03]  /*17a20*/  SEL R32, R45, R36, P0 ;  /* 0x000000242d207207 */ /* 0x001fc60000000000 */
[----:B------:R-:W0:Y:S01]  /*17a30*/  SHFL.IDX PT, R40, R40, R9, 0x1c1f ;  /* 0x001c1f0928287589 */ /* 0x000e2200000e0000 */
[----:B--2---:R-:W-:Y:S02]  /*17a40*/  SEL R29, R41, R38, P0 ;  /* 0x00000026291d7207 */ /* 0x004fe40000000000 */
[----:B------:R-:W-:Y:S01]  /*17a50*/  SEL R31, R38, R41, P0 ;  /* 0x00000029261f7207 */ /* 0x000fe20000000000 */
[----:B------:R-:W1:Y:S01]  /*17a60*/  SHFL.IDX PT, R52, R52, R9, 0x1c1f ;  /* 0x001c1f0934347589 */ /* 0x000e6200000e0000 */
[----:B---3--:R-:W-:Y:S02]  /*17a70*/  SEL R33, R35, R50, P0 ;  /* 0x0000003223217207 */ /* 0x008fe40000000000 */
[----:B------:R-:W-:Y:S01]  /*17a80*/  SEL R35, R50, R35, P0 ;  /* 0x0000002332237207 */ /* 0x000fe20000000000 */
[----:B------:R-:W-:Y:S04]  /*17a90*/  SHFL.IDX PT, R49, R49, R22, 0x1c1f ;  /* 0x001c1f1631317589 */ /* 0x000fe800000e0000 */
[----:B------:R-:W-:Y:S01]  /*17aa0*/  SHFL.IDX PT, R59, R59, R22, 0x1c1f ;  /* 0x001c1f163b3b7589 */ /* 0x000fe200000e0000 */
[----:B----4-:R-:W-:-:S02]  /*17ab0*/  SEL R36, R37, R18, P0 ;  /* 0x0000001225247207 */ /* 0x010fc40000000000 */
[----:B------:R-:W-:Y:S01]  /*17ac0*/  SEL R38, R18, R37, P0 ;  /* 0x0000002512267207 */ /* 0x000fe20000000000 */
[----:B------:R-:W-:Y:S04]  /*17ad0*/  SHFL.IDX PT, R42, R42, R9, 0x1c1f ;  /* 0x001c1f092a2a7589 */ /* 0x000fe800000e0000 */
[----:B------:R-:W2:Y:S01]  /*17ae0*/  SHFL.IDX PT, R54, R54, R9, 0x1c1f ;  /* 0x001c1f0936367589 */ /* 0x000ea200000e0000 */
[----:B------:R-:W-:Y:S01]  /*17af0*/  BAR.SYNC.DEFER_BLOCKING 0x1, 0x100 ;  /* 0x0044000000007b1d */ /* 0x000fe20000010000 */
[----:B0-----:R-:W-:Y:S02]  /*17b00*/  SEL R44, R19, R40, P0 ;  /* 0x00000028132c7207 */ /* 0x001fe40000000000 */
[----:B-1----:R-:W-:Y:S02]  /*17b10*/  SEL R37, R57, R52, P0 ;  /* 0x0000003439257207 */ /* 0x002fe40000000000 */
[----:B------:R-:W-:Y:S01]  /*17b20*/  SEL R39, R52, R57, P0 ;  /* 0x0000003934277207 */ /* 0x000fe20000000000 */
[----:B------:R-:W-:Y:S04]  /*17b30*/  SHFL.IDX PT, R51, R51, R22, 0x1c1f ;  /* 0x001c1f1633337589 */ /* 0x000fe800000e0000 */
[----:B------:R-:W-:Y:S04]  /*17b40*/  SHFL.IDX PT, R61, R61, R22, 0x1c1f ;  /* 0x001c1f163d3d7589 */ /* 0x000fe800000e0000 */
[----:B------:R0:W1:Y:S04]  /*17b50*/  SHFL.IDX PT, R20, R46, R9, 0x1c1f ;  /* 0x001c1f092e147589 */ /* 0x00006800000e0000 */
[----:B------:R-:W3:Y:S01]  /*17b60*/  SHFL.IDX PT, R56, R56, R9, 0x1c1f ;  /* 0x001c1f0938387589 */ /* 0x000ee200000e0000 */
[----:B--2---:R-:W-:-:S02]  /*17b70*/  SEL R45, R59, R54, P0 ;  /* 0x000000363b2d7207 */ /* 0x004fc40000000000 */
[----:B------:R-:W-:Y:S01]  /*17b80*/  SEL R47, R54, R59, P0 ;  /* 0x0000003b362f7207 */ /* 0x000fe20000000000 */
[----:B------:R-:W-:Y:S01]  /*17b90*/  SHFL.IDX PT, R63, R63, R22, 0x1c1f ;  /* 0x001c1f163f3f7589 */ /* 0x000fe200000e0000 */
[----:B0-----:R-:W-:-:S03]  /*17ba0*/  SEL R46, R40, R19, P0 ;  /* 0x00000013282e7207 */ /* 0x001fc60000000000 */
[----:B------:R-:W0:Y:S01]  /*17bb0*/  SHFL.IDX PT, R58, R58, R9, 0x1c1f ;  /* 0x001c1f093a3a7589 */ /* 0x000e2200000e0000 */
[----:B------:R-:W-:Y:S02]  /*17bc0*/  SEL R40, R49, R42, P0 ;  /* 0x0000002a31287207 */ /* 0x000fe40000000000 */
[----:B------:R-:W-:Y:S01]  /*17bd0*/  SEL R42, R42, R49, P0 ;  /* 0x000000312a2a7207 */ /* 0x000fe20000000000 */
[----:B------:R2:W-:Y:S04]  /*17be0*/  STSM.16.M88.4 [R69], R12 ;  /* 0x0000000c45007844 */ /* 0x0005e80000000200 */
[----:B------:R4:W-:Y:S01]  /*17bf0*/  STSM.16.M88.4 [R68], R24 ;  /* 0x0000001844007844 */ /* 0x0009e20000000200 */
[----:B-1----:R-:W-:-:S03]  /*17c00*/  SEL R48, R51, R20, P0 ;  /* 0x0000001433307207 */ /* 0x002fc60000000000 */
[----:B------:R4:W-:Y:S01]  /*17c10*/  STSM.16.M88.4 [R67], R28 ;  /* 0x0000001c43007844 */ /* 0x0009e20000000200 */
[----:B------:R-:W-:Y:S02]  /*17c20*/  SEL R50, R20, R51, P0 ;  /* 0x0000003314327207 */ /* 0x000fe40000000000 */
[----:B---3--:R-:W-:Y:S01]  /*17c30*/  SEL R41, R61, R56, P0 ;  /* 0x000000383d297207 */ /* 0x008fe20000000000 */
[----:B------:R4:W-:Y:S01]  /*17c40*/  STSM.16.M88.4 [R66], R32 ;  /* 0x0000002042007844 */ /* 0x0009e20000000200 */
[----:B------:R-:W-:Y:S01]  /*17c50*/  SEL R43, R56, R61, P0 ;  /* 0x0000003d382b7207 */ /* 0x000fe20000000000 */
[----:B--2---:R-:W-:Y:S02]  /*17c60*/  IMAD.U32 R12, RZ, RZ, UR4 ;  /* 0x00000004ff0c7e24 */ /* 0x004fe4000f8e00ff */
[----:B------:R4:W-:Y:S01]  /*17c70*/  STSM.16.M88.4 [R65], R36 ;  /* 0x0000002441007844 */ /* 0x0009e20000000200 */
[----:B------:R-:W-:Y:S01]  /*17c80*/  IMAD.U32 R13, RZ, RZ, UR5 ;  /* 0x00000005ff0d7e24 */ /* 0x000fe2000f8e00ff */
[----:B------:R-:W-:Y:S01]  /*17c90*/  ULDC.64 UR4, c[0x0][0xbe0] ;  /* 0x0002f80000047ab9 */ /* 0x000fe20000000a00 */
[----:B0-----:R-:W-:Y:S01]  /*17ca0*/  SEL R49, R63, R58, P0 ;  /* 0x0000003a3f317207 */ /* 0x001fe20000000000 */
[----:B------:R4:W-:Y:S01]  /*17cb0*/  STSM.16.M88.4 [R62], R44 ;  /* 0x0000002c3e007844 */ /* 0x0009e20000000200 */
[----:B------:R-:W-:-:S03]  /*17cc0*/  SEL R51, R58, R63, P0 ;  /* 0x0000003f3a337207 */ /* 0x000fc60000000000 */
[----:B------:R4:W-:Y:S04]  /*17cd0*/  STSM.16.M88.4 [R60], R40 ;  /* 0x000000283c007844 */ /* 0x0009e80000000200 */
[----:B------:R4:W-:Y:S01]  /*17ce0*/  STSM.16.M88.4 [R21], R48 ;  /* 0x0000003015007844 */ /* 0x0009e20000000200 */
[----:B------:R-:W-:Y:S01]  /*17cf0*/  UISETP.NE.U32.AND UP1, UPT, UR4, URZ, UPT ;  /* 0x0000003f0400728c */ /* 0x000fe2000bf25070 */
[----:B------:R-:W-:Y:S03]  /*17d00*/  BAR.SYNC.DEFER_BLOCKING 0x1, 0x100 ;  /* 0x0044000000007b1d */ /* 0x000fe60000010000 */
[----:B------:R-:W-:-:S05]  /*17d10*/  UISETP.NE.AND.EX UP1, UPT, UR5, URZ, UPT, UP1 ;  /* 0x0000003f0500728c */ /* 0x000fca000bf25310 */
[----:B------:R-:W0:Y:S01]  /*17d20*/  LDC R20, c[0x0][0xa88] ;  /* 0x0002a200ff147b82 */ /* 0x000e220000000800 */
[----:B------:R-:W-:-:S05]  /*17d30*/  PLOP3.LUT P0, PT, PT, PT, UP1, 0x80, 0x0 ;  /* 0x000000000000781c */ /* 0x000fca0003f0f018 */
[----:B------:R-:W-:Y:S02]  /*17d40*/  @UP1 ULDC.64 UR6, c[0x0][0xbe0] ;  /* 0x0002f80000061ab9 */ /* 0x000fe40000000a00 */
[----:B------:R-:W-:-:S06]  /*17d50*/  @UP1 UIMAD.WIDE UR6, UR36, 0x4, UR6 ;  /* 0x00000004240618a5 */ /* 0x000fcc000f8e0206 */
[----:B------:R-:W-:Y:S02]  /*17d60*/  IMAD.U32 R14, RZ, RZ, UR6 ;  /* 0x00000006ff0e7e24 */ /* 0x000fe4000f8e00ff */
[----:B------:R-:W-:Y:S01]  /*17d70*/  IMAD.U32 R15, RZ, RZ, UR7 ;  /* 0x00000007ff0f7e24 */ /* 0x000fe2000f8e00ff */
[----:B------:R-:W2:Y:S01]  /*17d80*/  @P1 LDG.E R9, desc[UR50][R12.64] ;  /* 0x000000320c091981 */ /* 0x000ea2000c1e1900 */
[----:B------:R-:W-:-:S03]  /*17d90*/  UMOV UR4, URZ ;  /* 0x0000003f00047c82 */ /* 0x000fc60008000000 */
[----:B0-----:R4:W5:Y:S01]  /*17da0*/  @P0 LDG.E R20, desc[UR50][R14.64] ;  /* 0x000000320e140981 */ /* 0x001962000c1e1900 */
[----:B--2---:R-:W-:Y:S01]  /*17db0*/  @P1 R2UR UR4, R9 ;  /* 0x00000000090412ca */ /* 0x004fe200000e0000 */
[----:B----4-:R-:W-:-:S14]  /*17dc0*/  @P0 BRA `(.L_x_1006) ;  /* 0x0000000000100947 */ /* 0x010fdc0003800000 */
[----:B------:R-:W-:Y:S05]  /*17dd0*/  @!P1 BRA `(.L_x_1006) ;  /* 0x00000000000c9947 */ /* 0x000fea0003800000 */
[----:B------:R-:W2:Y:S04]  /*17de0*/  LDG.E R9, desc[UR50][R12.64] ;  /* 0x000000320c097981 */ /* 0x000ea8000c1e1900 */
[----:B-----5:R-:W2:Y:S02]  /*17df0*/  LDG.E R20, desc[UR50][R12.64+0x4] ;  /* 0x000004320c147981 */ /* 0x020ea4000c1e1900 */
[----:B--2---:R-:W-:-:S07]  /*17e00*/  IMAD.IADD R20, R20, 0x1, -R9 ;  /* 0x0000000114147824 */ /* 0x004fce00078e0a09 */
.L_x_1006:
[----:B------:R-:W-:Y:S01]  /*17e10*/  USHF.R.S32.HI UR9, URZ, 0x1f, UR42 ;  /* 0x0000001f3f097899 */ /* 0x000fe2000801142a */
[----:B------:R-:W-:Y:S01]  /*17e20*/  IMAD R9, R4, 0x40, R0 ;  /* 0x0000004004097824 */ /* 0x000fe200078e0200 */
[----:B------:R-:W-:Y:S01]  /*17e30*/  ULDC.64 UR10, c[0x0][0xb70] ;  /* 0x0002dc00000a7ab9 */ /* 0x000fe20000000a00 */
[----:B------:R-:W-:Y:S01]  /*17e40*/  USHF.R.S32.HI UR5, URZ, 0x1f, UR4 ;  /* 0x0000001f3f057899 */ /* 0x000fe20008011404 */
[----:B------:R-:W-:Y:S01]  /*17e50*/  LEA.HI R8, R8, R7, RZ, 0x7 ;  /* 0x0000000708087211 */ /* 0x000fe200078f38ff */
[----:B------:R-:W-:Y:S01]  /*17e60*/  UIMAD UR8, UR9, UR10, URZ ;  /* 0x0000000a090872a4 */ /* 0x000fe2000f8e023f */
[----:B------:R-:W-:Y:S01]  /*17e70*/  IMAD.WIDE R10, R9, 0x2, R10 ;  /* 0x00000002090a7825 */ /* 0x000fe200078e020a */
[----:B------:R-:W-:Y:S01]  /*17e80*/  USHF.R.S32.HI UR13, URZ, 0x1f, UR36 ;  /* 0x0000001f3f0d7899 */ /* 0x000fe20008011424 */
[----:B------:R-:W-:Y:S01]  /*17e90*/  LOP3.LUT R12, R8, 0xffffff80, RZ, 0xc0, !PT ;  /* 0xffffff80080c7812 */ /* 0x000fe200078ec0ff */
[----:B------:R-:W-:Y:S01]  /*17ea0*/  UIMAD.WIDE.U32 UR6, UR42, UR10, UR4 ;  /* 0x0000000a2a0672a5 */ /* 0x000fe2000f8e0004 */
[----:B------:R-:W-:Y:S01]  /*17eb0*/  IMAD R13, R23, 0x80, R228 ;  /* 0x00000080170d7824 */ /* 0x000fe200078e02e4 */
[----:B------:R-:W-:Y:S01]  /*17ec0*/  UIMAD UR8, UR42, UR11, UR8 ;  /* 0x0000000b2a0872a4 */ /* 0x000fe2000f8e0208 */
[C---:B------:R-:W-:Y:S01]  /*17ed0*/  IADD3 R25, P2, R10.reuse, 0x2000, RZ ;  /* 0x000020000a197810 */ /* 0x040fe20007f5e0ff */
[----:B------:R-:W-:Y:S01]  /*17ee0*/  USEL UR13, UR13, URZ, !UP0 ;  /* 0x0000003f0d0d7287 */ /* 0x000fe2000c000000 */
[----:B------:R-:W-:Y:S01]  /*17ef0*/  IADD3 R33, P1, R10, 0x1000, RZ ;  /* 0x000010000a217810 */ /* 0x000fe20007f3e0ff */
[----:B------:R-:W-:Y:S01]  /*17f00*/  ULDC.64 UR10, c[0x0][0xb78] ;  /* 0x0002de00000a7ab9 */ /* 0x000fe20000000a00 */
[----:B------:R-:W-:Y:S01]  /*17f10*/  UIADD3 UR7, UR7, UR8, URZ ;  /* 0x0000000807077290 */ /* 0x000fe2000fffe03f */
[----:B------:R-:W-:Y:S01]  /*17f20*/  SHF.R.S32.HI R8, RZ, 0x1f, R13 ;  /* 0x0000001fff087819 */ /* 0x000fe2000001140d */
[----:B------:R-:W-:Y:S01]  /*17f30*/  USEL UR12, UR36, URZ, !UP0 ;  /* 0x0000003f240c7287 */ /* 0x000fe2000c000000 */
[----:B------:R-:W-:Y:S01]  /*17f40*/  LOP3.LUT R24, R25, 0x380, RZ, 0xc0, !PT ;  /* 0x0000038019187812 */ /* 0x000fe200078ec0ff */
[----:B------:R-:W-:Y:S01]  /*17f50*/  UIMAD UR8, UR13, UR10, URZ ;  /* 0x0000000a0d0872a4 */ /* 0x000fe2000f8e023f */
[----:B------:R-:W-:Y:S01]  /*17f60*/  LOP3.LUT R32, R33, 0x380, RZ, 0xc0, !PT ;  /* 0x0000038021207812 */ /* 0x000fe200078ec0ff */
[----:B------:R-:W-:Y:S01]  /*17f70*/  UIMAD.WIDE.U32 UR6, UR12, UR10, UR6 ;  /* 0x0000000a0c0672a5 */ /* 0x000fe2000f8e0006 */
[----:B------:R-:W-:Y:S01]  /*17f80*/  IMAD.IADD R12, R7, 0x1, -R12 ;  /* 0x00000001070c7824 */ /* 0x000fe200078e0a0c */
[----:B------:R-:W-:Y:S01]  /*17f90*/  UIMAD UR8, UR12, UR11, UR8 ;  /* 0x0000000b0c0872a4 */ /* 0x000fe2000f8e0208 */
[----:B------:R-:W-:Y:S01]  /*17fa0*/  SHF.R.U64 R24, R24, 0x3, RZ ;  /* 0x0000000318187819 */ /* 0x000fe200000012ff */
[----:B------:R-:W-:Y:S01]  /*17fb0*/  VIADD R7, R13, 0x8 ;  /* 0x000000080d077836 */ /* 0x000fe20000000000 */
[----:B------:R-:W-:-:S02]  /*17fc0*/  SHF.R.U64 R32, R32, 0x3, RZ ;  /* 0x0000000320207819 */ /* 0x000fc400000012ff */
[----:B------:R-:W-:Y:S01]  /*17fd0*/  IADD3 R9, P0, R13, UR6, RZ ;  /* 0x000000060d097c10 */ /* 0x000fe2000ff1e0ff */
[----:B------:R-:W-:Y:S01]  /*17fe0*/  IMAD.U32 R15, RZ, RZ, UR8 ;  /* 0x00000008ff0f7e24 */ /* 0x000fe2000f8e00ff */
[----:B------:R-:W-:Y:S01]  /*17ff0*/  LOP3.LUT R24, R24, R25, RZ, 0x3c, !PT ;  /* 0x0000001918187212 */ /* 0x000fe200078e3cff */
[--C-:B------:R-:W-:Y:S01]  /*18000*/  IMAD.X R25, RZ, RZ, R11.reuse, P2 ;  /* 0x000000ffff197224 */ /* 0x100fe200010e060b */
[----:B------:R-:W-:Y:S01]  /*18010*/  LOP3.LUT R32, R32, R33, RZ, 0x3c, !PT ;  /* 0x0000002120207212 */ /* 0x000fe200078e3cff */
[----:B------:R-:W-:Y:S01]  /*18020*/  IMAD.X R33, RZ, RZ, R11, P1 ;  /* 0x000000ffff217224 */ /* 0x000fe200008e060b */
[----:B------:R-:W-:Y:S01]  /*18030*/  IADD3.X R8, R8, UR7, R15, P0, !PT ;  /* 0x0000000708087c10 */ /* 0x000fe200087fe40f */
[----:B------:R-:W-:Y:S01]  /*18040*/  ULDC.64 UR6, c[0x0][0xb40] ;  /* 0x0002d00000067ab9 */ /* 0x000fe20000000a00 */
[----:B------:R-:W-:Y:S02]  /*18050*/  LOP3.LUT P0, RZ, R12, 0x3, RZ, 0xc0, !PT ;  /* 0x000000030cff7812 */ /* 0x000fe4000780c0ff */
[----:B------:R-:W-:-:S02]  /*18060*/  LEA R18, P3, R9, UR6, 0x2 ;  /* 0x0000000609127c11 */ /* 0x000fc4000f8610ff */
[C---:B------:R-:W-:Y:S02]  /*18070*/  IADD3 R41, P5, R10.reuse, 0x4000, RZ ;  /* 0x000040000a297810 */ /* 0x040fe40007fbe0ff */
[----:B------:R-:W-:Y:S01]  /*18080*/  LEA.HI.X R19, R9, UR7, R8, 0x2, P3 ;  /* 0x0000000709137c11 */ /* 0x000fe200098f1408 */
[----:B------:R-:W-:Y:S01]  /*18090*/  ULDC.64 UR6, c[0x0][0xaa0] ;  /* 0x0002a80000067ab9 */ /* 0x000fe20000000a00 */
[C---:B------:R-:W-:Y:S02]  /*180a0*/  IADD3 R9, P6, R10.reuse, 0x3000, RZ ;  /* 0x000030000a097810 */ /* 0x040fe40007fde0ff */
[C---:B------:R-:W-:Y:S02]  /*180b0*/  IADD3 R45, P4, R10.reuse, 0x5000, RZ ;  /* 0x000050000a2d7810 */ /* 0x040fe40007f9e0ff */
[C---:B------:R-:W-:Y:S02]  /*180c0*/  IADD3 R29, P3, R10.reuse, 0x6000, RZ ;  /* 0x000060000a1d7810 */ /* 0x040fe40007f7e0ff */
[----:B------:R-:W-:-:S02]  /*180d0*/  IADD3 R12, P2, R10, 0x7000, RZ ;  /* 0x000070000a0c7810 */ /* 0x000fc40007f5e0ff */
[-C--:B-----5:R-:W-:Y:S02]  /*180e0*/  ISETP.GE.OR P1, PT, R13, R20.reuse, P0 ;  /* 0x000000140d00720c */ /* 0x0a0fe40000726670 */
[----:B------:R-:W-:Y:S01]  /*180f0*/  ISETP.GE.OR P0, PT, R7, R20, P0 ;  /* 0x000000140700720c */ /* 0x000fe20000706670 */
[----:B------:R-:W-:Y:S01]  /*18100*/  IMAD.X R13, RZ, RZ, R11, P2 ;  /* 0x000000ffff0d7224 */ /* 0x000fe200010e060b */
[----:B------:R-:W-:Y:S02]  /*18110*/  LOP3.LUT R8, R9, 0x380, RZ, 0xc0, !PT ;  /* 0x0000038009087812 */ /* 0x000fe400078ec0ff */
[----:B------:R-:W-:Y:S02]  /*18120*/  LOP3.LUT R40, R41, 0x380, RZ, 0xc0, !PT ;  /* 0x0000038029287812 */ /* 0x000fe400078ec0ff */
[----:B------:R-:W-:Y:S02]  /*18130*/  LOP3.LUT R44, R45, 0x380, RZ, 0xc0, !PT ;  /* 0x000003802d2c7812 */ /* 0x000fe400078ec0ff */
[----:B------:R-:W-:-:S02]  /*18140*/  LOP3.LUT R28, R29, 0x380, RZ, 0xc0, !PT ;  /* 0x000003801d1c7812 */ /* 0x000fc400078ec0ff */
[----:B------:R-:W-:Y:S01]  /*18150*/  LOP3.LUT R37, R10, 0x380, RZ, 0xc0, !PT ;  /* 0x000003800a257812 */ /* 0x000fe200078ec0ff */
[----:B------:R-:W-:Y:S01]  /*18160*/  UIMAD UR5, UR5, UR6, URZ ;  /* 0x00000006050572a4 */ /* 0x000fe2000f8e023f */
[----:B------:R-:W-:Y:S01]  /*18170*/  LOP3.LUT R7, R12, 0x380, RZ, 0xc0, !PT ;  /* 0x000003800c077812 */ /* 0x000fe200078ec0ff */
[----:B------:R0:W-:Y:S01]  /*18180*/  @!P1 STG.E desc[UR50][R18.64], R6 ;  /* 0x0000000612009986 */ /* 0x0001e2000c101932 */
[----:B------:R-:W-:Y:S02]  /*18190*/  SHF.R.U64 R8, R8, 0x3, RZ ;  /* 0x0000000308087819 */ /* 0x000fe400000012ff */
[----:B------:R-:W-:Y:S01]  /*181a0*/  SHF.R.U64 R40, R40, 0x3, RZ ;  /* 0x0000000328287819 */ /* 0x000fe200000012ff */
[----:B------:R1:W-:Y:S01]  /*181b0*/  @!P0 STG.E desc[UR50][R18.64+0x20], R5 ;  /* 0x0000200512008986 */ /* 0x0003e2000c101932 */
[----:B------:R-:W-:Y:S02]  /*181c0*/  SHF.R.U64 R44, R44, 0x3, RZ ;  /* 0x000000032c2c7819 */ /* 0x000fe400000012ff */
[----:B------:R-:W-:Y:S01]  /*181d0*/  SHF.R.U64 R28, R28, 0x3, RZ ;  /* 0x000000031c1c7819 */ /* 0x000fe200000012ff */
[----:B------:R-:W5:Y:S01]  /*181e0*/  LD.E.128 R32, desc[UR50][R32.64] ;  /* 0x0000003220207980 */ /* 0x000f62000c101d00 */
[----:B------:R-:W-:-:S02]  /*181f0*/  SHF.R.U64 R37, R37, 0x3, RZ ;  /* 0x0000000325257819 */ /* 0x000fc400000012ff */
[----:B------:R-:W-:Y:S01]  /*18200*/  SHF.R.U64 R7, R7, 0x3, RZ ;  /* 0x0000000307077819 */ /* 0x000fe200000012ff */
[--C-:B0-----:R-:W-:Y:S01]  /*18210*/  IMAD.MOV.U32 R6, RZ, RZ, R0.reuse ;  /* 0x000000ffff067224 */ /* 0x101fe200078e0000 */
[----:B------:R-:W-:Y:S01]  /*18220*/  LOP3.LUT R8, R8, R9, RZ, 0x3c, !PT ;  /* 0x0000000908087212 */ /* 0x000fe200078e3cff */
[--C-:B------:R-:W-:Y:S01]  /*18230*/  IMAD.X R9, RZ, RZ, R11.reuse, P6 ;  /* 0x000000ffff097224 */ /* 0x100fe200030e060b */
        /* <DEDUP_REMOVED lines=9> */
[----:B-1----:R-:W-:Y:S01]  /*182d0*/  IMAD.U32 R5, RZ, RZ, UR6 ;  /* 0x00000006ff057e24 */ /* 0x002fe2000f8e00ff */
[----:B------:R-:W-:Y:S01]  /*182e0*/  SHF.R.S32.HI R7, RZ, 0x1f, R0 ;  /* 0x0000001fff077819 */ /* 0x000fe20000011400 */
[----:B------:R-:W5:Y:S01]  /*182f0*/  LD.E.128 R24, desc[UR50][R24.64] ;  /* 0x0000003218187980 */ /* 0x000f62000c101d00 */
        /* <DEDUP_REMOVED lines=8> */
[----:B------:R-:W5:Y:S01]  /*18380*/  LD.E.128 R12, desc[UR50][R12.64] ;  /* 0x000000320c0c7980 */ /* 0x000f62000c101d00 */
[----:B------:R-:W-:Y:S01]  /*18390*/  UIMAD UR4, UR9, UR6, URZ ;  /* 0x00000006090472a4 */ /* 0x000fe2000f8e023f */
[----:B------:R-:W-:Y:S01]  /*183a0*/  @!PT LDS RZ, [RZ] ;  /* 0x00000000fffff984 */ /* 0x000fe20000000800 */
[----:B------:R-:W-:Y:S01]  /*183b0*/  @!PT LDS RZ, [RZ] ;  /* 0x00000000fffff984 */ /* 0x000fe20000000800 */
[----:B------:R-:W-:Y:S01]  /*183c0*/  @!PT LDS RZ, [RZ] ;  /* 0x00000000fffff984 */ /* 0x000fe20000000800 */
[----:B------:R-:W-:Y:S01]  /*183d0*/  @!PT LDS RZ, [RZ] ;  /* 0x00000000fffff984 */ /* 0x000fe20000000800 */
[----:B------:R0:W-:Y:S06]  /*183e0*/  MEMBAR.ALL.CTA ;  /* 0x0000000000007992 */ /* 0x0001ec0000008000 */
[----:B0-----:R-:W0:Y:S01]  /*183f0*/  FENCE.VIEW.ASYNC.S ;  /* 0x00000000000073c6 */ /* 0x001e220000000000 */
[----:B------:R-:W-:-:S02]  /*18400*/  VIADD R7, R7, UR5 ;  /* 0x0000000507077c36 */ /* 0x000fc40008000000 */
[----:B------:R-:W-:Y:S01]  /*18410*/  IMAD.U32 R19, RZ, RZ, UR6 ;  /* 0x00000006ff137e24 */ /* 0x000fe2000f8e00ff */
[----:B------:R-:W-:Y:S01]  /*18420*/  UIMAD UR4, UR42, UR7, UR4 ;  /* 0x000000072a0472a4 */ /* 0x000fe2000f8e0204 */
[----:B------:R-:W-:Y:S02]  /*18430*/  IMAD R20, R23, -0x80, R20 ;  /* 0xffffff8017147824 */ /* 0x000fe400078e0214 */
[C---:B------:R-:W-:Y:S01]  /*18440*/  VIADD R5, R4.reuse, 0x20 ;  /* 0x0000002004057836 */ /* 0x040fe20000000000 */
[----:B------:R-:W-:Y:S01]  /*18450*/  ULDC.64 UR6, c[0x0][0xae8] ;  /* 0x0002ba0000067ab9 */ /* 0x000fe20000000a00 */
[----:B------:R-:W-:Y:S01]  /*18460*/  IMAD.WIDE.U32 R6, R19, UR42, R6 ;  /* 0x0000002a13067c25 */ /* 0x000fe2000f8e0006 */
[CC--:B------:R-:W-:Y:S02]  /*18470*/  ISETP.GE.AND P2, PT, R4.reuse, R20.reuse, PT ;  /* 0x000000140400720c */ /* 0x0c0fe40003f46270 */
[----:B------:R-:W-:Y:S01]  /*18480*/  ISETP.GE.AND P4, PT, R5, R20, PT ;  /* 0x000000140500720c */ /* 0x000fe20003f86270 */
[----:B------:R-:W-:-:S02]  /*18490*/  VIADD R5, R4, 0x40 ;  /* 0x0000004004057836 */ /* 0x000fc40000000000 */
[----:B------:R-:W-:Y:S01]  /*184a0*/  VIADD R7, R7, UR4 ;  /* 0x0000000407077c36 */ /* 0x000fe20008000000 */
[----:B------:R-:W-:Y:S01]  /*184b0*/  UIMAD UR4, UR13, UR6, URZ ;  /* 0x000000060d0472a4 */ /* 0x000fe2000f8e023f */
[----:B------:R-:W-:Y:S02]  /*184c0*/  VIADD R18, R4, 0x60 ;  /* 0x0000006004127836 */ /* 0x000fe40000000000 */
[----:B------:R-:W-:Y:S01]  /*184d0*/  VIADD R3, R3, 0x2e820 ;  /* 0x0002e82003037836 */ /* 0x000fe20000000000 */
[-C--:B------:R-:W-:Y:S01]  /*184e0*/  ISETP.GE.AND P0, PT, R5, R20.reuse, PT ;  /* 0x000000140500720c */ /* 0x080fe20003f06270 */
[----:B------:R-:W-:Y:S01]  /*184f0*/  IMAD.U32 R19, RZ, RZ, UR6 ;  /* 0x00000006ff137e24 */ /* 0x000fe2000f8e00ff */
[----:B------:R-:W-:Y:S01]  /*18500*/  SHF.R.S32.HI R5, RZ, 0x1f, R4 ;  /* 0x0000001fff057819 */ /* 0x000fe20000011404 */
[----:B------:R-:W-:Y:S01]  /*18510*/  UIMAD UR4, UR12, UR7, UR4 ;  /* 0x000000070c0472a4 */ /* 0x000fe2000f8e0204 */
[----:B------:R-:W-:Y:S01]  /*18520*/  ISETP.GE.AND P1, PT, R18, R20, PT ;  /* 0x000000141200720c */ /* 0x000fe20003f26270 */
[----:B------:R-:W-:Y:S01]  /*18530*/  IMAD.WIDE.U32 R18, R19, UR12, R6 ;  /* 0x0000000c13127c25 */ /* 0x000fe2000f8e0006 */
[----:B------:R-:W-:Y:S01]  /*18540*/  PRMT R3, RZ, 0x654, R3 ;  /* 0x00000654ff037816 */ /* 0x000fe20000000003 */
[----:B------:R-:W-:Y:S02]  /*18550*/  BSSY B1, `(.L_x_1007) ;  /* 0x0000015000017945 */ /* 0x000fe40003800000 */
[----:B------:R-:W-:Y:S01]  /*18560*/  IMAD.WIDE R6, R23, 0x80, R4 ;  /* 0x0000008017067825 */ /* 0x000fe200078e0204 */
[----:B0-----:R0:W-:Y:S03]  /*18570*/  SYNCS.ARRIVE.TRANS64.RED.A1T0 RZ, [R3+URZ], RZ ;  /* 0x000000ff03ff79a7 */ /* 0x0011e6000810043f */
[----:B------:R-:W-:Y:S01]  /*18580*/  VIADD R23, R19, UR4 ;  /* 0x0000000413177c36 */ /* 0x000fe20008000000 */
[----:B------:R-:W-:Y:S06]  /*18590*/  @P2 BRA `(.L_x_1008) ;  /* 0x0000000000402947 */ /* 0x000fec0003800000 */
[----:B------:R-:W-:Y:S01]  /*185a0*/  ULDC.64 UR4, c[0x0][0xad8] ;  /* 0x0002b60000047ab9 */ /* 0x000fe20000000a00 */
[----:B------:R-:W-:Y:S01]  /*185b0*/  IMAD.MOV.U32 R4, RZ, RZ, R18 ;  /* 0x000000ffff047224 */ /* 0x000fe200078e0012 */
[----:B------:R-:W-:Y:S01]  /*185c0*/  ULDC.64 UR6, c[0x0][0xa80] ;  /* 0x0002a00000067ab9 */ /* 0x000fe20000000a00 */
[----:B------:R-:W-:Y:S02]  /*185d0*/  IMAD.MOV.U32 R5, RZ, RZ, R23 ;  /* 0x000000ffff057224 */ /* 0x000fe400078e0017 */
[----:B0-----:R-:W-:Y:S02]  /*185e0*/  IMAD R3, R7, UR4, RZ ;  /* 0x0000000407037c24 */ /* 0x001fe4000f8e02ff */
        /* <DEDUP_REMOVED lines=11> */
.L_x_1008:
[----:B------:R-:W-:Y:S05]  /*186a0*/  BSYNC B1 ;  /* 0x0000000000017941 */ /* 0x000fea0003800000 */
.L_x_1007:
[----:B------:R-:W-:Y:S04]  /*186b0*/  BSSY B1, `(.L_x_1009) ;  /* 0x0000014000017945 */ /* 0x000fe80003800000 */
[----:B------:R-:W-:Y:S05]  /*186c0*/  @P4 BRA `(.L_x_1010) ;  /* 0x0000000000484947 */ /* 0x000fea0003800000 */
[----:B0-----:R-:W-:Y:S01]  /*186d0*/  IADD3 R3, P2, R6, 0x20, RZ ;  /* 0x0000002006037810 */ /* 0x001fe20007f5e0ff */
[----:B------:R-:W-:Y:S01]  /*186e0*/  ULDC.64 UR4, c[0x0][0xad8] ;  /* 0x0002b60000047ab9 */ /* 0x000fe20000000a00 */
[----:B------:R-:W-:Y:S01]  /*186f0*/  IMAD.MOV.U32 R5, RZ, RZ, R23 ;  /* 0x000000ffff057224 */ /* 0x000fe200078e0017 */
[----:B------:R-:W-:Y:S01]  /*18700*/  ULDC.64 UR6, c[0x0][0xa80] ;  /* 0x0002a00000067ab9 */ /* 0x000fe20000000a00 */
[----:B-1----:R-:W-:Y:S02]  /*18710*/  VIADD R21, R0, 0x40 ;  /* 0x0000004000157836 */ /* 0x002fe40000000000 */
[----:B------:R-:W-:-:S04]  /*18720*/  IMAD.X R4, RZ, RZ, R7, P2 ;  /* 0x000000ffff047224 */ /* 0x000fc800010e0607 */
[----:B------:R-:W-:Y:S02]  /*18730*/  IMAD R20, R4, UR4, RZ ;  /* 0x0000000404147c24 */ /* 0x000fe4000f8e02ff */
[----:B------:R-:W-:-:S04]  /*18740*/  IMAD.MOV.U32 R4, RZ, RZ, R18 ;  /* 0x000000ffff047224 */ /* 0x000fc800078e0012 */
        /* <DEDUP_REMOVED lines=10> */
.L_x_1010:
[----:B------:R-:W-:Y:S05]  /*187f0*/  BSYNC B1 ;  /* 0x0000000000017941 */ /* 0x000fea0003800000 */
.L_x_1009:
[----:B------:R-:W-:Y:S04]  /*18800*/  BSSY B1, `(.L_x_1011) ;  /* 0x0000014000017945 */ /* 0x000fe80003800000 */
[----:B------:R-:W-:Y:S05]  /*18810*/  @P0 BRA `(.L_x_1012) ;  /* 0x0000000000480947 */ /* 0x000fea0003800000 */
[----:B0-----:R-:W-:Y:S01]  /*18820*/  IADD3 R3, P0, R6, 0x40, RZ ;  /* 0x0000004006037810 */ /* 0x001fe20007f1e0ff */
[----:B------:R-:W-:Y:S01]  /*18830*/  ULDC.64 UR4, c[0x0][0xad8] ;  /* 0x0002b60000047ab9 */ /* 0x000fe20000000a00 */
[----:B------:R-:W-:Y:S01]  /*18840*/  IMAD.MOV.U32 R5, RZ, RZ, R23 ;  /* 0x000000ffff057224 */ /* 0x000fe200078e0017 */
[----:B------:R-:W-:Y:S01]  /*18850*/  ULDC.64 UR6, c[0x0][0xa80] ;  /* 0x0002a00000067ab9 */ /* 0x000fe20000000a00 */
[----:B-12---:R-:W-:Y:S02]  /*18860*/  VIADD R21, R0, 0x40 ;  /* 0x0000004000157836 */ /* 0x006fe40000000000 */
        /* <DEDUP_REMOVED lines=13> */
.L_x_1012:
[----:B------:R-:W-:Y:S05]  /*18940*/  BSYNC B1 ;  /* 0x0000000000017941 */ /* 0x000fea0003800000 */
.L_x_1011:
[----:B------:R-:W-:Y:S05]  /*18950*/  @P1 BRA `(.L_x_1013) ;  /* 0x0000000800ec1947 */ /* 0x000fea0003800000 */
[----:B0-----:R-:W-:Y:S01]  /*18960*/  IADD3 R3, P0, R6, 0x60, RZ ;  /* 0x0000006006037810 */ /* 0x001fe20007f1e0ff */
[----:B------:R-:W-:Y:S01]  /*18970*/  ULDC.64 UR6, c[0x0][0xad8] ;  /* 0x0002b60000067ab9 */ /* 0x000fe20000000a00 */
[----:B------:R-:W-:Y:S01]  /*18980*/  IMAD.MOV.U32 R4, RZ, RZ, R18 ;  /* 0x000000ffff047224 */ /* 0x000fe200078e0012 */
        /* <DEDUP_REMOVED lines=13> */
[----:B-----5:R4:W-:Y:S10]  /*18a60*/  @!P1 STG.E.128 desc[UR50][R6.64], R8 ;  /* 0x0000000806009986 */ /* 0x0209f4000c101d32 */
[----:B------:R-:W-:Y:S05]  /*18a70*/  @P0 BRA `(.L_x_1013) ;  /* 0x0000000800a40947 */ /* 0x000fea0003800000 */
[----:B------:R0:W-:Y:S01]  /*18a80*/  STG.E.128 desc[UR50][R6.64+0x80], R12 ;  /* 0x0000800c06007986 */ /* 0x0001e2000c101d32 */
[----:B------:R-:W-:Y:S05]  /*18a90*/  BRA `(.L_x_1013) ;  /* 0x00000008009c7947 */ /* 0x000fea0003800000 */
.L_x_1005:
        /* <DEDUP_REMOVED lines=20> */
[----:B------:R-:W-:Y:S01]  /*18be0*/  USHF.R.S32.HI UR6, URZ, 0x1f, UR42 ;  /* 0x0000001f3f067899 */ /* 0x000fe2000801142a */
[----:B------:R-:W-:Y:S01]  /*18bf0*/  ISETP.GT.AND P0, PT, R7, 0x7f, PT ;  /* 0x0000007f0700780c */ /* 0x000fe20003f04270 */
[----:B------:R-:W-:-:S12]  /*18c00*/  @P2 BRA `(.L_x_1014) ;  /* 0x0000000000102947 */ /* 0x000fd80003800000 */
[----:B------:R-:W-:Y:S05]  /*18c10*/  @!P1 BRA `(.L_x_1014) ;  /* 0x00000000000c9947 */ /* 0x000fea0003800000 */
[----:B------:R-:W2:Y:S04]  /*18c20*/  LDG.E R7, desc[UR50][R8.64] ;  /* 0x0000003208077981 */ /* 0x000ea8000c1e1900 */
[----:B-----5:R-:W2:Y:S02]  /*18c30*/  LDG.E R12, desc[UR50][R8.64+0x4] ;  /* 0x00000432080c7981 */ /* 0x020ea4000c1e1900 */
[----:B--2---:R-:W-:-:S07]  /*18c40*/  IMAD.IADD R12, R12, 0x1, -R7 ;  /* 0x000000010c0c7824 */ /* 0x004fce00078e0a07 */
.L_x_1014:
[----:B------:R-:W-:Y:S01]  /*18c50*/  USHF.R.S32.HI UR4, URZ, 0x1f, UR36 ;  /* 0x0000001f3f047899 */ /* 0x000fe20008011424 */
[----:B------:R-:W-:Y:S01]  /*18c60*/  BSSY B1, `(.L_x_1015) ;  /* 0x000001d000017945 */ /* 0x000fe20003800000 */
[----:B------:R-:W-:Y:S01]  /*18c70*/  USEL UR8, UR36, URZ, !UP0 ;  /* 0x0000003f24087287 */ /* 0x000fe2000c000000 */
[----:B-1----:R-:W-:Y:S01]  /*18c80*/  SHF.R.S32.HI R11, RZ, 0x1f, R0 ;  /* 0x0000001fff0b7819 */ /* 0x002fe20000011400 */
[----:B------:R-:W-:Y:S01]  /*18c90*/  USEL UR7, UR4, URZ, !UP0 ;  /* 0x0000003f04077287 */ /* 0x000fe2000c000000 */
[----:B-----5:R-:W-:Y:S01]  /*18ca0*/  SHF.R.S32.HI R10, RZ, 0x1f, R3 ;  /* 0x0000001fff0a7819 */ /* 0x020fe20000011403 */
[----:B------:R-:W-:Y:S10]  /*18cb0*/  @P0 BRA `(.L_x_1016) ;  /* 0x00000000005c0947 */ /* 0x000ff40003800000 */
[----:B------:R-:W-:-:S04]  /*18cc0*/  IMAD R6, R23, 0x80, R74 ;  /* 0x0000008017067824 */ /* 0x000fc800078e024a */
        /* <DEDUP_REMOVED lines=22> */
.L_x_1016:
[----:B------:R-:W-:Y:S05]  /*18e30*/  BSYNC B1 ;  /* 0x0000000000017941 */ /* 0x000fea0003800000 */
.L_x_1015:
[----:B------:R-:W-:Y:S01]  /*18e40*/  ULDC.64 UR4, c[0x0][0xaa0] ;  /* 0x0002a80000047ab9 */ /* 0x000fe20000000a00 */
[----:B------:R-:W-:Y:S01]  /*18e50*/  IMAD.MOV.U32 R6, RZ, RZ, R0 ;  /* 0x000000ffff067224 */ /* 0x000fe200078e0000 */
        /* <DEDUP_REMOVED lines=8> */
[----:B------:R-:W-:Y:S02]  /*18ee0*/  IMAD.U32 R5, RZ, RZ, UR10 ;  /* 0x0000000aff057e24 */ /* 0x000fe4000f8e00ff */
[----:B------:R-:W-:Y:S01]  /*18ef0*/  IMAD.IADD R7, R7, 0x1, R3 ;  /* 0x0000000107077824 */ /* 0x000fe200078e0203 */
[----:B------:R-:W-:Y:S01]  /*18f00*/  ULDC.64 UR10, c[0x0][0xae8] ;  /* 0x0002ba00000a7ab9 */ /* 0x000fe20000000a00 */
[----:B------:R-:W-:Y:S02]  /*18f10*/  IMAD R3, R23, -0x80, R12 ;  /* 0xffffff8017037824 */ /* 0x000fe400078e020c */
[----:B------:R-:W-:Y:S01]  /*18f20*/  IMAD.WIDE.U32 R6, R5, UR42, R6 ;  /* 0x0000002a05067c25 */ /* 0x000fe2000f8e0006 */
[----:B------:R-:W-:Y:S02]  /*18f30*/  SHF.R.S32.HI R5, RZ, 0x1f, R4 ;  /* 0x0000001fff057819 */ /* 0x000fe40000011404 */
[C---:B------:R-:W-:Y:S01]  /*18f40*/  ISETP.GE.AND P2, PT, R4.reuse, R3, PT ;  /* 0x000000030400720c */ /* 0x040fe20003f46270 */
[----:B------:R-:W-:Y:S01]  /*18f50*/  VIADD R7, R7, UR4 ;  /* 0x0000000407077c36 */ /* 0x000fe20008000000 */
[----:B------:R-:W-:Y:S01]  /*18f60*/  UIMAD UR4, UR7, UR10, URZ ;  /* 0x0000000a070472a4 */ /* 0x000fe2000f8e023f */
[----:B------:R-:W-:-:S02]  /*18f70*/  VIADD R8, R4, 0x20 ;  /* 0x0000002004087836 */ /* 0x000fc40000000000 */
[----:B------:R-:W-:Y:S01]  /*18f80*/  IMAD.U32 R9, RZ, RZ, UR10 ;  /* 0x0000000aff097e24 */ /* 0x000fe2000f8e00ff */
[----:B------:R-:W-:Y:S01]  /*18f90*/  UIMAD UR4, UR8, UR11, UR4 ;  /* 0x0000000b080472a4 */ /* 0x000fe2000f8e0204 */
[----:B------:R-:W-:Y:S01]  /*18fa0*/  VIADD R10, R4, 0x40 ;  /* 0x00000040040a7836 */ /* 0x000fe20000000000 */
[----:B------:R-:W-:Y:S01]  /*18fb0*/  ISETP.GE.AND P3, PT, R8, R3, PT ;  /* 0x000000030800720c */ /* 0x000fe20003f66270 */
[----:B------:R-:W-:-:S03]  /*18fc0*/  IMAD.WIDE.U32 R6, R9, UR8, R6 ;  /* 0x0000000809067c25 */ /* 0x000fc6000f8e0006 */
[----:B------:R-:W-:Y:S01]  /*18fd0*/  ISETP.GE.AND P1, PT, R10, R3, PT ;  /* 0x000000030a00720c */ /* 0x000fe20003f26270 */
[----:B------:R-:W-:Y:S02]  /*18fe0*/  VIADD R8, R4, 0x60 ;  /* 0x0000006004087836 */ /* 0x000fe40000000000 */
[----:B------:R-:W-:-:S03]  /*18ff0*/  VIADD R11, R7, UR4 ;  /* 0x00000004070b7c36 */ /* 0x000fc60008000000 */
[----:B------:R-:W-:Y:S01]  /*19000*/  ISETP.GE.AND P0, PT, R8, R3, PT ;  /* 0x000000030800720c */ /* 0x000fe20003f06270 */
[----:B------:R-:W-:Y:S01]  /*19010*/  IMAD.WIDE R8, R23, 0x80, R4 ;  /* 0x0000008017087825 */ /* 0x000fe200078e0204 */
[----:B------:R-:W-:Y:S11]  /*19020*/  @P2 BRA `(.L_x_1018) ;  /* 0x0000000000402947 */ /* 0x000ff60003800000 */
        /* <DEDUP_REMOVED lines=16> */
.L_x_1018:
[----:B------:R-:W-:Y:S05]  /*19130*/  BSYNC B1 ;  /* 0x0000000000017941 */ /* 0x000fea0003800000 */
.L_x_1017:
[----:B------:R-:W-:Y:S04]  /*19140*/  BSSY B1, `(.L_x_1019) ;  /* 0x0000014000017945 */ /* 0x000fe80003800000 */
[----:B------:R-:W-:Y:S05]  /*19150*/  @P3 BRA `(.L_x_1020) ;  /* 0x0000000000483947 */ /* 0x000fea0003800000 */
[----:B------:R-:W-:Y:S01]  /*19160*/  IADD3 R3, P2, R8, 0x20, RZ ;  /* 0x0000002008037810 */ /* 0x000fe20007f5e0ff */
[----:B------:R-:W-:Y:S01]  /*19170*/  ULDC.64 UR4, c[0x0][0xad8] ;  /* 0x0002b60000047ab9 */ /* 0x000fe20000000a00 */
[----:B------:R-:W-:Y:S01]  /*19180*/  IMAD.MOV.U32 R5, RZ, RZ, R11 ;  /* 0x000000ffff057224 */ /* 0x000fe200078e000b */
[----:B------:R-:W-:Y:S01]  /*19190*/  ULDC.64 UR6, c[0x0][0xa80] ;  /* 0x0002a00000067ab9 */ /* 0x000fe20000000a00 */
[----:B0-----:R-:W-:Y:S02]  /*191a0*/  VIADD R12, R0, 0x40 ;  /* 0x00000040000c7836 */ /* 0x001fe40000000000 */
        /* <DEDUP_REMOVED lines=13> */
.L_x_1020:
[----:B------:R-:W-:Y:S05]  /*19280*/  BSYNC B1 ;  /* 0x0000000000017941 */ /* 0x000fea0003800000 */
.L_x_1019:
[----:B------:R-:W-:Y:S04]  /*19290*/  BSSY B1, `(.L_x_1021) ;  /* 0x0000014000017945 */ /* 0x000fe80003800000 */
[----:B------:R-:W-:Y:S05]  /*192a0*/  @P1 BRA `(.L_x_1022) ;  /* 0x0000000000481947 */ /* 0x000fea0003800000 */
[----:B------:R-:W-:Y:S01]  /*192b0*/  IADD3 R3, P1, R8, 0x40, RZ ;  /* 0x0000004008037810 */ /* 0x000fe20007f3e0ff */
[----:B------:R-:W-:Y:S01]  /*192c0*/  ULDC.64 UR4, c[0x0][0xad8] ;  /* 0x0002b60000047ab9 */ /* 0x000fe20000000a00 */
[----:B------:R-:W-:Y:S01]  /*192d0*/  IMAD.MOV.U32 R5, RZ, RZ, R11 ;  /* 0x000000ffff057224 */ /* 0x000fe200078e000b */
[----:B------:R-:W-:Y:S01]  /*192e0*/  ULDC.64 UR6, c[0x0][0xa80] ;  /* 0x0002a00000067ab9 */ /* 0x000fe20000000a00 */
[----:B01----:R-:W-:Y:S02]  /*192f0*/  VIADD R12, R0, 0x40 ;  /* 0x00000040000c7836 */ /* 0x003fe40000000000 */
        /* <DEDUP_REMOVED lines=13> */
.L_x_1022:
[----:B------:R-:W-:Y:S05]  /*193d0*/  BSYNC B1 ;  /* 0x0000000000017941 */ /* 0x000fea0003800000 */
.L_x_1021:
        /* <DEDUP_REMOVED lines=19> */
.L_x_1013:
[----:B------:R-:W-:Y:S05]  /*19510*/  BSYNC B0 ;  /* 0x0000000000007941 */ /* 0x000fea0003800000 */
.L_x_1004:
[----:B------:R-:W-:Y:S02]  /*19520*/  ULDC UR4, c[0x0][0xc14] ;  /* 0x0003050000047ab9 */ /* 0x000fe40000000800 */
[----:B------:R-:W-:-:S06]  /*19530*/  UISETP.GE.AND UP0, UPT, UR49, UR4, UPT ;  /* 0x000000043100728c */ /* 0x000fcc000bf06270 */
[----:B------:R-:W-:-:S13]  /*19540*/  PLOP3.LUT P0, PT, PT, PT, UP0, 0x80, 0x0 ;  /* 0x000000000000781c */ /* 0x000fda0003f0f008 */
[----:B------:R-:W-:Y:S05]  /*19550*/  @!P0 BRA `(.L_x_1023) ;  /* 0xfffffe7400f88947 */ /* 0x000fea000383ffff */
[----:B------:R-:W-:Y:S05]  /*19560*/  EXIT ;  /* 0x000000000000794d */ /* 0x000fea0003800000 */
.L_x_918:
[----:B------:R-:W-:-:S08]  /*19570*/  NOP ;  /* 0x0000000000007918 */ /* 0x000fd00000000000 */
[----:B------:R-:W0:-:S00]  /*19580*/  USETMAXREG.DEALLOC.CTAPOOL 0x18 ;  /* 0x00000018000079c8 */ /* 0x000e0000080e0500 */
[----:B0-----:R-:W-:Y:S01]  /*19590*/  LOP3.LUT R0, R0, 0x3, RZ, 0xc0, !PT ;  /* 0x0000000300007812 */ /* 0x001fe200078ec0ff */
[----:B------:R-:W-:Y:S01]  /*195a0*/  IMAD.MOV.U32 R6, RZ, RZ, RZ ;  /* 0x000000ffff067224 */ /* 0x000fe200078e00ff */
[----:B------:R-:W-:-:S04]  /*195b0*/  LOP3.LUT R16, R16, 0xfffffffd, RZ, 0xc0, !PT ;  /* 0xfffffffd10107812 */ /* 0x000fc800078ec0ff */
[----:B------:R-:W0:Y:S02]  /*195c0*/  SHFL.IDX PT, R0, R0, RZ, 0x1f ;  /* 0x00001fff00007589 */ /* 0x000e2400000e0000 */
[----:B0-----:R-:W-:-:S13]  /*195d0*/  ISETP.NE.AND P0, PT, R0, RZ, PT ;  /* 0x000000ff0000720c */ /* 0x001fda0003f05270 */
[----:B------:R-:W-:Y:S01]  /*195e0*/  @P0 LOP3.LUT R16, R16, 0x2, RZ, 0xfc, !PT ;  /* 0x0000000210100812 */ /* 0x000fe200078efcff */
[----:B------:R-:W-:Y:S06]  /*195f0*/  @!P0 BRA `(.L_x_1024) ;  /* 0x00000000002c8947 */ /* 0x000fec0003800000 */
[----:B------:R-:W0:Y:S08]  /*19600*/  S2UR UR5, SR_CgaCtaId ;  /* 0x00000000000579c3 */ /* 0x000e300000008800 */
[----:B------:R-:W-:Y:S06]  /*19610*/  BAR.SYNC.DEFER_BLOCKING 0x5, 0x180 ;  /* 0x0146000000007b1d */ /* 0x000fec0000010000 */
[----:B------:R-:W-:-:S02]  /*19620*/  UMOV UR4, 0x400 ;  /* 0x0000040000047882 */ /* 0x000fc40000000000 */
[----:B0-----:R-:W-:-:S09]  /*19630*/  ULEA UR4, UR5, UR4, 0x18 ;  /* 0x0000000405047291 */ /* 0x001fd2000f8ec03f */
[----:B------:R-:W0:Y:S04]  /*19640*/  LDS.128 R4, [UR4+0x2e8d0] ;  /* 0x02e8d004ff047984 */ /* 0x000e280008000c00 */
[----:B0-----:R1:W-:Y:S01]  /*19650*/  STL [R1+0x14], R5 ;  /* 0x0000140501007387 */ /* 0x0013e20000100800 */
[----:B------:R-:W-:Y:S02]  /*19660*/  R2UR UR45, R7 ;  /* 0x00000000072d72ca */ /* 0x000fe400000e0000 */
[----:B------:R-:W-:Y:S01]  /*19670*/  R2UR UR38, R6 ;  /* 0x00000000062672ca */ /* 0x000fe200000e0000 */
[----:B------:R1:W-:Y:S01]  /*19680*/  STL [R1+0x10], R4 ;  /* 0x0000100401007387 */ /* 0x0003e20000100800 */
[----:B------:R-:W-:Y:S06]  /*19690*/  BAR.ARV 0x4, 0x180 ;  /* 0x0106000000007b1d */ /* 0x000fec0000002000 */
[----:B------:R-:W-:Y:S07]  /*196a0*/  BRA `(.L_x_1025) ;  /* 0x0000000800bc7947 */ /* 0x000fee0003800000 */
.L_x_1024:
[----:B------:R-:W0:Y:S01]  /*196b0*/  S2R R0, SR_TID.X ;  /* 0x0000000000007919 */ /* 0x000e220000002100 */
[----:B------:R-:W-:Y:S01]  /*196c0*/  ULDC UR4, c[0x0][0xc14] ;  /* 0x0003050000047ab9 */ /* 0x000fe20000000800 */
        /* <DEDUP_REMOVED lines=22> */
[----:B------:R-:W1:Y:S02]  /*19830*/  SHFL.UP PT, R2, R3, 0x8, RZ ;  /* 0x0500000003027989 */ /* 0x000e6400000e00ff */
[----:B-1----:R-:W-:-:S05]  /*19840*/  SEL R2, R2, RZ, P4 ;  /* 0x000000ff02027207 */ /* 0x002fca0002000000 */
[----:B------:R-:W-:-:S05]  /*19850*/  IMAD.IADD R2, R3, 0x1, R2 ;  /* 0x0000000103027824 */ /* 0x000fca00078e0202 */
[----:B------:R-:W1:Y:S02]  /*19860*/  SHFL.UP PT, R4, R2, 0x10, RZ ;  /* 0x0600000002047989 */ /* 0x000e6400000e00ff */
[----:B-1----:R-:W-:-:S05]  /*19870*/  SEL R7, R4, RZ, P5 ;  /* 0x000000ff04077207 */ /* 0x002fca0002800000 */
[----:B------:R-:W-:Y:S02]  /*19880*/  IMAD.IADD R10, R2, 0x1, R7 ;  /* 0x00000001020a7824 */ /* 0x000fe400078e0207 */
[----:B------:R-:W1:Y:S03]  /*19890*/  LDC R7, c[0x0][0xc10] ;  /* 0x00030400ff077b82 */ /* 0x000e660000000800 */
        /* <DEDUP_REMOVED lines=10> */
.L_x_1030:
        /* <DEDUP_REMOVED lines=14> */
.L_x_1029:
[----:B------:R-:W-:Y:S05]  /*19a20*/  BSYNC B0 ;  /* 0x0000000000007941 */ /* 0x000fea0003800000 */
.L_x_1028:
        /* <DEDUP_REMOVED lines=22> */
.L_x_1026:
[----:B------:R-:W-:Y:S01]  /*19b90*/  IMAD.IADD R11, R9, 0x1, -R8 ;  /* 0x00000001090b7824 */ /* 0x000fe200078e0a08 */
[----:B------:R-:W-:-:S03]  /*19ba0*/  ULDC.64 UR4, c[0x0][0xc68] ;  /* 0x00031a0000047ab9 */ /* 0x000fc60000000a00 */
[----:B------:R-:W-:-:S05]  /*19bb0*/  IMAD R3, R10, R7, R11 ;  /* 0x000000070a037224 */ /* 0x000fca00078e020b */
[----:B------:R-:W-:-:S13]  /*19bc0*/  ISETP.GT.AND P0, PT, R3, R0, PT ;  /* 0x000000000300720c */ /* 0x000fda0003f04270 */
[----:B------:R-:W-:Y:S02]  /*19bd0*/  VOTEU.ANY UR7, UPT, !P0 ;  /* 0x0000000000077886 */ /* 0x000fe400040e0100 */
[----:B------:R-:W-:-:S04]  /*19be0*/  UPOPC UR6, UR7 ;  /* 0x00000007000672bf */ /* 0x000fc80008000000 */
[----:B------:R-:W-:-:S04]  /*19bf0*/  UIADD3 UR45, UR6, UR45, URZ ;  /* 0x0000002d062d7290 */ /* 0x000fc8000fffe03f */
[----:B------:R-:W-:-:S06]  /*19c00*/  UIMAD.WIDE UR4, UR45, 0x4, UR4 ;  /* 0x000000042d0478a5 */ /* 0x000fcc000f8e0204 */
[----:B------:R-:W-:Y:S02]  /*19c10*/  IMAD.U32 R2, RZ, RZ, UR4 ;  /* 0x00000004ff027e24 */ /* 0x000fe4000f8e00ff */
[----:B------:R-:W-:-:S05]  /*19c20*/  IMAD.U32 R3, RZ, RZ, UR5 ;  /* 0x00000005ff037e24 */ /* 0x000fca000f8e00ff */
[----:B------:R-:W2:Y:S01]  /*19c30*/  LDG.E R9, desc[UR50][R2.64] ;  /* 0x0000003202097981 */ /* 0x000ea2000c1e1900 */
[----:B------:R-:W-:Y:S01]  /*19c40*/  IMAD.U32 R15, RZ, RZ, UR6 ;  /* 0x00000006ff0f7e24 */ /* 0x000fe2000f8e00ff */
[----:B------:R-:W-:-:S04]  /*19c50*/  ISETP.NE.AND P0, PT, RZ, UR7, PT ;  /* 0x00000007ff007c0c */ /* 0x000fc8000bf05270 */
[----:B------:R-:W2:Y:S02]  /*19c60*/  SHFL.IDX PT, R6, R6, R15, 0x1f ;  /* 0x00001f0f06067589 */ /* 0x000ea400000e0000 */
[----:B--2---:R-:W-:-:S05]  /*19c70*/  IMAD R8, R6, R9, RZ ;  /* 0x0000000906087224 */ /* 0x004fca00078e02ff */
[----:B------:R-:W-:-:S04]  /*19c80*/  IABS R12, R8 ;  /* 0x00000008000c7213 */ /* 0x000fc80000000000 */
[----:B------:R-:W0:Y:S08]  /*19c90*/  I2F.RP R13, R12 ;  /* 0x0000000c000d7306 */ /* 0x000e300000209400 */
[----:B0-----:R-:W0:Y:S02]  /*19ca0*/  MUFU.RCP R13, R13 ;  /* 0x0000000d000d7308 */ /* 0x001e240000001000 */
[----:B0-----:R-:W-:-:S06]  /*19cb0*/  VIADD R14, R13, 0xffffffe ;  /* 0x0ffffffe0d0e7836 */ /* 0x001fcc0000000000 */
[----:B------:R-:W0:Y:S02]  /*19cc0*/  F2I.FTZ.U32.TRUNC.NTZ R3, R14 ;  /* 0x0000000e00037305 */ /* 0x000e24000021f000 */
[----:B0-----:R-:W-:Y:S01]  /*19cd0*/  IMAD.MOV R17, RZ, RZ, -R3 ;  /* 0x000000ffff117224 */ /* 0x001fe200078e0a03 */
[----:B------:R-:W-:Y:S06]  /*19ce0*/  @!P0 BRA `(.L_x_1031) ;  /* 0x00000000000c8947 */ /* 0x000fec0003800000 */
[----:B------:R-:W-:-:S06]  /*19cf0*/  UIADD3 UR4, UR6, -0x1, URZ ;  /* 0xffffffff06047890 */ /* 0x000fcc000fffe03f */
[----:B------:R-:W-:-:S05]  /*19d00*/  IMAD.U32 R13, RZ, RZ, UR4 ;  /* 0x00000004ff0d7e24 */ /* 0x000fca000f8e00ff */
[----:B------:R0:W1:Y:S02]  /*19d10*/  SHFL.IDX PT, R4, R10, R13, 0x1f ;  /* 0x00001f0d0a047589 */ /* 0x00006400000e0000 */
.L_x_1031:
[----:B-1----:R-:W-:Y:S02]  /*19d20*/  IMAD R4, R4, R7, R11 ;  /* 0x0000000704047224 */ /* 0x002fe400078e020b */
        /* <DEDUP_REMOVED lines=20> */
[----:B------:R-:W-:Y:S02]  /*19e70*/  IMAD R0, R9, R2, RZ ;  /* 0x0000000209007224 */ /* 0x000fe400078e02ff */
[----:B------:R-:W-:Y:S02]  /*19e80*/  IMAD.MOV R2, RZ, RZ, -R2 ;  /* 0x000000ffff027224 */ /* 0x000fe400078e0a02 */
[----:B-1----:R-:W-:Y:S02]  /*19e90*/  IMAD.MOV R4, RZ, RZ, -R0 ;  /* 0x000000ffff047224 */ /* 0x002fe400078e0a00 */
[----:B------:R-:W-:Y:S02]  /*19ea0*/  IMAD R8, R8, R2, R11 ;  /* 0x0000000208087224 */ /* 0x000fe400078e020b */
[----:B------:R-:W-:Y:S01]  /*19eb0*/  IMAD.MOV.U32 R2, RZ, RZ, RZ ;  /* 0x000000ffff027224 */ /* 0x000fe200078e00ff */
[----:B------:R-:W-:-:S04]  /*19ec0*/  VIADDMNMX R7, R4, R7, R9, PT ;  /* 0x0000000704077246 */ /* 0x000fc80003800109 */
[-C--:B------:R-:W-:Y:S02]  /*19ed0*/  IABS R4, R7.reuse ;  /* 0x0000000700047213 */ /* 0x080fe40000000000 */
[----:B0-----:R-:W-:Y:S02]  /*19ee0*/  IABS R10, R7 ;  /* 0x00000007000a7213 */ /* 0x001fe40000000000 */
[----:B------:R-:W0:Y:S08]  /*19ef0*/  I2F.RP R9, R4 ;  /* 0x0000000400097306 */ /* 0x000e300000209400 */
[----:B0-----:R-:W0:Y:S02]  /*19f00*/  MUFU.RCP R9, R9 ;  /* 0x0000000900097308 */ /* 0x001e240000001000 */
[----:B0-----:R-:W-:Y:S01]  /*19f10*/  VIADD R3, R9, 0xffffffe ;  /* 0x0ffffffe09037836 */ /* 0x001fe20000000000 */
[----:B------:R-:W-:-:S05]  /*19f20*/  IABS R9, R8 ;  /* 0x0000000800097213 */ /* 0x000fca0000000000 */
[----:B------:R-:W0:Y:S02]  /*19f30*/  F2I.FTZ.U32.TRUNC.NTZ R3, R3 ;  /* 0x0000000300037305 */ /* 0x000e24000021f000 */
[----:B0-----:R-:W-:-:S04]  /*19f40*/  IMAD.MOV R11, RZ, RZ, -R3 ;  /* 0x000000ffff0b7224 */ /* 0x001fc800078e0a03 */
[----:B------:R-:W-:-:S04]  /*19f50*/  IMAD R11, R11, R4, RZ ;  /* 0x000000040b0b7224 */ /* 0x000fc800078e02ff */
[----:B------:R-:W-:-:S04]  /*19f60*/  IMAD.HI.U32 R2, R3, R11, R2 ;  /* 0x0000000b03027227 */ /* 0x000fc800078e0002 */
[----:B------:R-:W-:Y:S02]  /*19f70*/  IMAD.MOV R3, RZ, RZ, -R10 ;  /* 0x000000ffff037224 */ /* 0x000fe400078e0a0a */
        /* <DEDUP_REMOVED lines=8> */
[----:B------:R-:W-:Y:S01]  /*1a000*/  ISETP.GE.AND P2, PT, R3, RZ, PT ;  /* 0x000000ff0300720c */ /* 0x000fe20003f46270 */
[----:B------:R-:W-:-:S06]  /*1a010*/  IMAD.IADD R3, R8, 0x1, R0 ;  /* 0x0000000108037824 */ /* 0x000fcc00078e0200 */
[----:B------:R-:W-:-:S06]  /*1a020*/  @P0 VIADD R2, R2, 0x1 ;  /* 0x0000000102020836 */ /* 0x000fcc0000000000 */
[----:B------:R-:W-:Y:S01]  /*1a030*/  @!P2 IMAD.MOV R2, RZ, RZ, -R2 ;  /* 0x000000ffff02a224 */ /* 0x000fe200078e0a02 */
[----:B------:R-:W-:Y:S01]  /*1a040*/  @!P1 LOP3.LUT R2, RZ, R7, RZ, 0x33, !PT ;  /* 0x00000007ff029212 */ /* 0x000fe200078e33ff */
[----:B------:R-:W-:-:S04]  /*1a050*/  IMAD.MOV R7, RZ, RZ, -R7 ;  /* 0x000000ffff077224 */ /* 0x000fc800078e0a07 */
[----:B------:R-:W-:-:S05]  /*1a060*/  IMAD R3, R2, R7, R3 ;  /* 0x0000000702037224 */ /* 0x000fca00078e0203 */
[----:B------:R-:W-:Y:S02]  /*1a070*/  R2UR UR38, R3 ;  /* 0x00000000032672ca */ /* 0x000fe400000e0000 */
[----:B------:R-:W-:-:S05]  /*1a080*/  LOP3.LUT R3, RZ, R2, RZ, 0x33, !PT ;  /* 0x00000002ff037212 */ /* 0x000fca00078e33ff */
[----:B------:R-:W-:-:S05]  /*1a090*/  IMAD.IADD R0, R6, 0x1, R3 ;  /* 0x0000000106007824 */ /* 0x000fca00078e0203 */
[----:B------:R1:W-:Y:S01]  /*1a0a0*/  STL [R1+0x14], R0 ;  /* 0x0000140001007387 */ /* 0x0003e20000100800 */
[----:B------:R-:W-:Y:S05]  /*1a0b0*/  BRA `(.L_x_1032) ;  /* 0x00000000000c7947 */ /* 0x000fea0003800000 */
.L_x_1027:
[----:B------:R0:W-:Y:S01]  /*1a0c0*/  STL [R1+0x10], R0 ;  /* 0x0000100001007387 */ /* 0x0001e20000100800 */
[----:B------:R-:W-:-:S03]  /*1a0d0*/  UMOV UR38, URZ ;  /* 0x0000003f00267c82 */ /* 0x000fc60008000000 */
[----:B------:R0:W-:Y:S02]  /*1a0e0*/  STL [R1+0x14], RZ ;  /* 0x000014ff01007387 */ /* 0x0001e40000100800 */
.L_x_1032:
[----:B------:R-:W2:Y:S04]  /*1a0f0*/  LDL R2, [R1+0x14] ;  /* 0x0000140001027983 */ /* 0x000ea80000100800 */
[----:B------:R-:W3:Y:S01]  /*1a100*/  LDL R4, [R1+0x10] ;  /* 0x0000100001047983 */ /* 0x000ee20000100800 */
[----:B------:R-:W-:-:S13]  /*1a110*/  ISETP.NE.AND P0, PT, R5, RZ, PT ;  /* 0x000000ff0500720c */ /* 0x000fda0003f05270 */
[----:B------:R-:W4:Y:S01]  /*1a120*/  @!P0 S2R R3, SR_CgaCtaId ;  /* 0x0000000000038919 */ /* 0x000f220000008800 */
[----:B01----:R-:W-:Y:S01]  /*1a130*/  @!P0 MOV R0, 0x400 ;  /* 0x0000040000008802 */ /* 0x003fe20000000f00 */
[----:B------:R-:W-:Y:S02]  /*1a140*/  IMAD.U32 R6, RZ, RZ, UR38 ;  /* 0x00000026ff067e24 */ /* 0x000fe4000f8e00ff */
[----:B------:R-:W-:Y:S01]  /*1a150*/  IMAD.U32 R7, RZ, RZ, UR45 ;  /* 0x0000002dff077e24 */ /* 0x000fe2000f8e00ff */
[----:B----4-:R-:W-:Y:S01]  /*1a160*/  @!P0 LEA R0, R3, R0, 0x18 ;  /* 0x0000000003008211 */ /* 0x010fe200078ec0ff */
[----:B--2---:R-:W-:-:S05]  /*1a170*/  IMAD.MOV.U32 R5, RZ, RZ, R2 ;  /* 0x000000ffff057224 */ /* 0x004fca00078e0002 */
[----:B---3--:R0:W-:Y:S01]  /*1a180*/  @!P0 STS.128 [R0+0x2e8d0], R4 ;  /* 0x02e8d00400008388 */ /* 0x0081e20000000c00 */
[----:B------:R-:W-:Y:S06]  /*1a190*/  BAR.ARV 0x5, 0x180 ;  /* 0x0146000000007b1d */ /* 0x000fec0000002000 */
.L_x_1025:
[----:B0-----:R-:W-:Y:S01]  /*1a1a0*/  IMAD.MOV.U32 R0, RZ, RZ, 0x1 ;  /* 0x00000001ff007424 */ /* 0x001fe200078e00ff */
[----:B------:R-:W-:Y:S01]  /*1a1b0*/  ULDC UR4, c[0x0][0xc14] ;  /* 0x0003050000047ab9 */ /* 0x000fe20000000800 */
[----:B------:R0:W-:Y:S01]  /*1a1c0*/  STL [R1], RZ ;  /* 0x000000ff01007387 */ /* 0x0001e20000100800 */
[----:B------:R-:W-:-:S03]  /*1a1d0*/  UISETP.GE.AND UP0, UPT, UR45, UR4, UPT ;  /* 0x000000042d00728c */ /* 0x000fc6000bf06270 */
[----:B------:R0:W-:Y:S03]  /*1a1e0*/  STL [R1+0x4], R0 ;  /* 0x0000040001007387 */ /* 0x0001e60000100800 */
[----:B------:R-:W-:Y:S01]  /*1a1f0*/  PLOP3.LUT P0, PT, PT, PT, UP0, 0x80, 0x0 ;  /* 0x000000000000781c */ /* 0x000fe20003f0f008 */
[----:B------:R0:W-:-:S12]  /*1a200*/  STL [R1+0x24], RZ ;  /* 0x000024ff01007387 */ /* 0x0001d80000100800 */
[----:B0-----:R-:W-:Y:S05]  /*1a210*/  @P0 BRA `(.L_x_1033) ;  /* 0x0000004000200947 */ /* 0x001fea0003800000 */
        /* <DEDUP_REMOVED lines=26> */
[----:B------:R1:W-:Y:S01]  /*1a3c0*/  STL [R1+0x24], RZ ;  /* 0x000024ff01007387 */ /* 0x0003e20000100800 */
[----:B0-----:R-:W-:-:S05]  /*1a3d0*/  IMAD.MOV.U32 R0, RZ, RZ, 0x40 ;  /* 0x00000040ff007424 */ /* 0x001fca00078e00ff */
[----:B------:R-:W-:Y:S01]  /*1a3e0*/  SEL R2, R0, 0xffffffc0, !P0 ;  /* 0xffffffc000027807 */ /* 0x000fe20004000000 */
[----:B------:R-:W-:-:S05]  /*1a3f0*/  IMAD.MOV.U32 R0, RZ, RZ, 0x1 ;  /* 0x00000001ff007424 */ /* 0x000fca00078e00ff */
[----:B------:R1:W-:Y:S04]  /*1a400*/  STL [R1+0x4], R0 ;  /* 0x0000040001007387 */ /* 0x0003e80000100800 */
[----:B------:R1:W-:Y:S02]  /*1a410*/  STL [R1], RZ ;  /* 0x000000ff01007387 */ /* 0x0003e40000100800 */
.L_x_1099:
[----:B------:R-:W-:Y:S01]  /*1a420*/  ULDC.64 UR4, c[0x0][0xa00] ;  /* 0x0002800000047ab9 */ /* 0x000fe20000000a00 */
[----:B------:R-:W-:Y:S01]  /*1a430*/  ULDC.64 UR10, c[0x0][0xa08] ;  /* 0x00028200000a7ab9 */ /* 0x000fe20000000a00 */
[----:B------:R-:W-:Y:S01]  /*1a440*/  ISETP.NE.U32.AND P0, PT, RZ, UR4, PT ;  /* 0x00000004ff007c0c */ /* 0x000fe2000bf05070 */
[----:B------:R-:W-:Y:S01]  /*1a450*/  ULDC.64 UR6, c[0x0][0xa00] ;  /* 0x0002800000067ab9 */ /* 0x000fe20000000a00 */
[----:B------:R-:W-:Y:S01]  /*1a460*/  ISETP.NE.U32.AND P1, PT, RZ, UR10, PT ;  /* 0x0000000aff007c0c */ /* 0x000fe2000bf25070 */
[----:B------:R-:W-:Y:S01]  /*1a470*/  UIMAD.WIDE UR6, UR45, 0x4, UR6 ;  /* 0x000000042d0678a5 */ /* 0x000fe2000f8e0206 */
[----:B------:R-:W-:Y:S01]  /*1a480*/  ISETP.NE.AND.EX P0, PT, RZ, UR5, PT, P0 ;  /* 0x00000005ff007c0c */ /* 0x000fe2000bf05300 */
[----:B------:R-:W-:Y:S01]  /*1a490*/  ULDC.64 UR4, c[0x0][0xa28] ;  /* 0x00028a0000047ab9 */ /* 0x000fe20000000a00 */
[----:B------:R-:W-:Y:S01]  /*1a4a0*/  ULDC.64 UR8, c[0x0][0xa08] ;  /* 0x0002820000087ab9 */ /* 0x000fe20000000a00 */
[----:B------:R-:W-:Y:S01]  /*1a4b0*/  UISETP.NE.U32.AND UP0, UPT, UR4, URZ, UPT ;  /* 0x0000003f0400728c */ /* 0x000fe2000bf05070 */
[----:B------:R-:W-:Y:S01]  /*1a4c0*/  ISETP.NE.AND.EX P1, PT, RZ, UR11, PT, P1 ;  /* 0x0000000bff007c0c */ /* 0x000fe2000bf25310 */
[----:B------:R-:W-:Y:S01]  /*1a4d0*/  ULDC.64 UR10, c[0x0][0xa18] ;  /* 0x00028600000a7ab9 */ /* 0x000fe20000000a00 */
[----:B------:R-:W-:Y:S01]  /*1a4e0*/  IMAD.MOV.U32 R19, RZ, RZ, RZ ;  /* 0x000000ffff137224 */ /* 0x000fe200078e00ff */
[----:B------:R-:W-:Y:S01]  /*1a4f0*/  UISETP.NE.AND.EX UP0, UPT, UR5, URZ, UPT, UP0 ;  /* 0x0000003f0500728c */ /* 0x000fe2000bf05300 */
[----:B------:R-:W-:Y:S01]  /*1a500*/  IMAD.U32 R2, RZ, RZ, UR6 ;  /* 0x00000006ff027e24 */ /* 0x000fe2000f8e00ff */
[----:B------:R-:W-:Y:S01]  /*1a510*/  UISETP.NE.U32.AND UP1, UPT, UR10, URZ, UPT ;  /* 0x0000003f0a00728c */ /* 0x000fe2000bf25070 */
[----:B------:R-:W-:Y:S01]  /*1a520*/  IMAD.U32 R3, RZ, RZ, UR7 ;  /* 0x00000007ff037e24 */ /* 0x000fe2000f8e00ff */
[----:B------:R-:W-:Y:S01]  /*1a530*/  UIMAD.WIDE UR8, UR45, 0x4, UR8 ;  /* 0x000000042d0878a5 */ /* 0x000fe2000f8e0208 */
[----:B01----:R-:W0:Y:S01]  /*1a540*/  LDC R0, c[0x0][0x288] ;  /* 0x0000a200ff007b82 */ /* 0x003e220000000800 */
[----:B------:R-:W-:Y:S01]  /*1a550*/  UISETP.NE.AND.EX UP1, UPT, UR11, URZ, UPT, UP1 ;  /* 0x0000003f0b00728c */ /* 0x000fe2000bf25310 */
[----:B---3--:R-:W-:Y:S01]  /*1a560*/  IMAD.MOV.U32 R4, RZ, RZ, RZ ;  /* 0x000000ffff047224 */ /* 0x008fe200078e00ff */
[----:B------:R1:W5:Y:S03]  /*1a570*/  @P0 LDG.E R19, desc[UR50][R2.64] ;  /* 0x0000003202130981 */ /* 0x000366000c1e1900 */
[----:B------:R-:W-:Y:S01]  /*1a580*/  @UP0 ULDC.64 UR4, c[0x0][0xa28] ;  /* 0x00028a0000040ab9 */ /* 0x000fe20000000a00 */
[----:B------:R-:W-:Y:S01]  /*1a590*/  PLOP3.LUT P2, PT, PT, PT, UP0, 0x80, 0x0 ;  /* 0x000000000000781c */ /* 0x000fe20003f4f008 */
[----:B------:R-:W-:Y:S01]  /*1a5a0*/  @UP0 UIMAD.WIDE UR4, UR45, 0x4, UR4 ;  /* 0x000000042d0408a5 */ /* 0x000fe2000f8e0204 */
[----:B------:R-:W-:Y:S01]  /*1a5b0*/  IMAD.MOV.U32 R6, RZ, RZ, RZ ;  /* 0x000000ffff067224 */ /* 0x000fe200078e00ff */
[----:B------:R-:W2:Y:S01]  /*1a5c0*/  LDC R5, c[0x0][0x404] ;  /* 0x00010100ff057b82 */ /* 0x000ea20000000800 */
[----:B-1----:R-:W-:-:S02]  /*1a5d0*/  IMAD.U32 R2, RZ, RZ, UR8 ;  /* 0x00000008ff027e24 */ /* 0x002fc4000f8e00ff */
[----:B------:R-:W-:Y:S01]  /*1a5e0*/  IMAD.U32 R3, RZ, RZ, UR9 ;  /* 0x00000009ff037e24 */ /* 0x000fe2000f8e00ff */
[----:B------:R-:W-:-:S04]  /*1a5f0*/  PLOP3.LUT P4, PT, PT, PT, UP1, 0x80, 0x0 ;  /* 0x000000000000781c */ /* 0x000fc80003f8f018 */
[----:B------:R-:W1:Y:S01]  /*1a600*/  LDC R8, c[0x0][0x2e0] ;  /* 0x0000b800ff087b82 */ /* 0x000e620000000800 */
[----:B------:R3:W5:Y:S02]  /*1a610*/  @P1 LDG.E R4, desc[UR50][R2.64] ;  /* 0x0000003202041981 */ /* 0x000764000c1e1900 */
[----:B---3--:R-:W-:Y:S02]  /*1a620*/  IMAD.U32 R2, RZ, RZ, UR4 ;  /* 0x00000004ff027e24 */ /* 0x008fe4000f8e00ff */
[----:B------:R-:W-:Y:S01]  /*1a630*/  IMAD.U32 R3, RZ, RZ, UR5 ;  /* 0x00000005ff037e24 */ /* 0x000fe2000f8e00ff */
[----:B------:R-:W-:Y:S02]  /*1a640*/  @UP1 ULDC.64 UR4, c[0x0][0xa18] ;  /* 0x0002860000041ab9 */ /* 0x000fe40000000a00 */
[----:B------:R-:W-:Y:S02]  /*1a650*/  @UP1 UIMAD.WIDE UR4, UR45, 0x4, UR4 ;  /* 0x000000042d0418a5 */ /* 0x000fe4000f8e0204 */
[----:B------:R3:W5:Y:S04]  /*1a660*/  @P2 LDG.E R6, desc[UR50][R2.64] ;  /* 0x0000003202062981 */ /* 0x000768000c1e1900 */
[----:B---3--:R-:W-:-:S02]  /*1a670*/  IMAD.U32 R2, RZ, RZ, UR4 ;  /* 0x00000004ff027e24 */ /* 0x008fc4000f8e00ff */
[----:B------:R-:W-:Y:S01]  /*1a680*/  IMAD.U32 R3, RZ, RZ, UR5 ;  /* 0x00000005ff037e24 */ /* 0x000fe2000f8e00ff */
[----:B------:R-:W-:-:S04]  /*1a690*/  ULDC.64 UR4, c[0x0][0xa20] ;  /* 0x0002880000047ab9 */ /* 0x000fc80000000a00 */
[----:B0-----:R0:W5:Y:S01]  /*1a6a0*/  @P4 LDG.E R0, desc[UR50][R2.64] ;  /* 0x0000003202004981 */ /* 0x001162000c1e1900 */
[----:B------:R-:W-:-:S04]  /*1a6b0*/  ISETP.NE.U32.AND P3, PT, RZ, UR4, PT ;  /* 0x00000004ff007c0c */ /* 0x000fc8000bf65070 */
[----:B------:R-:W-:Y:S01]  /*1a6c0*/  ISETP.NE.AND.EX P3, PT, RZ, UR5, PT, P3 ;  /* 0x00000005ff007c0c */ /* 0x000fe2000bf65330 */
[----:B0-----:R-:W0:Y:S02]  /*1a6d0*/  LDC.64 R2, c[0x0][0x3f8] ;  /* 0x0000fe00ff027b82 */ /* 0x001e240000000a00 */
[----:B0-----:R-:W-:-:S04]  /*1a6e0*/  ISETP.NE.U32.AND P2, PT, R2, RZ, PT ;  /* 0x000000ff0200720c */ /* 0x001fc80003f45070 */
[----:B------:R-:W-:-:S04]  /*1a6f0*/  ISETP.NE.AND.EX P2, PT, R3, RZ, PT, P2 ;  /* 0x000000ff0300720c */ /* 0x000fc80003f45320 */
[----:B--2---:R-:W-:-:S05]  /*1a700*/  SEL R5, R5, 0x1, P2 ;  /* 0x0000000105057807 */ /* 0x004fca0001000000 */
[----:B-1----:R-:W-:Y:S01]  /*1a710*/  IMAD R7, R5, R8, RZ ;  /* 0x0000000805077224 */ /* 0x002fe200078e02ff */
[----:B------:R-:W-:Y:S06]  /*1a720*/  @P4 BRA `(.L_x_1034) ;  /* 0x0000000000184947 */ /* 0x000fec0003800000 */
[----:B------:R-:W-:Y:S05]  /*1a730*/  @!P0 BRA `(.L_x_1034) ;  /* 0x0000000000148947 */ /* 0x000fea0003800000 */
[----:B------:R-:W-:Y:S02]  /*1a740*/  IMAD.U32 R2, RZ, RZ, UR6 ;  /* 0x00000006ff027e24 */ /* 0x000fe4000f8e00ff */
[----:B------:R-:W-:-:S05]  /*1a750*/  IMAD.U32 R3, RZ, RZ, UR7 ;  /* 0x00000007ff037e24 */ /* 0x000fca000f8e00ff */
[----:B------:R-:W2:Y:S04]  /*1a760*/  LDG.E R5, desc[UR50][R2.64] ;  /* 0x0000003202057981 */ /* 0x000ea8000c1e1900 */
[----:B-----5:R-:W2:Y:S02]  /*1a770*/  LDG.E R0, desc[UR50][R2.64+0x4] ;  /* 0x0000043202007981 */ /* 0x020ea4000c1e1900 */
[----:B--2---:R-:W-:-:S07]  /*1a780*/  IMAD.IADD R0, R0, 0x1, -R5 ;  /* 0x0000000100007824 */ /* 0x004fce00078e0a05 */
.L_x_1034:
[----:B-----5:R-:W-:-:S05]  /*1a790*/  IMAD.IADD R2, R4, 0x1, R6 ;  /* 0x0000000104027824 */ /* 0x020fca00078e0206 */
[----:B------:R0:W-:Y:S01]  /*1a7a0*/  STL [R1+0x18], R2 ;  /* 0x0000180201007387 */ /* 0x0001e20000100800 */
[----:B------:R-:W-:Y:S05]  /*1a7b0*/  @!P3 BRA `(.L_x_1035) ;  /* 0x000000000018b947 */ /* 0x000fea0003800000 */
[----:B------:R-:W-:Y:S02]  /*1a7c0*/  ULDC.64 UR4, c[0x0][0xa20] ;  /* 0x0002880000047ab9 */ /* 0x000fe40000000a00 */
[----:B------:R-:W-:-:S06]  /*1a7d0*/  UIMAD.WIDE UR4, UR45, 0x4, UR4 ;  /* 0x000000042d0478a5 */ /* 0x000fcc000f8e0204 */
[----:B0-----:R-:W-:Y:S02]  /*1a7e0*/  IMAD.U32 R2, RZ, RZ, UR4 ;  /* 0x00000004ff027e24 */ /* 0x001fe4000f8e00ff */
[----:B------:R-:W-:-:S05]  /*1a7f0*/  IMAD.U32 R3, RZ, RZ, UR5 ;  /* 0x00000005ff037e24 */ /* 0x000fca000f8e00ff */
[----:B------:R1:W5:Y:S01]  /*1a800*/  LDG.E R7, desc[UR50][R2.64] ;  /* 0x0000003202077981 */ /* 0x000362000c1e1900 */
[----:B------:R-:W-:Y:S05]  /*1a810*/  BRA `(.L_x_1036) ;  /* 0x0000000000187947 */ /* 0x000fea0003800000 */
.L_x_1035:
[----:B------:R-:W-:Y:S05]  /*1a820*/  @!P1 BRA `(.L_x_1036) ;  /* 0x0000000000149947 */ /* 0x000fea0003800000 */
[----:B0-----:R-:W-:Y:S02]  /*1a830*/  IMAD.U32 R2, RZ, RZ, UR8 ;  /* 0x00000008ff027e24 */ /* 0x001fe4000f8e00ff */
[----:B------:R-:W-:-:S05]  /*1a840*/  IMAD.U32 R3, RZ, RZ, UR9 ;  /* 0x00000009ff037e24 */ /* 0x000fca000f8e00ff */
[----:B------:R-:W2:Y:S04]  /*1a850*/  LDG.E R4, desc[UR50][R2.64] ;  /* 0x0000003202047981 */ /* 0x000ea8000c1e1900 */
[----:B------:R-:W2:Y:S02]  /*1a860*/  LDG.E R7, desc[UR50][R2.64+0x4] ;  /* 0x0000043202077981 */ /* 0x000ea4000c1e1900 */
[----:B--2---:R-:W-:-:S07]  /*1a870*/  IMAD.IADD R7, R7, 0x1, -R4 ;  /* 0x0000000107077824 */ /* 0x004fce00078e0a04 */
.L_x_1036:
[----:B------:R-:W2:Y:S01]  /*1a880*/  LDL R10, [R1+0x14] ;  /* 0x00001400010a7983 */ /* 0x000ea20000100800 */
[----:B------:R-:W3:Y:S01]  /*1a890*/  LDC.64 R4, c[0x0][0x9e0] ;  /* 0x00027800ff047b82 */ /* 0x000ee20000000a00 */
[----:B-----5:R-:W-:Y:S01]  /*1a8a0*/  IMAD.IADD R7, R7, 0x1, -R6 ;  /* 0x0000000107077824 */ /* 0x020fe200078e0a06 */
[----:B---3--:R-:W-:Y:S02]  /*1a8b0*/  ISETP.GE.AND P1, PT, R5, 0x1, PT ;  /* 0x000000010500780c */ /* 0x008fe40003f26270 */
[----:B--2---:R-:W-:-:S04]  /*1a8c0*/  LEA R6, R10, 0x80, 0x7 ;  /* 0x000000800a067811 */ /* 0x004fc800078e38ff */
[----:B------:R-:W-:-:S05]  /*1a8d0*/  IADD3 R6, R7, R6, -R0 ;  /* 0x0000000607067210 */ /* 0x000fca0007ffe800 */
[----:B------:R-:W-:Y:S02]  /*1a8e0*/  IMAD.IADD R4, R6, 0x1, R4 ;  /* 0x0000000106047824 */ /* 0x000fe400078e0204 */
[----:B------:R-:W-:Y:S05]  /*1a8f0*/  @!P1 BRA `(.L_x_1037) ;  /* 0x0000000000409947 */ /* 0x000fea0003800000 */
[C---:B------:R-:W-:Y:S01]  /*1a900*/  ISETP.GT.AND P0, PT, R6.reuse, RZ, PT ;  /* 0x000000ff0600720c */ /* 0x040fe20003f04270 */
[----:B------:R-:W-:-:S12]  /*1a910*/  VIADD R8, R6, 0xffffffff ;  /* 0xffffffff06087836 */ /* 0x000fd80000000000 */
[----:B------:R-:W-:Y:S05]  /*1a920*/  @P0 BRA `(.L_x_1038) ;  /* 0x00000000001c0947 */ /* 0x000fea0003800000 */
[----:B------:R-:W-:Y:S01]  /*1a930*/  ISETP.NE.AND P0, PT, R5, 0x1, PT ;  /* 0x000000010500780c */ /* 0x000fe20003f05270 */
[----:B------:R-:W-:-:S12]  /*1a940*/  IMAD.MOV R9, RZ, RZ, -R6 ;  /* 0x000000ffff097224 */ /* 0x000fd800078e0a06 */
[----:B01----:R-:W0:Y:S02]  /*1a950*/  @P0 LDC.64 R2, c[0x0][0x9e8] ;  /* 0x00027a00ff020b82 */ /* 0x003e240000000a00 */
[----:B0-----:R-:W-:-:S05]  /*1a960*/  @P0 IMAD.HI.U32 R2, R9, R2, RZ ;  /* 0x0000000209020227 */ /* 0x001fca00078e00ff */
[----:B------:R-:W-:-:S04]  /*1a970*/  @P0 SHF.R.U32.HI R9, RZ, R3, R2 ;  /* 0x00000003ff090219 */ /* 0x000fc80000011602 */
[----:B------:R-:W-:Y:S01]  /*1a980*/  LOP3.LUT R8, RZ, R9, RZ, 0x33, !PT ;  /* 0x00000009ff087212 */ /* 0x000fe200078e33ff */
[----:B------:R-:W-:Y:S06]  /*1a990*/  BRA `(.L_x_1039) ;  /* 0x0000000000107947 */ /* 0x000fec0003800000 */
.L_x_1038:
[----:B------:R-:W-:-:S13]  /*1a9a0*/  ISETP.NE.AND P0, PT, R5, 0x1, PT ;  /* 0x000000010500780c */ /* 0x000fda0003f05270 */
[----:B01----:R-:W0:Y:S02]  /*1a9b0*/  @P0 LDC.64 R2, c[0x0][0x9e8] ;  /* 0x00027a00ff020b82 */ /* 0x003e240000000a00 */
[----:B0-----:R-:W-:-:S05]  /*1a9c0*/  @P0 IMAD.HI.U32 R2, R8, R2, RZ ;  /* 0x0000000208020227 */ /* 0x001fca00078e00ff */
[----:B------:R-:W-:-:S07]  /*1a9d0*/  @P0 SHF.R.U32.HI R8, RZ, R3, R2 ;  /* 0x00000003ff080219 */ /* 0x000fce0000011602 */
.L_x_1039:
[----:B------:R-:W-:-:S05]  /*1a9e0*/  IMAD R3, R8, R5, R5 ;  /* 0x0000000508037224 */ /* 0x000fca00078e0205 */
[----:B------:R-:W-:-:S07]  /*1a9f0*/  VIMNMX R4, R4, R3, PT ;  /* 0x0000000304047248 */ /* 0x000fce0003fe0100 */
.L_x_1037:
[----:B------:R-:W-:Y:S01]  /*1aa00*/  IMAD R0, R10, 0x80, -R0 ;  /* 0x000000800a007824 */ /* 0x000fe200078e0a00 */
[----:B------:R-:W-:Y:S01]  /*1aa10*/  ULDC UR4, c[0x0][0x9dc] ;  /* 0x0002770000047ab9 */ /* 0x000fe20000000800 */
[----:B-1----:R-:W-:Y:S02]  /*1aa20*/  VIADD R3, R4, 0xdf ;  /* 0x000000df04037836 */ /* 0x002fe40000000000 */
[----:B0-----:R-:W-:Y:S02]  /*1aa30*/  IMAD.MOV.U32 R2, RZ, RZ, RZ ;  /* 0x000000ffff027224 */ /* 0x001fe400078e00ff */
[----:B------:R-:W-:Y:S02]  /*1aa40*/  IMAD.IADD R0, R7, 0x1, R0 ;  /* 0x0000000107007824 */ /* 0x000fe400078e0200 */
[----:B------:R-:W-:-:S04]  /*1aa50*/  IMAD.HI R2, R3, -0x6db6db6d, R2 ;  /* 0x9249249303027827 */ /* 0x000fc800078e0202 */
[----:B------:R-:W-:Y:S01]  /*1aa60*/  VIADD R7, R7, 0xdf ;  /* 0x000000df07077836 */ /* 0x000fe20000000000 */
[----:B------:R-:W-:Y:S01]  /*1aa70*/  SHF.R.U32.HI R3, RZ, 0x1f, R2 ;  /* 0x0000001fff037819 */ /* 0x000fe20000011602 */
[----:B------:R-:W-:Y:S02]  /*1aa80*/  IMAD.MOV.U32 R6, RZ, RZ, RZ ;  /* 0x000000ffff067224 */ /* 0x000fe400078e00ff */
[----:B------:R-:W-:Y:S01]  /*1aa90*/  VIADD R4, R0, -UR4 ;  /* 0x8000000400047c36 */ /* 0x000fe20008000000 */
[----:B------:R-:W-:Y:S01]  /*1aaa0*/  LEA.HI.SX32 R2, R2, R3, 0x19 ;  /* 0x0000000302027211 */ /* 0x000fe200078fcaff */
[----:B------:R-:W-:-:S05]  /*1aab0*/  IMAD.HI R6, R7, -0x6db6db6d, R6 ;  /* 0x9249249307067827 */ /* 0x000fca00078e0206 */
[----:B------:R-:W-:-:S04]  /*1aac0*/  SHF.R.U32.HI R3, RZ, 0x1f, R6 ;  /* 0x0000001fff037819 */ /* 0x000fc80000011606 */
[----:B------:R-:W-:-:S04]  /*1aad0*/  LEA.HI.SX32 R3, R6, R3, 0x19 ;  /* 0x0000000306037211 */ /* 0x000fc800078fcaff */
[----:B------:R-:W-:Y:S01]  /*1aae0*/  VIMNMX R17, R3, R2, PT ;  /* 0x0000000203117248 */ /* 0x000fe20003fe0100 */
        /* <DEDUP_REMOVED lines=10> */
.L_x_1041:
[----:B------:R-:W-:-:S13]  /*1ab90*/  ISETP.NE.AND P0, PT, R5, 0x1, PT ;  /* 0x000000010500780c */ /* 0x000fda0003f05270 */
[----:B------:R-:W0:Y:S02]  /*1aba0*/  @P0 LDC.64 R2, c[0x0][0x9e8] ;  /* 0x00027a00ff020b82 */ /* 0x000e240000000a00 */
[----:B0-----:R-:W-:-:S05]  /*1abb0*/  @P0 IMAD.HI.U32 R2, R0, R2, RZ ;  /* 0x0000000200020227 */ /* 0x001fca00078e00ff */
[----:B------:R-:W-:-:S07]  /*1abc0*/  @P0 SHF.R.U32.HI R0, RZ, R3, R2 ;  /* 0x00000003ff000219 */ /* 0x000fce0000011602 */
.L_x_1042:
[----:B------:R-:W-:-:S05]  /*1abd0*/  IMAD R5, R0, R5, RZ ;  /* 0x0000000500057224 */ /* 0x000fca00078e02ff */
[----:B------:R-:W-:-:S07]  /*1abe0*/  VIMNMX R4, R4, R5, !PT ;  /* 0x0000000504047248 */ /* 0x000fce0007fe0100 */
.L_x_1040:
        /* <DEDUP_REMOVED lines=9> */
[----:B0-----:R-:W-:Y:S05]  /*1ac80*/  @P0 BRA `(.L_x_1044) ;  /* 0x0000000000480947 */ /* 0x001fea0003800000 */
        /* <DEDUP_REMOVED lines=18> */
.L_x_1044:
        /* <DEDUP_REMOVED lines=23> */
.L_x_1046:
        /* <DEDUP_REMOVED lines=22> */
.L_x_1047:
        /* <DEDUP_REMOVED lines=20> */
.L_x_1048:
[----:B------:R-:W-:-:S13]  /*1b1c0*/  LOP3.LUT P6, RZ, R18, 0x3ff, RZ, 0xc0, !PT ;  /* 0x000003ff12ff7812 */ /* 0x000fda00078cc0ff */
        /* <DEDUP_REMOVED lines=17> */
.L_x_1049:
[----:B------:R-:W0:Y:S01]  /*1b2e0*/  LDC R0, c[0x0][0x428] ;  /* 0x00010a00ff007b82 */ /* 0x000e220000000800 */
[----:B------:R-:W-:Y:S01]  /*1b2f0*/  ULDC.64 UR4, c[0x0][0x9f8] ;  /* 0x00027e0000047ab9 */ /* 0x000fe20000000a00 */
[----:B------:R-:W-:Y:S01]  /*1b300*/  IMAD.U32 R21, RZ, RZ, UR38 ;  /* 0x00000026ff157e24 */ /* 0x000fe2000f8e00ff */
[----:B------:R-:W2:Y:S01]  /*1b310*/  LDL.LU R5, [R1+0x14] ;  /* 0x0000140001057983 */ /* 0x000ea20000300800 */
[----:B------:R-:W-:Y:S01]  /*1b320*/  UISETP.NE.U32.AND UP0, UPT, UR4, URZ, UPT ;  /* 0x0000003f0400728c */ /* 0x000fe2000bf05070 */
[----:B------:R-:W-:Y:S01]  /*1b330*/  IMAD.U32 R20, RZ, RZ, UR45 ;  /* 0x0000002dff147e24 */ /* 0x000fe2000f8e00ff */
[----:B------:R-:W-:Y:S01]  /*1b340*/  ULDC.64 UR6, c[0x0][0xa08] ;  /* 0x0002820000067ab9 */ /* 0x000fe20000000a00 */
[----:B------:R-:W1:Y:S01]  /*1b350*/  S2R R4, SR_TID.X ;  /* 0x0000000000047919 */ /* 0x000e620000002100 */
[----:B------:R-:W-:-:S11]  /*1b360*/  UISETP.NE.AND.EX UP0, UPT, UR5, URZ, UPT, UP0 ;  /* 0x0000003f0500728c */ /* 0x000fd6000bf05300 */
[----:B------:R-:W-:Y:S02]  /*1b370*/  @UP0 ULDC.64 UR4, c[0x0][0x9f8] ;  /* 0x00027e0000040ab9 */ /* 0x000fe40000000a00 */
[----:B------:R-:W-:Y:S01]  /*1b380*/  @UP0 UIMAD.WIDE UR4, UR45, 0x4, UR4 ;  /* 0x000000042d0408a5 */ /* 0x000fe2000f8e0204 */
[----:B0-----:R-:W-:-:S05]  /*1b390*/  ISETP.NE.AND P0, PT, R0, 0x1, PT ;  /* 0x000000010000780c */ /* 0x001fca0003f05270 */
[----:B------:R-:W-:-:S08]  /*1b3a0*/  IMAD.U32 R2, RZ, RZ, UR4 ;  /* 0x00000004ff027e24 */ /* 0x000fd0000f8e00ff */
[----:B------:R-:W0:Y:S01]  /*1b3b0*/  @P0 LDC R0, c[0x0][0x42c] ;  /* 0x00010b00ff000b82 */ /* 0x000e220000000800 */
[----:B-1----:R-:W-:-:S07]  /*1b3c0*/  LOP3.LUT R18, R4, 0x7f, RZ, 0xc0, !PT ;  /* 0x0000007f04127812 */ /* 0x002fce00078ec0ff */
[----:B------:R-:W1:Y:S01]  /*1b3d0*/  @P0 LDC R3, c[0x0][0x430] ;  /* 0x00010c00ff030b82 */ /* 0x000e620000000800 */
[----:B0-----:R-:W-:-:S05]  /*1b3e0*/  @P0 IMAD.HI.U32 R0, R0, UR38, RZ ;  /* 0x0000002600000c27 */ /* 0x001fca000f8e00ff */
[----:B-1----:R-:W-:Y:S01]  /*1b3f0*/  @P0 SHF.R.U32.HI R21, RZ, R3, R0 ;  /* 0x00000003ff150219 */ /* 0x002fe20000011600 */
[----:B------:R-:W-:Y:S01]  /*1b400*/  IMAD.U32 R3, RZ, RZ, UR5 ;  /* 0x00000005ff037e24 */ /* 0x000fe2000f8e00ff */
[----:B------:R-:W-:Y:S01]  /*1b410*/  PLOP3.LUT P0, PT, PT, PT, UP0, 0x80, 0x0 ;  /* 0x000000000000781c */ /* 0x000fe20003f0f008 */
[----:B------:R-:W-:-:S12]  /*1b420*/  ULDC.64 UR4, c[0x0][0xa00] ;  /* 0x0002800000047ab9 */ /* 0x000fd80000000a00 */
        /* <DEDUP_REMOVED lines=19> */
[----:B---3--:R-:W-:Y:S02]  /*1b560*/  SHF.R.S32.HI R10, RZ, 0x1f, R20 ;  /* 0x0000001fff0a7819 */ /* 0x008fe40000011414 */
[----:B------:R-:W-:-:S03]  /*1b570*/  SEL R0, R20, RZ, !P0 ;  /* 0x000000ff14007207 */ /* 0x000fc60004000000 */
[----:B------:R0:W-:Y:S01]  /*1b580*/  STL [R1+0x8], R10 ;  /* 0x0000080a01007387 */ /* 0x0001e20000100800 */
[----:B------:R-:W-:Y:S05]  /*1b590*/  BRA.DIV UR6, `(.L_x_1050) ;  /* 0x0000003606247947 */ /* 0x000fea000b800000 */
[----:B------:R1:W2:Y:S02]  /*1b5a0*/  SHFL.IDX PT, R14, R4, RZ, 0x1f ;  /* 0x00001fff040e7589 */ /* 0x0002a400000e0000 */
.L_x_1118:
[----:B--2---:R-:W-:Y:S02]  /*1b5b0*/  ISETP.NE.AND P0, PT, R14, RZ, PT ;  /* 0x000000ff0e00720c */ /* 0x004fe40003f05270 */
[----:B------:R-:W-:-:S11]  /*1b5c0*/  PLOP3.LUT P6, PT, PT, PT, PT, 0x8, 0x0 ;  /* 0x000000000000781c */ /* 0x000fd60003fce170 */
[----:B------:R-:W-:Y:S05]  /*1b5d0*/  @P0 BRA `(.L_x_1051) ;  /* 0x0000000400900947 */ /* 0x000fea0003800000 */
[----:B0-----:R-:W-:Y:S01]  /*1b5e0*/  UMOV UR4, 0xffffffff ;  /* 0xffffffff00047882 */ /* 0x001fe20000000000 */
[----:B------:R-:W-:Y:S02]  /*1b5f0*/  VIADD R6, R17, 0xffffffff ;  /* 0xffffffff11067836 */ /* 0x000fe40000000000 */
[----:B------:R-:W-:Y:S05]  /*1b600*/  BRA.DIV UR4, `(.L_x_1052) ;  /* 0x0000003604287947 */ /* 0x000fea000b800000 */
[----:B------:R-:W-:-:S13]  /*1b610*/  ELECT P6, URZ, PT ;  /* 0x00000000003f782f */ /* 0x000fda00038c0000 */
.L_x_1121:
[----:B------:R-:W-:Y:S05]  /*1b620*/  @!P6 BRA `(.L_x_1053) ;  /* 0x000000040038e947 */ /* 0x000fea0003800000 */
[----:B------:R-:W-:-:S04]  /*1b630*/  ISETP.NE.U32.AND P0, PT, R2, RZ, PT ;  /* 0x000000ff0200720c */ /* 0x000fc80003f05070 */
[----:B------:R-:W-:-:S13]  /*1b640*/  ISETP.NE.AND.EX P0, PT, R3, RZ, PT, P0 ;  /* 0x000000ff0300720c */ /* 0x000fda0003f05300 */
[----:B------:R-:W-:Y:S05]  /*1b650*/  @!P0 BRA `(.L_x_1054) ;  /* 0x0000000000488947 */ /* 0x000fea0003800000 */
[----:B------:R-:W0:Y:S01]  /*1b660*/  LDC R9, c[0x0][0x41c] ;  /* 0x00010700ff097b82 */ /* 0x000e220000000800 */
[----:B------:R-:W-:Y:S01]  /*1b670*/  IMAD.MOV.U32 R0, RZ, RZ, R6 ;  /* 0x000000ffff007224 */ /* 0x000fe200078e0006 */
[----:B------:R-:W-:Y:S01]  /*1b680*/  ULDC.64 UR4, c[0x0][0x408] ;  /* 0x0001020000047ab9 */ /* 0x000fe20000000a00 */
[----:B0-----:R-:W-:-:S13]  /*1b690*/  ISETP.NE.AND P0, PT, R9, 0x1, PT ;  /* 0x000000010900780c */ /* 0x001fda0003f05270 */
[----:B-1----:R-:W0:Y:S02]  /*1b6a0*/  @P0 LDC.64 R4, c[0x0][0x420] ;  /* 0x00010800ff040b82 */ /* 0x002e240000000a00 */
[----:B0-----:R-:W-:-:S05]  /*1b6b0*/  @P0 IMAD.HI.U32 R4, R6, R4, RZ ;  /* 0x0000000406040227 */ /* 0x001fca00078e00ff */
        /* <DEDUP_REMOVED lines=12> */
.L_x_1054:
[----:B0-----:R-:W1:Y:S04]  /*1b780*/  LDL R3, [R1] ;  /* 0x0000000001037983 */ /* 0x001e680000100800 */
[----:B------:R-:W2:Y:S01]  /*1b790*/  LDL R2, [R1+0x4] ;  /* 0x0000040001027983 */ /* 0x000ea20000100800 */
[----:B------:R-:W-:Y:S02]  /*1b7a0*/  ISETP.NE.AND P0, PT, R18, RZ, PT ;  /* 0x000000ff1200720c */ /* 0x000fe40003f05270 */
[----:B-1----:R-:W-:Y:S02]  /*1b7b0*/  LEA R4, R3, UR41, 0x3 ;  /* 0x0000002903047c11 */ /* 0x002fe4000f8e18ff */
[----:B--2---:R-:W-:-:S04]  /*1b7c0*/  SHF.L.U32 R3, R2, 0x1f, RZ ;  /* 0x0000001f02037819 */ /* 0x004fc800000006ff */
[----:B------:R-:W0:Y:S02]  /*1b7d0*/  SYNCS.PHASECHK.TRANS64.TRYWAIT P2, [R4+URZ+0x2e880], R3 ;  /* 0x02e88003040075a7 */ /* 0x000e24000804017f */
[----:B0-----:R-:W-:Y:S05]  /*1b7e0*/  @!P2 BRA `(.L_x_1055) ;  /* 0x0000003000d0a947 */ /* 0x001fea0003800000 */
.L_x_1122:
        /* <DEDUP_REMOVED lines=8> */
.L_x_1056:
[----:B------:R-:W2:Y:S04]  /*1b870*/  LDL R9, [R1] ;  /* 0x0000000001097983 */ /* 0x000ea80000100800 */
[----:B------:R-:W3:Y:S01]  /*1b880*/  LDL R5, [R1+0x18] ;  /* 0x0000180001057983 */ /* 0x000ee20000100800 */
[----:B------:R-:W-:Y:S01]  /*1b890*/  IMAD.U32 R2, RZ, RZ, UR41 ;  /* 0x00000029ff027e24 */ /* 0x000fe2000f8e00ff */
[----:B------:R-:W-:Y:S01]  /*1b8a0*/  R2UR UR9, R4 ;  /* 0x00000000040972ca */ /* 0x000fe200000e0000 */
[----:B------:R-:W-:Y:S01]  /*1b8b0*/  UIADD3 UR4, UP0, UR46, 0x470, URZ ;  /* 0x000004702e047890 */ /* 0x000fe2000ff1e03f */
[----:B------:R-:W-:Y:S01]  /*1b8c0*/  R2UR UR12, R21 ;  /* 0x00000000150c72ca */ /* 0x000fe200000e0000 */
[----:B------:R-:W-:Y:S01]  /*1b8d0*/  UMOV UR6, 0x0 ;  /* 0x0000000000067882 */ /* 0x000fe20000000000 */
[----:B-----5:R-:W-:Y:S01]  /*1b8e0*/  R2UR UR13, R0 ;  /* 0x00000000000d72ca */ /* 0x020fe200000e0000 */
[----:B------:R-:W-:Y:S01]  /*1b8f0*/  UIADD3.X UR5, URZ, UR47, URZ, UP0, !UPT ;  /* 0x0000002f3f057290 */ /* 0x000fe200087fe43f */
[----:B------:R-:W-:Y:S01]  /*1b900*/  UMOV UR7, 0x14f00000 ;  /* 0x14f0000000077882 */ /* 0x000fe20000000000 */
[----:B------:R-:W-:-:S06]  /*1b910*/  UMOV UR10, URZ ;  /* 0x0000003f000a7c82 */ /* 0x000fcc0008000000 */
[----:B------:R-:W-:Y:S01]  /*1b920*/  UIADD3 UR9, UR9, 0x2e870, URZ ;  /* 0x0002e87009097890 */ /* 0x000fe2000fffe03f */
[----:B--2---:R-:W-:Y:S02]  /*1b930*/  IMAD R2, R9, 0x7000, R2 ;  /* 0x0000700009027824 */ /* 0x004fe400078e0202 */
[----:B---3--:R-:W-:-:S03]  /*1b940*/  IMAD R6, R6, 0xe0, R5 ;  /* 0x000000e006067824 */ /* 0x008fc600078e0205 */
[----:B------:R-:W-:Y:S02]  /*1b950*/  R2UR UR8, R2 ;  /* 0x00000000020872ca */ /* 0x000fe400000e0000 */
[----:B------:R-:W-:-:S11]  /*1b960*/  R2UR UR11, R6 ;  /* 0x00000000060b72ca */ /* 0x000fd600000e0000 */
[----:B------:R-:W-:-:S09]  /*1b970*/  UIADD3 UR8, UR8, 0xe400, URZ ;  /* 0x0000e40008087890 */ /* 0x000fd2000fffe03f */
[----:B------:R1:W-:Y:S01]  /*1b980*/  UTMALDG.4D [UR8], [UR4], desc[UR6] ;  /* 0x00000608040075b4 */ /* 0x0003e20008019000 */
[----:B------:R-:W2:Y:S02]  /*1b990*/  SYNCS.PHASECHK.TRANS64.TRYWAIT P2, [R4+URZ+0x2e840], R3 ;  /* 0x02e84003040075a7 */ /* 0x000ea4000804017f */
[----:B-12---:R-:W-:Y:S05]  /*1b9a0*/  @!P2 BRA `(.L_x_1057) ;  /* 0x000000300074a947 */ /* 0x006fea0003800000 */
.L_x_1123:
        /* <DEDUP_REMOVED lines=8> */
.L_x_1058:
        /* <DEDUP_REMOVED lines=13> */
[----:B--2---:R-:W-:Y:S01]  /*1bb00*/  NOP ;  /* 0x0000000000007918 */ /* 0x004fe20000000000 */
.L_x_1053:
        /* <DEDUP_REMOVED lines=17> */
.L_x_1051:
[----:B01----:R-:W2:Y:S04]  /*1bc20*/  LDL.LU R4, [R1+0x24] ;  /* 0x0000240001047983 */ /* 0x003ea80000300800 */
[----:B------:R-:W3:Y:S01]  /*1bc30*/  LDL R3, [R1+0xc] ;  /* 0x00000c0001037983 */ /* 0x000ee20000100800 */
[----:B------:R-:W-:Y:S01]  /*1bc40*/  VIADD R18, R17, 0xfffffffe ;  /* 0xfffffffe11127836 */ /* 0x000fe20000000000 */
[----:B------:R-:W-:Y:S01]  /*1bc50*/  BSSY B0, `(.L_x_1059) ;  /* 0x000000a000007945 */ /* 0x000fe20003800000 */
[----:B--2---:R-:W-:-:S03]  /*1bc60*/  VIADD R4, R4, 0x1 ;  /* 0x0000000104047836 */ /* 0x004fc60000000000 */
[----:B---3--:R-:W-:Y:S02]  /*1bc70*/  ISETP.GE.AND P2, PT, R18, R3, PT ;  /* 0x000000031200720c */ /* 0x008fe40003f46270 */
[----:B------:R0:W-:Y:S01]  /*1bc80*/  STL [R1+0x24], R4 ;  /* 0x0000240401007387 */ /* 0x0001e20000100800 */
[----:B------:R-:W-:-:S04]  /*1bc90*/  LEA.HI R2, R4, R4, RZ, 0x1 ;  /* 0x0000000404027211 */ /* 0x000fc800078f08ff */
[----:B------:R-:W-:-:S05]  /*1bca0*/  LOP3.LUT R2, R2, 0xfffffffe, RZ, 0xc0, !PT ;  /* 0xfffffffe02027812 */ /* 0x000fca00078ec0ff */
[----:B------:R-:W-:-:S05]  /*1bcb0*/  IMAD.IADD R2, R4, 0x1, -R2 ;  /* 0x0000000104027824 */ /* 0x000fca00078e0a02 */
[----:B------:R-:W-:-:S04]  /*1bcc0*/  SHF.L.U32 R2, R2, 0x1f, RZ ;  /* 0x0000001f02027819 */ /* 0x000fc800000006ff */
[----:B------:R-:W1:Y:S02]  /*1bcd0*/  SYNCS.PHASECHK.TRANS64.TRYWAIT P0, [UR41+0x2e820], R2 ;  /* 0x02e82002ff0075a7 */ /* 0x000e640008000169 */
[----:B01----:R-:W-:Y:S05]  /*1bce0*/  @!P0 BRA `(.L_x_1060) ;  /* 0x0000002c00b88947 */ /* 0x003fea0003800000 */
.L_x_1124:
[----:B------:R-:W-:Y:S05]  /*1bcf0*/  BSYNC B0 ;  /* 0x0000000000007941 */ /* 0x000fea0003800000 */
.L_x_1059:
[----:B------:R-:W-:Y:S05]  /*1bd00*/  @!P2 BRA `(.L_x_1061) ;  /* 0x0000000c00d8a947 */ /* 0x000fea0003800000 */
[----:B------:R1:W5:Y:S04]  /*1bd10*/  LDL.LU R6, [R1] ;  /* 0x0000000001067983 */ /* 0x0003680000300800 */
[----:B------:R1:W5:Y:S02]  /*1bd20*/  LDL.LU R7, [R1+0x4] ;  /* 0x0000040001077983 */ /* 0x0003640000300800 */
.L_x_1081:
[----:B0----5:R-:W-:Y:S01]  /*1bd30*/  VIADD R2, R6, 0x1 ;  /* 0x0000000106027836 */ /* 0x021fe20000000000 */
        /* <DEDUP_REMOVED lines=16> */
[----:B------:R-:W-:Y:S01]  /*1be40*/  ULDC.64 UR6, c[0x0][0x408] ;  /* 0x0001020000067ab9 */ /* 0x000fe20000000a00 */
[----:B---3--:R-:W-:-:S13]  /*1be50*/  ISETP.NE.AND P0, PT, R8, 0x1, PT ;  /* 0x000000010800780c */ /* 0x008fda0003f05270 */
[----:B------:R-:W3:Y:S02]  /*1be60*/  @P0 LDC.64 R2, c[0x0][0x420] ;  /* 0x00010800ff020b82 */ /* 0x000ee40000000a00 */
[----:B---3--:R-:W-:-:S04]  /*1be70*/  @P0 IMAD.HI.U32 R0, R18, R2, RZ ;  /* 0x0000000212000227 */ /* 0x008fc800078e00ff */
[----:B------:R-:W-:Y:S01]  /*1be80*/  IMAD.MOV.U32 R2, RZ, RZ, R18 ;  /* 0x000000ffff027224 */ /* 0x000fe200078e0012 */
[----:B------:R-:W-:-:S04]  /*1be90*/  @P0 SHF.R.U32.HI R2, RZ, R3, R0 ;  /* 0x00000003ff020219 */ /* 0x000fc80000011600 */
[--C-:B------:R-:W-:Y:S01]  /*1bea0*/  SHF.R.S32.HI R3, RZ, 0x1f, R2.reuse ;  /* 0x0000001fff037819 */ /* 0x100fe20000011402 */
[----:B------:R-:W-:-:S04]  /*1beb0*/  IMAD.MOV R0, RZ, RZ, -R2 ;  /* 0x000000ffff007224 */ /* 0x000fc800078e0a02 */
[----:B------:R-:W-:Y:S02]  /*1bec0*/  IMAD R8, R8, R0, R18 ;  /* 0x0000000008087224 */ /* 0x000fe400078e0212 */
[----:B------:R-:W-:-:S03]  /*1bed0*/  IMAD.WIDE.U32 R2, R20, UR6, R2 ;  /* 0x0000000614027c25 */ /* 0x000fc6000f8e0002 */
[----:B------:R-:W-:Y:S01]  /*1bee0*/  LEA R4, P0, R2, UR4, 0x2 ;  /* 0x0000000402047c11 */ /* 0x000fe2000f8010ff */
[----:B--2---:R-:W-:-:S04]  /*1bef0*/  IMAD R0, R5, UR6, RZ ;  /* 0x0000000605007c24 */ /* 0x004fc8000f8e02ff */
[----:B------:R-:W-:-:S04]  /*1bf00*/  IMAD R0, R20, UR7, R0 ;  /* 0x0000000714007c24 */ /* 0x000fc8000f8e0200 */
[----:B------:R-:W-:-:S05]  /*1bf10*/  IMAD.IADD R0, R0, 0x1, R3 ;  /* 0x0000000100007824 */ /* 0x000fca00078e0203 */
[----:B------:R-:W-:-:S05]  /*1bf20*/  LEA.HI.X R5, R2, UR5, R0, 0x2, P0 ;  /* 0x0000000502057c11 */ /* 0x000fca00080f1400 */
[----:B------:R2:W5:Y:S02]  /*1bf30*/  LDG.E R0, desc[UR50][R4.64] ;  /* 0x0000003204007981 */ /* 0x000564000c1e1900 */
.L_x_1064:
[----:B--2---:R-:W-:Y:S01]  /*1bf40*/  LEA R4, R10, UR41, 0x3 ;  /* 0x000000290a047c11 */ /* 0x004fe2000f8e18ff */
[----:B------:R-:W2:Y:S01]  /*1bf50*/  S2R R2, SR_TID.X ;  /* 0x0000000000027919 */ /* 0x000ea20000002100 */
[----:B------:R-:W-:Y:S01]  /*1bf60*/  SHF.L.U32 R3, R9, 0x1f, RZ ;  /* 0x0000001f09037819 */ /* 0x000fe200000006ff */
[----:B------:R-:W-:Y:S03]  /*1bf70*/  BSSY B1, `(.L_x_1065) ;  /* 0x0000005000017945 */ /* 0x000fe60003800000 */
[----:B------:R-:W3:Y:S01]  /*1bf80*/  SYNCS.PHASECHK.TRANS64.TRYWAIT P0, [R4+URZ+0x2e880], R3 ;  /* 0x02e88003040075a7 */ /* 0x000ee2000800017f */
[----:B--2---:R-:W-:-:S04]  /*1bf90*/  LOP3.LUT R2, R2, 0x7f, RZ, 0xc0, !PT ;  /* 0x0000007f02027812 */ /* 0x004fc800078ec0ff */
[----:B------:R-:W-:Y:S01]  /*1bfa0*/  ISETP.NE.AND P2, PT, R2, RZ, PT ;  /* 0x000000ff0200720c */ /* 0x000fe20003f45270 */
[----:B---3--:R-:W-:-:S12]  /*1bfb0*/  @!P0 BRA `(.L_x_1066) ;  /* 0x0000002c001c8947 */ /* 0x008fd80003800000 */
.L_x_1125:
[----:B------:R-:W-:Y:S05]  /*1bfc0*/  BSYNC B1 ;  /* 0x0000000000017941 */ /* 0x000fea0003800000 */
.L_x_1065:
        /* <DEDUP_REMOVED lines=9> */
.L_x_1068:
[----:B------:R-:W-:Y:S05]  /*1c060*/  BSYNC B1 ;  /* 0x0000000000017941 */ /* 0x000fea0003800000 */
.L_x_1067:
[----:B0-----:R-:W3:Y:S04]  /*1c070*/  LDL R9, [R1] ;  /* 0x0000000001097983 */ /* 0x001ee80000100800 */
[----:B------:R-:W4:Y:S01]  /*1c080*/  LDL R5, [R1+0x18] ;  /* 0x0000180001057983 */ /* 0x000f220000100800 */
[----:B------:R-:W-:Y:S01]  /*1c090*/  IMAD.MOV.U32 R10, RZ, RZ, RZ ;  /* 0x000000ffff0a7224 */ /* 0x000fe200078e00ff */
        /* <DEDUP_REMOVED lines=8> */
[----:B---3--:R-:W-:-:S02]  /*1c120*/  IMAD R2, R9, 0x7000, R2 ;  /* 0x0000700009027824 */ /* 0x008fc400078e0202 */
[----:B----4-:R-:W-:Y:S02]  /*1c130*/  IMAD R5, R8, 0xe0, R5 ;  /* 0x000000e008057824 */ /* 0x010fe400078e0205 */
[----:B------:R-:W-:Y:S02]  /*1c140*/  VIADD R8, R4, 0x2e870 ;  /* 0x0002e87004087836 */ /* 0x000fe40000000000 */
[----:B------:R-:W-:-:S07]  /*1c150*/  VIADD R9, R2, 0xe400 ;  /* 0x0000e40002097836 */ /* 0x000fce0000000000 */
.L_x_1069:
        /* <DEDUP_REMOVED lines=8> */
[----:B0-----:R-:W-:Y:S05]  /*1c1e0*/  @P0 BRA.U.ANY `(.L_x_1069) ;  /* 0xfffffffd00dc0947 */ /* 0x001fea000393ffff */
[----:B------:R-:W0:Y:S01]  /*1c1f0*/  SYNCS.PHASECHK.TRANS64.TRYWAIT P0, [R4+URZ+0x2e840], R3 ;  /* 0x02e84003040075a7 */ /* 0x000e22000800017f */
[----:B------:R-:W-:Y:S04]  /*1c200*/  BSSY B1, `(.L_x_1070) ;  /* 0x0000002000017945 */ /* 0x000fe80003800000 */
[----:B0-----:R-:W-:Y:S05]  /*1c210*/  @!P0 BRA `(.L_x_1071) ;  /* 0x0000002800988947 */ /* 0x001fea0003800000 */
.L_x_1126:
[----:B------:R-:W-:Y:S05]  /*1c220*/  BSYNC B1 ;  /* 0x0000000000017941 */ /* 0x000fea0003800000 */
.L_x_1070:
[----:B------:R-:W-:Y:S01]  /*1c230*/  BSSY B1, `(.L_x_1072) ;  /* 0x000000b000017945 */ /* 0x000fe20003800000 */
[----:B------:R-:W-:Y:S02]  /*1c240*/  IMAD.MOV.U32 R8, RZ, RZ, 0x0 ;  /* 0x00000000ff087424 */ /* 0x000fe400078e00ff */
[----:B------:R-:W-:Y:S01]  /*1c250*/  IMAD.MOV.U32 R9, RZ, RZ, 0x14f00000 ;  /* 0x14f00000ff097424 */ /* 0x000fe200078e00ff */
[----:B------:R-:W-:Y:S06]  /*1c260*/  @P2 BRA `(.L_x_1073) ;  /* 0x00000000001c2947 */ /* 0x000fec0003800000 */
[----:B------:R-:W3:Y:S01]  /*1c270*/  S2R R11, SR_TID.X ;  /* 0x00000000000b7919 */ /* 0x000ee20000002100 */
[----:B0-2---:R-:W-:-:S04]  /*1c280*/  IMAD.MOV.U32 R3, RZ, RZ, 0x7000 ;  /* 0x00007000ff037424 */ /* 0x005fc800078e00ff */
[----:B------:R4:W-:Y:S01]  /*1c290*/  SYNCS.ARRIVE.TRANS64 RZ, [R4+URZ+0x2e830], R3 ;  /* 0x02e8300304ff79a7 */ /* 0x0009e2000800003f */
[----:B---3--:R-:W-:-:S04]  /*1c2a0*/  LOP3.LUT R11, R11, 0x1f, RZ, 0xc0, !PT ;  /* 0x0000001f0b0b7812 */ /* 0x008fc800078ec0ff */
[----:B------:R-:W-:-:S13]  /*1c2b0*/  ISETP.NE.AND P0, PT, R11, RZ, PT ;  /* 0x000000ff0b00720c */ /* 0x000fda0003f05270 */
[----:B----4-:R-:W-:Y:S05]  /*1c2c0*/  @!P0 BRA `(.L_x_1073) ;  /* 0x0000000000048947 */ /* 0x010fea0003800000 */
[----:B------:R-:W-:Y:S01]  /*1c2d0*/  BPT.TRAP 0x1 ;  /* 0x000000040000795c */ /* 0x000fe20000300000 */
.L_x_1073:
[----:B------:R-:W-:Y:S05]  /*1c2e0*/  BSYNC B1 ;  /* 0x0000000000017941 */ /* 0x000fea0003800000 */
.L_x_1072:
[----:B------:R-:W-:Y:S01]  /*1c2f0*/  R2UR UR10, R10 ;  /* 0x000000000a0a72ca */ /* 0x000fe200000e0000 */
[----:B------:R-:W-:Y:S01]  /*1c300*/  UIADD3 UR4, UP0, UR46, 0x370, URZ ;  /* 0x000003702e047890 */ /* 0x000fe2000ff1e03f */
[----:B------:R-:W-:Y:S01]  /*1c310*/  R2UR UR6, R8 ;  /* 0x00000000080672ca */ /* 0x000fe200000e0000 */
[----:B------:R-:W-:Y:S01]  /*1c320*/  VIADD R2, R2, 0x20400 ;  /* 0x0002040002027836 */ /* 0x000fe20000000000 */
[----:B------:R-:W-:Y:S01]  /*1c330*/  R2UR UR7, R9 ;  /* 0x00000000090772ca */ /* 0x000fe200000e0000 */
[----:B0-2---:R-:W-:Y:S01]  /*1c340*/  VIADD R4, R4, 0x2e830 ;  /* 0x0002e83004047836 */ /* 0x005fe20000000000 */
[----:B------:R-:W-:Y:S01]  /*1c350*/  R2UR UR12, R21 ;  /* 0x00000000150c72ca */ /* 0x000fe200000e0000 */
[----:B------:R-:W-:Y:S01]  /*1c360*/  UIADD3.X UR5, URZ, UR47, URZ, UP0, !UPT ;  /* 0x0000002f3f057290 */ /* 0x000fe200087fe43f */
[----:B------:R-:W-:-:S13]  /*1c370*/  PLOP3.LUT P0, PT, PT, PT, PT, 0x80, 0x0 ;  /* 0x000000000000781c */ /* 0x000fda0003f0f070 */
.L_x_1074:
        /* <DEDUP_REMOVED lines=8> */
[----:B--2---:R-:W-:Y:S05]  /*1c400*/  @P0 BRA.U.ANY `(.L_x_1074) ;  /* 0xfffffffd00dc0947 */ /* 0x004fea000393ffff */
.L_x_1063:
[----:B------:R-:W-:Y:S05]  /*1c410*/  BSYNC B0 ;  /* 0x0000000000007941 */ /* 0x000fea0003800000 */
.L_x_1062:
[----:B------:R-:W-:-:S06]  /*1c420*/  UISETP.NE.AND UP0, UPT, UR42, 0x3, UPT ;  /* 0x000000032a00788c */ /* 0x000fcc000bf05270 */
[----:B------:R-:W-:-:S13]  /*1c430*/  PLOP3.LUT P0, PT, PT, PT, UP0, 0x80, 0x0 ;  /* 0x000000000000781c */ /* 0x000fda0003f0f008 */
[----:B------:R-:W-:Y:S05]  /*1c440*/  @!P0 BRA `(.L_x_1075) ;  /* 0x0000000000048947 */ /* 0x000fea0003800000 */
[----:B------:R-:W-:Y:S01]  /*1c450*/  BPT.TRAP 0x1 ;  /* 0x000000040000795c */ /* 0x000fe20000300000 */
.L_x_1075:
[----:B------:R-:W-:Y:S01]  /*1c460*/  IMAD.U32 R2, RZ, RZ, UR44 ;  /* 0x0000002cff027e24 */ /* 0x000fe2000f8e00ff */
[----:B------:R-:W-:Y:S01]  /*1c470*/  LEA R19, R6, UR41, 0x3 ;  /* 0x0000002906137c11 */ /* 0x000fe2000f8e18ff */
[----:B------:R-:W-:Y:S03]  /*1c480*/  BSSY B0, `(.L_x_1076) ;  /* 0x0000006000007945 */ /* 0x000fe60003800000 */
[----:B------:R-:W-:Y:S02]  /*1c490*/  ISETP.NE.AND P0, PT, R2, 0x3, PT ;  /* 0x000000030200780c */ /* 0x000fe40003f05270 */
[----:B------:R-:W-:-:S04]  /*1c4a0*/  LOP3.LUT R2, R7, 0x1, RZ, 0x3c, !PT ;  /* 0x0000000107027812 */ /* 0x000fc800078e3cff */
[----:B------:R-:W-:-:S04]  /*1c4b0*/  SHF.L.U32 R2, R2, 0x1f, RZ ;  /* 0x0000001f02027819 */ /* 0x000fc800000006ff */
[----:B------:R-:W2:Y:S02]  /*1c4c0*/  SYNCS.PHASECHK.TRANS64.TRYWAIT P2, [R19+URZ+0x2e870], R2 ;  /* 0x02e87002130075a7 */ /* 0x000ea4000804017f */
[----:B--2---:R-:W-:Y:S05]  /*1c4d0*/  @!P2 BRA `(.L_x_1077) ;  /* 0x0000002400fca947 */ /* 0x004fea0003800000 */
.L_x_1127:
[----:B------:R-:W-:Y:S05]  /*1c4e0*/  BSYNC B0 ;  /* 0x0000000000007941 */ /* 0x000fea0003800000 */
.L_x_1076:
[----:B------:R-:W-:Y:S05]  /*1c4f0*/  @!P0 BRA `(.L_x_1078) ;  /* 0x0000000000048947 */ /* 0x000fea0003800000 */
[----:B------:R-:W-:Y:S01]  /*1c500*/  BPT.TRAP 0x1 ;  /* 0x000000040000795c */ /* 0x000fe20000300000 */
.L_x_1078:
[----:B------:R-:W-:Y:S01]  /*1c510*/  SHF.L.U32 R3, R7, 0x1f, RZ ;  /* 0x0000001f07037819 */ /* 0x000fe200000006ff */
[----:B--2---:R-:W-:-:S03]  /*1c520*/  IMAD R2, R6, 0x7000, RZ ;  /* 0x0000700006027824 */ /* 0x004fc600078e02ff */
[----:B------:R-:W2:Y:S02]  /*1c530*/  SYNCS.PHASECHK.TRANS64.TRYWAIT P2, [R19+URZ+0x2e860], R3 ;  /* 0x02e86003130075a7 */ /* 0x000ea4000804017f */
[----:B--2---:R-:W-:Y:S05]  /*1c540*/  @!P2 BRA `(.L_x_1079) ;  /* 0x0000002400f4a947 */ /* 0x004fea0003800000 */
.L_x_1128:
[----:B------:R-:W2:Y:S04]  /*1c550*/  LDL R4, [R1+0x20] ;  /* 0x0000200001047983 */ /* 0x000ea80000100800 */
[----:B------:R-:W3:Y:S01]  /*1c560*/  LDL R12, [R1+0x1c] ;  /* 0x00001c00010c7983 */ /* 0x000ee20000100800 */
[----:B------:R-:W-:Y:S05]  /*1c570*/  WARPSYNC.ALL ;  /* 0x0000000000007948 */ /* 0x000fea0003800000 */
[----:B------:R-:W4:Y:S01]  /*1c580*/  S2R R8, SR_TID.X ;  /* 0x0000000000087919 */ /* 0x000f220000002100 */
[----:B0-----:R-:W-:Y:S01]  /*1c590*/  IMAD.MOV.U32 R10, RZ, RZ, 0x40 ;  /* 0x00000040ff0a7424 */ /* 0x001fe200078e00ff */
[----:B----4-:R-:W-:-:S04]  /*1c5a0*/  LOP3.LUT P2, RZ, R8, 0x4, RZ, 0xc0, !PT ;  /* 0x0000000408ff7812 */ /* 0x010fc8000784c0ff */
[----:B------:R-:W-:Y:S02]  /*1c5b0*/  SEL R10, R10, 0xffffffc0, !P2 ;  /* 0xffffffc00a0a7807 */ /* 0x000fe40005000000 */
[C---:B--2---:R-:W-:Y:S02]  /*1c5c0*/  LOP3.LUT R3, R2.reuse, R4, RZ, 0xfc, !PT ;  /* 0x0000000402037212 */ /* 0x044fe400078efcff */
[----:B---3--:R-:W-:-:S03]  /*1c5d0*/  IADD3 R2, R2, UR41, R12 ;  /* 0x0000002902027c10 */ /* 0x008fc6000fffe00c */
[----:B------:R-:W0:Y:S01]  /*1c5e0*/  LDSM.16.MT88.4 R4, [R3+UR41+0xe400] ;  /* 0x00e400290304783b */ /* 0x000e220008004200 */
[----:B------:R-:W-:-:S04]  /*1c5f0*/  VIADD R17, R3, UR41 ;  /* 0x0000002903117c36 */ /* 0x000fc80008000000 */
[----:B------:R-:W-:Y:S01]  /*1c600*/  IMAD.IADD R17, R10, 0x1, R17 ;  /* 0x000000010a117824 */ /* 0x000fe200078e0211 */
[C-C-:B0-----:R-:W-:Y:S02]  /*1c610*/  PRMT R8, R4.reuse, 0x6420, R5.reuse ;  /* 0x0000642004087816 */ /* 0x141fe40000000005 */
[----:B------:R-:W-:Y:S02]  /*1c620*/  PRMT R9, R4, 0x7531, R5 ;  /* 0x0000753104097816 */ /* 0x000fe40000000005 */
[C-C-:B------:R-:W-:Y:S02]  /*1c630*/  PRMT R10, R6.reuse, 0x6420, R7.reuse ;  /* 0x00006420060a7816 */ /* 0x140fe40000000007 */
[----:B------:R-:W-:Y:S02]  /*1c640*/  PRMT R11, R6, 0x7531, R7 ;  /* 0x00007531060b7816 */ /* 0x000fe40000000007 */
[----:B------:R-:W0:Y:S04]  /*1c650*/  LDSM.16.MT88.4 R4, [R17+0xe400] ;  /* 0x00e400001104783b */ /* 0x000e280000004200 */
[----:B------:R0:W-:Y:S02]  /*1c660*/  STSM.16.M88.4 [R2+0x400], R8 ;  /* 0x0004000802007844 */ /* 0x0001e40000000200 */
[----:B0-----:R-:W-:-:S02]  /*1c670*/  PRMT R8, R4, 0x6420, R5 ;  /* 0x0000642004087816 */ /* 0x001fc40000000005 */
[----:B------:R-:W-:Y:S02]  /*1c680*/  PRMT R9, R4, 0x7531, R5 ;  /* 0x0000753104097816 */ /* 0x000fe40000000005 */
[C-C-:B------:R-:W-:Y:S02]  /*1c690*/  PRMT R10, R6.reuse, 0x6420, R7.reuse ;  /* 0x00006420060a7816 */ /* 0x140fe40000000007 */
[----:B------:R-:W-:-:S05]  /*1c6a0*/  PRMT R11, R6, 0x7531, R7 ;  /* 0x00007531060b7816 */ /* 0x000fca0000000007 */
[----:B------:R-:W-:Y:S04]  /*1c6b0*/  STSM.16.M88.4 [R2+0xc00], R8 ;  /* 0x000c000802007844 */ /* 0x000fe80000000200 */
[----:B------:R-:W0:Y:S02]  /*1c6c0*/  LDSM.16.MT88.4 R4, [R3+UR41+0xf400] ;  /* 0x00f400290304783b */ /* 0x000e240008004200 */
        /* <DEDUP_REMOVED lines=79> */
.L_x_1080:
[----:B--2---:R-:W2:Y:S01]  /*1cbc0*/  LDL R2, [R1+0xc] ;  /* 0x00000c0001027983 */ /* 0x004ea20000100800 */
[----:B0-----:R0:W-:Y:S03]  /*1cbd0*/  SYNCS.ARRIVE.TRANS64.A1T0 RZ, [R19+URZ+0x2e850], RZ ;  /* 0x02e850ff13ff79a7 */ /* 0x0011e6000810003f */
[----:B------:R3:W5:Y:S04]  /*1cbe0*/  LDL R6, [R1] ;  /* 0x0000000001067983 */ /* 0x0007680000100800 */
[----:B------:R3:W5:Y:S01]  /*1cbf0*/  LDL R7, [R1+0x4] ;  /* 0x0000040001077983 */ /* 0x0007620000100800 */
[----:B0-----:R-:W-:-:S05]  /*1cc00*/  @!P1 VIADD R19, R19, 0x2e880 ;  /* 0x0002e88013139836 */ /* 0x001fca0000000000 */
[----:B------:R-:W-:Y:S01]  /*1cc10*/  @!P1 PRMT R19, RZ, 0x654, R19 ;  /* 0x00000654ff139816 */ /* 0x000fe20000000013 */
[----:B------:R-:W-:Y:S06]  /*1cc20*/  BAR.SYNC.DEFER_BLOCKING 0x2, 0x80 ;  /* 0x0082000000007b1d */ /* 0x000fec0000010000 */
[----:B------:R3:W-:Y:S01]  /*1cc30*/  @!P1 SYNCS.ARRIVE.TRANS64.RED.A1T0 RZ, [R19+URZ], RZ ;  /* 0x000000ff13ff99a7 */ /* 0x0007e2000810043f */
[C---:B--2---:R-:W-:Y:S01]  /*1cc40*/  ISETP.GT.AND P0, PT, R18.reuse, R2, PT ;  /* 0x000000021200720c */ /* 0x044fe20003f04270 */
[----:B------:R-:W-:-:S12]  /*1cc50*/  VIADD R18, R18, 0xffffffff ;  /* 0xffffffff12127836 */ /* 0x000fd80000000000 */
[----:B---3--:R-:W-:Y:S05]  /*1cc60*/  @P0 BRA `(.L_x_1081) ;  /* 0xfffffff000300947 */ /* 0x008fea000383ffff */
.L_x_1061:
[----:B------:R-:W-:Y:S04]  /*1cc70*/  BSSY B0, `(.L_x_1082) ;  /* 0x000000f000007945 */ /* 0x000fe80003800000 */
[----:B------:R-:W-:Y:S05]  /*1cc80*/  @P1 BRA `(.L_x_1083) ;  /* 0x0000000000341947 */ /* 0x000fea0003800000 */
[----:B------:R-:W2:Y:S01]  /*1cc90*/  S2R R5, SR_LANEID ;  /* 0x0000000000057919 */ /* 0x000ea20000000000 */
[----:B------:R-:W-:Y:S01]  /*1cca0*/  VOTEU.ANY UR4, UPT, PT ;  /* 0x0000000000047886 */ /* 0x000fe200038e0100 */
[----:B0-----:R-:W0:Y:S01]  /*1ccb0*/  LDC.64 R2, c[0x0][0xc38] ;  /* 0x00030e00ff027b82 */ /* 0x001e220000000a00 */
[----:B------:R-:W2:Y:S02]  /*1ccc0*/  FLO.U32 R0, UR4 ;  /* 0x0000000400007d00 */ /* 0x000ea400080e0000 */
[----:B--2---:R-:W-:-:S06]  /*1ccd0*/  ISETP.EQ.U32.AND P0, PT, R0, R5, PT ;  /* 0x000000050000720c */ /* 0x004fcc0003f02070 */
[----:B------:R-:W0:Y:S07]  /*1cce0*/  POPC R5, UR4 ;  /* 0x0000000400057d09 */ /* 0x000e2e0008000000 */
[----:B0-----:R-:W2:Y:S01]  /*1ccf0*/  @P0 ATOMG.E.ADD.STRONG.GPU PT, R3, desc[UR50][R2.64], R5 ;  /* 0x00000005020309a8 */ /* 0x001ea200081ee1f2 */
[----:B------:R-:W0:Y:S02]  /*1cd00*/  S2R R4, SR_LTMASK ;  /* 0x0000000000047919 */ /* 0x000e240000003900 */
[----:B0-----:R-:W-:-:S04]  /*1cd10*/  LOP3.LUT R4, R4, UR4, RZ, 0xc0, !PT ;  /* 0x0000000404047c12 */ /* 0x001fc8000f8ec0ff */
[----:B-----5:R-:W0:Y:S01]  /*1cd20*/  POPC R7, R4 ;  /* 0x0000000400077309 */ /* 0x020e220000000000 */
[----:B--2---:R-:W0:Y:S02]  /*1cd30*/  SHFL.IDX PT, R0, R3, R0, 0x1f ;  /* 0x00001f0003007589 */ /* 0x004e2400000e0000 */
[----:B0-----:R-:W-:-:S05]  /*1cd40*/  IADD3 R0, R0, UR43, R7 ;  /* 0x0000002b00007c10 */ /* 0x001fca000fffe007 */
[----:B------:R2:W-:Y:S02]  /*1cd50*/  STL [R1+0x10], R0 ;  /* 0x0000100001007387 */ /* 0x0005e40000100800 */
.L_x_1083:
[----:B------:R-:W-:Y:S05]  /*1cd60*/  BSYNC B0 ;  /* 0x0000000000007941 */ /* 0x000fea0003800000 */
.L_x_1082:
[----:B------:R-:W-:-:S06]  /*1cd70*/  UISETP.NE.AND UP0, UPT, UR42, 0x3, UPT ;  /* 0x000000032a00788c */ /* 0x000fcc000bf05270 */
[----:B------:R-:W-:-:S13]  /*1cd80*/  PLOP3.LUT P0, PT, PT, PT, UP0, 0x80, 0x0 ;  /* 0x000000000000781c */ /* 0x000fda0003f0f008 */
[----:B------:R-:W-:Y:S05]  /*1cd90*/  @!P0 BRA `(.L_x_1084) ;  /* 0x0000000000048947 */ /* 0x000fea0003800000 */
[----:B------:R-:W-:Y:S01]  /*1cda0*/  BPT.TRAP 0x1 ;  /* 0x000000040000795c */ /* 0x000fe20000300000 */
.L_x_1084:
[----:B--2---:R-:W2:Y:S04]  /*1cdb0*/  LDL R0, [R1+0x4] ;  /* 0x0000040001007983 */ /* 0x004ea80000100800 */
[----:B0-----:R-:W3:Y:S01]  /*1cdc0*/  LDL R2, [R1] ;  /* 0x0000000001027983 */ /* 0x001ee20000100800 */
[----:B------:R-:W-:Y:S01]  /*1cdd0*/  BSSY B0, `(.L_x_1085) ;  /* 0x0000008000007945 */ /* 0x000fe20003800000 */
[----:B--2---:R-:W-:-:S04]  /*1cde0*/  LOP3.LUT R0, R0, 0x1, RZ, 0x3c, !PT ;  /* 0x0000000100007812 */ /* 0x004fc800078e3cff */
[----:B------:R-:W-:Y:S02]  /*1cdf0*/  SHF.L.U32 R0, R0, 0x1f, RZ ;  /* 0x0000001f00007819 */ /* 0x000fe400000006ff */
[----:B---3--:R-:W-:-:S04]  /*1ce00*/  LEA R17, R2, UR41, 0x3 ;  /* 0x0000002902117c11 */ /* 0x008fc8000f8e18ff */
[----:B------:R-:W0:Y:S01]  /*1ce10*/  SYNCS.PHASECHK.TRANS64.TRYWAIT P0, [R17+URZ+0x2e870], R0 ;  /* 0x02e87000110075a7 */ /* 0x000e22000800017f */
[----:B------:R-:W-:-:S05]  /*1ce20*/  IMAD.U32 R2, RZ, RZ, UR44 ;  /* 0x0000002cff027e24 */ /* 0x000fca000f8e00ff */
[----:B------:R-:W-:Y:S01]  /*1ce30*/  ISETP.NE.AND P2, PT, R2, 0x3, PT ;  /* 0x000000030200780c */ /* 0x000fe20003f45270 */
[----:B0-----:R-:W-:-:S12]  /*1ce40*/  @!P0 BRA `(.L_x_1086) ;  /* 0x0000001c00c88947 */ /* 0x001fd80003800000 */
.L_x_1129:
[----:B------:R-:W-:Y:S05]  /*1ce50*/  BSYNC B0 ;  /* 0x0000000000007941 */ /* 0x000fea0003800000 */
.L_x_1085:
[----:B------:R-:W-:Y:S05]  /*1ce60*/  @!P2 BRA `(.L_x_1087) ;  /* 0x000000000004a947 */ /* 0x000fea0003800000 */
[----:B------:R-:W-:Y:S01]  /*1ce70*/  BPT.TRAP 0x1 ;  /* 0x000000040000795c */ /* 0x000fe20000300000 */
.L_x_1087:
[----:B0-----:R-:W2:Y:S02]  /*1ce80*/  LDL R0, [R1+0x4] ;  /* 0x0000040001007983 */ /* 0x001ea40000100800 */
[----:B--2---:R-:W-:-:S04]  /*1ce90*/  SHF.L.U32 R0, R0, 0x1f, RZ ;  /* 0x0000001f00007819 */ /* 0x004fc800000006ff */
[----:B------:R-:W0:Y:S02]  /*1cea0*/  SYNCS.PHASECHK.TRANS64.TRYWAIT P0, [R17+URZ+0x2e860], R0 ;  /* 0x02e86000110075a7 */ /* 0x000e24000800017f */
[----:B0-----:R-:W-:Y:S05]  /*1ceb0*/  @!P0 BRA `(.L_x_1088) ;  /* 0x0000001c00c08947 */ /* 0x001fea0003800000 */
.L_x_1130:
[----:B------:R-:W0:Y:S04]  /*1cec0*/  LDL R18, [R1] ;  /* 0x0000000001127983 */ /* 0x000e280000100800 */
[----:B------:R-:W2:Y:S04]  /*1ced0*/  LDL R2, [R1+0x20] ;  /* 0x0000200001027983 */ /* 0x000ea80000100800 */
[----:B------:R-:W3:Y:S01]  /*1cee0*/  LDL R12, [R1+0x1c] ;  /* 0x00001c00010c7983 */ /* 0x000ee20000100800 */
[----:B------:R-:W4:Y:S01]  /*1cef0*/  S2R R3, SR_TID.X ;  /* 0x0000000000037919 */ /* 0x000f220000002100 */
[----:B------:R-:W-:Y:S05]  /*1cf00*/  WARPSYNC.ALL ;  /* 0x0000000000007948 */ /* 0x000fea0003800000 */
[----:B------:R-:W-:Y:S01]  /*1cf10*/  IMAD.MOV.U32 R10, RZ, RZ, 0x40 ;  /* 0x00000040ff0a7424 */ /* 0x000fe200078e00ff */
[----:B----4-:R-:W-:-:S04]  /*1cf20*/  LOP3.LUT P0, RZ, R3, 0x4, RZ, 0xc0, !PT ;  /* 0x0000000403ff7812 */ /* 0x010fc8000780c0ff */
[----:B------:R-:W-:Y:S01]  /*1cf30*/  SEL R10, R10, 0xffffffc0, !P0 ;  /* 0xffffffc00a0a7807 */ /* 0x000fe20004000000 */
[----:B0-----:R-:W-:-:S05]  /*1cf40*/  IMAD R0, R18, 0x7000, RZ ;  /* 0x0000700012007824 */ /* 0x001fca00078e02ff */
[----:B--2---:R-:W-:-:S05]  /*1cf50*/  LOP3.LUT R2, R0, R2, RZ, 0xfc, !PT ;  /* 0x0000000200027212 */ /* 0x004fca00078efcff */
[----:B-----5:R-:W0:Y:S01]  /*1cf60*/  LDSM.16.MT88.4 R4, [R2+UR41+0xe400] ;  /* 0x00e400290204783b */ /* 0x020e220008004200 */
[----:B------:R-:W-:-:S04]  /*1cf70*/  VIADD R3, R2, UR41 ;  /* 0x0000002902037c36 */ /* 0x000fc80008000000 */
[----:B------:R-:W-:Y:S01]  /*1cf80*/  IMAD.IADD R3, R10, 0x1, R3 ;  /* 0x000000010a037824 */ /* 0x000fe200078e0203 */
[C-C-:B0-----:R-:W-:Y:S02]  /*1cf90*/  PRMT R8, R4.reuse, 0x6420, R5.reuse ;  /* 0x0000642004087816 */ /* 0x141fe40000000005 */
[----:B------:R-:W-:Y:S02]  /*1cfa0*/  PRMT R9, R4, 0x7531, R5 ;  /* 0x0000753104097816 */ /* 0x000fe40000000005 */
[C-C-:B------:R-:W-:Y:S02]  /*1cfb0*/  PRMT R10, R6.reuse, 0x6420, R7.reuse ;  /* 0x00006420060a7816 */ /* 0x140fe40000000007 */
[----:B------:R-:W-:Y:S02]  /*1cfc0*/  PRMT R11, R6, 0x7531, R7 ;  /* 0x00007531060b7816 */ /* 0x000fe40000000007 */
[----:B------:R-:W0:Y:S01]  /*1cfd0*/  LDSM.16.MT88.4 R4, [R3+0xe400] ;  /* 0x00e400000304783b */ /* 0x000e220000004200 */
[----:B---3--:R-:W-:-:S05]  /*1cfe0*/  IADD3 R0, R0, UR41, R12 ;  /* 0x0000002900007c10 */ /* 0x008fca000fffe00c */
[----:B------:R0:W-:Y:S02]  /*1cff0*/  STSM.16.M88.4 [R0+0x400], R8 ;  /* 0x0004000800007844 */ /* 0x0001e40000000200 */
[C-C-:B0-----:R-:W-:Y:S02]  /*1d000*/  PRMT R8, R4.reuse, 0x6420, R5.reuse ;  /* 0x0000642004087816 */ /* 0x141fe40000000005 */
        /* <DEDUP_REMOVED lines=84> */
.L_x_1089:
[----:B------:R-:W3:Y:S01]  /*1d550*/  LDL.LU R3, [R1+0x4] ;  /* 0x0000040001037983 */ /* 0x000ee20000300800 */
[----:B0-----:R-:W-:Y:S01]  /*1d560*/  SYNCS.ARRIVE.TRANS64.A1T0 RZ, [R17+URZ+0x2e850], RZ ;  /* 0x02e850ff11ff79a7 */ /* 0x001fe2000810003f */
[----:B--2---:R-:W-:-:S05]  /*1d570*/  @!P1 VIADD R0, R17, 0x2e880 ;  /* 0x0002e88011009836 */ /* 0x004fca0000000000 */
[----:B------:R-:W-:Y:S01]  /*1d580*/  @!P1 PRMT R0, RZ, 0x654, R0 ;  /* 0x00000654ff009816 */ /* 0x000fe20000000000 */
[----:B------:R-:W-:Y:S06]  /*1d590*/  BAR.SYNC.DEFER_BLOCKING 0x2, 0x80 ;  /* 0x0082000000007b1d */ /* 0x000fec0000010000 */
[----:B------:R0:W-:Y:S02]  /*1d5a0*/  @!P1 SYNCS.ARRIVE.TRANS64.RED.A1T0 RZ, [R0+URZ], RZ ;  /* 0x000000ff00ff99a7 */ /* 0x0001e4000810043f */
[----:B0-----:R-:W-:-:S05]  /*1d5b0*/  VIADD R0, R18, 0x1 ;  /* 0x0000000112007836 */ /* 0x001fca0000000000 */
[----:B------:R-:W-:-:S04]  /*1d5c0*/  ISETP.NE.AND P0, PT, R0, 0x2, PT ;  /* 0x000000020000780c */ /* 0x000fc80003f05270 */
[----:B------:R-:W-:Y:S02]  /*1d5d0*/  SEL R2, RZ, 0x1, P0 ;  /* 0x00000001ff027807 */ /* 0x000fe40000000000 */
[----:B------:R-:W-:-:S05]  /*1d5e0*/  SEL R0, R0, RZ, P0 ;  /* 0x000000ff00007207 */ /* 0x000fca0000000000 */
[----:B------:R0:W-:Y:S01]  /*1d5f0*/  STL [R1], R0 ;  /* 0x0000000001007387 */ /* 0x0001e20000100800 */
[----:B---3--:R-:W-:-:S05]  /*1d600*/  LOP3.LUT R3, R3, R2, RZ, 0x3c, !PT ;  /* 0x0000000203037212 */ /* 0x008fca00078e3cff */
[----:B------:R0:W-:Y:S02]  /*1d610*/  STL [R1+0x4], R3 ;  /* 0x0000040301007387 */ /* 0x0001e40000100800 */
.L_x_1045:
[----:B------:R-:W-:Y:S05]  /*1d620*/  BSYNC B6 ;  /* 0x0000000000067941 */ /* 0x000fea0003800000 */
.L_x_1043:
[----:B------:R-:W-:-:S13]  /*1d630*/  LOP3.LUT P0, RZ, R16, 0x2, RZ, 0xc0, !PT ;  /* 0x0000000210ff7812 */ /* 0x000fda000780c0ff */
[----:B------:R-:W-:Y:S05]  /*1d640*/  @!P0 BRA `(.L_x_1090) ;  /* 0x0000000000308947 */ /* 0x000fea0003800000 */
[----:B------:R-:W3:Y:S08]  /*1d650*/  S2UR UR5, SR_CgaCtaId ;  /* 0x00000000000579c3 */ /* 0x000ef00000008800 */
[----:B------:R-:W-:Y:S06]  /*1d660*/  BAR.SYNC.DEFER_BLOCKING 0x5, 0x180 ;  /* 0x0146000000007b1d */ /* 0x000fec0000010000 */
[----:B------:R-:W-:-:S02]  /*1d670*/  UMOV UR4, 0x400 ;  /* 0x0000040000047882 */ /* 0x000fc40000000000 */
[----:B---3--:R-:W-:-:S09]  /*1d680*/  ULEA UR4, UR5, UR4, 0x18 ;  /* 0x0000000405047291 */ /* 0x008fd2000f8ec03f */
[----:B------:R-:W3:Y:S04]  /*1d690*/  LDS.128 R4, [UR4+0x2e8d0] ;  /* 0x02e8d004ff047984 */ /* 0x000ee80008000c00 */
[----:B---3--:R3:W-:Y:S01]  /*1d6a0*/  STL.64 [R1+0x10], R4 ;  /* 0x0000100401007387 */ /* 0x0087e20000100a00 */
[----:B------:R-:W-:Y:S02]  /*1d6b0*/  IMAD.MOV.U32 R2, RZ, RZ, R7 ;  /* 0x000000ffff027224 */ /* 0x000fe400078e0007 */
[----:B0-2---:R-:W-:-:S03]  /*1d6c0*/  IMAD.MOV.U32 R0, RZ, RZ, R6 ;  /* 0x000000ffff007224 */ /* 0x005fc600078e0006 */
[----:B------:R-:W-:Y:S02]  /*1d6d0*/  R2UR UR45, R2 ;  /* 0x00000000022d72ca */ /* 0x000fe400000e0000 */
[----:B------:R-:W-:Y:S01]  /*1d6e0*/  R2UR UR38, R0 ;  /* 0x00000000002672ca */ /* 0x000fe200000e0000 */
[----:B------:R-:W-:Y:S06]  /*1d6f0*/  BAR.ARV 0x4, 0x180 ;  /* 0x0106000000007b1d */ /* 0x000fec0000002000 */
[----:B------:R-:W-:Y:S08]  /*1d700*/  BRA `(.L_x_1091) ;  /* 0x0000000800d47947 */ /* 0x000ff00003800000 */
.L_x_1090:
[----:B------:R-:W3:Y:S01]  /*1d710*/  S2R R2, SR_TID.X ;  /* 0x0000000000027919 */ /* 0x000ee20000002100 */
[----:B------:R-:W-:Y:S01]  /*1d720*/  ULDC UR4, c[0x0][0xc14] ;  /* 0x0003050000047ab9 */ /* 0x000fe20000000800 */
[----:B0-2---:R-:W2:Y:S01]  /*1d730*/  LDL.LU R0, [R1+0x10] ;  /* 0x0000100001007983 */ /* 0x005ea20000300800 */
[----:B---3--:R-:W-:-:S04]  /*1d740*/  LOP3.LUT R6, R2, 0x1f, RZ, 0xc0, !PT ;  /* 0x0000001f02067812 */ /* 0x008fc800078ec0ff */
[C---:B------:R-:W-:Y:S01]  /*1d750*/  ISETP.NE.AND P0, PT, R6.reuse, 0x1f, PT ;  /* 0x0000001f0600780c */ /* 0x040fe20003f05270 */
[----:B------:R-:W-:-:S05]  /*1d760*/  VIADD R5, R6, UR45 ;  /* 0x0000002d06057c36 */ /* 0x000fca0008000000 */
[----:B------:R-:W-:Y:S01]  /*1d770*/  ISETP.GE.OR P1, PT, R5, UR4, !P0 ;  /* 0x0000000405007c0c */ /* 0x000fe2000c726670 */
[----:B------:R-:W-:-:S12]  /*1d780*/  ULDC UR4, c[0x0][0xc14] ;  /* 0x0003050000047ab9 */ /* 0x000fd80000000800 */
[----:B------:R-:W0:Y:S02]  /*1d790*/  @!P1 LDC.64 R2, c[0x0][0xc58] ;  /* 0x00031600ff029b82 */ /* 0x000e240000000a00 */
[----:B0-----:R-:W-:-:S04]  /*1d7a0*/  @!P1 IMAD.WIDE R2, R5, 0x4, R2 ;  /* 0x0000000405029825 */ /* 0x001fc800078e0202 */
[----:B------:R-:W-:-:S06]  /*1d7b0*/  IMAD.MOV.U32 R5, RZ, RZ, RZ ;  /* 0x000000ffff057224 */ /* 0x000fcc00078e00ff */
[----:B------:R-:W3:Y:S01]  /*1d7c0*/  @!P1 LDG.E R5, desc[UR50][R2.64] ;  /* 0x0000003202059981 */ /* 0x000ee2000c1e1900 */
[C---:B------:R-:W-:Y:S02]  /*1d7d0*/  ISETP.NE.AND P1, PT, R6.reuse, RZ, PT ;  /* 0x000000ff0600720c */ /* 0x040fe40003f25270 */
[C---:B------:R-:W-:Y:S02]  /*1d7e0*/  ISETP.GE.U32.AND P2, PT, R6.reuse, 0x2, PT ;  /* 0x000000020600780c */ /* 0x040fe40003f46070 */
[C---:B------:R-:W-:Y:S02]  /*1d7f0*/  ISETP.GE.U32.AND P3, PT, R6.reuse, 0x4, PT ;  /* 0x000000040600780c */ /* 0x040fe40003f66070 */
[C---:B------:R-:W-:Y:S02]  /*1d800*/  ISETP.GE.U32.AND P4, PT, R6.reuse, 0x8, PT ;  /* 0x000000080600780c */ /* 0x040fe40003f86070 */
[----:B------:R-:W-:Y:S02]  /*1d810*/  ISETP.GE.U32.AND P5, PT, R6, 0x10, PT ;  /* 0x000000100600780c */ /* 0x000fe40003fa6070 */
[----:B------:R-:W0:Y:S01]  /*1d820*/  LDC R6, c[0x0][0xc10] ;  /* 0x00030400ff067b82 */ /* 0x000e220000000800 */
[----:B--2---:R-:W-:-:S02]  /*1d830*/  IMAD.MOV.U32 R8, RZ, RZ, R0 ;  /* 0x000000ffff087224 */ /* 0x004fc400078e0000 */
[----:B---3--:R-:W2:Y:S02]  /*1d840*/  SHFL.UP PT, R0, R5, 0x1, RZ ;  /* 0x0420000005007989 */ /* 0x008ea400000e00ff */
[----:B--2---:R-:W-:-:S05]  /*1d850*/  SEL R0, R0, RZ, P1 ;  /* 0x000000ff00007207 */ /* 0x004fca0000800000 */
[----:B------:R-:W-:-:S05]  /*1d860*/  IMAD.IADD R0, R5, 0x1, R0 ;  /* 0x0000000105007824 */ /* 0x000fca00078e0200 */
[----:B------:R-:W2:Y:S02]  /*1d870*/  SHFL.UP PT, R4, R0, 0x2, RZ ;  /* 0x0440000000047989 */ /* 0x000ea400000e00ff */
        /* <DEDUP_REMOVED lines=8> */
[----:B------:R-:W2:Y:S04]  /*1d900*/  SHFL.UP PT, R0, R3, 0x10, RZ ;  /* 0x0600000003007989 */ /* 0x000ea800000e00ff */
[----:B------:R-:W-:Y:S01]  /*1d910*/  SHFL.IDX PT, R9, R8, 0x1, 0x1f ;  /* 0x00201f0008097f89 */ /* 0x000fe200000e0000 */
[----:B--2---:R-:W-:-:S05]  /*1d920*/  SEL R0, R0, RZ, P5 ;  /* 0x000000ff00007207 */ /* 0x004fca0002800000 */
[----:B------:R-:W-:-:S05]  /*1d930*/  IMAD.IADD R10, R3, 0x1, R0 ;  /* 0x00000001030a7824 */ /* 0x000fca00078e0200 */
[----:B------:R-:W0:Y:S04]  /*1d940*/  SHFL.IDX PT, R7, R10, 0x1f, 0x1f ;  /* 0x03e01f000a077f89 */ /* 0x000e2800000e0000 */
[----:B------:R-:W2:Y:S01]  /*1d950*/  SHFL.IDX PT, R0, R8, RZ, 0x1f ;  /* 0x00001fff08007589 */ /* 0x000ea200000e0000 */
[----:B0-----:R-:W-:-:S04]  /*1d960*/  IMAD R2, R7, R6, RZ ;  /* 0x0000000607027224 */ /* 0x001fc800078e02ff */
[----:B------:R-:W-:-:S05]  /*1d970*/  IMAD.IADD R7, R9, 0x1, R2 ;  /* 0x0000000109077824 */ /* 0x000fca00078e0202 */
[----:B--2---:R-:W-:-:S13]  /*1d980*/  ISETP.GT.AND P6, PT, R7, R0, PT ;  /* 0x000000000700720c */ /* 0x004fda0003fc4270 */
[----:B------:R-:W-:Y:S05]  /*1d990*/  @P6 BRA `(.L_x_1092) ;  /* 0x0000000000906947 */ /* 0x000fea0003800000 */
.L_x_1096:
[----:B------:R-:W-:-:S04]  /*1d9a0*/  UIADD3 UR45, UR45, 0x1f, URZ ;  /* 0x0000001f2d2d7890 */ /* 0x000fc8000fffe03f */
[----:B------:R-:W-:-:S06]  /*1d9b0*/  UISETP.GE.AND UP0, UPT, UR45, UR4, UPT ;  /* 0x000000042d00728c */ /* 0x000fcc000bf06270 */
[----:B------:R-:W-:-:S13]  /*1d9c0*/  PLOP3.LUT P6, PT, PT, PT, UP0, 0x40, 0x0 ;  /* 0x000000000000781c */ /* 0x000fda0003fce808 */
[----:B------:R-:W-:Y:S05]  /*1d9d0*/  @!P6 BRA `(.L_x_1093) ;  /* 0x0000000400d4e947 */ /* 0x000fea0003800000 */
[----:B------:R-:W0:Y:S01]  /*1d9e0*/  S2R R2, SR_TID.X ;  /* 0x0000000000027919 */ /* 0x000e220000002100 */
[----:B------:R-:W-:Y:S01]  /*1d9f0*/  BSSY B0, `(.L_x_1094) ;  /* 0x0000009000007945 */ /* 0x000fe20003800000 */
[----:B------:R-:W-:Y:S01]  /*1da00*/  IMAD.MOV.U32 R5, RZ, RZ, RZ ;  /* 0x000000ffff057224 */ /* 0x000fe200078e00ff */
[----:B0-----:R-:W-:-:S05]  /*1da10*/  LOP3.LUT R2, R2, 0x1f, RZ, 0xc0, !PT ;  /* 0x0000001f02027812 */ /* 0x001fca00078ec0ff */
[----:B------:R-:W-:-:S05]  /*1da20*/  VIADD R9, R2, UR45 ;  /* 0x0000002d02097c36 */ /* 0x000fca0008000000 */
[----:B------:R-:W-:-:S13]  /*1da30*/  ISETP.GE.OR P6, PT, R9, UR4, !P0 ;  /* 0x0000000409007c0c */ /* 0x000fda000c7c6670 */
[----:B------:R-:W-:Y:S05]  /*1da40*/  @P6 BRA `(.L_x_1095) ;  /* 0x00000000000c6947 */ /* 0x000fea0003800000 */
[----:B------:R-:W0:Y:S02]  /*1da50*/  LDC.64 R2, c[0x0][0xc58] ;  /* 0x00031600ff027b82 */ /* 0x000e240000000a00 */
[----:B0-----:R-:W-:-:S05]  /*1da60*/  IMAD.WIDE R2, R9, 0x4, R2 ;  /* 0x0000000409027825 */ /* 0x001fca00078e0202 */
[----:B------:R0:W5:Y:S02]  /*1da70*/  LDG.E R5, desc[UR50][R2.64] ;  /* 0x0000003202057981 */ /* 0x000164000c1e1900 */
.L_x_1095:
[----:B------:R-:W-:Y:S05]  /*1da80*/  BSYNC B0 ;  /* 0x0000000000007941 */ /* 0x000fea0003800000 */
.L_x_1094:
        /* <DEDUP_REMOVED lines=21> */
.L_x_1092:
        /* <DEDUP_REMOVED lines=12> */
[----:B------:R-:W-:Y:S01]  /*1dca0*/  ISETP.NE.AND P0, PT, RZ, UR7, PT ;  /* 0x00000007ff007c0c */ /* 0x000fe2000bf05270 */
[----:B------:R-:W-:-:S03]  /*1dcb0*/  IMAD.MOV.U32 R11, RZ, RZ, RZ ;  /* 0x000000ffff0b7224 */ /* 0x000fc600078e00ff */
[----:B------:R-:W2:Y:S02]  /*1dcc0*/  SHFL.IDX PT, R5, R5, R12, 0x1f ;  /* 0x00001f0c05057589 */ /* 0x000ea400000e0000 */
[----:B--2---:R-:W-:-:S05]  /*1dcd0*/  IMAD R4, R5, R8, RZ ;  /* 0x0000000805047224 */ /* 0x004fca00078e02ff */
[----:B------:R-:W-:Y:S02]  /*1dce0*/  IABS R9, R4 ;  /* 0x0000000400097213 */ /* 0x000fe40000000000 */
[----:B------:R-:W-:Y:S05]  /*1dcf0*/  @!P0 BRA `(.L_x_1097) ;  /* 0x00000000000c8947 */ /* 0x000fea0003800000 */
[----:B------:R-:W-:-:S06]  /*1dd00*/  UIADD3 UR4, UR6, -0x1, URZ ;  /* 0xffffffff06047890 */ /* 0x000fcc000fffe03f */
[----:B------:R-:W-:-:S06]  /*1dd10*/  IMAD.U32 R11, RZ, RZ, UR4 ;  /* 0x00000004ff0b7e24 */ /* 0x000fcc000f8e00ff */
[----:B------:R0:W2:Y:S02]  /*1dd20*/  SHFL.IDX PT, R11, R10, R11, 0x1f ;  /* 0x00001f0b0a0b7589 */ /* 0x0000a400000e0000 */
.L_x_1097:
[----:B0-----:R-:W0:Y:S01]  /*1dd30*/  I2F.RP R10, R9 ;  /* 0x00000009000a7306 */ /* 0x001e220000209400 */
[----:B--2---:R-:W-:-:S05]  /*1dd40*/  IMAD R11, R11, R6, R7 ;  /* 0x000000060b0b7224 */ /* 0x004fca00078e0207 */
[----:B------:R2:W-:Y:S02]  /*1dd50*/  STL [R1+0x10], R11 ;  /* 0x0000100b01007387 */ /* 0x0005e40000100800 */
[----:B0-----:R-:W0:Y:S02]  /*1dd60*/  MUFU.RCP R10, R10 ;  /* 0x0000000a000a7308 */ /* 0x001e240000001000 */
[----:B0-----:R-:W-:-:S06]  /*1dd70*/  VIADD R3, R10, 0xffffffe ;  /* 0x0ffffffe0a037836 */ /* 0x001fcc0000000000 */
[----:B------:R-:W0:Y:S02]  /*1dd80*/  F2I.FTZ.U32.TRUNC.NTZ R3, R3 ;  /* 0x0000000300037305 */ /* 0x000e24000021f000 */
[----:B0-----:R-:W-:-:S04]  /*1dd90*/  IMAD.MOV R2, RZ, RZ, -R3 ;  /* 0x000000ffff027224 */ /* 0x001fc800078e0a03 */
[----:B------:R-:W-:Y:S02]  /*1dda0*/  IMAD R7, R2, R9, RZ ;  /* 0x0000000902077224 */ /* 0x000fe400078e02ff */
[----:B------:R-:W-:-:S04]  /*1ddb0*/  IMAD.MOV.U32 R2, RZ, RZ, RZ ;  /* 0x000000ffff027224 */ /* 0x000fc800078e00ff */
[----:B------:R-:W-:-:S04]  /*1ddc0*/  IMAD.HI.U32 R2, R3, R7, R2 ;  /* 0x0000000703027227 */ /* 0x000fc800078e0002 */
[----:B------:R-:W-:Y:S01]  /*1ddd0*/  IMAD.IADD R7, R0, 0x1, -R11 ;  /* 0x0000000100077824 */ /* 0x000fe200078e0a0b */
[----:B------:R-:W-:-:S04]  /*1dde0*/  IABS R0, R4 ;  /* 0x0000000400007213 */ /* 0x000fc80000000000 */
[----:B------:R-:W-:Y:S01]  /*1ddf0*/  IABS R3, R7 ;  /* 0x0000000700037213 */ /* 0x000fe20000000000 */
[----:B------:R-:W-:-:S04]  /*1de00*/  IMAD.MOV R0, RZ, RZ, -R0 ;  /* 0x000000ffff007224 */ /* 0x000fc800078e0a00 */
        /* <DEDUP_REMOVED lines=9> */
[----:B------:R-:W-:-:S04]  /*1dea0*/  @P0 VIADD R2, R2, 0x1 ;  /* 0x0000000102020836 */ /* 0x000fc80000000000 */
[----:B------:R-:W-:Y:S02]  /*1deb0*/  IMAD.MOV.U32 R9, RZ, RZ, R2 ;  /* 0x000000ffff097224 */ /* 0x000fe400078e0002 */
[----:B------:R-:W-:Y:S02]  /*1dec0*/  IMAD.MOV.U32 R2, RZ, RZ, RZ ;  /* 0x000000ffff027224 */ /* 0x000fe400078e00ff */
[----:B------:R-:W-:Y:S01]  /*1ded0*/  @!P2 IMAD.MOV R9, RZ, RZ, -R9 ;  /* 0x000000ffff09a224 */ /* 0x000fe200078e0a09 */
[----:B------:R-:W-:-:S05]  /*1dee0*/  @!P1 LOP3.LUT R9, RZ, R4, RZ, 0x33, !PT ;  /* 0x00000004ff099212 */ /* 0x000fca00078e33ff */
[----:B------:R-:W-:Y:S02]  /*1def0*/  IMAD R0, R8, R9, RZ ;  /* 0x0000000908007224 */ /* 0x000fe400078e02ff */
[----:B------:R-:W-:Y:S02]  /*1df00*/  IMAD.MOV R9, RZ, RZ, -R9 ;  /* 0x000000ffff097224 */ /* 0x000fe400078e0a09 */
[----:B------:R-:W-:Y:S02]  /*1df10*/  IMAD.MOV R3, RZ, RZ, -R0 ;  /* 0x000000ffff037224 */ /* 0x000fe400078e0a00 */
[----:B------:R-:W-:-:S03]  /*1df20*/  IMAD R7, R4, R9, R7 ;  /* 0x0000000904077224 */ /* 0x000fc600078e0207 */
[----:B------:R-:W-:Y:S01]  /*1df30*/  VIADDMNMX R6, R3, R6, R8, PT ;  /* 0x0000000603067246 */ /* 0x000fe20003800108 */
[----:B------:R-:W-:-:S03]  /*1df40*/  IMAD.IADD R0, R7, 0x1, R0 ;  /* 0x0000000107007824 */ /* 0x000fc600078e0200 */
[-C--:B------:R-:W-:Y:S02]  /*1df50*/  IABS R8, R6.reuse ;  /* 0x0000000600087213 */ /* 0x080fe40000000000 */
[----:B------:R-:W-:Y:S02]  /*1df60*/  IABS R4, R6 ;  /* 0x0000000600047213 */ /* 0x000fe40000000000 */
[----:B------:R-:W0:Y:S08]  /*1df70*/  I2F.RP R10, R8 ;  /* 0x00000008000a7306 */ /* 0x000e300000209400 */
[----:B0-----:R-:W2:Y:S02]  /*1df80*/  MUFU.RCP R10, R10 ;  /* 0x0000000a000a7308 */ /* 0x001ea40000001000 */
[----:B--2---:R-:W-:-:S06]  /*1df90*/  VIADD R11, R10, 0xffffffe ;  /* 0x0ffffffe0a0b7836 */ /* 0x004fcc0000000000 */
[----:B------:R-:W0:Y:S02]  /*1dfa0*/  F2I.FTZ.U32.TRUNC.NTZ R3, R11 ;  /* 0x0000000b00037305 */ /* 0x000e24000021f000 */
[----:B0-----:R-:W-:-:S04]  /*1dfb0*/  IMAD.MOV R9, RZ, RZ, -R3 ;  /* 0x000000ffff097224 */ /* 0x001fc800078e0a03 */
[----:B------:R-:W-:-:S04]  /*1dfc0*/  IMAD R9, R9, R8, RZ ;  /* 0x0000000809097224 */ /* 0x000fc800078e02ff */
[----:B------:R-:W-:Y:S01]  /*1dfd0*/  IMAD.HI.U32 R3, R3, R9, R2 ;  /* 0x0000000903037227 */ /* 0x000fe200078e0002 */
[----:B------:R-:W-:-:S03]  /*1dfe0*/  IABS R2, R7 ;  /* 0x0000000700027213 */ /* 0x000fc60000000000 */
[----:B------:R-:W-:Y:S02]  /*1dff0*/  IMAD.MOV R9, RZ, RZ, -R4 ;  /* 0x000000ffff097224 */ /* 0x000fe400078e0a04 */
        /* <DEDUP_REMOVED lines=19> */
.L_x_1093:
[----:B------:R2:W-:Y:S01]  /*1e130*/  STL [R1+0x10], R0 ;  /* 0x0000100001007387 */ /* 0x0005e20000100800 */
[----:B------:R-:W-:Y:S01]  /*1e140*/  ULDC UR45, c[0x0][0xc14] ;  /* 0x00030500002d7ab9 */ /* 0x000fe20000000800 */
[----:B------:R-:W-:Y:S02]  /*1e150*/  UMOV UR38, URZ ;  /* 0x0000003f00267c82 */ /* 0x000fe40008000000 */
[----:B------:R2:W-:Y:S03]  /*1e160*/  STL [R1+0x14], RZ ;  /* 0x000014ff01007387 */ /* 0x0005e60000100800 */
.L_x_1098:
[----:B------:R-:W3:Y:S04]  /*1e170*/  LDL R3, [R1+0x10] ;  /* 0x0000100001037983 */ /* 0x000ee80000100800 */
[----:B------:R-:W4:Y:S01]  /*1e180*/  LDL R2, [R1+0x14] ;  /* 0x0000140001027983 */ /* 0x000f220000100800 */
[----:B------:R-:W-:Y:S02]  /*1e190*/  IMAD.U32 R6, RZ, RZ, UR38 ;  /* 0x00000026ff067e24 */ /* 0x000fe4000f8e00ff */
[----:B------:R-:W-:Y:S01]  /*1e1a0*/  IMAD.U32 R7, RZ, RZ, UR45 ;  /* 0x0000002dff077e24 */ /* 0x000fe2000f8e00ff */
[----:B0-2---:R-:W0:Y:S02]  /*1e1b0*/  S2R R0, SR_TID.X ;  /* 0x0000000000007919 */ /* 0x005e240000002100 */
[----:B0-----:R-:W-:Y:S01]  /*1e1c0*/  LOP3.LUT R0, R0, 0x1f, RZ, 0xc0, !PT ;  /* 0x0000001f00007812 */ /* 0x001fe200078ec0ff */
[----:B------:R-:W-:Y:S03]  /*1e1d0*/  BAR.SYNC.DEFER_BLOCKING 0x4, 0x180 ;  /* 0x0106000000007b1d */ /* 0x000fe60000010000 */
[----:B------:R-:W-:-:S13]  /*1e1e0*/  ISETP.NE.AND P0, PT, R0, RZ, PT ;  /* 0x000000ff0000720c */ /* 0x000fda0003f05270 */
[----:B------:R-:W-:Y:S01]  /*1e1f0*/  @!P0 MOV R0, 0x400 ;  /* 0x0000040000008802 */ /* 0x000fe20000000f00 */
[----:B---3--:R-:W-:Y:S02]  /*1e200*/  IMAD.MOV.U32 R4, RZ, RZ, R3 ;  /* 0x000000ffff047224 */ /* 0x008fe400078e0003 */
[----:B------:R-:W0:Y:S01]  /*1e210*/  @!P0 S2R R3, SR_CgaCtaId ;  /* 0x0000000000038919 */ /* 0x000e220000008800 */
[----:B----4-:R-:W-:Y:S01]  /*1e220*/  IMAD.MOV.U32 R5, RZ, RZ, R2 ;  /* 0x000000ffff057224 */ /* 0x010fe200078e0002 */
[----:B0-----:R-:W-:-:S05]  /*1e230*/  @!P0 LEA R0, R3, R0, 0x18 ;  /* 0x0000000003008211 */ /* 0x001fca00078ec0ff */
[----:B------:R0:W-:Y:S01]  /*1e240*/  @!P0 STS.128 [R0+0x2e8d0], R4 ;  /* 0x02e8d00400008388 */ /* 0x0001e20000000c00 */
[----:B------:R-:W-:Y:S06]  /*1e250*/  BAR.ARV 0x5, 0x180 ;  /* 0x0146000000007b1d */ /* 0x000fec0000002000 */
.L_x_1091:
[----:B------:R-:W-:Y:S02]  /*1e260*/  ULDC UR4, c[0x0][0xc14] ;  /* 0x0003050000047ab9 */ /* 0x000fe40000000800 */
[----:B------:R-:W-:-:S06]  /*1e270*/  UISETP.GE.AND UP0, UPT, UR45, UR4, UPT ;  /* 0x000000042d00728c */ /* 0x000fcc000bf06270 */
[----:B------:R-:W-:-:S13]  /*1e280*/  PLOP3.LUT P0, PT, PT, PT, UP0, 0x80, 0x0 ;  /* 0x000000000000781c */ /* 0x000fda0003f0f008 */
[----:B------:R-:W-:Y:S05]  /*1e290*/  @!P0 BRA `(.L_x_1099) ;  /* 0xffffffc000608947 */ /* 0x000fea000383ffff */
.L_x_1033:
[----:B0-----:R-:W2:Y:S01]  /*1e2a0*/  LDL.LU R0, [R1+0x24] ;  /* 0x0000240001007983 */ /* 0x001ea20000300800 */
[----:B------:R-:W-:Y:S01]  /*1e2b0*/  BSSY B0, `(.L_x_1100) ;  /* 0x000000b000007945 */ /* 0x000fe20003800000 */
[----:B-1-3--:R-:W0:Y:S01]  /*1e2c0*/  S2R R5, SR_CgaCtaId ;  /* 0x0000000000057919 */ /* 0x00ae220000008800 */
        /* <DEDUP_REMOVED lines=9> */
.L_x_1131:
[----:B------:R-:W-:Y:S05]  /*1e360*/  BSYNC B0 ;  /* 0x0000000000007941 */ /* 0x000fea0003800000 */
.L_x_1100:
[----:B------:R-:W-:-:S03]  /*1e370*/  UMOV UR4, 0xffffffff ;  /* 0xffffffff00047882 */ /* 0x000fc60000000000 */
[----:B------:R-:W-:Y:S05]  /*1e380*/  BRA.DIV UR4, `(.L_x_1102) ;  /* 0x0000000a04b47947 */ /* 0x000fea000b800000 */
[----:B------:R-:W1:Y:S02]  /*1e390*/  S2R R2, SR_TID.X ;  /* 0x0000000000027919 */ /* 0x000e640000002100 */
[----:B-1----:R-:W-:-:S04]  /*1e3a0*/  SHF.R.U32.HI R2, RZ, 0x5, R2 ;  /* 0x00000005ff027819 */ /* 0x002fc80000011602 */
[----:B------:R-:W-:-:S05]  /*1e3b0*/  LOP3.LUT R2, R2, 0x3, RZ, 0xc0, !PT ;  /* 0x0000000302027812 */ /* 0x000fca00078ec0ff */
[----:B------:R1:W2:Y:S02]  /*1e3c0*/  SHFL.IDX PT, R14, R2, RZ, 0x1f ;  /* 0x00001fff020e7589 */ /* 0x0002a400000e0000 */
.L_x_1134:
[----:B--2---:R-:W-:Y:S01]  /*1e3d0*/  ISETP.NE.AND P0, PT, R14, RZ, PT ;  /* 0x000000ff0e00720c */ /* 0x004fe20003f05270 */
[----:B------:R-:W-:-:S12]  /*1e3e0*/  BSSY B0, `(.L_x_1103) ;  /* 0x000002e000007945 */ /* 0x000fd80003800000 */
[----:B------:R-:W-:Y:S05]  /*1e3f0*/  @P0 BRA `(.L_x_1104) ;  /* 0x0000000000b00947 */ /* 0x000fea0003800000 */
[----:B------:R-:W-:-:S03]  /*1e400*/  UMOV UR4, 0xffffffff ;  /* 0xffffffff00047882 */ /* 0x000fc60000000000 */
[----:B------:R-:W-:Y:S05]  /*1e410*/  BRA.DIV UR4, `(.L_x_1105) ;  /* 0x0000000a04c47947 */ /* 0x000fea000b800000 */
[----:B------:R-:W-:-:S13]  /*1e420*/  ELECT P6, URZ, PT ;  /* 0x00000000003f782f */ /* 0x000fda00038c0000 */
.L_x_1137:
[----:B------:R-:W-:Y:S05]  /*1e430*/  @!P6 BRA `(.L_x_1104) ;  /* 0x0000000000a0e947 */ /* 0x000fea0003800000 */
[----:B------:R-:W-:-:S06]  /*1e440*/  ULOP3.LUT UR4, UR40, 0x2, URZ, 0xfc, !UPT ;  /* 0x0000000228047892 */ /* 0x000fcc000f8efc3f */
[----:B-1----:R-:W-:-:S05]  /*1e450*/  IMAD.U32 R2, RZ, RZ, UR4 ;  /* 0x00000004ff027e24 */ /* 0x002fca000f8e00ff */
[----:B------:R-:W-:-:S13]  /*1e460*/  ISETP.NE.AND P0, PT, R2, 0x3, PT ;  /* 0x000000030200780c */ /* 0x000fda0003f05270 */
[----:B------:R-:W-:Y:S05]  /*1e470*/  @!P0 BRA `(.L_x_1106) ;  /* 0x0000000000048947 */ /* 0x000fea0003800000 */
[----:B------:R-:W-:Y:S01]  /*1e480*/  BPT.TRAP 0x1 ;  /* 0x000000040000795c */ /* 0x000fe20000300000 */
.L_x_1106:
[----:B0-----:R-:W2:Y:S04]  /*1e490*/  LDL R3, [R1] ;  /* 0x0000000001037983 */ /* 0x001ea80000100800 */
        /* <DEDUP_REMOVED lines=13> */
.L_x_1138:
[----:B------:R-:W1:Y:S02]  /*1e570*/  SYNCS.PHASECHK.TRANS64.TRYWAIT P1, [R7+URZ], R2 ;  /* 0x00000002070075a7 */ /* 0x000e64000802017f */
[----:B-1----:R-:W-:Y:S05]  /*1e580*/  @!P1 BRA `(.L_x_1108) ;  /* 0x00000008009c9947 */ /* 0x002fea0003800000 */
.L_x_1139:
[----:B------:R-:W-:Y:S05]  /*1e590*/  @!P0 BRA `(.L_x_1109) ;  /* 0x0000000000048947 */ /* 0x000fea0003800000 */
[----:B------:R-:W-:Y:S01]  /*1e5a0*/  BPT.TRAP 0x1 ;  /* 0x000000040000795c */ /* 0x000fe20000300000 */
.L_x_1109:
[----:B------:R-:W2:Y:S02]  /*1e5b0*/  LDL.LU R4, [R1] ;  /* 0x0000000001047983 */ /* 0x000ea40000300800 */
[----:B--2---:R-:W-:-:S04]  /*1e5c0*/  IMAD R4, R4, 0x8, R0 ;  /* 0x0000000804047824 */ /* 0x004fc800078e0200 */
[----:B------:R-:W2:Y:S02]  /*1e5d0*/  SYNCS.PHASECHK.TRANS64.TRYWAIT P1, [R4+URZ+0x2e860], R5 ;  /* 0x02e86005040075a7 */ /* 0x000ea4000802017f */
[----:B--2---:R-:W-:Y:S05]  /*1e5e0*/  @!P1 BRA `(.L_x_1110) ;  /* 0x0000000800989947 */ /* 0x004fea0003800000 */
.L_x_1140:
[----:B------:R-:W-:Y:S05]  /*1e5f0*/  @!P0 BRA `(.L_x_1111) ;  /* 0x0000000000048947 */ /* 0x000fea0003800000 */
[----:B------:R-:W-:Y:S01]  /*1e600*/  BPT.TRAP 0x1 ;  /* 0x000000040000795c */ /* 0x000fe20000300000 */
.L_x_1111:
[----:B------:R-:W-:-:S04]  /*1e610*/  IMAD R3, R3, 0x8, R0 ;  /* 0x0000000803037824 */ /* 0x000fc800078e0200 */
[----:B------:R-:W3:Y:S02]  /*1e620*/  SYNCS.PHASECHK.TRANS64.TRYWAIT P1, [R3+URZ+0x2e860], R2 ;  /* 0x02e86002030075a7 */ /* 0x000ee4000802017f */
[----:B---3--:R-:W-:Y:S05]  /*1e630*/  @!P1 BRA `(.L_x_1112) ;  /* 0x0000000800989947 */ /* 0x008fea0003800000 */
.L_x_1141:
[----:B------:R-:W-:Y:S05]  /*1e640*/  @!P0 BRA `(.L_x_1113) ;  /* 0x0000000000048947 */ /* 0x000fea0003800000 */
[----:B------:R-:W-:Y:S01]  /*1e650*/  BPT.TRAP 0x1 ;  /* 0x000000040000795c */ /* 0x000fe20000300000 */
.L_x_1113:
[----:B------:R-:W4:Y:S02]  /*1e660*/  SYNCS.PHASECHK.TRANS64.TRYWAIT P0, [R4+URZ+0x2e880], R5 ;  /* 0x02e88005040075a7 */ /* 0x000f24000800017f */
[----:B----4-:R-:W-:Y:S05]  /*1e670*/  @!P0 BRA `(.L_x_1114) ;  /* 0x00000008009c8947 */ /* 0x010fea0003800000 */
.L_x_1115:
[----:B------:R0:W0:Y:S02]  /*1e680*/  SYNCS.PHASECHK.TRANS64.TRYWAIT P0, [R3+URZ+0x2e880], R2 ;  /* 0x02e88002030075a7 */ /* 0x000024000800017f */
[----:B0-----:R-:W-:Y:S05]  /*1e690*/  @!P0 NANOSLEEP.SYNCS 0x989680 ;  /* 0x009896800000895d */ /* 0x001fea0003900000 */
[----:B------:R-:W0:Y:S02]  /*1e6a0*/  @!P0 SYNCS.PHASECHK.TRANS64 P0, [R3+URZ+0x2e880], R2 ;  /* 0x02e88002030085a7 */ /* 0x000e24000800007f */
[----:B0-----:R-:W-:Y:S05]  /*1e6b0*/  @!P0 BRA `(.L_x_1115) ;  /* 0xfffffffc00f08947 */ /* 0x001fea000383ffff */
.L_x_1104:
[----:B------:R-:W-:Y:S05]  /*1e6c0*/  BSYNC B0 ;  /* 0x0000000000007941 */ /* 0x000fea0003800000 */
.L_x_1103:
[----:B------:R-:W-:Y:S05]  /*1e6d0*/  EXIT ;  /* 0x000000000000794d */ /* 0x000fea0003800000 */
.L_x_931:
[----:B0-----:R-:W-:-:S04]  /*1e6e0*/  IMAD.U32 R3, RZ, RZ, UR41 ;  /* 0x00000029ff037e24 */ /* 0x001fc8000f8e00ff */
[----:B------:R0:W1:Y:S03]  /*1e6f0*/  SYNCS.PHASECHK.TRANS64.TRYWAIT P1, [R3+URZ+0x2e800], R0 ;  /* 0x02e80000030075a7 */ /* 0x000066000802017f */
[----:B-1----:R-:W-:Y:S05]  /*1e700*/  @!P1 NANOSLEEP.SYNCS 0x989680 ;  /* 0x009896800000995d */ /* 0x002fea0003900000 */
[----:B------:R-:W1:Y:S02]  /*1e710*/  @!P1 SYNCS.PHASECHK.TRANS64 P1, [R3+URZ+0x2e800], R0 ;  /* 0x02e80000030095a7 */ /* 0x000e64000802007f */
[----:B-1----:R-:W-:Y:S05]  /*1e720*/  @!P1 BRA `(.L_x_931) ;  /* 0xfffffffc00ec9947 */ /* 0x002fea000383ffff */
[----:B------:R-:W-:Y:S05]  /*1e730*/  BRA `(.L_x_1116) ;  /* 0xfffffe3400b87947 */ /* 0x000fea000383ffff */
.L_x_935:
[----:B-1----:R1:W2:Y:S02]  /*1e740*/  SYNCS.PHASECHK.TRANS64.TRYWAIT P1, [R3+URZ+0x2e830], R0 ;  /* 0x02e83000030075a7 */ /* 0x0022a4000802017f */
[----:B--2---:R-:W-:Y:S05]  /*1e750*/  @!P1 NANOSLEEP.SYNCS 0x989680 ;  /* 0x009896800000995d */ /* 0x004fea0003900000 */
[----:B------:R-:W2:Y:S02]  /*1e760*/  @!P1 SYNCS.PHASECHK.TRANS64 P1, [R3+URZ+0x2e830], R0 ;  /* 0x02e83000030095a7 */ /* 0x000ea4000802007f */
[----:B--2---:R-:W-:Y:S05]  /*1e770*/  @!P1 BRA `(.L_x_935) ;  /* 0xfffffffc00f09947 */ /* 0x004fea000383ffff */
[----:B------:R-:W-:Y:S05]  /*1e780*/  BRA `(.L_x_934) ;  /* 0xfffffe3400d47947 */ /* 0x000fea000383ffff */
.L_x_951:
[----:B-1----:R-:W-:-:S04]  /*1e790*/  IMAD.U32 R15, RZ, RZ, UR6 ;  /* 0x00000006ff0f7e24 */ /* 0x002fc8000f8e00ff */
[----:B------:R1:W2:Y:S03]  /*1e7a0*/  SYNCS.PHASECHK.TRANS64.TRYWAIT P1, [R15+URZ+0x2e830], R12 ;  /* 0x02e8300c0f0075a7 */ /* 0x0002a6000802017f */
[----:B--2---:R-:W-:Y:S05]  /*1e7b0*/  @!P1 NANOSLEEP.SYNCS 0x989680 ;  /* 0x009896800000995d */ /* 0x004fea0003900000 */
[----:B------:R-:W2:Y:S02]  /*1e7c0*/  @!P1 SYNCS.PHASECHK.TRANS64 P1, [R15+URZ+0x2e830], R12 ;  /* 0x02e8300c0f0095a7 */ /* 0x000ea4000802007f */
[----:B--2---:R-:W-:Y:S05]  /*1e7d0*/  @!P1 BRA `(.L_x_951) ;  /* 0xfffffffc00ec9947 */ /* 0x004fea000383ffff */
[----:B------:R-:W-:Y:S05]  /*1e7e0*/  BRA `(.L_x_948) ;  /* 0xfffffe8800ec7947 */ /* 0x000fea000383ffff */
.L_x_955:
[----:B-1----:R-:W-:-:S04]  /*1e7f0*/  IMAD.U32 R15, RZ, RZ, UR6 ;  /* 0x00000006ff0f7e24 */ /* 0x002fc8000f8e00ff */
[----:B------:R1:W2:Y:S03]  /*1e800*/  SYNCS.PHASECHK.TRANS64.TRYWAIT P1, [R15+URZ+0x2e850], R12 ;  /* 0x02e8500c0f0075a7 */ /* 0x0002a6000802017f */
[----:B--2---:R-:W-:Y:S05]  /*1e810*/  @!P1 NANOSLEEP.SYNCS 0x989680 ;  /* 0x009896800000995d */ /* 0x004fea0003900000 */
[----:B------:R-:W2:Y:S02]  /*1e820*/  @!P1 SYNCS.PHASECHK.TRANS64 P1, [R15+URZ+0x2e850], R12 ;  /* 0x02e8500c0f0095a7 */ /* 0x000ea4000802007f */
[----:B--2---:R-:W-:Y:S05]  /*1e830*/  @!P1 BRA `(.L_x_955) ;  /* 0xfffffffc00ec9947 */ /* 0x004fea000383ffff */
[----:B------:R-:W-:Y:S05]  /*1e840*/  BRA `(.L_x_952) ;  /* 0xfffffe9400dc7947 */ /* 0x000fea000383ffff */
.L_x_973:
[----:B-1----:R-:W-:-:S04]  /*1e850*/  IMAD.U32 R3, RZ, RZ, UR6 ;  /* 0x00000006ff037e24 */ /* 0x002fc8000f8e00ff */
[----:B------:R1:W2:Y:S03]  /*1e860*/  SYNCS.PHASECHK.TRANS64.TRYWAIT P1, [R3+URZ+0x2e830], R0 ;  /* 0x02e83000030075a7 */ /* 0x0002a6000802017f */
[----:B--2---:R-:W-:Y:S05]  /*1e870*/  @!P1 NANOSLEEP.SYNCS 0x989680 ;  /* 0x009896800000995d */ /* 0x004fea0003900000 */
[----:B------:R-:W2:Y:S02]  /*1e880*/  @!P1 SYNCS.PHASECHK.TRANS64 P1, [R3+URZ+0x2e830], R0 ;  /* 0x02e83000030095a7 */ /* 0x000ea4000802007f */
[----:B--2---:R-:W-:Y:S05]  /*1e890*/  @!P1 BRA `(.L_x_973) ;  /* 0xfffffffc00ec9947 */ /* 0x004fea000383ffff */
[----:B------:R-:W-:Y:S05]  /*1e8a0*/  BRA `(.L_x_970) ;  /* 0xfffffee8005c7947 */ /* 0x000fea000383ffff */
.L_x_977:
[----:B-1----:R-:W-:-:S04]  /*1e8b0*/  IMAD.U32 R3, RZ, RZ, UR6 ;  /* 0x00000006ff037e24 */ /* 0x002fc8000f8e00ff */
[----:B------:R1:W2:Y:S03]  /*1e8c0*/  SYNCS.PHASECHK.TRANS64.TRYWAIT P1, [R3+URZ+0x2e850], R0 ;  /* 0x02e85000030075a7 */ /* 0x0002a6000802017f */
[----:B--2---:R-:W-:Y:S05]  /*1e8d0*/  @!P1 NANOSLEEP.SYNCS 0x989680 ;  /* 0x009896800000995d */ /* 0x004fea0003900000 */
[----:B------:R-:W2:Y:S02]  /*1e8e0*/  @!P1 SYNCS.PHASECHK.TRANS64 P1, [R3+URZ+0x2e850], R0 ;  /* 0x02e85000030095a7 */ /* 0x000ea4000802007f */
[----:B--2---:R-:W-:Y:S05]  /*1e8f0*/  @!P1 BRA `(.L_x_977) ;  /* 0xfffffffc00ec9947 */ /* 0x004fea000383ffff */
[----:B------:R-:W-:Y:S05]  /*1e900*/  BRA `(.L_x_974) ;  /* 0xfffffef4004c7947 */ /* 0x000fea000383ffff */
.L_x_984:
[----:B-1----:R-:W-:-:S04]  /*1e910*/  IMAD.U32 R3, RZ, RZ, UR6 ;  /* 0x00000006ff037e24 */ /* 0x002fc8000f8e00ff */
[----:B------:R1:W2:Y:S03]  /*1e920*/  SYNCS.PHASECHK.TRANS64.TRYWAIT P1, [R3+URZ+0x2e830], R0 ;  /* 0x02e83000030075a7 */ /* 0x0002a6000802017f */
[----:B--2---:R-:W-:Y:S05]  /*1e930*/  @!P1 NANOSLEEP.SYNCS 0x989680 ;  /* 0x009896800000995d */ /* 0x004fea0003900000 */
[----:B------:R-:W2:Y:S02]  /*1e940*/  @!P1 SYNCS.PHASECHK.TRANS64 P1, [R3+URZ+0x2e830], R0 ;  /* 0x02e83000030095a7 */ /* 0x000ea4000802007f */
[----:B--2---:R-:W-:Y:S05]  /*1e950*/  @!P1 BRA `(.L_x_984) ;  /* 0xfffffffc00ec9947 */ /* 0x004fea000383ffff */
[----:B------:R-:W-:Y:S05]  /*1e960*/  BRA `(.L_x_981) ;  /* 0xffffff1c00d87947 */ /* 0x000fea000383ffff */
.L_x_988:
[----:B-1----:R-:W-:-:S04]  /*1e970*/  IMAD.U32 R3, RZ, RZ, UR6 ;  /* 0x00000006ff037e24 */ /* 0x002fc8000f8e00ff */
[----:B------:R1:W2:Y:S03]  /*1e980*/  SYNCS.PHASECHK.TRANS64.TRYWAIT P1, [R3+URZ+0x2e850], R0 ;  /* 0x02e85000030075a7 */ /* 0x0002a6000802017f */
[----:B--2---:R-:W-:Y:S05]  /*1e990*/  @!P1 NANOSLEEP.SYNCS 0x989680 ;  /* 0x009896800000995d */ /* 0x004fea0003900000 */
[----:B------:R-:W2:Y:S02]  /*1e9a0*/  @!P1 SYNCS.PHASECHK.TRANS64 P1, [R3+URZ+0x2e850], R0 ;  /* 0x02e85000030095a7 */ /* 0x000ea4000802007f */
[----:B--2---:R-:W-:Y:S05]  /*1e9b0*/  @!P1 BRA `(.L_x_988) ;  /* 0xfffffffc00ec9947 */ /* 0x004fea000383ffff */
[----:B------:R-:W-:Y:S05]  /*1e9c0*/  BRA `(.L_x_985) ;  /* 0xffffff2800c87947 */ /* 0x000fea000383ffff */
.L_x_1002:
[----:B-1----:R-:W-:-:S04]  /*1e9d0*/  IMAD.U32 R5, RZ, RZ, UR4 ;  /* 0x00000004ff057e24 */ /* 0x002fc8000f8e00ff */
[----:B------:R1:W2:Y:S03]  /*1e9e0*/  SYNCS.PHASECHK.TRANS64.TRYWAIT P1, [R5+URZ+0x2e850], R4 ;  /* 0x02e85004050075a7 */ /* 0x0002a6000802017f */
[----:B--2---:R-:W-:Y:S05]  /*1e9f0*/  @!P1 NANOSLEEP.SYNCS 0x989680 ;  /* 0x009896800000995d */ /* 0x004fea0003900000 */
[----:B------:R-:W2:Y:S02]  /*1ea00*/  @!P1 SYNCS.PHASECHK.TRANS64 P1, [R5+URZ+0x2e850], R4 ;  /* 0x02e85004050095a7 */ /* 0x000ea4000802007f */
[----:B--2---:R-:W-:Y:S05]  /*1ea10*/  @!P1 BRA `(.L_x_1002) ;  /* 0xfffffffc00ec9947 */ /* 0x004fea000383ffff */
[----:B------:R-:W-:Y:S05]  /*1ea20*/  BRA `(.L_x_1001) ;  /* 0xffffff78008c7947 */ /* 0x000fea000383ffff */
.L_x_1050:
[----:B------:R-:W-:Y:S02]  /*1ea30*/  IMAD.MOV.U32 R13, RZ, RZ, R4 ;  /* 0x000000ffff0d7224 */ /* 0x000fe400078e0004 */
[----:B------:R-:W-:Y:S02]  /*1ea40*/  IMAD.MOV.U32 R12, RZ, RZ, RZ ;  /* 0x000000ffff0c7224 */ /* 0x000fe400078e00ff */
[----:B------:R-:W-:Y:S02]  /*1ea50*/  IMAD.MOV.U32 R11, RZ, RZ, 0x1f ;  /* 0x0000001fff0b7424 */ /* 0x000fe400078e00ff */
[----:B------:R-:W-:-:S07]  /*1ea60*/  IMAD.MOV.U32 R15, RZ, RZ, -0x1 ;  /* 0xffffffffff0f7424 */ /* 0x000fce00078e00ff */
[----:B0-----:R-:W-:Y:S05]  /*1ea70*/  WARPSYNC.COLLECTIVE R15, `(.L_x_1117) ;  /* 0x000000000f087348 */ /* 0x001fea0003c00000 */
[----:B------:R1:W2:Y:S02]  /*1ea80*/  SHFL.IDX P6, R14, R13, R12, R11 ;  /* 0x0000000c0d0e7389 */ /* 0x0002a400000c000b */
[----:B012---:R-:W-:Y:S01]  /*1ea90*/  ENDCOLLECTIVE ;  /* 0x000000000000791b */ /* 0x007fe20003800000 */
.L_x_1117:
[----:B------:R-:W-:Y:S05]  /*1eaa0*/  BRA `(.L_x_1118) ;  /* 0xffffffc800c07947 */ /* 0x000fea000383ffff */
.L_x_1052:
[----:B------:R-:W-:Y:S01]  /*1eab0*/  BSSY B0, `(.L_x_1119) ;  /* 0x0000006000007945 */ /* 0x000fe20003800000 */
[----:B------:R-:W-:-:S07]  /*1eac0*/  IMAD.MOV.U32 R15, RZ, RZ, -0x1 ;  /* 0xffffffffff0f7424 */ /* 0x000fce00078e00ff */
[----:B-1----:R-:W-:Y:S05]  /*1ead0*/  WARPSYNC.COLLECTIVE R15, `(.L_x_1120) ;  /* 0x000000000f0c7348 */ /* 0x002fea0003c00000 */
[----:B------:R-:W-:Y:S02]  /*1eae0*/  ELECT P6, UR62, PT ;  /* 0x00000000003e782f */ /* 0x000fe400038c0000 */
[----:B------:R-:W-:Y:S01]  /*1eaf0*/  MOV R14, UR62 ;  /* 0x0000003e000e7c02 */ /* 0x000fe20008000f00 */
[----:B-1----:R-:W-:Y:S10]  /*1eb00*/  ENDCOLLECTIVE ;  /* 0x000000000000791b */ /* 0x002ff40003800000 */
.L_x_1120:
[----:B------:R-:W-:Y:S05]  /*1eb10*/  BSYNC B0 ;  /* 0x0000000000007941 */ /* 0x000fea0003800000 */
.L_x_1119:
[----:B------:R-:W-:Y:S05]  /*1eb20*/  BRA `(.L_x_1121) ;  /* 0xffffffc800bc7947 */ /* 0x000fea000383ffff */
.L_x_1055:
[----:B0-----:R0:W1:Y:S02]  /*1eb30*/  SYNCS.PHASECHK.TRANS64.TRYWAIT P2, [R4+URZ+0x2e880], R3 ;  /* 0x02e88003040075a7 */ /* 0x001064000804017f */
[----:B-1----:R-:W-:Y:S05]  /*1eb40*/  @!P2 NANOSLEEP.SYNCS 0x989680 ;  /* 0x009896800000a95d */ /* 0x002fea0003900000 */
[----:B------:R-:W1:Y:S02]  /*1eb50*/  @!P2 SYNCS.PHASECHK.TRANS64 P2, [R4+URZ+0x2e880], R3 ;  /* 0x02e880030400a5a7 */ /* 0x000e64000804007f */
[----:B-1----:R-:W-:Y:S05]  /*1eb60*/  @!P2 BRA `(.L_x_1055) ;  /* 0xfffffffc00f0a947 */ /* 0x002fea000383ffff */
[----:B------:R-:W-:Y:S05]  /*1eb70*/  BRA `(.L_x_1122) ;  /* 0xffffffcc001c7947 */ /* 0x000fea000383ffff */
.L_x_1057:
[----:B-1----:R1:W2:Y:S02]  /*1eb80*/  SYNCS.PHASECHK.TRANS64.TRYWAIT P2, [R4+URZ+0x2e840], R3 ;  /* 0x02e84003040075a7 */ /* 0x0022a4000804017f */
[----:B--2---:R-:W-:Y:S05]  /*1eb90*/  @!P2 NANOSLEEP.SYNCS 0x989680 ;  /* 0x009896800000a95d */ /* 0x004fea0003900000 */
[----:B------:R-:W2:Y:S02]  /*1eba0*/  @!P2 SYNCS.PHASECHK.TRANS64 P2, [R4+URZ+0x2e840], R3 ;  /* 0x02e840030400a5a7 */ /* 0x000ea4000804007f */
[----:B--2---:R-:W-:Y:S05]  /*1ebb0*/  @!P2 BRA `(.L_x_1057) ;  /* 0xfffffffc00f0a947 */ /* 0x004fea000383ffff */
[----:B------:R-:W-:Y:S05]  /*1ebc0*/  BRA `(.L_x_1123) ;  /* 0xffffffcc00787947 */ /* 0x000fea000383ffff */
.L_x_1060:
[----:B0-----:R-:W-:-:S04]  /*1ebd0*/  IMAD.U32 R3, RZ, RZ, UR41 ;  /* 0x00000029ff037e24 */ /* 0x001fc8000f8e00ff */
[----:B------:R0:W1:Y:S03]  /*1ebe0*/  SYNCS.PHASECHK.TRANS64.TRYWAIT P0, [R3+URZ+0x2e820], R2 ;  /* 0x02e82002030075a7 */ /* 0x000066000800017f */
[----:B-1----:R-:W-:Y:S05]  /*1ebf0*/  @!P0 NANOSLEEP.SYNCS 0x989680 ;  /* 0x009896800000895d */ /* 0x002fea0003900000 */
[----:B------:R-:W1:Y:S02]  /*1ec00*/  @!P0 SYNCS.PHASECHK.TRANS64 P0, [R3+URZ+0x2e820], R2 ;  /* 0x02e82002030085a7 */ /* 0x000e64000800007f */
[----:B-1----:R-:W-:Y:S05]  /*1ec10*/  @!P0 BRA `(.L_x_1060) ;  /* 0xfffffffc00ec8947 */ /* 0x002fea000383ffff */
[----:B------:R-:W-:Y:S05]  /*1ec20*/  BRA `(.L_x_1124) ;  /* 0xffffffd000307947 */ /* 0x000fea000383ffff */
.L_x_1066:
[----:B--2---:R2:W3:Y:S02]  /*1ec30*/  SYNCS.PHASECHK.TRANS64.TRYWAIT P0, [R4+URZ+0x2e880], R3 ;  /* 0x02e88003040075a7 */ /* 0x0044e4000800017f */
[----:B---3--:R-:W-:Y:S05]  /*1ec40*/  @!P0 NANOSLEEP.SYNCS 0x989680 ;  /* 0x009896800000895d */ /* 0x008fea0003900000 */
[----:B------:R-:W3:Y:S02]  /*1ec50*/  @!P0 SYNCS.PHASECHK.TRANS64 P0, [R4+URZ+0x2e880], R3 ;  /* 0x02e88003040085a7 */ /* 0x000ee4000800007f */
[----:B---3--:R-:W-:Y:S05]  /*1ec60*/  @!P0 BRA `(.L_x_1066) ;  /* 0xfffffffc00f08947 */ /* 0x008fea000383ffff */
[----:B------:R-:W-:Y:S05]  /*1ec70*/  BRA `(.L_x_1125) ;  /* 0xffffffd000d07947 */ /* 0x000fea000383ffff */
.L_x_1071:
[----:B0-----:R0:W3:Y:S02]  /*1ec80*/  SYNCS.PHASECHK.TRANS64.TRYWAIT P0, [R4+URZ+0x2e840], R3 ;  /* 0x02e84003040075a7 */ /* 0x0010e4000800017f */
[----:B---3--:R-:W-:Y:S05]  /*1ec90*/  @!P0 NANOSLEEP.SYNCS 0x989680 ;  /* 0x009896800000895d */ /* 0x008fea0003900000 */
[----:B------:R-:W3:Y:S02]  /*1eca0*/  @!P0 SYNCS.PHASECHK.TRANS64 P0, [R4+URZ+0x2e840], R3 ;  /* 0x02e84003040085a7 */ /* 0x000ee4000800007f */
[----:B---3--:R-:W-:Y:S05]  /*1ecb0*/  @!P0 BRA `(.L_x_1071) ;  /* 0xfffffffc00f08947 */ /* 0x008fea000383ffff */
[----:B------:R-:W-:Y:S05]  /*1ecc0*/  BRA `(.L_x_1126) ;  /* 0xffffffd400547947 */ /* 0x000fea000383ffff */
.L_x_1077:
[----:B--2---:R2:W3:Y:S02]  /*1ecd0*/  SYNCS.PHASECHK.TRANS64.TRYWAIT P2, [R19+URZ+0x2e870], R2 ;  /* 0x02e87002130075a7 */ /* 0x0044e4000804017f */
[----:B---3--:R-:W-:Y:S05]  /*1ece0*/  @!P2 NANOSLEEP.SYNCS 0x989680 ;  /* 0x009896800000a95d */ /* 0x008fea0003900000 */
[----:B------:R-:W3:Y:S02]  /*1ecf0*/  @!P2 SYNCS.PHASECHK.TRANS64 P2, [R19+URZ+0x2e870], R2 ;  /* 0x02e870021300a5a7 */ /* 0x000ee4000804007f */
[----:B---3--:R-:W-:Y:S05]  /*1ed00*/  @!P2 BRA `(.L_x_1077) ;  /* 0xfffffffc00f0a947 */ /* 0x008fea000383ffff */
[----:B------:R-:W-:Y:S05]  /*1ed10*/  BRA `(.L_x_1127) ;  /* 0xffffffd400f07947 */ /* 0x000fea000383ffff */
.L_x_1079:
[----:B--2---:R2:W3:Y:S02]  /*1ed20*/  SYNCS.PHASECHK.TRANS64.TRYWAIT P2, [R19+URZ+0x2e860], R3 ;  /* 0x02e86003130075a7 */ /* 0x0044e4000804017f */
[----:B---3--:R-:W-:Y:S05]  /*1ed30*/  @!P2 NANOSLEEP.SYNCS 0x989680 ;  /* 0x009896800000a95d */ /* 0x008fea0003900000 */
[----:B------:R-:W3:Y:S02]  /*1ed40*/  @!P2 SYNCS.PHASECHK.TRANS64 P2, [R19+URZ+0x2e860], R3 ;  /* 0x02e860031300a5a7 */ /* 0x000ee4000804007f */
[----:B---3--:R-:W-:Y:S05]  /*1ed50*/  @!P2 BRA `(.L_x_1079) ;  /* 0xfffffffc00f0a947 */ /* 0x008fea000383ffff */
[----:B------:R-:W-:Y:S05]  /*1ed60*/  BRA `(.L_x_1128) ;  /* 0xffffffd400f87947 */ /* 0x000fea000383ffff */
.L_x_1086:
[----:B0-----:R0:W2:Y:S02]  /*1ed70*/  SYNCS.PHASECHK.TRANS64.TRYWAIT P0, [R17+URZ+0x2e870], R0 ;  /* 0x02e87000110075a7 */ /* 0x0010a4000800017f */
[----:B--2---:R-:W-:Y:S05]  /*1ed80*/  @!P0 NANOSLEEP.SYNCS 0x989680 ;  /* 0x009896800000895d */ /* 0x004fea0003900000 */
[----:B------:R-:W2:Y:S02]  /*1ed90*/  @!P0 SYNCS.PHASECHK.TRANS64 P0, [R17+URZ+0x2e870], R0 ;  /* 0x02e87000110085a7 */ /* 0x000ea4000800007f */
[----:B--2---:R-:W-:Y:S05]  /*1eda0*/  @!P0 BRA `(.L_x_1086) ;  /* 0xfffffffc00f08947 */ /* 0x004fea000383ffff */
[----:B------:R-:W-:Y:S05]  /*1edb0*/  BRA `(.L_x_1129) ;  /* 0xffffffe000247947 */ /* 0x000fea000383ffff */
.L_x_1088:
[----:B0-----:R0:W2:Y:S02]  /*1edc0*/  SYNCS.PHASECHK.TRANS64.TRYWAIT P0, [R17+URZ+0x2e860], R0 ;  /* 0x02e86000110075a7 */ /* 0x0010a4000800017f */
[----:B--2---:R-:W-:Y:S05]  /*1edd0*/  @!P0 NANOSLEEP.SYNCS 0x989680 ;  /* 0x009896800000895d */ /* 0x004fea0003900000 */
[----:B------:R-:W2:Y:S02]  /*1ede0*/  @!P0 SYNCS.PHASECHK.TRANS64 P0, [R17+URZ+0x2e860], R0 ;  /* 0x02e86000110085a7 */ /* 0x000ea4000800007f */
[----:B--2---:R-:W-:Y:S05]  /*1edf0*/  @!P0 BRA `(.L_x_1088) ;  /* 0xfffffffc00f08947 */ /* 0x004fea000383ffff */
[----:B------:R-:W-:Y:S05]  /*1ee00*/  BRA `(.L_x_1130) ;  /* 0xffffffe0002c7947 */ /* 0x000fea000383ffff */
.L_x_1101:
[----:B0-----:R0:W1:Y:S02]  /*1ee10*/  SYNCS.PHASECHK.TRANS64.TRYWAIT P0, [R0+URZ+0x2e820], R3 ;  /* 0x02e82003000075a7 */ /* 0x001064000800017f */
[----:B-1----:R-:W-:Y:S05]  /*1ee20*/  @!P0 NANOSLEEP.SYNCS 0x989680 ;  /* 0x009896800000895d */ /* 0x002fea0003900000 */
[----:B------:R-:W1:Y:S02]  /*1ee30*/  @!P0 SYNCS.PHASECHK.TRANS64 P0, [R0+URZ+0x2e820], R3 ;  /* 0x02e82003000085a7 */ /* 0x000e64000800007f */
[----:B-1----:R-:W-:Y:S05]  /*1ee40*/  @!P0 BRA `(.L_x_1101) ;  /* 0xfffffffc00f08947 */ /* 0x002fea000383ffff */
[----:B------:R-:W-:Y:S05]  /*1ee50*/  BRA `(.L_x_1131) ;  /* 0xfffffff400407947 */ /* 0x000fea000383ffff */
.L_x_1102:
        /* <DEDUP_REMOVED lines=11> */
.L_x_1133:
[----:B------:R-:W-:Y:S05]  /*1ef10*/  BSYNC B0 ;  /* 0x0000000000007941 */ /* 0x000fea0003800000 */
.L_x_1132:
[----:B------:R-:W-:Y:S05]  /*1ef20*/  BRA `(.L_x_1134) ;  /* 0xfffffff400287947 */ /* 0x000fea000383ffff */
.L_x_1105:
[----:B------:R-:W-:Y:S01]  /*1ef30*/  BSSY B1, `(.L_x_1135) ;  /* 0x0000006000017945 */ /* 0x000fe20003800000 */
[----:B------:R-:W-:-:S07]  /*1ef40*/  IMAD.MOV.U32 R15, RZ, RZ, -0x1 ;  /* 0xffffffffff0f7424 */ /* 0x000fce00078e00ff */
[----:B01----:R-:W-:Y:S05]  /*1ef50*/  WARPSYNC.COLLECTIVE R15, `(.L_x_1136) ;  /* 0x000000000f0c7348 */ /* 0x003fea0003c00000 */
[----:B------:R-:W-:Y:S02]  /*1ef60*/  ELECT P6, UR62, PT ;  /* 0x00000000003e782f */ /* 0x000fe400038c0000 */
[----:B------:R-:W-:Y:S01]  /*1ef70*/  MOV R14, UR62 ;  /* 0x0000003e000e7c02 */ /* 0x000fe20008000f00 */
[----:B01----:R-:W-:Y:S10]  /*1ef80*/  ENDCOLLECTIVE ;  /* 0x000000000000791b */ /* 0x003ff40003800000 */
.L_x_1136:
[----:B------:R-:W-:Y:S05]  /*1ef90*/  BSYNC B1 ;  /* 0x0000000000017941 */ /* 0x000fea0003800000 */
.L_x_1135:
[----:B------:R-:W-:Y:S05]  /*1efa0*/  BRA `(.L_x_1137) ;  /* 0xfffffff400207947 */ /* 0x000fea000383ffff */
.L_x_1107:
[----:B0-----:R0:W1:Y:S02]  /*1efb0*/  SYNCS.PHASECHK.TRANS64.TRYWAIT P1, [R6+URZ], R5 ;  /* 0x00000005060075a7 */ /* 0x001064000802017f */
[----:B-1----:R-:W-:Y:S05]  /*1efc0*/  @!P1 NANOSLEEP.SYNCS 0x989680 ;  /* 0x009896800000995d */ /* 0x002fea0003900000 */
[----:B------:R-:W1:Y:S02]  /*1efd0*/  @!P1 SYNCS.PHASECHK.TRANS64 P1, [R6+URZ], R5 ;  /* 0x00000005060095a7 */ /* 0x000e64000802007f */
[----:B-1----:R-:W-:Y:S05]  /*1efe0*/  @!P1 BRA `(.L_x_1107) ;  /* 0xfffffffc00f09947 */ /* 0x002fea000383ffff */
[----:B------:R-:W-:Y:S05]  /*1eff0*/  BRA `(.L_x_1138) ;  /* 0xfffffff4005c7947 */ /* 0x000fea000383ffff */
.L_x_1108:
[----:B-1----:R1:W2:Y:S02]  /*1f000*/  SYNCS.PHASECHK.TRANS64.TRYWAIT P1, [R7+URZ], R2 ;  /* 0x00000002070075a7 */ /* 0x0022a4000802017f */
[----:B--2---:R-:W-:Y:S05]  /*1f010*/  @!P1 NANOSLEEP.SYNCS 0x989680 ;  /* 0x009896800000995d */ /* 0x004fea0003900000 */
[----:B------:R-:W2:Y:S02]  /*1f020*/  @!P1 SYNCS.PHASECHK.TRANS64 P1, [R7+URZ], R2 ;  /* 0x00000002070095a7 */ /* 0x000ea4000802007f */
[----:B--2---:R-:W-:Y:S05]  /*1f030*/  @!P1 BRA `(.L_x_1108) ;  /* 0xfffffffc00f09947 */ /* 0x004fea000383ffff */
[----:B------:R-:W-:Y:S05]  /*1f040*/  BRA `(.L_x_1139) ;  /* 0xfffffff400507947 */ /* 0x000fea000383ffff */
.L_x_1110:
[----:B--2---:R2:W3:Y:S02]  /*1f050*/  SYNCS.PHASECHK.TRANS64.TRYWAIT P1, [R4+URZ+0x2e860], R5 ;  /* 0x02e86005040075a7 */ /* 0x0044e4000802017f */
[----:B---3--:R-:W-:Y:S05]  /*1f060*/  @!P1 NANOSLEEP.SYNCS 0x989680 ;  /* 0x009896800000995d */ /* 0x008fea0003900000 */
[----:B------:R-:W3:Y:S02]  /*1f070*/  @!P1 SYNCS.PHASECHK.TRANS64 P1, [R4+URZ+0x2e860], R5 ;  /* 0x02e86005040095a7 */ /* 0x000ee4000802007f */
[----:B---3--:R-:W-:Y:S05]  /*1f080*/  @!P1 BRA `(.L_x_1110) ;  /* 0xfffffffc00f09947 */ /* 0x008fea000383ffff */
[----:B------:R-:W-:Y:S05]  /*1f090*/  BRA `(.L_x_1140) ;  /* 0xfffffff400547947 */ /* 0x000fea000383ffff */
.L_x_1112:
[----:B---3--:R3:W4:Y:S02]  /*1f0a0*/  SYNCS.PHASECHK.TRANS64.TRYWAIT P1, [R3+URZ+0x2e860], R2 ;  /* 0x02e86002030075a7 */ /* 0x008724000802017f */
[----:B----4-:R-:W-:Y:S05]  /*1f0b0*/  @!P1 NANOSLEEP.SYNCS 0x989680 ;  /* 0x009896800000995d */ /* 0x010fea0003900000 */
[----:B------:R-:W4:Y:S02]  /*1f0c0*/  @!P1 SYNCS.PHASECHK.TRANS64 P1, [R3+URZ+0x2e860], R2 ;  /* 0x02e86002030095a7 */ /* 0x000f24000802007f */
[----:B----4-:R-:W-:Y:S05]  /*1f0d0*/  @!P1 BRA `(.L_x_1112) ;  /* 0xfffffffc00f09947 */ /* 0x010fea000383ffff */
[----:B------:R-:W-:Y:S05]  /*1f0e0*/  BRA `(.L_x_1141) ;  /* 0xfffffff400547947 */ /* 0x000fea000383ffff */
.L_x_1114:
[----:B----4-:R4:W0:Y:S02]  /*1f0f0*/  SYNCS.PHASECHK.TRANS64.TRYWAIT P0, [R4+URZ+0x2e880], R5 ;  /* 0x02e88005040075a7 */ /* 0x010824000800017f */
[----:B0-----:R-:W-:Y:S05]  /*1f100*/  @!P0 NANOSLEEP.SYNCS 0x989680 ;  /* 0x009896800000895d */ /* 0x001fea0003900000 */
[----:B------:R-:W0:Y:S02]  /*1f110*/  @!P0 SYNCS.PHASECHK.TRANS64 P0, [R4+URZ+0x2e880], R5 ;  /* 0x02e88005040085a7 */ /* 0x000e24000800007f */
[----:B0-----:R-:W-:Y:S05]  /*1f120*/  @!P0 BRA `(.L_x_1114) ;  /* 0xfffffffc00f08947 */ /* 0x001fea000383ffff */
[----:B------:R-:W-:Y:S05]  /*1f130*/  BRA `(.L_x_1115) ;  /* 0xfffffff400507947 */ /* 0x000fea000383ffff */
.L_x_1142:
        /* <DEDUP_REMOVED lines=12> */
.L_x_2509:


//--------------------- .text._ZN7cutlass13device_kernelIN5flash11enable_sm90INS1_16FlashAttnFwdSm90INS1_25CollectiveMainloopFwdSm90ILi2EN4cute5tupleIJNS5_1CILi1EEES8_S8_EEENS6_IJNS7_ILi128EEENS7_ILi224EEESA_EEELi128ENS_12float_e4m3_tEfNS_4arch4Sm90ELb0ELb1ELb0ELb1ELb0ELb1ELb0ELb1ELb1ELb0ELb0ELb0EEENS1_21CollectiveEpilogueFwdINS6_IJSA_SA_SB_EEES9_NS_10bfloat16_tESF_Li256ELb1ELb0ELb0ELb1EEENS1_36VarlenDynamicPersistentTileSchedulerILi128ELi224ELi256ELi128ELb0ELb0ELb1ELb1ELb0ELb1EEEEEEEEEvNT_6ParamsE --------------------------
	.section	.text._ZN7cutlass13device_kernelIN5flash11enable_sm90INS1_16FlashAttnFwdSm90INS1_25CollectiveMainloopFwdSm90ILi2EN4cute5tupleIJNS5_1CILi1EEES8_S8_EEENS6_IJNS7_ILi128EEENS7_ILi224EEESA_EEELi128ENS_12float_e4m3_tEfNS_4arch4Sm90ELb0ELb1ELb0ELb1ELb0ELb1ELb0ELb1ELb1ELb0ELb0ELb0EEENS1_21CollectiveEpilogueFwdINS6_IJSA_SA_SB_EEES9_NS_10bfloat16_tESF_Li256ELb1ELb0ELb0ELb1EEENS1_36VarlenDynamicPersistentTileSchedulerILi128ELi224ELi256ELi128ELb0ELb0ELb1ELb1ELb0ELb1EEEEEEEEEvNT_6ParamsE,"ax",@progbits
	.align	128
.text._ZN7cutlass13device_kernelIN5flash11enable_sm90INS1_16FlashAttnFwdSm90INS1_25CollectiveMainloopFwdSm90ILi2EN4cute5tupleIJNS5_1CILi1EEES8_S8_EEENS6_IJNS7_ILi128EEENS7_ILi224EEESA_EEELi128ENS_12float_e4m3_tEfNS_4arch4Sm90ELb0ELb1ELb0ELb1ELb0ELb1ELb0ELb1ELb1ELb0ELb0ELb0EEENS1_21CollectiveEpilogueFwdINS6_IJSA_SA_SB_EEES9_NS_10bfloat16_tESF_Li256ELb1ELb0ELb0ELb1EEENS1_36VarlenDynamicPersistentTileSchedulerILi128ELi224ELi256ELi128ELb0ELb0ELb1ELb1ELb0ELb1EEEEEEEEEvNT_6ParamsE:
        .type           _ZN7cutlass13device_kernelIN5flash11enable_sm90INS1_16FlashAttnFwdSm90INS1_25CollectiveMainloopFwdSm90ILi2EN4cute5tupleIJNS5_1CILi1EEES8_S8_EEENS6_IJNS7_ILi128EEENS7_ILi224EEESA_EEELi128ENS_12float_e4m3_tEfNS_4arch4Sm90ELb0ELb1ELb0ELb1ELb0ELb1ELb0ELb1ELb1ELb0ELb0ELb0EEENS1_21CollectiveEpilogueFwdINS6_IJSA_SA_SB_EEES9_NS_10bfloat16_tESF_Li256ELb1ELb0ELb0ELb1EEENS1_36VarlenDynamicPersistentTileSchedulerILi128ELi224ELi256ELi128ELb0ELb0ELb1ELb1ELb0ELb1EEEEEEEEEvNT_6ParamsE,@function
        .size           _ZN7cutlass13device_kernelIN5flash11enable_sm90INS1_16FlashAttnFwdSm90INS1_25CollectiveMainloopFwdSm90ILi2EN4cute5tupleIJNS5_1CILi1EEES8_S8_EEENS6_IJNS7_ILi128EEENS7_ILi224EEESA_EEELi128ENS_12float_e4m3_tEfNS_4arch4Sm90ELb0ELb1ELb0ELb1ELb0ELb1ELb0ELb1ELb1ELb0ELb0ELb0EEENS1_21CollectiveEpilogueFwdINS6_IJSA_SA_SB_EEES9_NS_10bfloat16_tESF_Li256ELb1ELb0ELb0ELb1EEENS1_36VarlenDynamicPersistentTileSchedulerILi128ELi224ELi256ELi128ELb0ELb0ELb1ELb1ELb0ELb1EEEEEEEEEvNT_6ParamsE,(.L_x_2510 - _ZN7cutlass13device_kernelIN5flash11enable_sm90INS1_16FlashAttnFwdSm90INS1_25CollectiveMainloopFwdSm90ILi2EN4cute5tupleIJNS5_1CILi1EEES8_S8_EEENS6_IJNS7_ILi128EEENS7_ILi224EEESA_EEELi128ENS_12float_e4m3_tEfNS_4arch4Sm90ELb0ELb1ELb0ELb1ELb0ELb1ELb0ELb1ELb1ELb0ELb0ELb0EEENS1_21CollectiveEpilogueFwdINS6_IJSA_SA_SB_EEES9_NS_10bfloat16_tESF_Li256ELb1ELb0ELb0ELb1EEENS1_36VarlenDynamicPersistentTileSchedulerILi128ELi224ELi256ELi128ELb0ELb0ELb1ELb1ELb0ELb1EEEEEEEEEvNT_6ParamsE)
        .other          _ZN7cutlass13device_kernelIN5flash11enable_sm90INS1_16FlashAttnFwdSm90INS1_25CollectiveMainloopFwdSm90ILi2EN4cute5tupleIJNS5_1CILi1EEES8_S8_EEENS6_IJNS7_ILi128EEENS7_ILi224EEESA_EEELi128ENS_12float_e4m3_tEfNS_4arch4Sm90ELb0ELb1ELb0ELb1ELb0ELb1ELb0ELb1ELb1ELb0ELb0ELb0EEENS1_21CollectiveEpilogueFwdINS6_IJSA_SA_SB_EEES9_NS_10bfloat16_tESF_Li256ELb1ELb0ELb0ELb1EEENS1_36VarlenDynamicPersistentTileSchedulerILi128ELi224ELi256ELi128ELb0ELb0ELb1ELb1ELb0ELb1EEEEEEEEEvNT_6ParamsE,@"STO_CUDA_ENTRY STV_DEFAULT"
_ZN7cutlass13device_kernelIN5flash11enable_sm90INS1_16FlashAttnFwdSm90INS1_25CollectiveMainloopFwdSm90ILi2EN4cute5tupleIJNS5_1CILi1EEES8_S8_EEENS6_IJNS7_ILi128EEENS7_ILi224EEESA_EEELi128ENS_12float_e4m3_tEfNS_4arch4Sm90ELb0ELb1ELb0ELb1ELb0ELb1ELb0ELb1ELb1ELb0ELb0ELb0EEENS1_21CollectiveEpilogueFwdINS6_IJSA_SA_SB_EEES9_NS_10bfloat16_tESF_Li256ELb1ELb0ELb0ELb1EEENS1_36VarlenDynamicPersistentTileSchedulerILi128ELi224ELi256ELi128ELb0ELb0ELb1ELb1ELb0ELb1EEEEEEEEEvNT_6ParamsE:
        /* <DEDUP_REMOVED lines=27> */
.L_x_1144:
[----:B------:R-:W-:Y:S05]  /*01b0*/  BSYNC B0 ;  /* 0x0000000000007941 */ /* 0x000fea0003800000 */
.L_x_1143:
        /* <DEDUP_REMOVED lines=41> */
.L_x_1145:
        /* <DEDUP_REMOVED lines=22> */
.L_x_1146:
        /* <DEDUP_REMOVED lines=18> */
.L_x_1147:
        /* <DEDUP_REMOVED lines=22> */
.L_x_1148:
        /* <DEDUP_REMOVED lines=22> */
.L_x_1149:
[----:B0-----:R-:W-:Y:S01]  /*0990*/  UMOV UR4, 0x1 ;  /* 0x0000000100047882 */ /* 0x001fe20000000000 */
[----:B------:R-:W-:Y:S01]  /*09a0*/  PLOP3.LUT P0, PT, PT, PT, UP0, 0x80, 0x0 ;  /* 0x000000000000781c */ /* 0x000fe20003f0f008 */
[----:B------:R-:W-:Y:S01]  /*09b0*/  USEL UR4, UR4, 0x2, !UP0 ;  /* 0x0000000204047887 */ /* 0x000fe2000c000000 */
[----:B------:R-:W-:Y:S01]  /*09c0*/  NOP ;  /* 0x0000000000007918 */ /* 0x000fe20000000000 */
[----:B------:R-:W-:Y:S04]  /*09d0*/  BSSY B8, `(.L_x_1150) ;  /* 0x0003263000087945 */ /* 0x000fe80003800000 */
[----:B------:R-:W-:-:S05]  /*09e0*/  IMAD.U32 R2, RZ, RZ, UR4 ;  /* 0x00000004ff027e24 */ /* 0x000fca000f8e00ff */
[----:B------:R0:W-:Y:S01]  /*09f0*/  STL [R1+0x98], R2 ;  /* 0x0000980201007387 */ /* 0x0001e20000100800 */
[----:B-12-4-:R-:W-:Y:S06]  /*0a00*/  BAR.SYNC.DEFER_BLOCKING 0x0 ;  /* 0x0000000000007b1d */ /* 0x016fec0000010000 */
[----:B------:R-:W-:Y:S05]  /*0a10*/  @!P0 BRA `(.L_x_1151) ;  /* 0x000002bc00448947 */ /* 0x000fea0003800000 */
.L_x_1152:
[----:B------:R-:W-:-:S08]  /*0a20*/  NOP ;  /* 0x0000000000007918 */ /* 0x000fd00000000000 */
[----:B------:R-:W1:Y:S02]  /*0a30*/  USETMAXREG.TRY_ALLOC.CTAPOOL UP0, 0xf0 ;  /* 0x000000f0000079c8 */ /* 0x000e640008000600 */
[----:B-1----:R-:W-:-:S13]  /*0a40*/  PLOP3.LUT P0, PT, PT, PT, UP0, 0x80, 0x0 ;  /* 0x000000000000781c */ /* 0x002fda0003f0f008 */
[----:B------:R-:W-:Y:S05]  /*0a50*/  @!P0 BRA `(.L_x_1152) ;  /* 0xfffffffc00f08947 */ /* 0x000fea000383ffff */
[----:B------:R-:W1:Y:S01]  /*0a60*/  S2R R0, SR_TID.X ;  /* 0x0000000000007919 */ /* 0x000e620000002100 */
[----:B------:R-:W2:Y:S01]  /*0a70*/  S2UR UR5, SR_CgaCtaId ;  /* 0x00000000000579c3 */ /* 0x000ea20000008800 */
[----:B------:R-:W-:Y:S01]  /*0a80*/  UMOV UR4, 0x400 ;  /* 0x0000040000047882 */ /* 0x000fe20000000000 */
[----:B------:R-:W-:-:S06]  /*0a90*/  LOP3.LUT R17, R17, 0xffdfffff, RZ, 0xc0, !PT ;  /* 0xffdfffff11117812 */ /* 0x000fcc00078ec0ff */
        /* <DEDUP_REMOVED lines=8> */
[----:B------:R-:W-:Y:S01]  /*0b20*/  @P0 LOP3.LUT R17, R17, 0x200000, RZ, 0xfc, !PT ;  /* 0x0020000011110812 */ /* 0x000fe200078efcff */
[----:B------:R-:W-:Y:S08]  /*0b30*/  @!P0 BAR.ARV 0x9, 0x100 ;  /* 0x0244000000008b1d */ /* 0x000ff00000002000 */
[----:B------:R-:W-:Y:S06]  /*0b40*/  BAR.SYNC.DEFER_BLOCKING 0x5, 0x180 ;  /* 0x0146000000007b1d */ /* 0x000fec0000010000 */
[----:B------:R-:W1:Y:S02]  /*0b50*/  LDS.128 R12, [R18+0x2e8d0] ;  /* 0x02e8d000120c7984 */ /* 0x000e640000000c00 */
[----:B------:R-:W-:Y:S06]  /*0b60*/  BAR.ARV 0x4, 0x180 ;  /* 0x0106000000007b1d */ /* 0x000fec0000002000 */
[----:B-1----:R-:W-:-:S13]  /*0b70*/  ISETP.GE.AND P0, PT, R15, UR4, PT ;  /* 0x000000040f007c0c */ /* 0x002fda000bf06270 */
[----:B------:R-:W-:Y:S05]  /*0b80*/  @P0 BRA `(.L_x_1153) ;  /* 0x00000324001c0947 */ /* 0x000fea0003800000 */
[----:B0-----:R-:W2:Y:S01]  /*0b90*/  LDL R2, [R1+0x98] ;  /* 0x0000980001027983 */ /* 0x001ea20000100800 */
[----:B------:R-:W-:Y:S02]  /*0ba0*/  IMAD.MOV.U32 R19, RZ, RZ, RZ ;  /* 0x000000ffff137224 */ /* 0x000fe400078e00ff */
[----:B------:R-:W-:Y:S01]  /*0bb0*/  IMAD.MOV.U32 R234, RZ, RZ, RZ ;  /* 0x000000ffffea7224 */ /* 0x000fe200078e00ff */
[----:B------:R-:W0:Y:S01]  /*0bc0*/  S2R R0, SR_TID.X ;  /* 0x0000000000007919 */ /* 0x000e220000002100 */
[----:B------:R-:W-:Y:S02]  /*0bd0*/  IMAD.MOV.U32 R231, RZ, RZ, RZ ;  /* 0x000000ffffe77224 */ /* 0x000fe400078e00ff */
[----:B0-----:R-:W-:-:S05]  /*0be0*/  VIADD R0, R0, 0xffffff80 ;  /* 0xffffff8000007836 */ /* 0x001fca0000000000 */
[----:B------:R-:W-:-:S04]  /*0bf0*/  SHF.R.S32.HI R3, RZ, 0x1f, R0 ;  /* 0x0000001fff037819 */ /* 0x000fc80000011400 */
[----:B------:R-:W-:-:S04]  /*0c00*/  LEA.HI R4, R3, R0, RZ, 0x2 ;  /* 0x0000000003047211 */ /* 0x000fc800078f10ff */
[----:B------:R-:W-:-:S05]  /*0c10*/  SHF.R.S32.HI R230, RZ, 0x2, R4 ;  /* 0x00000002ffe67819 */ /* 0x000fca0000011404 */
[----:B------:R-:W-:-:S04]  /*0c20*/  VIADD R9, R230, 0x40 ;  /* 0x00000040e6097836 */ /* 0x000fc80000000000 */
[----:B------:R-:W-:Y:S01]  /*0c30*/  IMAD.SHL.U32 R6, R9, 0x80, RZ ;  /* 0x0000008009067824 */ /* 0x000fe200078e00ff */
[----:B------:R-:W-:-:S04]  /*0c40*/  SHF.R.S32.HI R8, RZ, 0x1f, R9 ;  /* 0x0000001fff087819 */ /* 0x000fc80000011409 */
[----:B------:R-:W-:Y:S02]  /*0c50*/  LEA.HI R8, R8, R9, RZ, 0x3 ;  /* 0x0000000908087211 */ /* 0x000fe400078f18ff */
[----:B------:R-:W-:-:S03]  /*0c60*/  LOP3.LUT R9, R6, 0x380, RZ, 0xc0, !PT ;  /* 0x0000038006097812 */ /* 0x000fc600078ec0ff */
[----:B------:R-:W-:Y:S01]  /*0c70*/  IMAD.SHL.U32 R8, R8, 0x80, RZ ;  /* 0x0000008008087824 */ /* 0x000fe200078e00ff */
[----:B------:R-:W-:-:S04]  /*0c80*/  SHF.R.U32.HI R6, RZ, 0x3, R9 ;  /* 0x00000003ff067819 */ /* 0x000fc80000011609 */
[----:B------:R-:W-:-:S05]  /*0c90*/  LOP3.LUT R10, R8, 0xfffffc00, RZ, 0xc0, !PT ;  /* 0xfffffc00080a7812 */ /* 0x000fca00078ec0ff */
[----:B------:R-:W-:Y:S01]  /*0ca0*/  STL [R1+0x74], R10 ;  /* 0x0000740a01007387 */ /* 0x000fe20000100800 */
[----:B--2---:R-:W-:Y:S02]  /*0cb0*/  R2UR UR4, R2 ;  /* 0x00000000020472ca */ /* 0x004fe400000e0000 */
[----:B------:R-:W-:-:S04]  /*0cc0*/  LEA.HI R2, R3, R0, RZ, 0x7 ;  /* 0x0000000003027211 */ /* 0x000fc800078f38ff */
[----:B------:R-:W-:-:S05]  /*0cd0*/  LOP3.LUT R5, R2, 0xffffff80, RZ, 0xc0, !PT ;  /* 0xffffff8002057812 */ /* 0x000fca00078ec0ff */
[----:B------:R-:W-:Y:S01]  /*0ce0*/  IMAD.IADD R2, R0, 0x1, -R5 ;  /* 0x0000000100027824 */ /* 0x000fe200078e0a05 */
[----:B------:R-:W-:Y:S01]  /*0cf0*/  LOP3.LUT R5, R4, 0xfffffffc, RZ, 0xc0, !PT ;  /* 0xfffffffc04057812 */ /* 0x000fe200078ec0ff */
[----:B------:R-:W-:-:S03]  /*0d00*/  ULOP3.LUT UR4, UR4, 0x1, URZ, 0xfc, !UPT ;  /* 0x0000000104047892 */ /* 0x000fc6000f8efc3f */
[----:B------:R-:W-:Y:S01]  /*0d10*/  SHF.R.S32.HI R7, RZ, 0x1f, R2 ;  /* 0x0000001fff077819 */ /* 0x000fe20000011402 */
[----:B------:R-:W-:Y:S01]  /*0d20*/  IMAD.IADD R5, R0, 0x1, -R5 ;  /* 0x0000000100057824 */ /* 0x000fe200078e0a05 */
[----:B------:R-:W-:Y:S02]  /*0d30*/  LEA.HI R0, R3, R0, RZ, 0x5 ;  /* 0x0000000003007211 */ /* 0x000fe400078f28ff */
[----:B------:R-:W-:Y:S01]  /*0d40*/  LEA.HI R7, R7, R2, RZ, 0x2 ;  /* 0x0000000207077211 */ /* 0x000fe200078f10ff */
[----:B------:R-:W-:Y:S01]  /*0d50*/  IMAD.SHL.U32 R22, R5, 0x10, RZ ;  /* 0x0000001005167824 */ /* 0x000fe200078e00ff */
[----:B------:R-:W-:Y:S01]  /*0d60*/  SHF.R.S32.HI R3, RZ, 0x1f, R4 ;  /* 0x0000001fff037819 */ /* 0x000fe20000011404 */
[----:B------:R-:W-:Y:S01]  /*0d70*/  IMAD.SHL.U32 R0, R0, 0x20, RZ ;  /* 0x0000002000007824 */ /* 0x000fe200078e00ff */
[----:B------:R-:W-:Y:S01]  /*0d80*/  LOP3.LUT R7, R7, 0x7ffffffc, RZ, 0xc0, !PT ;  /* 0x7ffffffc07077812 */ /* 0x000fe200078ec0ff */
[----:B------:R-:W-:Y:S01]  /*0d90*/  IMAD.SHL.U32 R228, R5, 0x8, RZ ;  /* 0x0000000805e47824 */ /* 0x000fe200078e00ff */
[----:B------:R-:W-:-:S02]  /*0da0*/  LOP3.LUT R9, R9, 0x70, R22, 0xf8, !PT ;  /* 0x0000007009097812 */ /* 0x000fc400078ef816 */
[----:B------:R-:W-:Y:S01]  /*0db0*/  LEA.HI R3, R3, R230, RZ, 0x3 ;  /* 0x000000e603037211 */ /* 0x000fe200078f18ff */
[----:B------:R-:W-:Y:S01]  /*0dc0*/  IMAD.IADD R2, R2, 0x1, -R7 ;  /* 0x0000000102027824 */ /* 0x000fe200078e0a07 */
[----:B------:R-:W-:Y:S01]  /*0dd0*/  LOP3.LUT R9, R10, R9, R6, 0xf6, !PT ;  /* 0x000000090a097212 */ /* 0x000fe200078ef606 */
[C---:B------:R-:W-:Y:S01]  /*0de0*/  VIADD R7, R230.reuse, 0x80 ;  /* 0x00000080e6077836 */ /* 0x040fe20000000000 */
[----:B------:R-:W-:Y:S01]  /*0df0*/  LOP3.LUT R3, R3, 0xfffffff8, RZ, 0xc0, !PT ;  /* 0xfffffff803037812 */ /* 0x000fe200078ec0ff */
[----:B------:R-:W-:Y:S01]  /*0e00*/  VIADD R6, R230, 0xc0 ;  /* 0x000000c0e6067836 */ /* 0x000fe20000000000 */
[----:B------:R0:W-:Y:S01]  /*0e10*/  STL [R1+0x48], R2 ;  /* 0x0000480201007387 */ /* 0x0001e20000100800 */
[----:B------:R-:W-:Y:S01]  /*0e20*/  SHF.R.S32.HI R4, RZ, 0x1f, R230 ;  /* 0x0000001fff047819 */ /* 0x000fe200000114e6 */
[----:B------:R-:W-:Y:S02]  /*0e30*/  VIADD R235, R228, 0x20 ;  /* 0x00000020e4eb7836 */ /* 0x000fe40000000000 */
[----:B------:R-:W-:Y:S01]  /*0e40*/  STL [R1+0x5c], R13 ;  /* 0x00005c0d01007387 */ /* 0x000fe20000100800 */
[----:B------:R-:W-:-:S03]  /*0e50*/  IMAD.IADD R232, R230, 0x1, -R3 ;  /* 0x00000001e6e87824 */ /* 0x000fc600078e0a03 */
[----:B------:R-:W-:Y:S01]  /*0e60*/  STL [R1+0x60], R14 ;  /* 0x0000600e01007387 */ /* 0x000fe20000100800 */
[----:B0-----:R-:W-:Y:S01]  /*0e70*/  IMAD.U32 R2, RZ, RZ, UR4 ;  /* 0x00000004ff027e24 */ /* 0x001fe2000f8e00ff */
[----:B------:R-:W-:Y:S02]  /*0e80*/  UMOV UR4, URZ ;  /* 0x0000003f00047c82 */ /* 0x000fe40008000000 */
[----:B------:R-:W-:Y:S04]  /*0e90*/  STL [R1+0x64], R15 ;  /* 0x0000640f01007387 */ /* 0x000fe80000100800 */
[----:B------:R-:W-:Y:S04]  /*0ea0*/  STL [R1+0x40], RZ ;  /* 0x000040ff01007387 */ /* 0x000fe80000100800 */
[----:B------:R0:W-:Y:S02]  /*0eb0*/  STL [R1+0x6c], R2 ;  /* 0x00006c0201007387 */ /* 0x0001e40000100800 */
[----:B0-----:R-:W-:-:S02]  /*0ec0*/  LOP3.LUT R2, R0, 0xfffffc00, RZ, 0xc0, !PT ;  /* 0xfffffc0000027812 */ /* 0x001fc400078ec0ff */
[----:B------:R-:W-:-:S03]  /*0ed0*/  SHF.R.S32.HI R0, RZ, 0x1f, R7 ;  /* 0x0000001fff007819 */ /* 0x000fc60000011407 */
[----:B------:R0:W-:Y:S01]  /*0ee0*/  STL [R1+0x70], R2 ;  /* 0x0000700201007387 */ /* 0x0001e20000100800 */
[----:B------:R-:W-:-:S05]  /*0ef0*/  LEA.HI R0, R0, R7, RZ, 0x3 ;  /* 0x0000000700007211 */ /* 0x000fca00078f18ff */
[----:B------:R-:W-:Y:S01]  /*0f00*/  IMAD.SHL.U32 R0, R0, 0x80, RZ ;  /* 0x0000008000007824 */ /* 0x000fe200078e00ff */
[----:B0-----:R-:W-:-:S04]  /*0f10*/  SHF.R.S32.HI R2, RZ, 0x1f, R6 ;  /* 0x0000001fff027819 */ /* 0x001fc80000011406 */
[----:B------:R-:W-:Y:S02]  /*0f20*/  LOP3.LUT R3, R0, 0xfffffc00, RZ, 0xc0, !PT ;  /* 0xfffffc0000037812 */ /* 0x000fe400078ec0ff */
[----:B------:R-:W-:-:S03]  /*0f30*/  LEA.HI R2, R2, R6, RZ, 0x3 ;  /* 0x0000000602027211 */ /* 0x000fc600078f18ff */
[----:B------:R-:W-:Y:S02]  /*0f40*/  STL [R1+0x7c], R3 ;  /* 0x00007c0301007387 */ /* 0x000fe40000100800 */
[----:B------:R-:W-:-:S05]  /*0f50*/  IMAD.SHL.U32 R2, R2, 0x80, RZ ;  /* 0x0000008002027824 */ /* 0x000fca00078e00ff */
[----:B------:R-:W-:Y:S01]  /*0f60*/  LOP3.LUT R0, R2, 0xfffffc00, RZ, 0xc0, !PT ;  /* 0xfffffc0002007812 */ /* 0x000fe200078ec0ff */
[----:B------:R-:W-:-:S04]  /*0f70*/  IMAD.IADD R2, R18, 0x1, R9 ;  /* 0x0000000112027824 */ /* 0x000fc800078e0209 */
[----:B------:R0:W-:Y:S04]  /*0f80*/  STL [R1+0x78], R0 ;  /* 0x0000780001007387 */ /* 0x0001e80000100800 */
[----:B------:R1:W-:Y:S01]  /*0f90*/  STL [R1+0x94], R2 ;  /* 0x0000940201007387 */ /* 0x0003e20000100800 */
[----:B0-----:R-:W-:-:S05]  /*0fa0*/  IMAD.U32 R0, RZ, RZ, UR4 ;  /* 0x00000004ff007e24 */ /* 0x001fca000f8e00ff */
[----:B------:R1:W-:Y:S02]  /*0fb0*/  STL [R1+0x90], R0 ;  /* 0x0000900001007387 */ /* 0x0003e40000100800 */
.L_x_1406:
[----:B--2--5:R-:W2:Y:S01]  /*0fc0*/  LDL R28, [R1+0x64] ;  /* 0x00006400011c7983 */ /* 0x024ea20000100800 */
[----:B------:R-:W-:Y:S05]  /*0fd0*/  YIELD ;  /* 0x0000000000007946 */ /* 0x000fea0003800000 */
[----:B------:R-:W-:Y:S01]  /*0fe0*/  ULDC.64 UR4, c[0x0][0xa28] ;  /* 0x00028a0000047ab9 */ /* 0x000fe20000000a00 */
[----:B01--4-:R-:W2:Y:S01]  /*0ff0*/  LDC.64 R4, c[0x0][0xa08] ;  /* 0x00028200ff047b82 */ /* 0x013ea20000000a00 */
[----:B------:R-:W-:Y:S01]  /*1000*/  ISETP.NE.U32.AND P1, PT, RZ, UR4, PT ;  /* 0x00000004ff007c0c */ /* 0x000fe2000bf25070 */
[----:B------:R-:W-:Y:S01]  /*1010*/  ULDC.64 UR6, c[0x0][0x208] ;  /* 0x0000820000067ab9 */ /* 0x000fe20000000a00 */
[----:B-1----:R-:W-:-:S02]  /*1020*/  IMAD.MOV.U32 R0, RZ, RZ, RZ ;  /* 0x000000ffff007224 */ /* 0x002fc400078e00ff */
[----:B------:R-:W-:Y:S01]  /*1030*/  ISETP.NE.AND.EX P1, PT, RZ, UR5, PT, P1 ;  /* 0x00000005ff007c0c */ /* 0x000fe2000bf25310 */
[----:B------:R-:W-:Y:S01]  /*1040*/  ULDC.64 UR4, c[0x0][0xa18] ;  /* 0x0002860000047ab9 */ /* 0x000fe20000000a00 */
[----:B------:R-:W-:Y:S01]  /*1050*/  IMAD.MOV.U32 R26, RZ, RZ, RZ ;  /* 0x000000ffff1a7224 */ /* 0x000fe200078e00ff */
[----:B------:R-:W-:-:S04]  /*1060*/  ISETP.NE.U32.AND P2, PT, RZ, UR4, PT ;  /* 0x00000004ff007c0c */ /* 0x000fc8000bf45070 */
[----:B------:R-:W-:Y:S01]  /*1070*/  ISETP.NE.AND.EX P2, PT, RZ, UR5, PT, P2 ;  /* 0x00000005ff007c0c */ /* 0x000fe2000bf45320 */
[----:B------:R-:W-:Y:S02]  /*1080*/  ULDC.64 UR4, c[0x0][0xa08] ;  /* 0x0002820000047ab9 */ /* 0x000fe40000000a00 */
[----:B------:R-:W-:-:S03]  /*1090*/  ISETP.NE.U32.AND P0, PT, RZ, UR4, PT ;  /* 0x00000004ff007c0c */ /* 0x000fc6000bf05070 */
[----:B------:R-:W0:Y:S08]  /*10a0*/  @P1 LDC.64 R2, c[0x0][0xa28] ;  /* 0x00028a00ff021b82 */ /* 0x000e300000000a00 */
[----:B------:R-:W1:Y:S01]  /*10b0*/  @P2 LDC.64 R6, c[0x0][0xa18] ;  /* 0x00028600ff062b82 */ /* 0x000e620000000a00 */
[----:B------:R-:W-:Y:S01]  /*10c0*/  ULDC UR4, c[0x0][0x288] ;  /* 0x0000a20000047ab9 */ /* 0x000fe20000000800 */
[----:B------:R-:W-:Y:S01]  /*10d0*/  ISETP.NE.AND.EX P0, PT, RZ, UR5, PT, P0 ;  /* 0x00000005ff007c0c */ /* 0x000fe2000bf05300 */
[----:B------:R-:W-:Y:S01]  /*10e0*/  IMAD.U32 R10, RZ, RZ, UR4 ;  /* 0x00000004ff0a7e24 */ /* 0x000fe2000f8e00ff */
[----:B------:R-:W-:Y:S01]  /*10f0*/  ULDC.64 UR4, c[0x0][0x3f8] ;  /* 0x0000fe0000047ab9 */ /* 0x000fe20000000a00 */
[----:B--2---:R-:W-:-:S04]  /*1100*/  IMAD.WIDE R8, R28, 0x4, R4 ;  /* 0x000000041c087825 */ /* 0x004fc800078e0204 */
[----:B-1----:R-:W-:Y:S01]  /*1110*/  @P2 IMAD.WIDE R4, R28, 0x4, R6 ;  /* 0x000000041c042825 */ /* 0x002fe200078e0206 */
[----:B------:R-:W-:-:S05]  /*1120*/  UISETP.NE.U32.AND UP0, UPT, UR4, URZ, UPT ;  /* 0x0000003f0400728c */ /* 0x000fca000bf05070 */
[----:B------:R-:W5:Y:S01]  /*1130*/  @P0 LDG.E R26, desc[UR6][R8.64] ;  /* 0x00000006081a0981 */ /* 0x000f62000c1e1900 */
[----:B------:R-:W-:Y:S01]  /*1140*/  ULDC UR4, c[0x0][0x404] ;  /* 0x0001010000047ab9 */ /* 0x000fe20000000800 */
[----:B0-----:R-:W-:Y:S02]  /*1150*/  @P1 IMAD.WIDE R2, R28, 0x4, R2 ;  /* 0x000000041c021825 */ /* 0x001fe400078e0202 */
[----:B------:R-:W2:Y:S01]  /*1160*/  @P2 LDG.E R10, desc[UR6][R4.64] ;  /* 0x00000006040a2981 */ /* 0x000ea2000c1e1900 */
[----:B------:R-:W-:-:S03]  /*1170*/  UISETP.NE.AND.EX UP0, UPT, UR5, URZ, UPT, UP0 ;  /* 0x0000003f0500728c */ /* 0x000fc6000bf05300 */
[----:B------:R-:W-:Y:S01]  /*1180*/  ULDC UR5, c[0x0][0x2e0] ;  /* 0x0000b80000057ab9 */ /* 0x000fe20000000800 */
[----:B------:R-:W-:Y:S01]  /*1190*/  USEL UR4, UR4, 0x1, UP0 ;  /* 0x0000000104047887 */ /* 0x000fe20008000000 */
[----:B------:R0:W5:Y:S03]  /*11a0*/  @P1 LDG.E R0, desc[UR6][R2.64] ;  /* 0x0000000602001981 */ /* 0x000166000c1e1900 */
[----:B------:R-:W-:-:S03]  /*11b0*/  UIMAD UR4, UR4, UR5, URZ ;  /* 0x00000005040472a4 */ /* 0x000fc6000f8e023f */
[----:B------:R-:W-:-:S03]  /*11c0*/  ULDC UR5, c[0x0][0x338] ;  /* 0x0000ce0000057ab9 */ /* 0x000fc60000000800 */
[----:B------:R-:W-:Y:S02]  /*11d0*/  IMAD.U32 R25, RZ, RZ, UR4 ;  /* 0x00000004ff197e24 */ /* 0x000fe4000f8e00ff */
[----:B0-----:R-:W-:Y:S01]  /*11e0*/  IMAD.U32 R2, RZ, RZ, UR5 ;  /* 0x00000005ff027e24 */ /* 0x001fe2000f8e00ff */
[----:B--2---:R0:W-:Y:S01]  /*11f0*/  STL [R1+0x1c], R10 ;  /* 0x00001c0a01007387 */ /* 0x0041e20000100800 */
[----:B------:R-:W-:Y:S01]  /*1200*/  IMAD.MOV.U32 R15, RZ, RZ, R10 ;  /* 0x000000ffff0f7224 */ /* 0x000fe200078e000a */
[----:B------:R-:W-:Y:S06]  /*1210*/  @P2 BRA `(.L_x_1154) ;  /* 0x00000000002c2947 */ /* 0x000fec0003800000 */
[----:B------:R-:W-:Y:S02]  /*1220*/  ULDC.64 UR4, c[0x0][0xa00] ;  /* 0x0002800000047ab9 */ /* 0x000fe40000000a00 */
[----:B------:R-:W-:-:S04]  /*1230*/  ISETP.NE.U32.AND P1, PT, RZ, UR4, PT ;  /* 0x00000004ff007c0c */ /* 0x000fc8000bf25070 */
[----:B------:R-:W-:-:S13]  /*1240*/  ISETP.NE.AND.EX P1, PT, RZ, UR5, PT, P1 ;  /* 0x00000005ff007c0c */ /* 0x000fda000bf25310 */
[----:B------:R-:W-:Y:S05]  /*1250*/  @!P1 BRA `(.L_x_1154) ;  /* 0x00000000001c9947 */ /* 0x000fea0003800000 */
[----:B------:R-:W1:Y:S01]  /*1260*/  LDC.64 R4, c[0x0][0xa00] ;  /* 0x00028000ff047b82 */ /* 0x000e620000000a00 */
[----:B------:R-:W-:Y:S01]  /*1270*/  ULDC.64 UR4, c[0x0][0x208] ;  /* 0x0000820000047ab9 */ /* 0x000fe20000000a00 */
[----:B-1----:R-:W-:-:S05]  /*1280*/  IMAD.WIDE R4, R28, 0x4, R4 ;  /* 0x000000041c047825 */ /* 0x002fca00078e0204 */
[----:B------:R-:W2:Y:S04]  /*1290*/  LDG.E R3, desc[UR4][R4.64] ;  /* 0x0000000404037981 */ /* 0x000ea8000c1e1900 */
[----:B------:R-:W2:Y:S02]  /*12a0*/  LDG.E R6, desc[UR4][R4.64+0x4] ;  /* 0x0000040404067981 */ /* 0x000ea4000c1e1900 */
[----:B--2---:R-:W-:-:S05]  /*12b0*/  IMAD.IADD R15, R6, 0x1, -R3 ;  /* 0x00000001060f7824 */ /* 0x004fca00078e0a03 */
[----:B------:R1:W-:Y:S02]  /*12c0*/  STL [R1+0x1c], R15 ;  /* 0x00001c0f01007387 */ /* 0x0003e40000100800 */
.L_x_1154:
[----:B------:R-:W2:Y:S01]  /*12d0*/  LDL R14, [R1+0x5c] ;  /* 0x00005c00010e7983 */ /* 0x000ea20000100800 */
[----:B------:R-:W-:-:S03]  /*12e0*/  ULDC.64 UR4, c[0x0][0xa20] ;  /* 0x0002880000047ab9 */ /* 0x000fc60000000a00 */
[----:B------:R-:W3:Y:S01]  /*12f0*/  LDL R27, [R1+0x60] ;  /* 0x00006000011b7983 */ /* 0x000ee20000100800 */
[----:B------:R-:W-:-:S04]  /*1300*/  ISETP.NE.U32.AND P1, PT, RZ, UR4, PT ;  /* 0x00000004ff007c0c */ /* 0x000fc8000bf25070 */
[----:B------:R-:W-:Y:S01]  /*1310*/  ISETP.NE.AND.EX P1, PT, RZ, UR5, PT, P1 ;  /* 0x00000005ff007c0c */ /* 0x000fe2000bf25310 */
[----:B--2---:R2:W-:Y:S04]  /*1320*/  STL [R1+0x88], R14 ;  /* 0x0000880e01007387 */ /* 0x0045e80000100800 */
[----:B---3--:R2:W-:Y:S04]  /*1330*/  STL [R1+0x80], R27 ;  /* 0x0000801b01007387 */ /* 0x0085e80000100800 */
[----:B------:R2:W-:Y:S04]  /*1340*/  STL [R1+0x84], R28 ;  /* 0x0000841c01007387 */ /* 0x0005e80000100800 */
[----:B------:R-:W-:Y:S05]  /*1350*/  @!P1 BRA `(.L_x_1155) ;  /* 0x0000000000149947 */ /* 0x000fea0003800000 */
[----:B------:R-:W3:Y:S01]  /*1360*/  LDC.64 R4, c[0x0][0xa20] ;  /* 0x00028800ff047b82 */ /* 0x000ee20000000a00 */
[----:B------:R-:W-:Y:S01]  /*1370*/  ULDC.64 UR4, c[0x0][0x208] ;  /* 0x0000820000047ab9 */ /* 0x000fe20000000a00 */
[----:B---3--:R-:W-:-:S05]  /*1380*/  IMAD.WIDE R4, R28, 0x4, R4 ;  /* 0x000000041c047825 */ /* 0x008fca00078e0204 */
[----:B------:R3:W5:Y:S01]  /*1390*/  LDG.E R25, desc[UR4][R4.64] ;  /* 0x0000000404197981 */ /* 0x000762000c1e1900 */
[----:B------:R-:W-:Y:S05]  /*13a0*/  BRA `(.L_x_1156) ;  /* 0x0000000000147947 */ /* 0x000fea0003800000 */
.L_x_1155:
[----:B------:R-:W-:Y:S05]  /*13b0*/  @!P0 BRA `(.L_x_1156) ;  /* 0x0000000000108947 */ /* 0x000fea0003800000 */
[----:B------:R-:W-:Y:S02]  /*13c0*/  ULDC.64 UR4, c[0x0][0x208] ;  /* 0x0000820000047ab9 */ /* 0x000fe40000000a00 */
[----:B------:R-:W3:Y:S04]  /*13d0*/  LDG.E R4, desc[UR4][R8.64] ;  /* 0x0000000408047981 */ /* 0x000ee8000c1e1900 */
[----:B------:R-:W3:Y:S02]  /*13e0*/  LDG.E R25, desc[UR4][R8.64+0x4] ;  /* 0x0000040408197981 */ /* 0x000ee4000c1e1900 */
[----:B---3--:R-:W-:-:S07]  /*13f0*/  IMAD.IADD R25, R25, 0x1, -R4 ;  /* 0x0000000119197824 */ /* 0x008fce00078e0a04 */
.L_x_1156:
[----:B------:R-:W-:Y:S01]  /*1400*/  ULDC.64 UR4, c[0x0][0xa10] ;  /* 0x0002840000047ab9 */ /* 0x000fe20000000a00 */
[----:B------:R-:W-:Y:S01]  /*1410*/  ULDC.64 UR6, c[0x0][0x208] ;  /* 0x0000820000067ab9 */ /* 0x000fe20000000a00 */
[----:B------:R-:W-:Y:S01]  /*1420*/  ISETP.NE.U32.AND P0, PT, RZ, UR4, PT ;  /* 0x00000004ff007c0c */ /* 0x000fe2000bf05070 */
[----:B0-----:R-:W0:Y:S03]  /*1430*/  LDC.64 R10, c[0x0][0x9e0] ;  /* 0x00027800ff0a7b82 */ /* 0x001e260000000a00 */
[----:B------:R-:W-:Y:S01]  /*1440*/  ISETP.NE.AND.EX P0, PT, RZ, UR5, PT, P0 ;  /* 0x00000005ff007c0c */ /* 0x000fe2000bf05300 */
[----:B------:R-:W-:Y:S02]  /*1450*/  ULDC.64 UR4, c[0x0][0xa30] ;  /* 0x00028c0000047ab9 */ /* 0x000fe40000000a00 */
[----:B------:R-:W-:-:S04]  /*1460*/  ISETP.NE.U32.AND P1, PT, RZ, UR4, PT ;  /* 0x00000004ff007c0c */ /* 0x000fc8000bf25070 */
[----:B------:R-:W-:-:S06]  /*1470*/  ISETP.NE.AND.EX P1, PT, RZ, UR5, PT, P1 ;  /* 0x00000005ff007c0c */ /* 0x000fcc000bf25310 */
[----:B---3--:R-:W3:Y:S08]  /*1480*/  @P0 LDC.64 R4, c[0x0][0xa10] ;  /* 0x00028400ff040b82 */ /* 0x008ef00000000a00 */
[----:B------:R-:W4:Y:S01]  /*1490*/  @P1 LDC.64 R6, c[0x0][0xa30] ;  /* 0x00028c00ff061b82 */ /* 0x000f220000000a00 */
[----:B---3--:R-:W-:-:S05]  /*14a0*/  @P0 IMAD.WIDE R4, R28, 0x4, R4 ;  /* 0x000000041c040825 */ /* 0x008fca00078e0204 */
[----:B------:R-:W3:Y:S04]  /*14b0*/  @P0 LDG.E R3, desc[UR6][R4.64] ;  /* 0x0000000604030981 */ /* 0x000ee8000c1e1900 */
[----:B------:R-:W3:Y:S01]  /*14c0*/  @P0 LDG.E R8, desc[UR6][R4.64+0x4] ;  /* 0x0000040604080981 */ /* 0x000ee2000c1e1900 */
[----:B-----5:R-:W-:Y:S02]  /*14d0*/  IMAD.IADD R13, R25, 0x1, -R0 ;  /* 0x00000001190d7824 */ /* 0x020fe400078e0a00 */
[----:B------:R-:W-:Y:S02]  /*14e0*/  IMAD.MOV.U32 R124, RZ, RZ, R25 ;  /* 0x000000ffff7c7224 */ /* 0x000fe400078e0019 */
[----:B----4-:R-:W-:-:S05]  /*14f0*/  @P1 IMAD.WIDE R6, R28, 0x4, R6 ;  /* 0x000000041c061825 */ /* 0x010fca00078e0206 */
[----:B------:R4:W5:Y:S01]  /*1500*/  @P1 LDG.E R124, desc[UR6][R6.64] ;  /* 0x00000006067c1981 */ /* 0x000962000c1e1900 */
[----:B0-----:R-:W-:Y:S02]  /*1510*/  ISETP.GE.AND P1, PT, R11, 0x1, PT ;  /* 0x000000010b00780c */ /* 0x001fe40003f26270 */
[----:B------:R-:W-:Y:S01]  /*1520*/  LEA R0, R14, 0x80, 0x7 ;  /* 0x000000800e007811 */ /* 0x000fe200078e38ff */
[----:B---3--:R-:W-:Y:S02]  /*1530*/  @P0 IMAD.IADD R2, R8, 0x1, -R3 ;  /* 0x0000000108020824 */ /* 0x008fe400078e0a03 */
[----:B------:R-:W-:Y:S02]  /*1540*/  IMAD.MOV.U32 R8, RZ, RZ, RZ ;  /* 0x000000ffff087224 */ /* 0x000fe400078e00ff */
[----:B------:R-:W-:-:S04]  /*1550*/  IMAD.IADD R12, R13, 0x1, R2 ;  /* 0x000000010d0c7824 */ /* 0x000fc800078e0202 */
[C---:B------:R-:W-:Y:S01]  /*1560*/  VIADD R9, R12.reuse, 0xdf ;  /* 0x000000df0c097836 */ /* 0x040fe20000000000 */
[----:B------:R4:W-:Y:S01]  /*1570*/  STL [R1+0x18], R12 ;  /* 0x0000180c01007387 */ /* 0x0009e20000100800 */
[----:B------:R-:W-:Y:S02]  /*1580*/  IADD3 R3, R12, R0, -R15 ;  /* 0x000000000c037210 */ /* 0x000fe40007ffe80f */
[----:B------:R-:W-:-:S04]  /*1590*/  IMAD.HI R8, R9, -0x6db6db6d, R8 ;  /* 0x9249249309087827 */ /* 0x000fc800078e0208 */
[----:B------:R-:W-:Y:S01]  /*15a0*/  IMAD.IADD R4, R3, 0x1, R10 ;  /* 0x0000000103047824 */ /* 0x000fe200078e020a */
[----:B------:R-:W-:-:S04]  /*15b0*/  SHF.R.U32.HI R139, RZ, 0x1f, R8 ;  /* 0x0000001fff8b7819 */ /* 0x000fc80000011608 */
[----:B------:R-:W-:Y:S01]  /*15c0*/  LEA.HI.SX32 R139, R8, R139, 0x19 ;  /* 0x0000008b088b7211 */ /* 0x000fe200078fcaff */
[----:B----4-:R-:W-:Y:S06]  /*15d0*/  @!P1 BRA `(.L_x_1157) ;  /* 0x0000000000489947 */ /* 0x010fec0003800000 */
[C---:B------:R-:W-:Y:S01]  /*15e0*/  ISETP.GT.AND P0, PT, R3.reuse, RZ, PT ;  /* 0x000000ff0300720c */ /* 0x040fe20003f04270 */
[----:B------:R-:W-:Y:S01]  /*15f0*/  BSSY B0, `(.L_x_1158) ;  /* 0x000000e000007945 */ /* 0x000fe20003800000 */
[----:B------:R-:W-:-:S11]  /*1600*/  VIADD R0, R3, 0xffffffff ;  /* 0xffffffff03007836 */ /* 0x000fd60000000000 */
        /* <DEDUP_REMOVED lines=8> */
.L_x_1159:
[----:B------:R-:W-:-:S13]  /*1690*/  ISETP.NE.AND P0, PT, R11, 0x1, PT ;  /* 0x000000010b00780c */ /* 0x000fda0003f05270 */
[----:B------:R-:W0:Y:S02]  /*16a0*/  @P0 LDC.64 R6, c[0x0][0x9e8] ;  /* 0x00027a00ff060b82 */ /* 0x000e240000000a00 */
[----:B0-----:R-:W-:-:S05]  /*16b0*/  @P0 IMAD.HI.U32 R6, R0, R6, RZ ;  /* 0x0000000600060227 */ /* 0x001fca00078e00ff */
[----:B------:R-:W-:-:S07]  /*16c0*/  @P0 SHF.R.U32.HI R0, RZ, R7, R6 ;  /* 0x00000007ff000219 */ /* 0x000fce0000011606 */
.L_x_1160:
[----:B------:R-:W-:Y:S05]  /*16d0*/  BSYNC B0 ;  /* 0x0000000000007941 */ /* 0x000fea0003800000 */
.L_x_1158:
[----:B------:R-:W-:-:S05]  /*16e0*/  IMAD R3, R0, R11, R11 ;  /* 0x0000000b00037224 */ /* 0x000fca00078e020b */
[----:B------:R-:W-:-:S07]  /*16f0*/  VIMNMX R4, R4, R3, PT ;  /* 0x0000000304047248 */ /* 0x000fce0003fe0100 */
.L_x_1157:
[----:B------:R-:W-:Y:S01]  /*1700*/  IMAD R0, R14, 0x80, -R15 ;  /* 0x000000800e007824 */ /* 0x000fe200078e0a0f */
[----:B------:R-:W-:-:S03]  /*1710*/  ULDC UR4, c[0x0][0x9dc] ;  /* 0x0002770000047ab9 */ /* 0x000fc60000000800 */
[----:B------:R-:W-:-:S04]  /*1720*/  IMAD.IADD R0, R12, 0x1, R0 ;  /* 0x000000010c007824 */ /* 0x000fc800078e0200 */
[----:B------:R-:W-:Y:S01]  /*1730*/  VIADD R7, R0, -UR4 ;  /* 0x8000000400077c36 */ /* 0x000fe20008000000 */
[----:B------:R-:W-:Y:S06]  /*1740*/  @!P1 BRA `(.L_x_1161) ;  /* 0x0000000000449947 */ /* 0x000fec0003800000 */
[----:B------:R-:W-:Y:S01]  /*1750*/  ISETP.GT.AND P0, PT, R0, -0x1, PT ;  /* 0xffffffff0000780c */ /* 0x000fe20003f04270 */
[----:B------:R-:W-:-:S12]  /*1760*/  BSSY B0, `(.L_x_1162) ;  /* 0x000000d000007945 */ /* 0x000fd80003800000 */
        /* <DEDUP_REMOVED lines=8> */
.L_x_1163:
[----:B------:R-:W-:-:S13]  /*17f0*/  ISETP.NE.AND P0, PT, R11, 0x1, PT ;  /* 0x000000010b00780c */ /* 0x000fda0003f05270 */
[----:B------:R-:W0:Y:S02]  /*1800*/  @P0 LDC.64 R8, c[0x0][0x9e8] ;  /* 0x00027a00ff080b82 */ /* 0x000e240000000a00 */
[----:B0-----:R-:W-:-:S05]  /*1810*/  @P0 IMAD.HI.U32 R6, R0, R8, RZ ;  /* 0x0000000800060227 */ /* 0x001fca00078e00ff */
[----:B------:R-:W-:-:S07]  /*1820*/  @P0 SHF.R.U32.HI R0, RZ, R9, R6 ;  /* 0x00000009ff000219 */ /* 0x000fce0000011606 */
.L_x_1164:
[----:B------:R-:W-:Y:S05]  /*1830*/  BSYNC B0 ;  /* 0x0000000000007941 */ /* 0x000fea0003800000 */
.L_x_1162:
[----:B------:R-:W-:-:S05]  /*1840*/  IMAD R0, R0, R11, RZ ;  /* 0x0000000b00007224 */ /* 0x000fca00078e02ff */
[----:B------:R-:W-:-:S07]  /*1850*/  VIMNMX R7, R7, R0, !PT ;  /* 0x0000000007077248 */ /* 0x000fce0007fe0100 */
.L_x_1161:
[----:B------:R-:W-:Y:S02]  /*1860*/  VIADD R5, R4, 0xdf ;  /* 0x000000df04057836 */ /* 0x000fe40000000000 */
[----:B------:R-:W-:Y:S02]  /*1870*/  IMAD.MOV.U32 R6, RZ, RZ, RZ ;  /* 0x000000ffff067224 */ /* 0x000fe400078e00ff */
[----:B------:R-:W-:Y:S02]  /*1880*/  IMAD.MOV.U32 R4, RZ, RZ, RZ ;  /* 0x000000ffff047224 */ /* 0x000fe400078e00ff */
[----:B------:R-:W-:-:S04]  /*1890*/  IMAD.HI R7, R7, -0x6db6db6d, R6 ;  /* 0x9249249307077827 */ /* 0x000fc800078e0206 */
[----:B------:R-:W-:Y:S01]  /*18a0*/  IMAD.HI R4, R5, -0x6db6db6d, R4 ;  /* 0x9249249305047827 */ /* 0x000fe200078e0204 */
[----:B------:R-:W-:-:S04]  /*18b0*/  SHF.R.U32.HI R0, RZ, 0x1f, R7 ;  /* 0x0000001fff007819 */ /* 0x000fc80000011607 */
[----:B------:R-:W-:Y:S02]  /*18c0*/  SHF.R.U32.HI R3, RZ, 0x1f, R4 ;  /* 0x0000001fff037819 */ /* 0x000fe40000011604 */
[----:B------:R-:W-:Y:S02]  /*18d0*/  LEA.HI.SX32 R0, R7, R0, 0x19 ;  /* 0x0000000007007211 */ /* 0x000fe400078fcaff */
[----:B------:R-:W-:Y:S02]  /*18e0*/  LEA.HI.SX32 R4, R4, R3, 0x19 ;  /* 0x0000000304047211 */ /* 0x000fe400078fcaff */
[----:B------:R-:W-:Y:S02]  /*18f0*/  VIMNMX R0, RZ, R0, !PT ;  /* 0x00000000ff007248 */ /* 0x000fe40007fe0100 */
[----:B------:R-:W-:-:S03]  /*1900*/  VIMNMX R4, R139, R4, PT ;  /* 0x000000048b047248 */ /* 0x000fc60003fe0100 */
[--C-:B------:R-:W-:Y:S02]  /*1910*/  IMAD R0, R0, 0xe0, -R13.reuse ;  /* 0x000000e000007824 */ /* 0x100fe400078e0a0d */
[----:B------:R-:W-:-:S03]  /*1920*/  IMAD R3, R4, 0xe0, -R13 ;  /* 0x000000e004037824 */ /* 0x000fc600078e0a0d */
[----:B------:R-:W-:Y:S02]  /*1930*/  VIMNMX R0, RZ, R0, !PT ;  /* 0x00000000ff007248 */ /* 0x000fe40007fe0100 */
[----:B------:R-:W-:Y:S02]  /*1940*/  VIMNMX R3, R3, R2, PT ;  /* 0x0000000203037248 */ /* 0x000fe40003fe0100 */
[----:B------:R-:W-:Y:S02]  /*1950*/  SHF.R.U32.HI R110, RZ, 0x5, R0 ;  /* 0x00000005ff6e7819 */ /* 0x000fe40000011600 */
[----:B------:R-:W-:-:S03]  /*1960*/  ISETP.GT.AND P0, PT, R3, R0, PT ;  /* 0x000000000300720c */ /* 0x000fc60003f04270 */
[----:B------:R-:W-:-:S04]  /*1970*/  IMAD.WIDE.U32 R110, R110, 0x24924925, RZ ;  /* 0x249249256e6e7825 */ /* 0x000fc800078e00ff */
[----:B------:R-:W-:-:S04]  /*1980*/  IMAD.MOV.U32 R110, RZ, RZ, R111 ;  /* 0x000000ffff6e7224 */ /* 0x000fc800078e006f */
[----:B------:R-:W-:Y:S02]  /*1990*/  IMAD.MOV.U32 R24, RZ, RZ, R110 ;  /* 0x000000ffff187224 */ /* 0x000fe400078e006e */
[----:B------:R-:W-:Y:S02]  /*19a0*/  @P0 VIADD R5, R3, 0xdf ;  /* 0x000000df03050836 */ /* 0x000fe40000000000 */
[----:B------:R-:W-:-:S04]  /*19b0*/  @P0 IMAD.MOV.U32 R4, RZ, RZ, RZ ;  /* 0x000000ffff040224 */ /* 0x000fc800078e00ff */
[----:B------:R-:W-:-:S05]  /*19c0*/  @P0 IMAD.HI R4, R5, -0x6db6db6d, R4 ;  /* 0x9249249305040827 */ /* 0x000fca00078e0204 */
[----:B------:R-:W-:-:S04]  /*19d0*/  @P0 SHF.R.U32.HI R3, RZ, 0x1f, R4 ;  /* 0x0000001fff030819 */ /* 0x000fc80000011604 */
[----:B------:R-:W-:Y:S02]  /*19e0*/  @P0 LEA.HI.SX32 R24, R4, R3, 0x19 ;  /* 0x0000000304180211 */ /* 0x000fe400078fcaff */
[----:B------:R-:W-:Y:S02]  /*19f0*/  PLOP3.LUT P0, PT, PT, PT, PT, 0x80, 0x0 ;  /* 0x000000000000781c */ /* 0x000fe40003f0f070 */
[----:B------:R-:W-:-:S13]  /*1a00*/  ISETP.GT.AND P1, PT, R24, R110, PT ;  /* 0x0000006e1800720c */ /* 0x000fda0003f24270 */
[----:B------:R-:W-:Y:S05]  /*1a10*/  @!P1 BRA `(.L_x_1165) ;  /* 0x000000ac00509947 */ /* 0x000fea0003800000 */
        /* <DEDUP_REMOVED lines=8> */
[----:B-12---:R0:W1:Y:S01]  /*1aa0*/  LDC.64 R14, c[0x4][R0] ;  /* 0x01000000000e7b82 */ /* 0x0060620000000a00 */
        /* <DEDUP_REMOVED lines=10> */
[----:B-1---5:R-:W-:Y:S05]  /*1b50*/  CALL.ABS.NOINC R14 ;  /* 0x000000000e007343 */ /* 0x022fea0003c00000 */
.L_x_1167:
[----:B------:R-:W-:Y:S05]  /*1b60*/  BSYNC B6 ;  /* 0x0000000000067941 */ /* 0x000fea0003800000 */
.L_x_1166:
        /* <DEDUP_REMOVED lines=20> */
.L_x_1169:
[----:B------:R-:W-:Y:S05]  /*1cb0*/  BSYNC B6 ;  /* 0x0000000000067941 */ /* 0x000fea0003800000 */
.L_x_1168:
[----:B------:R-:W-:Y:S01]  /*1cc0*/  ULDC.64 UR4, c[0x0][0x9f8] ;  /* 0x00027e0000047ab9 */ /* 0x000fe20000000a00 */
[----:B------:R-:W-:Y:S01]  /*1cd0*/  IMAD.MOV.U32 R6, RZ, RZ, R28 ;  /* 0x000000ffff067224 */ /* 0x000fe200078e001c */
[----:B------:R-:W-:Y:S01]  /*1ce0*/  ISETP.NE.U32.AND P0, PT, RZ, UR4, PT ;  /* 0x00000004ff007c0c */ /* 0x000fe2000bf05070 */
[----:B------:R-:W-:Y:S01]  /*1cf0*/  ULDC.64 UR6, c[0x0][0x208] ;  /* 0x0000820000067ab9 */ /* 0x000fe20000000a00 */
[----:B------:R-:W3:Y:S01]  /*1d00*/  LDL R48, [R1+0x70] ;  /* 0x0000700001307983 */ /* 0x000ee20000100800 */
[----:B------:R-:W0:Y:S01]  /*1d10*/  LDC R0, c[0x0][0x428] ;  /* 0x00010a00ff007b82 */ /* 0x000e220000000800 */
[----:B------:R-:W-:-:S07]  /*1d20*/  ISETP.NE.AND.EX P0, PT, RZ, UR5, PT, P0 ;  /* 0x00000005ff007c0c */ /* 0x000fce000bf05300 */
[----:B------:R-:W4:Y:S01]  /*1d30*/  LDC.64 R36, c[0x0][0x2f0] ;  /* 0x0000bc00ff247b82 */ /* 0x000f220000000a00 */
[----:B------:R-:W3:Y:S01]  /*1d40*/  LDL R47, [R1+0x74] ;  /* 0x00007400012f7983 */ /* 0x000ee20000100800 */
[----:B------:R-:W-:Y:S01]  /*1d50*/  IMAD.IADD R95, R26, 0x1, R25 ;  /* 0x000000011a5f7824 */ /* 0x000fe200078e0219 */
[----:B------:R-:W-:Y:S02]  /*1d60*/  ULDC.64 UR4, c[0x0][0x2f8] ;  /* 0x0000be0000047ab9 */ /* 0x000fe40000000a00 */
[----:B------:R-:W3:Y:S03]  /*1d70*/  LDL R46, [R1+0x7c] ;  /* 0x00007c00012e7983 */ /* 0x000ee60000100800 */
[----:B------:R-:W1:Y:S01]  /*1d80*/  @P0 LDC.64 R4, c[0x0][0x9f8] ;  /* 0x00027e00ff040b82 */ /* 0x000e620000000a00 */
[----:B------:R-:W3:Y:S01]  /*1d90*/  LDL R44, [R1+0x78] ;  /* 0x00007800012c7983 */ /* 0x000ee20000100800 */
[----:B------:R-:W2:Y:S01]  /*1da0*/  S2R R20, SR_TID.X ;  /* 0x0000000000147919 */ /* 0x000ea20000002100 */
[----:B------:R-:W-:-:S05]  /*1db0*/  IMAD.MOV.U32 R3, RZ, RZ, R27 ;  /* 0x000000ffff037224 */ /* 0x000fca00078e001b */
[----:B------:R-:W2:Y:S08]  /*1dc0*/  LDC.64 R92, c[0x0][0x3e8] ;  /* 0x0000fa00ff5c7b82 */ /* 0x000eb00000000a00 */
[----:B------:R-:W2:Y:S01]  /*1dd0*/  LDC R123, c[0x0][0x3d4] ;  /* 0x0000f500ff7b7b82 */ /* 0x000ea20000000800 */
[----:B-1----:R-:W-:-:S07]  /*1de0*/  @P0 IMAD.WIDE R4, R28, 0x4, R4 ;  /* 0x000000041c040825 */ /* 0x002fce00078e0204 */
[----:B------:R-:W1:Y:S01]  /*1df0*/  LDC.64 R86, c[0x0][0x3d8] ;  /* 0x0000f600ff567b82 */ /* 0x000e620000000a00 */
[----:B------:R2:W3:Y:S01]  /*1e00*/  @P0 LDG.E R6, desc[UR6][R4.64] ;  /* 0x0000000604060981 */ /* 0x0004e2000c1e1900 */
[----:B0-----:R-:W-:Y:S01]  /*1e10*/  ISETP.NE.AND P0, PT, R0, 0x1, PT ;  /* 0x000000010000780c */ /* 0x001fe20003f05270 */
[----:B------:R-:W-:Y:S01]  /*1e20*/  ULDC.64 UR6, c[0x0][0xa08] ;  /* 0x0002820000067ab9 */ /* 0x000fe20000000a00 */
[----:B------:R-:W-:Y:S02]  /*1e30*/  SHF.R.S32.HI R21, RZ, 0x1f, R95 ;  /* 0x0000001fff157819 */ /* 0x000fe4000001145f */
[----:B------:R-:W-:Y:S02]  /*1e40*/  SHF.R.S32.HI R23, RZ, 0x1f, R22 ;  /* 0x0000001fff177819 */ /* 0x000fe40000011416 */
[----:B------:R-:W-:Y:S01]  /*1e50*/  SHF.R.S32.HI R229, RZ, 0x1f, R228 ;  /* 0x0000001fffe57819 */ /* 0x000fe200000114e4 */
[-C--:B----4-:R-:W-:Y:S01]  /*1e60*/  IMAD R8, R21, R36.reuse, RZ ;  /* 0x0000002415087224 */ /* 0x090fe200078e02ff */
[----:B--2---:R-:W-:Y:S01]  /*1e70*/  SHF.R.U32.HI R20, RZ, 0x7, R20 ;  /* 0x00000007ff147819 */ /* 0x004fe20000011614 */
[----:B------:R-:W-:Y:S01]  /*1e80*/  IMAD.WIDE.U32 R4, R95, R36, RZ ;  /* 0x000000245f047225 */ /* 0x000fe200078e00ff */
[----:B------:R-:W-:-:S02]  /*1e90*/  SHF.R.S32.HI R26, RZ, 0x1f, R230 ;  /* 0x0000001fff1a7819 */ /* 0x000fc400000114e6 */
[----:B------:R-:W-:Y:S01]  /*1ea0*/  ISETP.NE.AND P6, PT, R20, 0x1, PT ;  /* 0x000000011400780c */ /* 0x000fe20003fc5270 */
[----:B------:R-:W0:Y:S01]  /*1eb0*/  @P0 LDC R0, c[0x0][0x42c] ;  /* 0x00010b00ff000b82 */ /* 0x000e220000000800 */
[----:B------:R-:W-:Y:S01]  /*1ec0*/  ISETP.GE.AND P1, PT, R22, R123, PT ;  /* 0x0000007b1600720c */ /* 0x000fe20003f26270 */
[----:B------:R-:W-:Y:S01]  /*1ed0*/  IMAD.WIDE.U32 R10, R230, R92, R22 ;  /* 0x0000005ce60a7225 */ /* 0x000fe200078e0016 */
[----:B------:R-:W-:-:S03]  /*1ee0*/  SHF.L.U64.HI R97, R36, 0x6, R37 ;  /* 0x0000000624617819 */ /* 0x000fc60000010225 */
[----:B------:R-:W-:Y:S01]  /*1ef0*/  IMAD.SHL.U32 R96, R36, 0x40, RZ ;  /* 0x0000004024607824 */ /* 0x000fe200078e00ff */
[--C-:B-1----:R-:W-:Y:S01]  /*1f00*/  SHF.L.U64.HI R15, R86, 0x6, R87.reuse ;  /* 0x00000006560f7819 */ /* 0x102fe20000010257 */
[----:B------:R-:W1:Y:S01]  /*1f10*/  @P0 LDC R7, c[0x0][0x430] ;  /* 0x00010c00ff070b82 */ /* 0x000e620000000800 */
[----:B------:R-:W-:Y:S01]  /*1f20*/  VIADD R138, R20, 0x8 ;  /* 0x00000008148a7836 */ /* 0x000fe20000000000 */
[----:B------:R-:W-:Y:S01]  /*1f30*/  SHF.L.U64.HI R14, R86, 0x7, R87 ;  /* 0x00000007560e7819 */ /* 0x000fe20000010257 */
[C---:B------:R-:W-:Y:S02]  /*1f40*/  VIADD R30, R230.reuse, 0x40 ;  /* 0x00000040e61e7836 */ /* 0x040fe40000000000 */
[C---:B------:R-:W-:Y:S02]  /*1f50*/  VIADD R28, R230.reuse, 0x80 ;  /* 0x00000080e61c7836 */ /* 0x040fe40000000000 */
[----:B------:R-:W-:Y:S02]  /*1f60*/  VIADD R25, R230, 0xc0 ;  /* 0x000000c0e6197836 */ /* 0x000fe40000000000 */
[----:B------:R-:W-:-:S02]  /*1f70*/  IMAD R33, R93, 0xe0, RZ ;  /* 0x000000e05d217824 */ /* 0x000fc400078e02ff */
[C---:B------:R-:W-:Y:S01]  /*1f80*/  IMAD.WIDE.U32 R132, R36.reuse, 0xe0, RZ ;  /* 0x000000e024847825 */ /* 0x040fe200078e00ff */
[----:B------:R-:W-:Y:S02]  /*1f90*/  SHF.R.S32.HI R130, RZ, 0x1f, R25 ;  /* 0x0000001fff827819 */ /* 0x000fe40000011419 */
[----:B------:R-:W-:Y:S01]  /*1fa0*/  SHF.L.U64.HI R122, R36, 0x7, R37 ;  /* 0x00000007247a7819 */ /* 0x000fe20000010225 */
[----:B------:R-:W-:Y:S01]  /*1fb0*/  IMAD R117, R87, 0xe0, RZ ;  /* 0x000000e057757824 */ /* 0x000fe200078e02ff */
[----:B------:R-:W-:Y:S01]  /*1fc0*/  SHF.R.S32.HI R131, RZ, 0x1f, R28 ;  /* 0x0000001fff837819 */ /* 0x000fe2000001141c */
[----:B0-----:R-:W-:-:S04]  /*1fd0*/  @P0 IMAD.HI.U32 R0, R27, R0, RZ ;  /* 0x000000001b000227 */ /* 0x001fc800078e00ff */
[----:B------:R-:W-:Y:S01]  /*1fe0*/  IMAD.MOV.U32 R90, RZ, RZ, R10 ;  /* 0x000000ffff5a7224 */ /* 0x000fe200078e000a */
[----:B-1----:R-:W-:Y:S01]  /*1ff0*/  @P0 SHF.R.U32.HI R3, RZ, R7, R0 ;  /* 0x00000007ff030219 */ /* 0x002fe20000011600 */
[----:B------:R-:W-:Y:S01]  /*2000*/  IMAD R7, R95, R37, R8 ;  /* 0x000000255f077224 */ /* 0x000fe200078e0208 */
[----:B------:R-:W-:Y:S02]  /*2010*/  ISETP.NE.U32.AND P0, PT, RZ, UR6, PT ;  /* 0x00000006ff007c0c */ /* 0x000fe4000bf05070 */
[----:B------:R-:W-:Y:S01]  /*2020*/  SHF.R.S32.HI R9, RZ, 0x1f, R3 ;  /* 0x0000001fff097819 */ /* 0x000fe20000011403 */
[----:B------:R-:W-:Y:S01]  /*2030*/  IMAD.IADD R5, R5, 0x1, R7 ;  /* 0x0000000105057824 */ /* 0x000fe200078e0207 */
[----:B------:R-:W-:-:S03]  /*2040*/  ISETP.NE.AND.EX P0, PT, RZ, UR7, PT, P0 ;  /* 0x00000007ff007c0c */ /* 0x000fc6000bf05300 */
[----:B------:R-:W-:Y:S02]  /*2050*/  IMAD R8, R9, UR4, RZ ;  /* 0x0000000409087c24 */ /* 0x000fe4000f8e02ff */
[----:B------:R-:W-:-:S04]  /*2060*/  IMAD.WIDE.U32 R4, R3, UR4, R4 ;  /* 0x0000000403047c25 */ /* 0x000fc8000f8e0004 */
[----:B------:R-:W-:Y:S01]  /*2070*/  IMAD R7, R3, UR5, R8 ;  /* 0x0000000503077c24 */ /* 0x000fe2000f8e0208 */
[----:B------:R-:W-:-:S03]  /*2080*/  ULDC.64 UR4, c[0x0][0x300] ;  /* 0x0000c00000047ab9 */ /* 0x000fc60000000a00 */
[----:B------:R-:W-:Y:S02]  /*2090*/  IMAD.IADD R5, R5, 0x1, R7 ;  /* 0x0000000105057824 */ /* 0x000fe400078e0207 */
[-C--:B------:R-:W-:Y:S02]  /*20a0*/  IMAD R20, R26, R36.reuse, RZ ;  /* 0x000000241a147224 */ /* 0x080fe400078e02ff */
[----:B------:R-:W-:-:S04]  /*20b0*/  IMAD.WIDE.U32 R134, R230, R36, R96 ;  /* 0x00000024e6867225 */ /* 0x000fc800078e0060 */
[----:B------:R-:W-:-:S04]  /*20c0*/  IMAD R31, R230, R37, R20 ;  /* 0x00000025e61f7224 */ /* 0x000fc800078e0214 */
[----:B------:R-:W-:Y:S02]  /*20d0*/  IMAD.IADD R107, R31, 0x1, R135 ;  /* 0x000000011f6b7824 */ /* 0x000fe400078e0287 */
[----:B------:R-:W-:-:S04]  /*20e0*/  IMAD.WIDE.U32 R98, R230, R36, R22 ;  /* 0x00000024e6627225 */ /* 0x000fc800078e0016 */
[----:B------:R-:W-:Y:S01]  /*20f0*/  IMAD.IADD R106, R99, 0x1, R31 ;  /* 0x00000001636a7824 */ /* 0x000fe200078e021f */
[----:B---3--:R-:W-:Y:S02]  /*2100*/  SHF.R.S32.HI R0, RZ, 0x1f, R6 ;  /* 0x0000001fff007819 */ /* 0x008fe40000011406 */
[----:B------:R-:W-:Y:S02]  /*2110*/  SEL R7, R6, RZ, !P0 ;  /* 0x000000ff06077207 */ /* 0x000fe40004000000 */
[----:B------:R-:W-:-:S03]  /*2120*/  SEL R8, R0, RZ, !P0 ;  /* 0x000000ff00087207 */ /* 0x000fc60004000000 */
[----:B------:R-:W-:-:S04]  /*2130*/  IMAD.WIDE.U32 R38, R7, UR4, R4 ;  /* 0x0000000407267c25 */ /* 0x000fc8000f8e0004 */
[----:B------:R-:W-:-:S04]  /*2140*/  IMAD R0, R8, UR4, RZ ;  /* 0x0000000408007c24 */ /* 0x000fc8000f8e02ff */
[----:B------:R-:W-:Y:S01]  /*2150*/  IMAD R45, R7, UR5, R0 ;  /* 0x00000005072d7c24 */ /* 0x000fe2000f8e0200 */
[----:B------:R-:W-:Y:S05]  /*2160*/  @!P6 WARPSYNC.ALL ;  /* 0x000000000000e948 */ /* 0x000fea0003800000 */
[----:B------:R-:W-:Y:S02]  /*2170*/  ULDC.64 UR4, c[0x0][0x320] ;  /* 0x0000c80000047ab9 */ /* 0x000fe40000000a00 */
[----:B------:R-:W-:Y:S02]  /*2180*/  IMAD R0, R9, UR4, RZ ;  /* 0x0000000409007c24 */ /* 0x000fe4000f8e02ff */
[----:B------:R-:W-:-:S04]  /*2190*/  IMAD.WIDE.U32 R4, R3, UR4, R22 ;  /* 0x0000000403047c25 */ /* 0x000fc8000f8e0016 */
[----:B------:R-:W-:Y:S01]  /*21a0*/  IMAD R41, R3, UR5, R0 ;  /* 0x0000000503297c24 */ /* 0x000fe2000f8e0200 */
[----:B------:R-:W-:Y:S01]  /*21b0*/  ULDC.64 UR4, c[0x0][0x328] ;  /* 0x0000ca0000047ab9 */ /* 0x000fe20000000a00 */
[----:B------:R-:W-:Y:S02]  /*21c0*/  IMAD.MOV.U32 R40, RZ, RZ, R4 ;  /* 0x000000ffff287224 */ /* 0x000fe400078e0004 */
[----:B------:R-:W-:Y:S02]  /*21d0*/  IMAD R3, R8, UR4, RZ ;  /* 0x0000000408037c24 */ /* 0x000fe4000f8e02ff */
[----:B------:R-:W-:Y:S02]  /*21e0*/  IMAD.IADD R41, R5, 0x1, R41 ;  /* 0x0000000105297824 */ /* 0x000fe400078e0229 */
[----:B------:R-:W-:Y:S02]  /*21f0*/  IMAD R103, R7, UR5, R3 ;  /* 0x0000000507677c24 */ /* 0x000fe4000f8e0203 */
[----:B------:R-:W-:-:S02]  /*2200*/  IMAD R3, R26, R92, RZ ;  /* 0x0000005c1a037224 */ /* 0x000fc400078e02ff */
[----:B------:R-:W-:Y:S01]  /*2210*/  IMAD.WIDE.U32 R40, R7, UR4, R40 ;  /* 0x0000000407287c25 */ /* 0x000fe2000f8e0028 */
[C---:B------:R-:W-:Y:S01]  /*2220*/  IADD3 R94, P0, R230.reuse, R95, RZ ;  /* 0x0000005fe65e7210 */ /* 0x040fe20007f1e0ff */
[----:B------:R-:W-:Y:S02]  /*2230*/  ULDC UR4, c[0x0][0x2e4] ;  /* 0x0000b90000047ab9 */ /* 0x000fe40000000800 */
[----:B------:R-:W-:Y:S01]  /*2240*/  IMAD R91, R230, R93, R3 ;  /* 0x0000005de65b7224 */ /* 0x000fe200078e0203 */
[----:B------:R-:W-:Y:S01]  /*2250*/  SEL R3, R123, RZ, P1 ;  /* 0x000000ff7b037207 */ /* 0x000fe20000800000 */
[----:B------:R-:W-:Y:S02]  /*2260*/  IMAD R0, R26, R86, RZ ;  /* 0x000000561a007224 */ /* 0x000fe400078e02ff */
[----:B------:R-:W-:-:S04]  /*2270*/  IMAD.WIDE.U32 R6, R230, R92, R228 ;  /* 0x0000005ce6067225 */ /* 0x000fc800078e00e4 */
[----:B------:R-:W-:Y:S02]  /*2280*/  IMAD.IADD R3, R22, 0x1, R3 ;  /* 0x0000000116037824 */ /* 0x000fe400078e0203 */
[C---:B------:R-:W-:Y:S01]  /*2290*/  IMAD R13, R230.reuse, R87, R0 ;  /* 0x00000057e60d7224 */ /* 0x040fe200078e0200 */
[----:B------:R-:W-:Y:S01]  /*22a0*/  P2R R0, PR, RZ, 0x2 ;  /* 0x00000002ff007803 */ /* 0x000fe20000000000 */
[----:B------:R-:W-:Y:S01]  /*22b0*/  IMAD.WIDE.U32 R4, R230, R86, R228 ;  /* 0x00000056e6047225 */ /* 0x000fe200078e00e4 */
[----:B------:R-:W-:-:S03]  /*22c0*/  SHF.R.S32.HI R12, RZ, 0x1f, R3 ;  /* 0x0000001fff0c7819 */ /* 0x000fc60000011403 */
[----:B------:R-:W-:Y:S01]  /*22d0*/  IMAD.IADD R7, R7, 0x1, R91 ;  /* 0x0000000107077824 */ /* 0x000fe200078e025b */
[----:B------:R-:W-:Y:S01]  /*22e0*/  LEA.HI R32, R12, R3, RZ, 0x4 ;  /* 0x000000030c207211 */ /* 0x000fe200078f20ff */
[----:B------:R-:W-:Y:S01]  /*22f0*/  IMAD.IADD R91, R91, 0x1, R11 ;  /* 0x000000015b5b7824 */ /* 0x000fe200078e020b */
[----:B-----5:R-:W-:Y:S01]  /*2300*/  SHF.R.S32.HI R11, RZ, 0x1f, R124 ;  /* 0x0000001fff0b7819 */ /* 0x020fe2000001147c */
[----:B------:R-:W-:-:S04]  /*2310*/  IMAD.WIDE.U32 R8, R230, R86, R22 ;  /* 0x00000056e6087225 */ /* 0x000fc800078e0016 */
[----:B------:R-:W-:Y:S02]  /*2320*/  IMAD.IADD R5, R5, 0x1, R13 ;  /* 0x0000000105057824 */ /* 0x000fe400078e020d */
[----:B------:R-:W-:Y:S02]  /*2330*/  IMAD.IADD R9, R13, 0x1, R9 ;  /* 0x000000010d097824 */ /* 0x000fe400078e0209 */
[----:B------:R-:W-:Y:S02]  /*2340*/  IMAD R10, R11, R86, RZ ;  /* 0x000000560b0a7224 */ /* 0x000fe400078e02ff */
[----:B------:R-:W-:-:S04]  /*2350*/  IMAD.WIDE.U32 R88, R124, R92, R6 ;  /* 0x0000005c7c587225 */ /* 0x000fc800078e0006 */
[----:B------:R-:W-:Y:S01]  /*2360*/  IMAD R3, R11, R92, RZ ;  /* 0x0000005c0b037224 */ /* 0x000fe200078e02ff */
[----:B------:R-:W-:Y:S01]  /*2370*/  SHF.L.U64.HI R11, R92, 0x6, R93 ;  /* 0x000000065c0b7819 */ /* 0x000fe2000001025d */
[----:B------:R-:W-:-:S04]  /*2380*/  IMAD.WIDE.U32 R42, R124, R86, R4 ;  /* 0x000000567c2a7225 */ /* 0x000fc800078e0004 */
[----:B------:R-:W-:Y:S02]  /*2390*/  IMAD.SHL.U32 R6, R232, 0x80, RZ ;  /* 0x00000080e8067824 */ /* 0x000fe400078e00ff */
[----:B------:R-:W-:Y:S02]  /*23a0*/  IMAD.SHL.U32 R5, R30, 0x80, RZ ;  /* 0x000000801e057824 */ /* 0x000fe400078e00ff */
[----:B------:R-:W-:Y:S01]  /*23b0*/  IMAD.X R95, R26, 0x1, R21, P0 ;  /* 0x000000011a5f7824 */ /* 0x000fe200000e0615 */
[----:B------:R-:W-:Y:S01]  /*23c0*/  IADD3 R109, P0, R96, R134, RZ ;  /* 0x00000086606d7210 */ /* 0x000fe20007f1e0ff */
[----:B------:R-:W-:Y:S01]  /*23d0*/  IMAD R27, R124, R87, R10 ;  /* 0x000000577c1b7224 */ /* 0x000fe200078e020a */
[----:B------:R-:W-:Y:S01]  /*23e0*/  SHF.L.U64.HI R10, R92, 0x7, R93 ;  /* 0x000000075c0a7819 */ /* 0x000fe2000001025d */
[----:B------:R-:W-:Y:S01]  /*23f0*/  IMAD.WIDE.U32 R84, R124, R86, R8 ;  /* 0x000000567c547225 */ /* 0x000fe200078e0008 */
[----:B------:R-:W-:-:S03]  /*2400*/  LOP3.LUT R6, R6, 0x380, RZ, 0xc0, !PT ;  /* 0x0000038006067812 */ /* 0x000fc600078ec0ff */
[----:B------:R-:W-:Y:S02]  /*2410*/  IMAD R29, R124, R93, R3 ;  /* 0x0000005d7c1d7224 */ /* 0x000fe400078e0203 */
[C---:B------:R-:W-:Y:S02]  /*2420*/  IMAD.SHL.U32 R9, R92.reuse, 0x40, RZ ;  /* 0x000000405c097824 */ /* 0x040fe400078e00ff */
[----:B------:R-:W-:Y:S02]  /*2430*/  IMAD.SHL.U32 R8, R92, 0x80, RZ ;  /* 0x000000805c087824 */ /* 0x000fe400078e00ff */
[----:B------:R-:W-:Y:S01]  /*2440*/  IMAD.WIDE.U32 R90, R124, R92, R90 ;  /* 0x0000005c7c5a7225 */ /* 0x000fe200078e005a */
[----:B------:R-:W-:-:S03]  /*2450*/  LOP3.LUT R5, R5, 0x380, RZ, 0xc0, !PT ;  /* 0x0000038005057812 */ /* 0x000fc600078ec0ff */
[----:B------:R-:W-:Y:S02]  /*2460*/  IMAD.SHL.U32 R4, R28, 0x80, RZ ;  /* 0x000000801c047824 */ /* 0x000fe400078e00ff */
[----:B------:R-:W-:-:S04]  /*2470*/  IMAD.WIDE.U32 R92, R92, 0xe0, RZ ;  /* 0x000000e05c5c7825 */ /* 0x000fc800078e00ff */
[----:B------:R-:W-:Y:S02]  /*2480*/  IMAD.SHL.U32 R3, R25, 0x80, RZ ;  /* 0x0000008019037824 */ /* 0x000fe400078e00ff */
[----:B------:R-:W-:Y:S01]  /*2490*/  IMAD.X R108, R107, 0x1, R97, P0 ;  /* 0x000000016b6c7824 */ /* 0x000fe200000e0661 */
[----:B------:R-:W-:Y:S01]  /*24a0*/  IADD3 R115, P0, R109, R96, RZ ;  /* 0x000000606d737210 */ /* 0x000fe20007f1e0ff */
[----:B------:R-:W-:Y:S01]  /*24b0*/  IMAD.IADD R116, R93, 0x1, R33 ;  /* 0x000000015d747824 */ /* 0x000fe200078e0221 */
[----:B------:R-:W-:Y:S01]  /*24c0*/  LOP3.LUT R4, R4, 0x380, RZ, 0xc0, !PT ;  /* 0x0000038004047812 */ /* 0x000fe200078ec0ff */
[C---:B------:R-:W-:Y:S01]  /*24d0*/  IMAD.SHL.U32 R13, R86.reuse, 0x40, RZ ;  /* 0x00000040560d7824 */ /* 0x040fe200078e00ff */
[----:B------:R-:W-:Y:S01]  /*24e0*/  SHF.R.U32.HI R21, RZ, 0x3, R6 ;  /* 0x00000003ff157819 */ /* 0x000fe20000011606 */
[----:B------:R-:W-:Y:S01]  /*24f0*/  IMAD.SHL.U32 R12, R86, 0x80, RZ ;  /* 0x00000080560c7824 */ /* 0x000fe200078e00ff */
[----:B------:R-:W-:Y:S01]  /*2500*/  LOP3.LUT R34, R6, 0x70, R32, 0xf8, !PT ;  /* 0x0000007006227812 */ /* 0x000fe200078ef820 */
[----:B------:R-:W-:Y:S01]  /*2510*/  VIADD R7, R22, 0x40 ;  /* 0x0000004016077836 */ /* 0x000fe20000000000 */
[----:B------:R-:W-:-:S02]  /*2520*/  LOP3.LUT R3, R3, 0x380, RZ, 0xc0, !PT ;  /* 0x0000038003037812 */ /* 0x000fc400078ec0ff */
[----:B------:R-:W-:Y:S01]  /*2530*/  SHF.R.U32.HI R140, RZ, 0x3, R5 ;  /* 0x00000003ff8c7819 */ /* 0x000fe20000011605 */
[----:B------:R-:W-:Y:S01]  /*2540*/  IMAD R25, R37, 0xe0, RZ ;  /* 0x000000e025197824 */ /* 0x000fe200078e02ff */
[----:B------:R-:W-:Y:S01]  /*2550*/  LOP3.LUT R33, R5, 0x70, R32, 0xf8, !PT ;  /* 0x0000007005217812 */ /* 0x000fe200078ef820 */
[----:B------:R-:W-:Y:S01]  /*2560*/  IMAD.X R114, R108, 0x1, R97, P0 ;  /* 0x000000016c727824 */ /* 0x000fe200000e0661 */
[----:B------:R-:W-:Y:S01]  /*2570*/  SHF.R.U32.HI R142, RZ, 0x3, R4 ;  /* 0x00000003ff8e7819 */ /* 0x000fe20000011604 */
[----:B------:R-:W-:Y:S01]  /*2580*/  IMAD.WIDE.U32 R86, R86, 0xe0, RZ ;  /* 0x000000e056567825 */ /* 0x000fe200078e00ff */
[--C-:B------:R-:W-:Y:S02]  /*2590*/  LOP3.LUT R35, R4, 0x70, R32.reuse, 0xf8, !PT ;  /* 0x0000007004237812 */ /* 0x100fe400078ef820 */
[----:B------:R-:W-:Y:S02]  /*25a0*/  SHF.R.S32.HI R30, RZ, 0x4, R32 ;  /* 0x00000004ff1e7819 */ /* 0x000fe40000011420 */
[----:B------:R-:W-:-:S02]  /*25b0*/  LOP3.LUT R31, R32, 0xfffffff0, RZ, 0xc0, !PT ;  /* 0xfffffff0201f7812 */ /* 0x000fc400078ec0ff */
[----:B------:R-:W-:Y:S02]  /*25c0*/  LOP3.LUT R121, R34, R21, RZ, 0x3c, !PT ;  /* 0x0000001522797212 */ /* 0x000fe400078e3cff */
[----:B------:R-:W-:Y:S02]  /*25d0*/  SHF.R.U32.HI R141, RZ, 0x3, R3 ;  /* 0x00000003ff8d7819 */ /* 0x000fe40000011603 */
[----:B------:R-:W-:Y:S02]  /*25e0*/  LOP3.LUT R26, R6, 0x30, R22, 0xf8, !PT ;  /* 0x00000030061a7812 */ /* 0x000fe400078ef816 */
[----:B------:R-:W-:Y:S02]  /*25f0*/  LOP3.LUT R32, R3, 0x70, R32, 0xf8, !PT ;  /* 0x0000007003207812 */ /* 0x000fe400078ef820 */
[----:B------:R-:W-:Y:S01]  /*2600*/  LOP3.LUT R120, R33, R140, RZ, 0x3c, !PT ;  /* 0x0000008c21787212 */ /* 0x000fe200078e3cff */
[----:B------:R-:W-:Y:S01]  /*2610*/  IMAD.IADD R33, R39, 0x1, R45 ;  /* 0x0000000127217824 */ /* 0x000fe200078e022d */
[----:B------:R-:W-:Y:S01]  /*2620*/  IADD3 R34, P0, R38, R98, RZ ;  /* 0x0000006226227210 */ /* 0x000fe20007f1e0ff */
[----:B------:R-:W-:Y:S01]  /*2630*/  IMAD.IADD R20, R133, 0x1, R25 ;  /* 0x0000000185147824 */ /* 0x000fe200078e0219 */
[----:B------:R-:W-:-:S02]  /*2640*/  LOP3.LUT R119, R35, R142, RZ, 0x3c, !PT ;  /* 0x0000008e23777212 */ /* 0x000fc400078e3cff */
[----:B------:R-:W-:Y:S01]  /*2650*/  LOP3.LUT R25, R26, R21, RZ, 0x3c, !PT ;  /* 0x000000151a197212 */ /* 0x000fe200078e3cff */
[----:B------:R-:W-:Y:S01]  /*2660*/  IMAD.X R37, R106, 0x1, R33, P0 ;  /* 0x000000016a257824 */ /* 0x000fe200000e0621 */
[----:B------:R-:W-:Y:S02]  /*2670*/  LOP3.LUT R118, R32, R141, RZ, 0x3c, !PT ;  /* 0x0000008d20767212 */ /* 0x000fe400078e3cff */
[----:B------:R-:W-:Y:S02]  /*2680*/  IADD3 R35, P3, R38, 0x40, RZ ;  /* 0x0000004026237810 */ /* 0x000fe40007f7e0ff */
[----:B------:R-:W-:Y:S01]  /*2690*/  IADD3 R100, P2, R34, 0x40, RZ ;  /* 0x0000004022647810 */ /* 0x000fe20007f5e0ff */
[----:B------:R-:W-:Y:S01]  /*26a0*/  IMAD.IADD R26, R43, 0x1, R27 ;  /* 0x000000012b1a7824 */ /* 0x000fe200078e021b */
[----:B------:R-:W-:Y:S01]  /*26b0*/  SHF.R.S32.HI R32, RZ, 0x1f, R31 ;  /* 0x0000001fff207819 */ /* 0x000fe2000001141f */
[----:B------:R-:W-:Y:S01]  /*26c0*/  IMAD.IADD R28, R89, 0x1, R29 ;  /* 0x00000001591c7824 */ /* 0x000fe200078e021d */
[----:B------:R-:W-:Y:S01]  /*26d0*/  ISETP.GE.AND P0, PT, R22, UR4, PT ;  /* 0x0000000416007c0c */ /* 0x000fe2000bf06270 */
[----:B------:R-:W-:Y:S01]  /*26e0*/  IMAD.SHL.U32 R123, R123, 0x2, RZ ;  /* 0x000000027b7b7824 */ /* 0x000fe200078e00ff */
[----:B------:R-:W-:Y:S01]  /*26f0*/  ISETP.GE.AND P1, PT, R7, UR4, PT ;  /* 0x0000000407007c0c */ /* 0x000fe2000bf26270 */
[----:B------:R-:W-:-:S02]  /*2700*/  IMAD.IADD R117, R87, 0x1, R117 ;  /* 0x0000000157757824 */ /* 0x000fc400078e0275 */
[C---:B------:R-:W-:Y:S02]  /*2710*/  IMAD.IADD R25, R48.reuse, 0x1, R25 ;  /* 0x0000000130197824 */ /* 0x040fe400078e0219 */
[----:B------:R-:W-:Y:S02]  /*2720*/  IMAD.IADD R27, R27, 0x1, R85 ;  /* 0x000000011b1b7824 */ /* 0x000fe400078e0255 */
[----:B------:R-:W-:Y:S02]  /*2730*/  IMAD.IADD R29, R29, 0x1, R91 ;  /* 0x000000011d1d7824 */ /* 0x000fe400078e025b */
[----:B------:R-:W-:Y:S02]  /*2740*/  IMAD.IADD R121, R48, 0x1, R121 ;  /* 0x0000000130797824 */ /* 0x000fe400078e0279 */
[----:B------:R-:W-:Y:S02]  /*2750*/  IMAD.IADD R120, R47, 0x1, R120 ;  /* 0x000000012f787824 */ /* 0x000fe400078e0278 */
[----:B------:R-:W-:-:S02]  /*2760*/  IMAD.IADD R119, R46, 0x1, R119 ;  /* 0x000000012e777824 */ /* 0x000fc400078e0277 */
[----:B------:R-:W-:Y:S02]  /*2770*/  IMAD.IADD R118, R44, 0x1, R118 ;  /* 0x000000012c767824 */ /* 0x000fe400078e0276 */
[----:B------:R-:W-:Y:S02]  /*2780*/  IMAD.X R101, RZ, RZ, R33, P3 ;  /* 0x000000ffff657224 */ /* 0x000fe400018e0621 */
[----:B------:R-:W-:Y:S02]  /*2790*/  IMAD.X R102, RZ, RZ, R37, P2 ;  /* 0x000000ffff667224 */ /* 0x000fe400010e0625 */
[----:B------:R-:W-:Y:S01]  /*27a0*/  IMAD.IADD R103, R41, 0x1, R103 ;  /* 0x0000000129677824 */ /* 0x000fe200078e0267 */
[----:B------:R-:W-:Y:S06]  /*27b0*/  @!P6 BAR.SYNC.DEFER_BLOCKING 0x9, 0x100 ;  /* 0x024400000000eb1d */ /* 0x000fec0000010000 */
.L_x_1253:
[----:B0-----:R-:W0:Y:S01]  /*27c0*/  LDC R128, c[0x0][0x3d4] ;  /* 0x0000f500ff807b82 */ /* 0x001e220000000800 */
[----:B------:R-:W-:Y:S01]  /*27d0*/  VIADD R24, R24, 0xffffffff ;  /* 0xffffffff18187836 */ /* 0x000fe20000000000 */
[----:B------:R-:W-:Y:S05]  /*27e0*/  YIELD ;  /* 0x0000000000007946 */ /* 0x000fea0003800000 */
[----:B------:R-:W-:Y:S01]  /*27f0*/  IMAD R111, R19, 0x7000, R25 ;  /* 0x00007000136f7824 */ /* 0x000fe200078e0219 */
[----:B------:R-:W-:Y:S01]  /*2800*/  ISETP.GT.AND P3, PT, R24, R110, PT ;  /* 0x0000006e1800720c */ /* 0x000fe20003f64270 */
[----:B------:R-:W-:Y:S02]  /*2810*/  BSSY B0, `(.L_x_1170) ;  /* 0x0000948000007945 */ /* 0x000fe40003800000 */
[----:B------:R-:W-:Y:S01]  /*2820*/  IMAD.IADD R112, R18, 0x1, R111 ;  /* 0x0000000112707824 */ /* 0x000fe200078e026f */
[----:B------:R-:W-:-:S02]  /*2830*/  P2R R105, PR, RZ, 0x8 ;  /* 0x00000008ff697803 */ /* 0x000fc40000000000 */
[----:B0-----:R-:W-:-:S13]  /*2840*/  ISETP.GE.AND P2, PT, R128, 0x1, PT ;  /* 0x000000018000780c */ /* 0x001fda0003f46270 */
[----:B-----5:R-:W-:Y:S05]  /*2850*/  @!P2 BRA `(.L_x_1171) ;  /* 0x0000008c0030a947 */ /* 0x020fea0003800000 */
        /* <DEDUP_REMOVED lines=29> */
[----:B------:R-:W-:Y:S01]  /*2a30*/  CS2R R78, SRZ ;  /* 0x00000000004e7805 */ /* 0x000fe2000001ff00 */
[----:B------:R-:W-:Y:S01]  /*2a40*/  ULDC.64 UR6, c[0x0][0x208] ;  /* 0x0000820000067ab9 */ /* 0x000fe20000000a00 */
        /* <DEDUP_REMOVED lines=12> */
.L_x_1174:
[----:B------:R-:W-:Y:S05]  /*2b10*/  BSYNC B1 ;  /* 0x0000000000017941 */ /* 0x000fea0003800000 */
.L_x_1173:
        /* <DEDUP_REMOVED lines=21> */
[----:B------:R-:W-:Y:S01]  /*2c70*/  IADD3.X R65, R26, R137, R15, P4, P5 ;  /* 0x000000891a417210 */ /* 0x000fe200027ea40f */
[----:B------:R-:W-:Y:S01]  /*2c80*/  ULDC.64 UR6, c[0x0][0x208] ;  /* 0x0000820000067ab9 */ /* 0x000fe20000000a00 */
        /* <DEDUP_REMOVED lines=15> */
.L_x_1176:
[----:B------:R-:W-:Y:S05]  /*2d80*/  BSYNC B1 ;  /* 0x0000000000017941 */ /* 0x000fea0003800000 */
.L_x_1175:
[----:B0-----:R-:W-:Y:S01]  /*2d90*/  VIADD R80, R230, 0x80 ;  /* 0x00000080e6507836 */ /* 0x001fe20000000000 */
[----:B------:R-:W-:Y:S04]  /*2da0*/  BSSY B1, `(.L_x_1177) ;  /* 0x0000019000017945 */ /* 0x000fe80003800000 */
[----:B------:R-:W-:-:S04]  /*2db0*/  ISETP.GE.AND P4, PT, R80, R113, PT ;  /* 0x000000715000720c */ /* 0x000fc80003f86270 */
[----:B------:R-:W-:-:S09]  /*2dc0*/  P2R R154, PR, RZ, 0x10 ;  /* 0x00000010ff9a7803 */ /* 0x000fd20000000000 */
[----:B------:R-:W-:Y:S05]  /*2dd0*/  @P4 BRA `(.L_x_1178) ;  /* 0x0000000000544947 */ /* 0x000fea0003800000 */
        /* <DEDUP_REMOVED lines=21> */
.L_x_1178:
[----:B------:R-:W-:Y:S05]  /*2f30*/  BSYNC B1 ;  /* 0x0000000000017941 */ /* 0x000fea0003800000 */
.L_x_1177:
        /* <DEDUP_REMOVED lines=10> */
[----:B------:R-:W-:Y:S01]  /*2fe0*/  ULDC.64 UR6, c[0x0][0x208] ;  /* 0x0000820000067ab9 */ /* 0x000fe20000000a00 */
        /* <DEDUP_REMOVED lines=20> */
.L_x_1180:
[----:B------:R-:W-:Y:S05]  /*3130*/  BSYNC B1 ;  /* 0x0000000000017941 */ /* 0x000fea0003800000 */
.L_x_1179:
[----:B0-----:R-:W2:Y:S01]  /*3140*/  LDL R44, [R1+0x6c] ;  /* 0x00006c00012c7983 */ /* 0x001ea20000100800 */
[----:B------:R-:W-:Y:S02]  /*3150*/  IMAD.MOV.U32 R152, RZ, RZ, R74 ;  /* 0x000000ffff987224 */ /* 0x000fe400078e004a */
[----:B------:R-:W-:Y:S02]  /*3160*/  IMAD.MOV.U32 R164, RZ, RZ, R78 ;  /* 0x000000ffffa47224 */ /* 0x000fe400078e004e */
[----:B-----5:R-:W-:Y:S02]  /*3170*/  IMAD.MOV.U32 R146, RZ, RZ, R64 ;  /* 0x000000ffff927224 */ /* 0x020fe400078e0040 */
        /* <DEDUP_REMOVED lines=8> */
[----:B------:R-:W-:-:S02]  /*3200*/  IMAD.MOV.U32 R83, RZ, RZ, R52 ;  /* 0x000000ffff537224 */ /* 0x000fc400078e0034 */
[----:B------:R-:W-:Y:S02]  /*3210*/  IMAD.MOV.U32 R81, RZ, RZ, R50 ;  /* 0x000000ffff517224 */ /* 0x000fe400078e0032 */
[----:B------:R-:W-:Y:S01]  /*3220*/  IMAD.MOV.U32 R82, RZ, RZ, R54 ;  /* 0x000000ffff527224 */ /* 0x000fe200078e0036 */
[----:B--2---:R-:W-:-:S13]  /*3230*/  R2UR UR4, R44 ;  /* 0x000000002c0472ca */ /* 0x004fda00000e0000 */
[----:B------:R-:W-:-:S06]  /*3240*/  UISETP.NE.AND UP0, UPT, UR4, 0x3, UPT ;  /* 0x000000030400788c */ /* 0x000fcc000bf05270 */
[----:B------:R-:W-:-:S13]  /*3250*/  PLOP3.LUT P5, PT, PT, PT, UP0, 0x80, 0x0 ;  /* 0x000000000000781c */ /* 0x000fda0003faf008 */
[----:B------:R-:W-:Y:S05]  /*3260*/  @!P5 BRA `(.L_x_1181) ;  /* 0x000000000004d947 */ /* 0x000fea0003800000 */
[----:B------:R-:W-:Y:S01]  /*3270*/  BPT.TRAP 0x1 ;  /* 0x000000040000795c */ /* 0x000fe20000300000 */
.L_x_1181:
[----:B------:R-:W2:Y:S01]  /*3280*/  LDL R44, [R1+0x40] ;  /* 0x00004000012c7983 */ /* 0x000ea20000100800 */
[----:B------:R-:W-:Y:S01]  /*3290*/  IMAD R104, R19, 0x8, R18 ;  /* 0x0000000813687824 */ /* 0x000fe200078e0212 */
[----:B------:R-:W-:Y:S01]  /*32a0*/  BSSY B1, `(.L_x_1182) ;  /* 0x0000004000017945 */ /* 0x000fe20003800000 */
[----:B--2---:R-:W-:-:S04]  /*32b0*/  SHF.L.U32 R125, R44, 0x1f, RZ ;  /* 0x0000001f2c7d7819 */ /* 0x004fc800000006ff */
[----:B------:R-:W0:Y:S02]  /*32c0*/  SYNCS.PHASECHK.TRANS64.TRYWAIT P6, [R104+URZ+0x2e890], R125 ;  /* 0x02e8907d680075a7 */ /* 0x000e2400080c017f */
[----:B0-----:R-:W-:Y:S05]  /*32d0*/  @!P6 BRA `(.L_x_1183) ;  /* 0x000002fc0050e947 */ /* 0x001fea0003800000 */
.L_x_1544:
[----:B------:R-:W-:Y:S05]  /*32e0*/  BSYNC B1 ;  /* 0x0000000000017941 */ /* 0x000fea0003800000 */
.L_x_1182:
[----:B------:R-:W-:Y:S01]  /*32f0*/  BSSY B1, `(.L_x_1184) ;  /* 0x00000ef000017945 */ /* 0x000fe20003800000 */
[----:B------:R-:W-:-:S03]  /*3300*/  IMAD R155, R19, 0x7000, R25 ;  /* 0x00007000139b7824 */ /* 0x000fc600078e0219 */
[----:B------:R-:W-:Y:S05]  /*3310*/  @P2 BRA `(.L_x_1185) ;  /* 0x0000000c00b02947 */ /* 0x000fea0003800000 */
[----:B------:R-:W-:Y:S01]  /*3320*/  IADD3 R151, P2, R98, R126, RZ ;  /* 0x0000007e62977210 */ /* 0x000fe20007f5e0ff */
[----:B------:R-:W-:Y:S04]  /*3330*/  BSSY B2, `(.L_x_1186) ;  /* 0x0000074000027945 */ /* 0x000fe80003800000 */
[----:B------:R-:W-:Y:S01]  /*3340*/  IMAD.X R150, R129, 0x1, R106, P2 ;  /* 0x0000000181967824 */ /* 0x000fe200010e066a */
[----:B------:R-:W-:Y:S07]  /*3350*/  @P0 BRA `(.L_x_1187) ;  /* 0x0000000400c40947 */ /* 0x000fee0003800000 */
        /* <DEDUP_REMOVED lines=8> */
[----:B------:R-:W-:Y:S01]  /*33e0*/  LOP3.LUT R79, R79, 0xff0000ff, RZ, 0xc0, !PT ;  /* 0xff0000ff4f4f7812 */ /* 0x000fe200078ec0ff */
[----:B------:R-:W-:Y:S01]  /*33f0*/  IMAD.SHL.U32 R76, R76, 0x100, RZ ;  /* 0x000001004c4c7824 */ /* 0x000fe200078e00ff */
[----:B------:R-:W-:Y:S02]  /*3400*/  SHF.R.U32.HI R158, RZ, 0x10, R77 ;  /* 0x00000010ff9e7819 */ /* 0x000fe4000001164d */
[----:B------:R-:W-:Y:S01]  /*3410*/  LOP3.LUT R157, R77, 0xff0000ff, RZ, 0xc0, !PT ;  /* 0xff0000ff4d9d7812 */ /* 0x000fe200078ec0ff */
[----:B--2---:R-:W-:Y:S01]  /*3420*/  IMAD.MOV.U32 R77, RZ, RZ, R44 ;  /* 0x000000ffff4d7224 */ /* 0x004fe200078e002c */
[----:B------:R-:W-:Y:S01]  /*3430*/  LOP3.LUT R78, R79, 0xff00, R78, 0xf8, !PT ;  /* 0x0000ff004f4e7812 */ /* 0x000fe200078ef84e */
[----:B------:R-:W-:Y:S01]  /*3440*/  IMAD.U32 R79, R156, 0x10000, RZ ;  /* 0x000100009c4f7824 */ /* 0x000fe200078e00ff */
[----:B------:R-:W-:-:S02]  /*3450*/  F2FP.F16.E4M3.UNPACK_B R44, R45 ;  /* 0x0000002dff2c723e */ /* 0x000fc400020006ff */
[----:B------:R-:W-:Y:S02]  /*3460*/  F2FP.F16.E4M3.UNPACK_B R156, R164.H1 ;  /* 0x000000a4ff9c723e */ /* 0x000fe400030006ff */
[----:B------:R-:W-:Y:S01]  /*3470*/  LOP3.LUT R157, R157, 0xff00, R76, 0xf8, !PT ;  /* 0x0000ff009d9d7812 */ /* 0x000fe200078ef84c */
[----:B------:R-:W-:Y:S01]  /*3480*/  IMAD.U32 R76, R158, 0x10000, RZ ;  /* 0x000100009e4c7824 */ /* 0x000fe200078e00ff */
[----:B------:R-:W-:Y:S01]  /*3490*/  LOP3.LUT R79, R78, 0xff0000, R79, 0xf8, !PT ;  /* 0x00ff00004e4f7812 */ /* 0x000fe200078ef84f */
[----:B------:R-:W-:Y:S01]  /*34a0*/  HADD2.F32 R78, -RZ, R44.H1_H1 ;  /* 0x3000002cff4e7230 */ /* 0x000fe20000004100 */
[----:B------:R-:W-:Y:S01]  /*34b0*/  F2FP.F16.E4M3.UNPACK_B R158, R153.H1 ;  /* 0x00000099ff9e723e */ /* 0x000fe200030006ff */
[----:B------:R-:W-:Y:S01]  /*34c0*/  HADD2.F32 R161, -RZ, R156.H0_H0 ;  /* 0x2000009cffa17230 */ /* 0x000fe20000004100 */
[----:B------:R-:W-:Y:S01]  /*34d0*/  F2FP.F16.E4M3.UNPACK_B R45, R45.H1 ;  /* 0x0000002dff2d723e */ /* 0x000fe200030006ff */
[----:B------:R-:W-:Y:S01]  /*34e0*/  HADD2.F32 R44, -RZ, R44.H0_H0 ;  /* 0x2000002cff2c7230 */ /* 0x000fe20000004100 */
[----:B------:R-:W-:Y:S01]  /*34f0*/  LOP3.LUT R76, R157, 0xff0000, R76, 0xf8, !PT ;  /* 0x00ff00009d4c7812 */ /* 0x000fe200078ef84c */
[----:B------:R-:W-:-:S02]  /*3500*/  HADD2.F32 R160, -RZ, R156.H1_H1 ;  /* 0x3000009cffa07230 */ /* 0x000fc40000004100 */
[-C--:B------:R-:W-:Y:S01]  /*3510*/  FMUL.FTZ R163, R78, R161.reuse ;  /* 0x000000a14ea37220 */ /* 0x080fe20000410000 */
[--C-:B------:R-:W-:Y:S02]  /*3520*/  HADD2.F32 R159, -RZ, R158.reuse.H0_H0 ;  /* 0x2000009eff9f7230 */ /* 0x100fe40000004100 */
[--C-:B------:R-:W-:Y:S02]  /*3530*/  HADD2.F32 R157, -RZ, R45.reuse.H1_H1 ;  /* 0x3000002dff9d7230 */ /* 0x100fe40000004100 */
[----:B------:R-:W-:Y:S02]  /*3540*/  HADD2.F32 R156, -RZ, R45.H0_H0 ;  /* 0x2000002dff9c7230 */ /* 0x000fe40000004100 */
[C---:B------:R-:W-:Y:S01]  /*3550*/  FMUL.FTZ R45, R44.reuse, R161 ;  /* 0x000000a12c2d7220 */ /* 0x040fe20000410000 */
[----:B------:R-:W-:Y:S02]  /*3560*/  HADD2.F32 R158, -RZ, R158.H1_H1 ;  /* 0x3000009eff9e7230 */ /* 0x000fe40000004100 */
[CC--:B------:R-:W-:Y:S01]  /*3570*/  FMUL.FTZ R161, R157.reuse, R160.reuse ;  /* 0x000000a09da17220 */ /* 0x0c0fe20000410000 */
[-C--:B------:R-:W-:Y:S01]  /*3580*/  FFMA.FTZ R44, R44, R159.reuse, -R163 ;  /* 0x0000009f2c2c7223 */ /* 0x080fe200000108a3 */
[----:B------:R-:W-:Y:S01]  /*3590*/  FMUL.FTZ R162, R156, R160 ;  /* 0x000000a09ca27220 */ /* 0x000fe20000410000 */
[----:B------:R-:W-:Y:S01]  /*35a0*/  FFMA.FTZ R45, R78, R159, R45 ;  /* 0x0000009f4e2d7223 */ /* 0x000fe2000001002d */
[----:B------:R-:W-:Y:S01]  /*35b0*/  F2FP.F16.E4M3.UNPACK_B R160, R164 ;  /* 0x000000a4ffa0723e */ /* 0x000fe200020006ff */
[-C--:B------:R-:W-:Y:S01]  /*35c0*/  FFMA.FTZ R163, R156, R158.reuse, -R161 ;  /* 0x0000009e9ca37223 */ /* 0x080fe200000108a1 */
[-C--:B------:R-:W-:Y:S01]  /*35d0*/  F2FP.F16.E4M3.UNPACK_B R78, R77.reuse.H1 ;  /* 0x0000004dff4e723e */ /* 0x080fe200030006ff */
[----:B------:R-:W-:Y:S01]  /*35e0*/  FFMA.FTZ R164, R157, R158, R162 ;  /* 0x0000009e9da47223 */ /* 0x000fe200000100a2 */
[----:B------:R-:W-:Y:S01]  /*35f0*/  F2FP.F16.E4M3.UNPACK_B R77, R77 ;  /* 0x0000004dff4d723e */ /* 0x000fe200020006ff */
[----:B------:R-:W-:Y:S01]  /*3600*/  HADD2.F32 R159, -RZ, R160.H1_H1 ;  /* 0x300000a0ff9f7230 */ /* 0x000fe20000004100 */
[----:B------:R-:W-:Y:S01]  /*3610*/  F2FP.F16.E4M3.UNPACK_B R158, R153 ;  /* 0x00000099ff9e723e */ /* 0x000fe200020006ff */
[--C-:B------:R-:W-:Y:S01]  /*3620*/  HADD2.F32 R156, -RZ, R78.reuse.H0_H0 ;  /* 0x2000004eff9c7230 */ /* 0x100fe20000004100 */
[----:B------:R-:W-:Y:S01]  /*3630*/  F2FP.SATFINITE.E4M3.F32.PACK_AB_MERGE_C R168, R164, R163, RZ ;  /* 0x000000a3a4a8723e */ /* 0x000fe200048070ff */
[----:B------:R-:W-:-:S02]  /*3640*/  HADD2.F32 R157, -RZ, R78.H1_H1 ;  /* 0x3000004eff9d7230 */ /* 0x000fc40000004100 */
[--C-:B------:R-:W-:Y:S02]  /*3650*/  HADD2.F32 R78, -RZ, R77.reuse.H0_H0 ;  /* 0x2000004dff4e7230 */ /* 0x100fe40000004100 */
[-C--:B------:R-:W-:Y:S01]  /*3660*/  FMUL.FTZ R162, R156, R159.reuse ;  /* 0x0000009f9ca27220 */ /* 0x080fe20000410000 */
[----:B------:R-:W-:Y:S02]  /*3670*/  HADD2.F32 R153, -RZ, R77.H1_H1 ;  /* 0x3000004dff997230 */ /* 0x000fe40000004100 */
[----:B------:R-:W-:Y:S01]  /*3680*/  FMUL.FTZ R161, R157, R159 ;  /* 0x0000009f9da17220 */ /* 0x000fe20000410000 */
[----:B------:R-:W-:Y:S01]  /*3690*/  HADD2.F32 R77, -RZ, R158.H1_H1 ;  /* 0x3000009eff4d7230 */ /* 0x000fe20000004100 */
[----:B------:R-:W-:Y:S01]  /*36a0*/  F2FP.SATFINITE.E4M3.F32.PACK_AB_MERGE_C R45, R45, R44, R168 ;  /* 0x0000002c2d2d723e */ /* 0x000fe200048070a8 */
[----:B------:R-:W-:Y:S02]  /*36b0*/  HADD2.F32 R160, -RZ, R160.H0_H0 ;  /* 0x200000a0ffa07230 */ /* 0x000fe40000004100 */
[----:B------:R-:W-:-:S02]  /*36c0*/  HADD2.F32 R158, -RZ, R158.H0_H0 ;  /* 0x2000009eff9e7230 */ /* 0x000fc40000004100 */
[-C--:B------:R-:W-:Y:S01]  /*36d0*/  FFMA.FTZ R161, R156, R77.reuse, -R161 ;  /* 0x0000004d9ca17223 */ /* 0x080fe200000108a1 */
[----:B------:R-:W-:Y:S01]  /*36e0*/  FFMA.FTZ R162, R157, R77, R162 ;  /* 0x0000004d9da27223 */ /* 0x000fe200000100a2 */
[CC--:B------:R-:W-:Y:S01]  /*36f0*/  FMUL.FTZ R159, R153.reuse, R160.reuse ;  /* 0x000000a0999f7220 */ /* 0x0c0fe20000410000 */
[-C--:B------:R-:W-:Y:S01]  /*3700*/  F2FP.F16.E4M3.UNPACK_B R156, R47.reuse.H1 ;  /* 0x0000002fff9c723e */ /* 0x080fe200030006ff */
[C---:B------:R-:W-:Y:S01]  /*3710*/  FMUL.FTZ R160, R78.reuse, R160 ;  /* 0x000000a04ea07220 */ /* 0x040fe20000410000 */
[----:B------:R-:W-:Y:S01]  /*3720*/  F2FP.F16.E4M3.UNPACK_B R47, R47 ;  /* 0x0000002fff2f723e */ /* 0x000fe200020006ff */
[-C--:B------:R-:W-:Y:S01]  /*3730*/  FFMA.FTZ R77, R78, R158.reuse, -R159 ;  /* 0x0000009e4e4d7223 */ /* 0x080fe2000001089f */
[----:B------:R-:W-:Y:S01]  /*3740*/  F2FP.SATFINITE.E4M3.F32.PACK_AB_MERGE_C R167, R162, R161, RZ ;  /* 0x000000a1a2a7723e */ /* 0x000fe200048070ff */
[--C-:B------:R-:W-:Y:S01]  /*3750*/  HADD2.F32 R157, -RZ, R156.reuse.H0_H0 ;  /* 0x2000009cff9d7230 */ /* 0x100fe20000004100 */
[-C--:B------:R-:W-:Y:S01]  /*3760*/  F2FP.F16.E4M3.UNPACK_B R162, R79.reuse.H1 ;  /* 0x0000004fffa2723e */ /* 0x080fe200030006ff */
[----:B------:R-:W-:Y:S01]  /*3770*/  FFMA.FTZ R78, R153, R158, R160 ;  /* 0x0000009e994e7223 */ /* 0x000fe200000100a0 */
[----:B------:R-:W-:Y:S01]  /*3780*/  F2FP.F16.E4M3.UNPACK_B R159, R76.H1 ;  /* 0x0000004cff9f723e */ /* 0x000fe200030006ff */
        /* <DEDUP_REMOVED lines=18> */
[----:B------:R-:W-:Y:S02]  /*38b0*/  HADD2.F32 R161, -RZ, R161.H0_H0 ;  /* 0x200000a1ffa17230 */ /* 0x000fe40000004100 */
[----:B------:R-:W-:Y:S01]  /*38c0*/  FFMA.FTZ R153, R79, R76, R164 ;  /* 0x0000004c4f997223 */ /* 0x000fe200000100a4 */
[--C-:B------:R-:W-:Y:S02]  /*38d0*/  HADD2.F32 R76, -RZ, R47.reuse.H0_H0 ;  /* 0x2000002fff4c7230 */ /* 0x100fe40000004100 */
[----:B------:R-:W-:Y:S01]  /*38e0*/  FFMA.FTZ R160, R156, R160, R165 ;  /* 0x000000a09ca07223 */ /* 0x000fe200000100a5 */
[----:B------:R-:W-:Y:S01]  /*38f0*/  HADD2.F32 R79, -RZ, R47.H1_H1 ;  /* 0x3000002fff4f7230 */ /* 0x000fe20000004100 */
[----:B------:R-:W-:Y:S01]  /*3900*/  F2FP.SATFINITE.E4M3.F32.PACK_AB_MERGE_C R44, R78, R77, R167 ;  /* 0x0000004d4e2c723e */ /* 0x000fe200048070a7 */
[--C-:B------:R-:W-:Y:S01]  /*3910*/  HADD2.F32 R47, -RZ, R46.reuse.H0_H0 ;  /* 0x2000002eff2f7230 */ /* 0x100fe20000004100 */
[----:B------:R-:W-:Y:S01]  /*3920*/  F2FP.SATFINITE.E4M3.F32.PACK_AB_MERGE_C R153, R153, R166, RZ ;  /* 0x000000a69999723e */ /* 0x000fe200048070ff */
[----:B------:R-:W-:-:S02]  /*3930*/  HADD2.F32 R46, -RZ, R46.H1_H1 ;  /* 0x3000002eff2e7230 */ /* 0x000fc40000004100 */
[-C--:B------:R-:W-:Y:S01]  /*3940*/  FMUL.FTZ R157, R79, R162.reuse ;  /* 0x000000a24f9d7220 */ /* 0x080fe20000410000 */
[----:B------:R-:W-:Y:S02]  /*3950*/  HADD2.F32 R159, -RZ, R159.H0_H0 ;  /* 0x2000009fff9f7230 */ /* 0x000fe40000004100 */
        /* <DEDUP_REMOVED lines=8> */
[----:B------:R-:W-:-:S04]  /*39e0*/  F2FP.SATFINITE.E4M3.F32.PACK_AB_MERGE_C R160, R160, R163, RZ ;  /* 0x000000a3a0a0723e */ /* 0x000fc800048070ff */
[----:B------:R-:W-:Y:S02]  /*39f0*/  F2FP.SATFINITE.E4M3.F32.PACK_AB_MERGE_C R46, R161, R156, R153 ;  /* 0x0000009ca12e723e */ /* 0x000fe40004807099 */
[----:B------:R-:W-:-:S07]  /*3a00*/  F2FP.SATFINITE.E4M3.F32.PACK_AB_MERGE_C R47, R162, R157, R160 ;  /* 0x0000009da22f723e */ /* 0x000fce00048070a0 */
.L_x_1189:
[----:B------:R-:W-:Y:S05]  /*3a10*/  BSYNC B3 ;  /* 0x0000000000037941 */ /* 0x000fea0003800000 */
.L_x_1188:
[----:B------:R-:W-:Y:S01]  /*3a20*/  ULDC.64 UR4, c[0x0][0x2d8] ;  /* 0x0000b60000047ab9 */ /* 0x000fe20000000a00 */
[----:B------:R-:W-:Y:S01]  /*3a30*/  ULDC.64 UR6, c[0x0][0x208] ;  /* 0x0000820000067ab9 */ /* 0x000fe20000000a00 */
[----:B------:R-:W-:-:S04]  /*3a40*/  IADD3 R76, P2, P6, R151, UR4, R38 ;  /* 0x00000004974c7c10 */ /* 0x000fc8000fe5e026 */
[----:B------:R-:W-:-:S05]  /*3a50*/  IADD3.X R77, R150, UR5, R33, P2, P6 ;  /* 0x00000005964d7c10 */ /* 0x000fca00097ec421 */
[----:B--2---:R1:W-:Y:S04]  /*3a60*/  STG.E.128 desc[UR6][R76.64], R44 ;  /* 0x0000002c4c007986 */ /* 0x0043e8000c101d06 */
.L_x_1187:
[----:B------:R-:W-:Y:S05]  /*3a70*/  BSYNC B2 ;  /* 0x0000000000027941 */ /* 0x000fea0003800000 */
.L_x_1186:
[----:B------:R-:W-:Y:S05]  /*3a80*/  @P1 BRA `(.L_x_1185) ;  /* 0x0000000400d41947 */ /* 0x000fea0003800000 */
[----:B------:R-:W-:Y:S01]  /*3a90*/  LOP3.LUT P2, RZ, R232, 0x4, RZ, 0xc0, !PT ;  /* 0x00000004e8ff7812 */ /* 0x000fe2000784c0ff */
[C---:B-1----:R-:W-:Y:S01]  /*3aa0*/  VIADD R45, R155.reuse, 0x40 ;  /* 0x000000409b2d7836 */ /* 0x042fe20000000000 */
[----:B------:R-:W-:Y:S11]  /*3ab0*/  BSSY B2, `(.L_x_1190) ;  /* 0x000006d000027945 */ /* 0x000ff60003800000 */
[----:B------:R-:W-:Y:S01]  /*3ac0*/  @P2 VIADD R45, R155, 0xffffffc0 ;  /* 0xffffffc09b2d2836 */ /* 0x000fe20000000000 */
[----:B------:R-:W-:-:S03]  /*3ad0*/  ISETP.GE.AND P2, PT, R235, R128, PT ;  /* 0x00000080eb00720c */ /* 0x000fc60003f46270 */
[----:B------:R-:W-:-:S06]  /*3ae0*/  IMAD.IADD R45, R18, 0x1, R45 ;  /* 0x00000001122d7824 */ /* 0x000fcc00078e022d */
[----:B------:R-:W1:Y:S04]  /*3af0*/  LDS.128 R44, [R45+0x20400] ;  /* 0x020400002d2c7984 */ /* 0x000e680000000c00 */
        /* <DEDUP_REMOVED lines=30> */
[----:B------:R-:W-:Y:S01]  /*3ce0*/  FFMA.FTZ R45, R73, R77, R158 ;  /* 0x0000004d492d7223 */ /* 0x000fe2000001009e */
[----:B------:R-:W-:Y:S02]  /*3cf0*/  HADD2.F32 R76, -RZ, R76.H1_H1 ;  /* 0x3000004cff4c7230 */ /* 0x000fe40000004100 */
[CC--:B------:R-:W-:Y:S01]  /*3d00*/  FMUL.FTZ R79, R75.reuse, R153.reuse ;  /* 0x000000994b4f7220 */ /* 0x0c0fe20000410000 */
        /* <DEDUP_REMOVED lines=44> */
[-C--:B------:R-:W-:Y:S01]  /*3fd0*/  FMUL.FTZ R157, R73, R145.reuse ;  /* 0x00000091499d7220 */ /* 0x080fe20000410000 */
        /* <DEDUP_REMOVED lines=9> */
[----:B------:R-:W-:Y:S01]  /*4070*/  FMUL.FTZ R160, R72, R79 ;  /* 0x0000004f48a07220 */ /* 0x000fe20000410000 */
[----:B------:R-:W-:-:S02]  /*4080*/  HADD2.F32 R46, -RZ, R46.H1_H1 ;  /* 0x3000002eff2e7230 */ /* 0x000fc40000004100 */
[----:B------:R-:W-:Y:S01]  /*4090*/  FMUL.FTZ R77, R73, R79 ;  /* 0x0000004f494d7220 */ /* 0x000fe20000410000 */
[----:B------:R-:W-:Y:S01]  /*40a0*/  HADD2.F32 R156, -RZ, R156.H0_H0 ;  /* 0x2000009cff9c7230 */ /* 0x000fe20000004100 */
[----:B------:R-:W-:Y:S01]  /*40b0*/  F2FP.SATFINITE.E4M3.F32.PACK_AB_MERGE_C R152, R152, R157, RZ ;  /* 0x0000009d9898723e */ /* 0x000fe200048070ff */
        /* <DEDUP_REMOVED lines=11> */
[----:B------:R-:W-:-:S07]  /*4170*/  F2FP.SATFINITE.E4M3.F32.PACK_AB_MERGE_C R46, R75, R74, R152 ;  /* 0x0000004a4b2e723e */ /* 0x000fce0004807098 */
.L_x_1191:
[----:B------:R-:W-:Y:S05]  /*4180*/  BSYNC B2 ;  /* 0x0000000000027941 */ /* 0x000fea0003800000 */
.L_x_1190:
[----:B------:R-:W-:Y:S01]  /*4190*/  ULDC.64 UR4, c[0x0][0x2d8] ;  /* 0x0000b60000047ab9 */ /* 0x000fe20000000a00 */
[----:B------:R-:W-:Y:S01]  /*41a0*/  ULDC.64 UR6, c[0x0][0x208] ;  /* 0x0000820000067ab9 */ /* 0x000fe20000000a00 */
[----:B------:R-:W-:-:S04]  /*41b0*/  IADD3 R72, P2, P6, R35, UR4, R151 ;  /* 0x0000000423487c10 */ /* 0x000fc8000fe5e097 */
[----:B------:R-:W-:-:S05]  /*41c0*/  IADD3.X R73, R101, UR5, R150, P2, P6 ;  /* 0x0000000565497c10 */ /* 0x000fca00097ec496 */
[----:B-1----:R2:W-:Y:S04]  /*41d0*/  STG.E.128 desc[UR6][R72.64], R44 ;  /* 0x0000002c48007986 */ /* 0x0025e8000c101d06 */
.L_x_1185:
[----:B------:R-:W-:Y:S05]  /*41e0*/  BSYNC B1 ;  /* 0x0000000000017941 */ /* 0x000fea0003800000 */
.L_x_1184:
        /* <DEDUP_REMOVED lines=113> */
.L_x_1197:
[----:B------:R-:W-:Y:S05]  /*4900*/  BSYNC B3 ;  /* 0x0000000000037941 */ /* 0x000fea0003800000 */
.L_x_1196:
[----:B------:R-:W-:Y:S01]  /*4910*/  ULDC.64 UR4, c[0x0][0x2d8] ;  /* 0x0000b60000047ab9 */ /* 0x000fe20000000a00 */
[----:B------:R-:W-:Y:S01]  /*4920*/  ULDC.64 UR6, c[0x0][0x208] ;  /* 0x0000820000067ab9 */ /* 0x000fe20000000a00 */
[----:B------:R-:W-:-:S04]  /*4930*/  IADD3 R68, P2, P3, R73, UR4, R38 ;  /* 0x0000000449447c10 */ /* 0x000fc8000fb5e026 */
[----:B------:R-:W-:-:S05]  /*4940*/  IADD3.X R69, R72, UR5, R33, P2, P3 ;  /* 0x0000000548457c10 */ /* 0x000fca00097e6421 */
[----:B--2---:R2:W-:Y:S04]  /*4950*/  STG.E.128 desc[UR6][R68.64], R44 ;  /* 0x0000002c44007986 */ /* 0x0045e8000c101d06 */
.L_x_1195:
[----:B------:R-:W-:Y:S05]  /*4960*/  BSYNC B2 ;  /* 0x0000000000027941 */ /* 0x000fea0003800000 */
.L_x_1194:
[----:B------:R-:W-:Y:S05]  /*4970*/  @P1 BRA `(.L_x_1193) ;  /* 0x0000000400d41947 */ /* 0x000fea0003800000 */
[----:B------:R-:W-:Y:S01]  /*4980*/  LOP3.LUT P2, RZ, R232, 0x4, RZ, 0xc0, !PT ;  /* 0x00000004e8ff7812 */ /* 0x000fe2000784c0ff */
[C---:B-12---:R-:W-:Y:S01]  /*4990*/  VIADD R45, R155.reuse, 0x40 ;  /* 0x000000409b2d7836 */ /* 0x046fe20000000000 */
        /* <DEDUP_REMOVED lines=109> */
.L_x_1199:
[----:B------:R-:W-:Y:S05]  /*5070*/  BSYNC B2 ;  /* 0x0000000000027941 */ /* 0x000fea0003800000 */
.L_x_1198:
[----:B------:R-:W-:Y:S01]  /*5080*/  ULDC.64 UR4, c[0x0][0x2d8] ;  /* 0x0000b60000047ab9 */ /* 0x000fe20000000a00 */
[----:B------:R-:W-:Y:S01]  /*5090*/  ULDC.64 UR6, c[0x0][0x208] ;  /* 0x0000820000067ab9 */ /* 0x000fe20000000a00 */
[----:B------:R-:W-:-:S04]  /*50a0*/  IADD3 R64, P2, P3, R35, UR4, R73 ;  /* 0x0000000423407c10 */ /* 0x000fc8000fb5e049 */
[----:B------:R-:W-:-:S05]  /*50b0*/  IADD3.X R65, R101, UR5, R72, P2, P3 ;  /* 0x0000000565417c10 */ /* 0x000fca00097e6448 */
[----:B-1----:R3:W-:Y:S04]  /*50c0*/  STG.E.128 desc[UR6][R64.64], R44 ;  /* 0x0000002c40007986 */ /* 0x0027e8000c101d06 */
.L_x_1193:
[----:B------:R-:W-:Y:S05]  /*50d0*/  BSYNC B1 ;  /* 0x0000000000017941 */ /* 0x000fea0003800000 */
.L_x_1192:
        /* <DEDUP_REMOVED lines=18> */
[----:B------:R-:W-:Y:S01]  /*5200*/  LOP3.LUT R62, R61, 0xff0000ff, RZ, 0xc0, !PT ;  /* 0xff0000ff3d3e7812 */ /* 0x000fe200078ec0ff */
[----:B------:R-:W-:Y:S01]  /*5210*/  IMAD.SHL.U32 R61, R68, 0x100, RZ ;  /* 0x00000100443d7824 */ /* 0x000fe200078e00ff */
[----:B------:R-:W-:Y:S01]  /*5220*/  LOP3.LUT R68, R66, 0xff00, R63, 0xf8, !PT ;  /* 0x0000ff0042447812 */ /* 0x000fe200078ef83f */
[----:B------:R-:W-:Y:S01]  /*5230*/  IMAD.U32 R63, R67, 0x10000, RZ ;  /* 0x00010000433f7824 */ /* 0x000fe200078e00ff */
[----:B------:R-:W-:-:S02]  /*5240*/  F2FP.F16.E4M3.UNPACK_B R66, R143.H1 ;  /* 0x0000008fff42723e */ /* 0x000fc400030006ff */
[----:B------:R-:W-:Y:S01]  /*5250*/  LOP3.LUT R62, R62, 0xff00, R61, 0xf8, !PT ;  /* 0x0000ff003e3e7812 */ /* 0x000fe200078ef83d */
[----:B------:R-:W-:Y:S01]  /*5260*/  IMAD.U32 R61, R69, 0x10000, RZ ;  /* 0x00010000453d7824 */ /* 0x000fe200078e00ff */
[-C--:B------:R-:W-:Y:S01]  /*5270*/  F2FP.F16.E4M3.UNPACK_B R44, R45.reuse ;  /* 0x0000002dff2c723e */ /* 0x080fe200020006ff */
[--C-:B------:R-:W-:Y:S01]  /*5280*/  HADD2.F32 R69, -RZ, R66.reuse.H1_H1 ;  /* 0x30000042ff457230 */ /* 0x100fe20000004100 */
[----:B------:R-:W-:Y:S02]  /*5290*/  F2FP.F16.E4M3.UNPACK_B R45, R45.H1 ;  /* 0x0000002dff2d723e */ /* 0x000fe400030006ff */
[----:B------:R-:W-:Y:S01]  /*52a0*/  LOP3.LUT R70, R68, 0xff0000, R63, 0xf8, !PT ;  /* 0x00ff000044467812 */ /* 0x000fe200078ef83f */
[----:B------:R-:W-:Y:S01]  /*52b0*/  HADD2.F32 R68, -RZ, R66.H0_H0 ;  /* 0x20000042ff447230 */ /* 0x000fe20000004100 */
[----:B------:R-:W-:Y:S01]  /*52c0*/  LOP3.LUT R67, R62, 0xff0000, R61, 0xf8, !PT ;  /* 0x00ff00003e437812 */ /* 0x000fe200078ef83d */
[--C-:B------:R-:W-:Y:S01]  /*52d0*/  HADD2.F32 R61, -RZ, R44.reuse.H1_H1 ;  /* 0x3000002cff3d7230 */ /* 0x100fe20000004100 */
[----:B------:R-:W-:Y:S01]  /*52e0*/  F2FP.F16.E4M3.UNPACK_B R63, R144.H1 ;  /* 0x00000090ff3f723e */ /* 0x000fe200030006ff */
[----:B------:R-:W-:Y:S01]  /*52f0*/  HADD2.F32 R62, -RZ, R45.H1_H1 ;  /* 0x3000002dff3e7230 */ /* 0x000fe20000004100 */
[----:B------:R-:W-:Y:S01]  /*5300*/  F2FP.F16.E4M3.UNPACK_B R143, R143 ;  /* 0x0000008fff8f723e */ /* 0x000fe200020006ff */
[----:B------:R-:W-:-:S02]  /*5310*/  HADD2.F32 R44, -RZ, R44.H0_H0 ;  /* 0x2000002cff2c7230 */ /* 0x000fc40000004100 */
[-C--:B------:R-:W-:Y:S01]  /*5320*/  FMUL.FTZ R71, R61, R68.reuse ;  /* 0x000000443d477220 */ /* 0x080fe20000410000 */
[----:B------:R-:W-:Y:S02]  /*5330*/  HADD2.F32 R66, -RZ, R63.H0_H0 ;  /* 0x2000003fff427230 */ /* 0x000fe40000004100 */
[-C--:B------:R-:W-:Y:S01]  /*5340*/  FMUL.FTZ R72, R62, R69.reuse ;  /* 0x000000453e487220 */ /* 0x080fe20000410000 */
[----:B------:R-:W-:Y:S02]  /*5350*/  HADD2.F32 R45, -RZ, R45.H0_H0 ;  /* 0x2000002dff2d7230 */ /* 0x000fe40000004100 */
[C---:B------:R-:W-:Y:S01]  /*5360*/  FMUL.FTZ R68, R44.reuse, R68 ;  /* 0x000000442c447220 */ /* 0x040fe20000410000 */
[----:B------:R-:W-:Y:S02]  /*5370*/  HADD2.F32 R63, -RZ, R63.H1_H1 ;  /* 0x3000003fff3f7230 */ /* 0x000fe40000004100 */
[----:B------:R-:W-:Y:S01]  /*5380*/  FFMA.FTZ R44, R44, R66, -R71 ;  /* 0x000000422c2c7223 */ /* 0x000fe20000010847 */
[----:B------:R-:W-:Y:S01]  /*5390*/  F2FP.F16.E4M3.UNPACK_B R144, R144 ;  /* 0x00000090ff90723e */ /* 0x000fe200020006ff */
        /* <DEDUP_REMOVED lines=70> */
.L_x_1205:
[----:B------:R-:W-:Y:S05]  /*5800*/  BSYNC B3 ;  /* 0x0000000000037941 */ /* 0x000fea0003800000 */
.L_x_1204:
[----:B------:R-:W-:Y:S01]  /*5810*/  ULDC.64 UR4, c[0x0][0x2d8] ;  /* 0x0000b60000047ab9 */ /* 0x000fe20000000a00 */
[----:B------:R-:W-:Y:S01]  /*5820*/  ULDC.64 UR6, c[0x0][0x208] ;  /* 0x0000820000067ab9 */ /* 0x000fe20000000a00 */
[----:B------:R-:W-:-:S04]  /*5830*/  IADD3 R60, P2, P3, R65, UR4, R38 ;  /* 0x00000004413c7c10 */ /* 0x000fc8000fb5e026 */
[----:B------:R-:W-:-:S05]  /*5840*/  IADD3.X R61, R64, UR5, R33, P2, P3 ;  /* 0x00000005403d7c10 */ /* 0x000fca00097e6421 */
[----:B--2---:R3:W-:Y:S04]  /*5850*/  STG.E.128 desc[UR6][R60.64], R44 ;  /* 0x0000002c3c007986 */ /* 0x0047e8000c101d06 */
.L_x_1203:
[----:B------:R-:W-:Y:S05]  /*5860*/  BSYNC B2 ;  /* 0x0000000000027941 */ /* 0x000fea0003800000 */
.L_x_1202:
[----:B------:R-:W-:Y:S05]  /*5870*/  @P1 BRA `(.L_x_1201) ;  /* 0x0000000400dc1947 */ /* 0x000fea0003800000 */
[----:B------:R-:W-:Y:S01]  /*5880*/  LOP3.LUT P2, RZ, R232, 0x4, RZ, 0xc0, !PT ;  /* 0x00000004e8ff7812 */ /* 0x000fe2000784c0ff */
[C---:B-123--:R-:W-:Y:S01]  /*5890*/  VIADD R45, R155.reuse, 0x40 ;  /* 0x000000409b2d7836 */ /* 0x04efe20000000000 */
[----:B------:R-:W-:Y:S11]  /*58a0*/  BSSY B2, `(.L_x_1206) ;  /* 0x000006f000027945 */ /* 0x000ff60003800000 */
[----:B------:R-:W-:Y:S01]  /*58b0*/  @P2 VIADD R45, R155, 0xffffffc0 ;  /* 0xffffffc09b2d2836 */ /* 0x000fe20000000000 */
[----:B------:R-:W-:-:S03]  /*58c0*/  ISETP.GE.AND P2, PT, R235, R128, PT ;  /* 0x00000080eb00720c */ /* 0x000fc60003f46270 */
[----:B------:R-:W-:-:S06]  /*58d0*/  IMAD.IADD R45, R18, 0x1, R45 ;  /* 0x00000001122d7824 */ /* 0x000fcc00078e022d */
[----:B------:R-:W1:Y:S04]  /*58e0*/  LDS.128 R44, [R45+0x24400] ;  /* 0x024400002d2c7984 */ /* 0x000e680000000c00 */
[----:B------:R-:W-:Y:S05]  /*58f0*/  @P2 BRA `(.L_x_1207) ;  /* 0x0000000400a42947 */ /* 0x000fea0003800000 */
[----:B------:R-:W-:Y:S01]  /*5900*/  SHF.R.U32.HI R66, RZ, 0x8, R57 ;  /* 0x00000008ff427819 */ /* 0x000fe20000011639 */
[----:B-1----:R-:W-:Y:S01]  /*5910*/  IMAD.MOV.U32 R58, RZ, RZ, R47 ;  /* 0x000000ffff3a7224 */ /* 0x002fe200078e002f */
        /* <DEDUP_REMOVED lines=8> */
[----:B------:R-:W-:Y:S01]  /*59a0*/  LOP3.LUT R47, R56, 0xff00, R47, 0xf8, !PT ;  /* 0x0000ff00382f7812 */ /* 0x000fe200078ef82f */
[----:B------:R-:W-:Y:S01]  /*59b0*/  IMAD.MOV.U32 R57, RZ, RZ, R46 ;  /* 0x000000ffff397224 */ /* 0x000fe200078e002e */
[----:B------:R-:W-:Y:S01]  /*59c0*/  LOP3.LUT R59, R60, 0xff00, R59, 0xf8, !PT ;  /* 0x0000ff003c3b7812 */ /* 0x000fe200078ef83b */
[----:B------:R-:W-:Y:S01]  /*59d0*/  IMAD.U32 R56, R63, 0x10000, RZ ;  /* 0x000100003f387824 */ /* 0x000fe200078e00ff */
[----:B------:R-:W-:-:S02]  /*59e0*/  F2FP.F16.E4M3.UNPACK_B R60, R137.H1 ;  /* 0x00000089ff3c723e */ /* 0x000fc400030006ff */
        /* <DEDUP_REMOVED lines=8> */
[----:B------:R-:W-:Y:S02]  /*5a70*/  HADD2.F32 R46, -RZ, R46.H0_H0 ;  /* 0x2000002eff2e7230 */ /* 0x000fe40000004100 */
[----:B------:R-:W-:Y:S01]  /*5a80*/  FMUL.FTZ R67, R47, R62 ;  /* 0x0000003e2f437220 */ /* 0x000fe20000410000 */
[----:B------:R-:W-:Y:S01]  /*5a90*/  HADD2.F32 R60, -RZ, R59.H0_H0 ;  /* 0x2000003bff3c7230 */ /* 0x000fe20000004100 */
[----:B------:R-:W-:Y:S01]  /*5aa0*/  F2FP.F16.E4M3.UNPACK_B R137, R137 ;  /* 0x00000089ff89723e */ /* 0x000fe200020006ff */
[----:B------:R-:W-:-:S02]  /*5ab0*/  HADD2.F32 R56, -RZ, R45.H1_H1 ;  /* 0x3000002dff387230 */ /* 0x000fc40000004100 */
        /* <DEDUP_REMOVED lines=77> */
.L_x_1207:
[----:B------:R-:W-:Y:S05]  /*5f90*/  BSYNC B2 ;  /* 0x0000000000027941 */ /* 0x000fea0003800000 */
.L_x_1206:
[----:B------:R-:W-:Y:S01]  /*5fa0*/  ULDC.64 UR4, c[0x0][0x2d8] ;  /* 0x0000b60000047ab9 */ /* 0x000fe20000000a00 */
[----:B------:R-:W-:Y:S01]  /*5fb0*/  ULDC.64 UR6, c[0x0][0x208] ;  /* 0x0000820000067ab9 */ /* 0x000fe20000000a00 */
[----:B------:R-:W-:-:S04]  /*5fc0*/  IADD3 R56, P2, P3, R35, UR4, R65 ;  /* 0x0000000423387c10 */ /* 0x000fc8000fb5e041 */
[----:B------:R-:W-:-:S05]  /*5fd0*/  IADD3.X R57, R101, UR5, R64, P2, P3 ;  /* 0x0000000565397c10 */ /* 0x000fca00097e6440 */
[----:B-1----:R4:W-:Y:S04]  /*5fe0*/  STG.E.128 desc[UR6][R56.64], R44 ;  /* 0x0000002c38007986 */ /* 0x0029e8000c101d06 */
.L_x_1201:
[----:B------:R-:W-:Y:S05]  /*5ff0*/  BSYNC B1 ;  /* 0x0000000000017941 */ /* 0x000fea0003800000 */
.L_x_1200:
[----:B------:R-:W-:Y:S05]  /*6000*/  @P4 BRA `(.L_x_1208) ;  /* 0x0000005c00204947 */ /* 0x000fea0003800000 */
[----:B------:R-:W-:Y:S01]  /*6010*/  IADD3 R126, P2, P3, R115, R126, R22 ;  /* 0x0000007e737e7210 */ /* 0x000fe20007b5e016 */
[----:B------:R-:W-:Y:S03]  /*6020*/  BSSY B1, `(.L_x_1209) ;  /* 0x0000075000017945 */ /* 0x000fe60003800000 */
[----:B----4-:R-:W-:Y:S01]  /*6030*/  IADD3.X R56, R114, R129, R23, P2, P3 ;  /* 0x0000008172387210 */ /* 0x010fe200017e6417 */
[----:B------:R-:W-:Y:S08]  /*6040*/  @P0 BRA `(.L_x_1210) ;  /* 0x0000000400c80947 */ /* 0x000ff00003800000 */
[----:B-123--:R1:W2:Y:S01]  /*6050*/  LDS.128 R44, [R112+0x26400] ;  /* 0x02640000702c7984 */ /* 0x00e2a20000000c00 */
[----:B------:R-:W-:Y:S01]  /*6060*/  ISETP.GE.AND P2, PT, R228, R128, PT ;  /* 0x00000080e400720c */ /* 0x000fe20003f46270 */
[----:B------:R-:W-:-:S12]  /*6070*/  BSSY B2, `(.L_x_1211) ;  /* 0x000006a000027945 */ /* 0x000fd80003800000 */
[----:B-1----:R-:W-:Y:S05]  /*6080*/  @P2 BRA `(.L_x_1212) ;  /* 0x0000000400a02947 */ /* 0x002fea0003800000 */
[----:B------:R-:W-:Y:S01]  /*6090*/  SHF.R.U32.HI R61, RZ, 0x8, R53 ;  /* 0x00000008ff3d7819 */ /* 0x000fe20000011635 */
[----:B--2---:R-:W-:Y:S01]  /*60a0*/  IMAD.MOV.U32 R54, RZ, RZ, R47 ;  /* 0x000000ffff367224 */ /* 0x004fe200078e002f */
[----:B------:R-:W-:Y:S02]  /*60b0*/  SHF.R.U32.HI R58, RZ, 0x8, R55 ;  /* 0x00000008ff3a7819 */ /* 0x000fe40000011637 */
[----:B------:R-:W-:Y:S01]  /*60c0*/  LOP3.LUT R52, R53, 0xff0000ff, RZ, 0xc0, !PT ;  /* 0xff0000ff35347812 */ /* 0x000fe200078ec0ff */
[----:B------:R-:W-:Y:S01]  /*60d0*/  IMAD.SHL.U32 R47, R61, 0x100, RZ ;  /* 0x000001003d2f7824 */ /* 0x000fe200078e00ff */
[----:B------:R-:W-:Y:S01]  /*60e0*/  SHF.R.U32.HI R59, RZ, 0x10, R53 ;  /* 0x00000010ff3b7819 */ /* 0x000fe20000011635 */
[----:B------:R-:W-:Y:S01]  /*60f0*/  IMAD.MOV.U32 R53, RZ, RZ, R46 ;  /* 0x000000ffff357224 */ /* 0x000fe200078e002e */
[----:B------:R-:W-:Y:S01]  /*6100*/  SHF.R.U32.HI R60, RZ, 0x10, R55 ;  /* 0x00000010ff3c7819 */ /* 0x000fe20000011637 */
[----:B------:R-:W-:Y:S01]  /*6110*/  IMAD.SHL.U32 R46, R58, 0x100, RZ ;  /* 0x000001003a2e7824 */ /* 0x000fe200078e00ff */
[----:B------:R-:W-:-:S02]  /*6120*/  LOP3.LUT R57, R55, 0xff0000ff, RZ, 0xc0, !PT ;  /* 0xff0000ff37397812 */ /* 0x000fc400078ec0ff */
[----:B------:R-:W-:Y:S01]  /*6130*/  LOP3.LUT R47, R52, 0xff00, R47, 0xf8, !PT ;  /* 0x0000ff00342f7812 */ /* 0x000fe200078ef82f */
[----:B------:R-:W-:Y:S01]  /*6140*/  IMAD.U32 R60, R60, 0x10000, RZ ;  /* 0x000100003c3c7824 */ /* 0x000fe200078e00ff */
[----:B------:R-:W-:Y:S01]  /*6150*/  LOP3.LUT R55, R57, 0xff00, R46, 0xf8, !PT ;  /* 0x0000ff0039377812 */ /* 0x000fe200078ef82e */
[----:B------:R-:W-:Y:S01]  /*6160*/  IMAD.U32 R52, R59, 0x10000, RZ ;  /* 0x000100003b347824 */ /* 0x000fe200078e00ff */
[----:B------:R-:W-:Y:S02]  /*6170*/  F2FP.F16.E4M3.UNPACK_B R57, R82.H1 ;  /* 0x00000052ff39723e */ /* 0x000fe400030006ff */
[----:B------:R-:W-:Y:S02]  /*6180*/  F2FP.F16.E4M3.UNPACK_B R46, R45 ;  /* 0x0000002dff2e723e */ /* 0x000fe400020006ff */
[----:B------:R-:W-:Y:S01]  /*6190*/  LOP3.LUT R61, R55, 0xff0000, R60, 0xf8, !PT ;  /* 0x00ff0000373d7812 */ /* 0x000fe200078ef83c */
[--C-:B------:R-:W-:Y:S01]  /*61a0*/  HADD2.F32 R59, -RZ, R57.reuse.H0_H0 ;  /* 0x20000039ff3b7230 */ /* 0x100fe20000004100 */
[----:B------:R-:W-:Y:S01]  /*61b0*/  LOP3.LUT R58, R47, 0xff0000, R52, 0xf8, !PT ;  /* 0x00ff00002f3a7812 */ /* 0x000fe200078ef834 */
[--C-:B------:R-:W-:Y:S01]  /*61c0*/  HADD2.F32 R47, -RZ, R46.reuse.H1_H1 ;  /* 0x3000002eff2f7230 */ /* 0x100fe20000004100 */
        /* <DEDUP_REMOVED lines=19> */
[----:B------:R-:W-:Y:S01]  /*6300*/  HADD2.F32 R55, -RZ, R82.H1_H1 ;  /* 0x30000052ff377230 */ /* 0x000fe20000004100 */
[----:B------:R-:W-:Y:S01]  /*6310*/  F2FP.F16.E4M3.UNPACK_B R44, R44 ;  /* 0x0000002cff2c723e */ /* 0x000fe200020006ff */
[----:B------:R-:W-:-:S02]  /*6320*/  HADD2.F32 R52, -RZ, R83.H1_H1 ;  /* 0x30000053ff347230 */ /* 0x000fc40000004100 */
[--C-:B------:R-:W-:Y:S01]  /*6330*/  HADD2.F32 R47, -RZ, R45.reuse.H1_H1 ;  /* 0x3000002dff2f7230 */ /* 0x100fe20000004100 */
[----:B------:R-:W-:Y:S01]  /*6340*/  F2FP.SATFINITE.E4M3.F32.PACK_AB_MERGE_C R70, R66, R59, RZ ;  /* 0x0000003b4246723e */ /* 0x000fe200048070ff */
[----:B------:R-:W-:Y:S02]  /*6350*/  HADD2.F32 R46, -RZ, R45.H0_H0 ;  /* 0x2000002dff2e7230 */ /* 0x000fe40000004100 */
[----:B------:R-:W-:Y:S02]  /*6360*/  HADD2.F32 R45, -RZ, R44.H0_H0 ;  /* 0x2000002cff2d7230 */ /* 0x000fe40000004100 */
[-C--:B------:R-:W-:Y:S01]  /*6370*/  FMUL.FTZ R57, R47, R55.reuse ;  /* 0x000000372f397220 */ /* 0x080fe20000410000 */
[----:B------:R-:W-:Y:S02]  /*6380*/  HADD2.F32 R82, -RZ, R82.H0_H0 ;  /* 0x20000052ff527230 */ /* 0x000fe40000004100 */
[----:B------:R-:W-:Y:S01]  /*6390*/  FMUL.FTZ R62, R46, R55 ;  /* 0x000000372e3e7220 */ /* 0x000fe20000410000 */
[----:B------:R-:W-:-:S02]  /*63a0*/  HADD2.F32 R44, -RZ, R44.H1_H1 ;  /* 0x3000002cff2c7230 */ /* 0x000fc40000004100 */
[-C--:B------:R-:W-:Y:S01]  /*63b0*/  FFMA.FTZ R57, R46, R52.reuse, -R57 ;  /* 0x000000342e397223 */ /* 0x080fe20000010839 */
[----:B------:R-:W-:Y:S02]  /*63c0*/  HADD2.F32 R83, -RZ, R83.H0_H0 ;  /* 0x20000053ff537230 */ /* 0x000fe40000004100 */
[----:B------:R-:W-:Y:S01]  /*63d0*/  FFMA.FTZ R52, R47, R52, R62 ;  /* 0x000000342f347223 */ /* 0x000fe2000001003e */
[-C--:B------:R-:W-:Y:S01]  /*63e0*/  FMUL.FTZ R55, R45, R82.reuse ;  /* 0x000000522d377220 */ /* 0x080fe20000410000 */
[----:B------:R-:W-:-:S03]  /*63f0*/  FMUL.FTZ R60, R44, R82 ;  /* 0x000000522c3c7220 */ /* 0x000fc60000410000 */
[----:B------:R-:W-:Y:S01]  /*6400*/  F2FP.SATFINITE.E4M3.F32.PACK_AB_MERGE_C R69, R52, R57, RZ ;  /* 0x000000393445723e */ /* 0x000fe200048070ff */
[-C--:B------:R-:W-:Y:S01]  /*6410*/  FFMA.FTZ R62, R45, R83.reuse, -R60 ;  /* 0x000000532d3e7223 */ /* 0x080fe2000001083c */
[----:B------:R-:W-:Y:S01]  /*6420*/  F2FP.F16.E4M3.UNPACK_B R45, R54.H1 ;  /* 0x00000036ff2d723e */ /* 0x000fe200030006ff */
[----:B------:R-:W-:Y:S01]  /*6430*/  FFMA.FTZ R83, R44, R83, R55 ;  /* 0x000000532c537223 */ /* 0x000fe20000010037 */
[----:B------:R-:W-:Y:S02]  /*6440*/  F2FP.F16.E4M3.UNPACK_B R57, R61.H1 ;  /* 0x0000003dff39723e */ /* 0x000fe400030006ff */
[-C--:B------:R-:W-:Y:S01]  /*6450*/  F2FP.F16.E4M3.UNPACK_B R52, R58.reuse.H1 ;  /* 0x0000003aff34723e */ /* 0x080fe200030006ff */
[----:B------:R-:W-:Y:S01]  /*6460*/  HADD2.F32 R47, -RZ, R45.H1_H1 ;  /* 0x3000002dff2f7230 */ /* 0x000fe20000004100 */
[----:B------:R-:W-:Y:S01]  /*6470*/  F2FP.F16.E4M3.UNPACK_B R44, R53.H1 ;  /* 0x00000035ff2c723e */ /* 0x000fe200030006ff */
        /* <DEDUP_REMOVED lines=22> */
[--C-:B------:R-:W-:Y:S02]  /*65e0*/  HADD2.F32 R44, -RZ, R53.reuse.H0_H0 ;  /* 0x20000035ff2c7230 */ /* 0x100fe40000004100 */
[----:B------:R-:W-:Y:S01]  /*65f0*/  HADD2.F32 R54, -RZ, R54.H1_H1 ;  /* 0x30000036ff367230 */ /* 0x000fe20000004100 */
[----:B------:R-:W-:Y:S01]  /*6600*/  F2FP.SATFINITE.E4M3.F32.PACK_AB_MERGE_C R60, R60, R65, RZ ;  /* 0x000000413c3c723e */ /* 0x000fe200048070ff */
[----:B------:R-:W-:-:S02]  /*6610*/  HADD2.F32 R53, -RZ, R53.H1_H1 ;  /* 0x30000035ff357230 */ /* 0x000fc40000004100 */
[----:B------:R-:W-:Y:S01]  /*6620*/  FMUL.FTZ R46, R44, R61 ;  /* 0x0000003d2c2e7220 */ /* 0x000fe20000410000 */
[----:B------:R-:W-:Y:S02]  /*6630*/  HADD2.F32 R58, -RZ, R58.H0_H0 ;  /* 0x2000003aff3a7230 */ /* 0x000fe40000004100 */
[----:B------:R-:W-:Y:S01]  /*6640*/  FMUL.FTZ R66, R54, R57 ;  /* 0x0000003936427220 */ /* 0x000fe20000410000 */
[----:B------:R-:W-:Y:S02]  /*6650*/  HADD2.F32 R52, -RZ, R52.H0_H0 ;  /* 0x20000034ff347230 */ /* 0x000fe40000004100 */
[----:B------:R-:W-:Y:S01]  /*6660*/  FMUL.FTZ R47, R53, R61 ;  /* 0x0000003d352f7220 */ /* 0x000fe20000410000 */
[----:B------:R-:W-:Y:S01]  /*6670*/  FMUL.FTZ R57, R45, R57 ;  /* 0x000000392d397220 */ /* 0x000fe20000410000 */
[-C--:B------:R-:W-:Y:S01]  /*6680*/  FFMA.FTZ R46, R53, R58.reuse, R46 ;  /* 0x0000003a352e7223 */ /* 0x080fe2000001002e */
[----:B------:R-:W-:Y:S01]  /*6690*/  F2FP.SATFINITE.E4M3.F32.PACK_AB_MERGE_C R67, R68, R67, RZ ;  /* 0x000000434443723e */ /* 0x000fe200048070ff */
[----:B------:R-:W-:Y:S01]  /*66a0*/  FFMA.FTZ R47, R44, R58, -R47 ;  /* 0x0000003a2c2f7223 */ /* 0x000fe2000001082f */
[-C--:B------:R-:W-:Y:S01]  /*66b0*/  FFMA.FTZ R66, R45, R52.reuse, -R66 ;  /* 0x000000342d427223 */ /* 0x080fe20000010842 */
[----:B------:R-:W-:Y:S01]  /*66c0*/  FFMA.FTZ R57, R54, R52, R57 ;  /* 0x0000003436397223 */ /* 0x000fe20000010039 */
[----:B------:R-:W-:-:S02]  /*66d0*/  F2FP.SATFINITE.E4M3.F32.PACK_AB_MERGE_C R45, R64, R63, R70 ;  /* 0x0000003f402d723e */ /* 0x000fc40004807046 */
[----:B------:R-:W-:Y:S02]  /*66e0*/  F2FP.SATFINITE.E4M3.F32.PACK_AB_MERGE_C R46, R46, R47, R60 ;  /* 0x0000002f2e2e723e */ /* 0x000fe4000480703c */
[----:B------:R-:W-:Y:S02]  /*66f0*/  F2FP.SATFINITE.E4M3.F32.PACK_AB_MERGE_C R44, R83, R62, R69 ;  /* 0x0000003e532c723e */ /* 0x000fe40004807045 */
[----:B------:R-:W-:-:S07]  /*6700*/  F2FP.SATFINITE.E4M3.F32.PACK_AB_MERGE_C R47, R57, R66, R67 ;  /* 0x00000042392f723e */ /* 0x000fce0004807043 */
.L_x_1212:
[----:B------:R-:W-:Y:S05]  /*6710*/  BSYNC B2 ;  /* 0x0000000000027941 */ /* 0x000fea0003800000 */
.L_x_1211:
[----:B------:R-:W-:Y:S01]  /*6720*/  ULDC.64 UR4, c[0x0][0x2d8] ;  /* 0x0000b60000047ab9 */ /* 0x000fe20000000a00 */
[----:B------:R-:W-:Y:S01]  /*6730*/  ULDC.64 UR6, c[0x0][0x208] ;  /* 0x0000820000067ab9 */ /* 0x000fe20000000a00 */
[----:B------:R-:W-:-:S04]  /*6740*/  IADD3 R52, P2, P3, R126, UR4, R38 ;  /* 0x000000047e347c10 */ /* 0x000fc8000fb5e026 */
[----:B------:R-:W-:-:S05]  /*6750*/  IADD3.X R53, R56, UR5, R33, P2, P3 ;  /* 0x0000000538357c10 */ /* 0x000fca00097e6421 */
[----:B--2---:R4:W-:Y:S04]  /*6760*/  STG.E.128 desc[UR6][R52.64], R44 ;  /* 0x0000002c34007986 */ /* 0x0049e8000c101d06 */
.L_x_1210:
[----:B------:R-:W-:Y:S05]  /*6770*/  BSYNC B1 ;  /* 0x0000000000017941 */ /* 0x000fea0003800000 */
.L_x_1209:
[----:B------:R-:W-:Y:S05]  /*6780*/  @P1 BRA `(.L_x_1208) ;  /* 0x0000005400401947 */ /* 0x000fea0003800000 */
[----:B------:R-:W-:Y:S01]  /*6790*/  LOP3.LUT P2, RZ, R232, 0x4, RZ, 0xc0, !PT ;  /* 0x00000004e8ff7812 */ /* 0x000fe2000784c0ff */
[C---:B-1234-:R-:W-:Y:S01]  /*67a0*/  VIADD R45, R155.reuse, 0x40 ;  /* 0x000000409b2d7836 */ /* 0x05efe20000000000 */
        /* <DEDUP_REMOVED lines=13> */
[----:B------:R-:W-:Y:S01]  /*6880*/  SHF.R.U32.HI R55, RZ, 0x10, R51 ;  /* 0x00000010ff377819 */ /* 0x000fe20000011633 */
[----:B------:R-:W-:Y:S01]  /*6890*/  IMAD.SHL.U32 R46, R54, 0x100, RZ ;  /* 0x00000100362e7824 */ /* 0x000fe200078e00ff */
[----:B------:R-:W-:-:S03]  /*68a0*/  LOP3.LUT R52, R51, 0xff0000ff, RZ, 0xc0, !PT ;  /* 0xff0000ff33347812 */ /* 0x000fc600078ec0ff */
[----:B------:R-:W-:Y:S01]  /*68b0*/  IMAD.U32 R51, R55, 0x10000, RZ ;  /* 0x0001000037337824 */ /* 0x000fe200078e00ff */
[----:B------:R-:W-:Y:S01]  /*68c0*/  LOP3.LUT R54, R52, 0xff00, R47, 0xf8, !PT ;  /* 0x0000ff0034367812 */ /* 0x000fe200078ef82f */
        /* <DEDUP_REMOVED lines=71> */
[--C-:B------:R-:W-:Y:S02]  /*6d40*/  HADD2.F32 R45, -RZ, R50.reuse.H0_H0 ;  /* 0x20000032ff2d7230 */ /* 0x100fe40000004100 */
[----:B------:R-:W-:Y:S01]  /*6d50*/  FFMA.FTZ R64, R47, R51, R62 ;  /* 0x000000332f407223 */ /* 0x000fe2000001003e */
[----:B------:R-:W-:Y:S02]  /*6d60*/  HADD2.F32 R49, -RZ, R49.H1_H1 ;  /* 0x30000031ff317230 */ /* 0x000fe40000004100 */
[----:B------:R-:W-:Y:S01]  /*6d70*/  FMUL.FTZ R46, R44, R57 ;  /* 0x000000392c2e7220 */ /* 0x000fe20000410000 */
[----:B------:R-:W-:Y:S01]  /*6d80*/  HADD2.F32 R50, -RZ, R50.H1_H1 ;  /* 0x30000032ff327230 */ /* 0x000fe20000004100 */
[----:B------:R-:W-:Y:S01]  /*6d90*/  F2FP.SATFINITE.E4M3.F32.PACK_AB_MERGE_C R54, R54, R55, RZ ;  /* 0x000000373636723e */ /* 0x000fe200048070ff */
        /* <DEDUP_REMOVED lines=15> */
.L_x_1214:
[----:B------:R-:W-:Y:S05]  /*6e90*/  BSYNC B1 ;  /* 0x0000000000017941 */ /* 0x000fea0003800000 */
.L_x_1213:
[----:B------:R-:W-:Y:S01]  /*6ea0*/  ULDC.64 UR4, c[0x0][0x2d8] ;  /* 0x0000b60000047ab9 */ /* 0x000fe20000000a00 */
[----:B------:R-:W-:Y:S01]  /*6eb0*/  ULDC.64 UR6, c[0x0][0x208] ;  /* 0x0000820000067ab9 */ /* 0x000fe20000000a00 */
[----:B------:R-:W-:-:S04]  /*6ec0*/  IADD3 R48, P2, P3, R35, UR4, R126 ;  /* 0x0000000423307c10 */ /* 0x000fc8000fb5e07e */
[----:B------:R-:W-:-:S05]  /*6ed0*/  IADD3.X R49, R101, UR5, R56, P2, P3 ;  /* 0x0000000565317c10 */ /* 0x000fca00097e6438 */
[----:B-1----:R1:W-:Y:S01]  /*6ee0*/  STG.E.128 desc[UR6][R48.64], R44 ;  /* 0x0000002c30007986 */ /* 0x0023e2000c101d06 */
[----:B------:R-:W-:Y:S05]  /*6ef0*/  BRA `(.L_x_1208) ;  /* 0x0000004c00647947 */ /* 0x000fea0003800000 */
.L_x_1172:
[----:B------:R-:W2:Y:S01]  /*6f00*/  LDL R48, [R1+0x6c] ;  /* 0x00006c0001307983 */ /* 0x000ea20000100800 */
[C---:B------:R-:W-:Y:S01]  /*6f10*/  ISETP.GE.AND P5, PT, R230.reuse, R113, PT ;  /* 0x00000071e600720c */ /* 0x040fe20003fa6270 */
[C---:B------:R-:W-:Y:S01]  /*6f20*/  VIADD R56, R230.reuse, 0x40 ;  /* 0x00000040e6387836 */ /* 0x040fe20000000000 */
[----:B------:R-:W-:Y:S01]  /*6f30*/  P2R R57, PR, RZ, 0x1 ;  /* 0x00000001ff397803 */ /* 0x000fe20000000000 */
[----:B------:R-:W-:Y:S01]  /*6f40*/  VIADD R58, R230, 0x80 ;  /* 0x00000080e63a7836 */ /* 0x000fe20000000000 */
[----:B------:R-:W-:Y:S01]  /*6f50*/  ISETP.GE.OR P5, PT, R22, R128, P5 ;  /* 0x000000801600720c */ /* 0x000fe20002fa6670 */
[----:B------:R-:W-:-:S12]  /*6f60*/  ULDC.64 UR6, c[0x0][0x208] ;  /* 0x0000820000067ab9 */ /* 0x000fd80000000a00 */
        /* <DEDUP_REMOVED lines=80> */
[----:B---3--:R-:W-:Y:S02]  /*7470*/  IMAD.MOV.U32 R145, RZ, RZ, R72 ;  /* 0x000000ffff917224 */ /* 0x008fe400078e0048 */
[----:B------:R-:W-:Y:S02]  /*7480*/  IMAD.MOV.U32 R146, RZ, RZ, R74 ;  /* 0x000000ffff927224 */ /* 0x000fe400078e004a */
[----:B----4-:R-:W-:-:S02]  /*7490*/  IMAD.MOV.U32 R163, RZ, RZ, R48 ;  /* 0x000000ffffa37224 */ /* 0x010fc400078e0030 */
[----:B------:R-:W-:Y:S02]  /*74a0*/  IMAD.MOV.U32 R161, RZ, RZ, R50 ;  /* 0x000000ffffa17224 */ /* 0x000fe400078e0032 */
[----:B-----5:R-:W-:Y:S02]  /*74b0*/  IMAD.MOV.U32 R162, RZ, RZ, R44 ;  /* 0x000000ffffa27224 */ /* 0x020fe400078e002c */
        /* <DEDUP_REMOVED lines=8> */
[----:B------:R-:W-:Y:S01]  /*7540*/  IMAD.MOV.U32 R152, RZ, RZ, R66 ;  /* 0x000000ffff987224 */ /* 0x000fe200078e0042 */
[----:B------:R-:W-:Y:S06]  /*7550*/  @!P5 BRA `(.L_x_1215) ;  /* 0x000000000004d947 */ /* 0x000fec0003800000 */
[----:B------:R-:W-:Y:S01]  /*7560*/  BPT.TRAP 0x1 ;  /* 0x000000040000795c */ /* 0x000fe20000300000 */
.L_x_1215:
[----:B------:R-:W2:Y:S01]  /*7570*/  LDL R76, [R1+0x40] ;  /* 0x00004000014c7983 */ /* 0x000ea20000100800 */
[----:B------:R-:W-:Y:S01]  /*7580*/  IMAD R104, R19, 0x8, R18 ;  /* 0x0000000813687824 */ /* 0x000fe200078e0212 */
[----:B------:R-:W0:Y:S01]  /*7590*/  LDC R148, c[0x0][0x2e4] ;  /* 0x0000b900ff947b82 */ /* 0x000e220000000800 */
[----:B------:R-:W-:Y:S01]  /*75a0*/  IMAD.MOV.U32 R127, RZ, RZ, R129 ;  /* 0x000000ffff7f7224 */ /* 0x000fe200078e0081 */
[----:B------:R-:W-:Y:S06]  /*75b0*/  BSSY B1, `(.L_x_1216) ;  /* 0x0000006000017945 */ /* 0x000fec0003800000 */
[----:B------:R-:W1:Y:S01]  /*75c0*/  LDC.64 R128, c[0x0][0x2f0] ;  /* 0x0000bc00ff807b82 */ /* 0x000e620000000a00 */
[----:B0-----:R-:W-:Y:S01]  /*75d0*/  IMAD.IADD R150, R148, 0x1, -R123 ;  /* 0x0000000194967824 */ /* 0x001fe200078e0a7b */
[----:B--2---:R-:W-:-:S04]  /*75e0*/  SHF.L.U32 R125, R76, 0x1f, RZ ;  /* 0x0000001f4c7d7819 */ /* 0x004fc800000006ff */
[----:B------:R-:W0:Y:S02]  /*75f0*/  SYNCS.PHASECHK.TRANS64.TRYWAIT P3, [R104+URZ+0x2e890], R125 ;  /* 0x02e8907d680075a7 */ /* 0x000e24000806017f */
[----:B01----:R-:W-:Y:S05]  /*7600*/  @!P3 BRA `(.L_x_1217) ;  /* 0x000002b80098b947 */ /* 0x003fea0003800000 */
.L_x_1545:
[----:B------:R-:W-:Y:S05]  /*7610*/  BSYNC B1 ;  /* 0x0000000000017941 */ /* 0x000fea0003800000 */
.L_x_1216:
[----:B------:R-:W-:Y:S01]  /*7620*/  ISETP.GE.OR P3, PT, R230, R113, P0 ;  /* 0x00000071e600720c */ /* 0x000fe20000766670 */
[----:B------:R-:W-:-:S12]  /*7630*/  BSSY B1, `(.L_x_1218) ;  /* 0x00000f4000017945 */ /* 0x000fd80003800000 */
[----:B------:R-:W-:Y:S05]  /*7640*/  @P3 BRA `(.L_x_1219) ;  /* 0x0000000c00c83947 */ /* 0x000fea0003800000 */
[----:B------:R-:W2:Y:S01]  /*7650*/  LDL R78, [R1+0x70] ;  /* 0x00007000014e7983 */ /* 0x000ea20000100800 */
[----:B------:R-:W-:Y:S02]  /*7660*/  SHF.R.S32.HI R76, RZ, 0x1f, R230 ;  /* 0x0000001fff4c7819 */ /* 0x000fe400000114e6 */
[----:B------:R-:W-:-:S03]  /*7670*/  ISETP.NE.AND P6, PT, R0, RZ, PT ;  /* 0x000000ff0000720c */ /* 0x000fc60003fc5270 */
[-C--:B------:R-:W-:Y:S02]  /*7680*/  IMAD R76, R76, R128.reuse, RZ ;  /* 0x000000804c4c7224 */ /* 0x080fe400078e02ff */
[----:B------:R-:W-:-:S04]  /*7690*/  IMAD.WIDE.U32 R136, R230, R128, R126 ;  /* 0x00000080e6887225 */ /* 0x000fc800078e007e */
[----:B------:R-:W-:Y:S01]  /*76a0*/  IMAD R77, R230, R129, R76 ;  /* 0x00000081e64d7224 */ /* 0x000fe200078e024c */
[----:B------:R-:W-:-:S03]  /*76b0*/  SEL R76, R123, R150, !P6 ;  /* 0x000000967b4c7207 */ /* 0x000fc60007000000 */
[----:B------:R-:W-:Y:S01]  /*76c0*/  IMAD.IADD R158, R77, 0x1, R137 ;  /* 0x000000014d9e7824 */ /* 0x000fe200078e0289 */
[----:B------:R-:W-:-:S04]  /*76d0*/  SHF.R.S32.HI R77, RZ, 0x1f, R76 ;  /* 0x0000001fff4d7819 */ /* 0x000fc8000001144c */
[----:B------:R-:W-:-:S04]  /*76e0*/  LEA.HI R77, R77, R76, RZ, 0x5 ;  /* 0x0000004c4d4d7211 */ /* 0x000fc800078f28ff */
[----:B------:R-:W-:-:S05]  /*76f0*/  LEA.HI.SX32 R77, R77, R30, 0x1b ;  /* 0x0000001e4d4d7211 */ /* 0x000fca00078fdaff */
[----:B------:R-:W-:-:S05]  /*7700*/  IMAD.SHL.U32 R159, R77, 0x10, RZ ;  /* 0x000000104d9f7824 */ /* 0x000fca00078e00ff */
[----:B------:R-:W-:-:S04]  /*7710*/  LOP3.LUT R76, R6, 0x70, R159, 0xf8, !PT ;  /* 0x00000070064c7812 */ /* 0x000fc800078ef89f */
[----:B------:R-:W-:Y:S01]  /*7720*/  LOP3.LUT R76, R76, R21, RZ, 0x3c, !PT ;  /* 0x000000154c4c7212 */ /* 0x000fe200078e3cff */
[----:B------:R-:W-:-:S04]  /*7730*/  IMAD R77, R19, 0x7000, R121 ;  /* 0x00007000134d7824 */ /* 0x000fc800078e0279 */
[----:B------:R-:W-:Y:S01]  /*7740*/  IMAD.IADD R77, R18, 0x1, R77 ;  /* 0x00000001124d7824 */ /* 0x000fe200078e024d */
[----:B------:R-:W-:Y:S01]  /*7750*/  IADD3 R157, P3, P4, R38, R136, R31 ;  /* 0x00000088269d7210 */ /* 0x000fe20007c7e01f */
[----:B------:R-:W-:Y:S03]  /*7760*/  BSSY B2, `(.L_x_1220) ;  /* 0x00000d4000027945 */ /* 0x000fe60003800000 */
[----:B------:R-:W-:Y:S01]  /*7770*/  IADD3.X R164, R33, R158, R32, P3, P4 ;  /* 0x0000009e21a47210 */ /* 0x000fe20001fe8420 */
[----:B--2---:R-:W-:-:S04]  /*7780*/  IMAD.IADD R76, R78, 0x1, R76 ;  /* 0x000000014e4c7824 */ /* 0x004fc800078e024c */
[----:B------:R-:W-:-:S04]  /*7790*/  IMAD R79, R19, 0x7000, R76 ;  /* 0x00007000134f7824 */ /* 0x000fc800078e024c */
[----:B------:R-:W-:Y:S02]  /*77a0*/  IMAD.IADD R80, R18, 0x1, R79 ;  /* 0x0000000112507824 */ /* 0x000fe400078e024f */
[----:B------:R-:W1:Y:S04]  /*77b0*/  LDS.128 R76, [R77+0x20400] ;  /* 0x020400004d4c7984 */ /* 0x000e680000000c00 */
[----:B------:R-:W2:Y:S01]  /*77c0*/  LDS.128 R80, [R80+0x20400] ;  /* 0x0204000050507984 */ /* 0x000ea20000000c00 */
[----:B------:R-:W-:Y:S05]  /*77d0*/  @P2 BRA `(.L_x_1221) ;  /* 0x0000000c00302947 */ /* 0x000fea0003800000 */
[--C-:B------:R-:W-:Y:S02]  /*77e0*/  SHF.R.U32.HI R171, RZ, 0x8, R45.reuse ;  /* 0x00000008ffab7819 */ /* 0x100fe4000001162d */
[----:B------:R-:W-:Y:S02]  /*77f0*/  LOP3.LUT R44, R45, 0xff0000ff, RZ, 0xc0, !PT ;  /* 0xff0000ff2d2c7812 */ /* 0x000fe400078ec0ff */
[----:B------:R-:W-:Y:S01]  /*7800*/  SHF.R.U32.HI R169, RZ, 0x10, R45 ;  /* 0x00000010ffa97819 */ /* 0x000fe2000001162d */
[----:B------:R-:W-:Y:S01]  /*7810*/  IMAD.SHL.U32 R45, R171, 0x100, RZ ;  /* 0x00000100ab2d7824 */ /* 0x000fe200078e00ff */
[----:B------:R-:W-:Y:S02]  /*7820*/  SHF.R.U32.HI R167, RZ, 0x8, R47 ;  /* 0x00000008ffa77819 */ /* 0x000fe4000001162f */
[----:B------:R-:W-:Y:S02]  /*7830*/  SHF.R.U32.HI R165, RZ, 0x8, R51 ;  /* 0x00000008ffa57819 */ /* 0x000fe40000011633 */
[----:B------:R-:W-:-:S02]  /*7840*/  LOP3.LUT R46, R47, 0xff0000ff, RZ, 0xc0, !PT ;  /* 0xff0000ff2f2e7812 */ /* 0x000fc400078ec0ff */
[----:B------:R-:W-:Y:S01]  /*7850*/  SHF.R.U32.HI R168, RZ, 0x10, R47 ;  /* 0x00000010ffa87819 */ /* 0x000fe2000001162f */
[----:B------:R-:W-:Y:S01]  /*7860*/  IMAD.SHL.U32 R47, R167, 0x100, RZ ;  /* 0x00000100a72f7824 */ /* 0x000fe200078e00ff */
[----:B------:R-:W-:Y:S01]  /*7870*/  LOP3.LUT R44, R44, 0xff00, R45, 0xf8, !PT ;  /* 0x0000ff002c2c7812 */ /* 0x000fe200078ef82d */
[----:B------:R-:W-:Y:S01]  /*7880*/  IMAD.U32 R45, R169, 0x10000, RZ ;  /* 0x00010000a92d7824 */ /* 0x000fe200078e00ff */
[----:B------:R-:W-:Y:S02]  /*7890*/  LOP3.LUT R50, R51, 0xff0000ff, RZ, 0xc0, !PT ;  /* 0xff0000ff33327812 */ /* 0x000fe400078ec0ff */
[----:B------:R-:W-:Y:S01]  /*78a0*/  SHF.R.U32.HI R172, RZ, 0x10, R51 ;  /* 0x00000010ffac7819 */ /* 0x000fe20000011633 */
[----:B------:R-:W-:Y:S01]  /*78b0*/  IMAD.SHL.U32 R51, R165, 0x100, RZ ;  /* 0x00000100a5337824 */ /* 0x000fe200078e00ff */
[----:B------:R-:W-:Y:S02]  /*78c0*/  SHF.R.U32.HI R166, RZ, 0x8, R49 ;  /* 0x00000008ffa67819 */ /* 0x000fe40000011631 */
[----:B------:R-:W-:Y:S01]  /*78d0*/  LOP3.LUT R47, R46, 0xff00, R47, 0xf8, !PT ;  /* 0x0000ff002e2f7812 */ /* 0x000fe200078ef82f */
[----:B------:R-:W-:Y:S01]  /*78e0*/  IMAD.U32 R172, R172, 0x10000, RZ ;  /* 0x00010000acac7824 */ /* 0x000fe200078e00ff */
[----:B------:R-:W-:-:S02]  /*78f0*/  LOP3.LUT R48, R49, 0xff0000ff, RZ, 0xc0, !PT ;  /* 0xff0000ff31307812 */ /* 0x000fc400078ec0ff */
[----:B------:R-:W-:Y:S01]  /*7900*/  SHF.R.U32.HI R170, RZ, 0x10, R49 ;  /* 0x00000010ffaa7819 */ /* 0x000fe20000011631 */
[----:B------:R-:W-:Y:S01]  /*7910*/  IMAD.SHL.U32 R49, R166, 0x100, RZ ;  /* 0x00000100a6317824 */ /* 0x000fe200078e00ff */
[----:B------:R-:W-:Y:S01]  /*7920*/  LOP3.LUT R46, R44, 0xff0000, R45, 0xf8, !PT ;  /* 0x00ff00002c2e7812 */ /* 0x000fe200078ef82d */
[----:B------:R-:W-:Y:S01]  /*7930*/  IMAD.U32 R44, R168, 0x10000, RZ ;  /* 0x00010000a82c7824 */ /* 0x000fe200078e00ff */
[----:B------:R-:W-:Y:S01]  /*7940*/  LOP3.LUT R169, R50, 0xff00, R51, 0xf8, !PT ;  /* 0x0000ff0032a97812 */ /* 0x000fe200078ef833 */
[----:B------:R-:W-:Y:S01]  /*7950*/  IMAD.U32 R170, R170, 0x10000, RZ ;  /* 0x00010000aaaa7824 */ /* 0x000fe200078e00ff */
[----:B------:R-:W-:Y:S02]  /*7960*/  F2FP.F16.E4M3.UNPACK_B R168, R163.H1 ;  /* 0x000000a3ffa8723e */ /* 0x000fe400030006ff */
[----:B--2---:R-:W-:Y:S02]  /*7970*/  F2FP.F16.E4M3.UNPACK_B R51, R80.H1 ;  /* 0x00000050ff33723e */ /* 0x004fe400030006ff */
[----:B-1----:R-:W-:-:S02]  /*7980*/  F2FP.F16.E4M3.UNPACK_B R50, R76.H1 ;  /* 0x0000004cff32723e */ /* 0x002fc400030006ff */
[----:B------:R-:W-:Y:S01]  /*7990*/  LOP3.LUT R167, R48, 0xff00, R49, 0xf8, !PT ;  /* 0x0000ff0030a77812 */ /* 0x000fe200078ef831 */
[----:B------:R-:W-:Y:S01]  /*79a0*/  HADD2.F32 R49, -RZ, R51.H0_H0 ;  /* 0x20000033ff317230 */ /* 0x000fe20000004100 */
[----:B------:R-:W-:Y:S01]  /*79b0*/  LOP3.LUT R45, R47, 0xff0000, R44, 0xf8, !PT ;  /* 0x00ff00002f2d7812 */ /* 0x000fe200078ef82c */
[----:B------:R-:W-:Y:S01]  /*79c0*/  HADD2.F32 R44, -RZ, R168.H0_H0 ;  /* 0x200000a8ff2c7230 */ /* 0x000fe20000004100 */
[----:B------:R-:W-:Y:S01]  /*79d0*/  F2FP.F16.E4M3.UNPACK_B R165, R162.H1 ;  /* 0x000000a2ffa5723e */ /* 0x000fe200030006ff */
[----:B------:R-:W-:Y:S01]  /*79e0*/  HADD2.F32 R48, -RZ, R50.H0_H0 ;  /* 0x20000032ff307230 */ /* 0x000fe20000004100 */
[----:B------:R-:W-:Y:S01]  /*79f0*/  LOP3.LUT R47, R167, 0xff0000, R170, 0xf8, !PT ;  /* 0x00ff0000a72f7812 */ /* 0x000fe200078ef8aa */
[----:B------:R-:W-:Y:S02]  /*7a00*/  HADD2.F32 R170, -RZ, R168.H1_H1 ;  /* 0x300000a8ffaa7230 */ /* 0x000fe40000004100 */
[----:B------:R-:W-:Y:S01]  /*7a10*/  FMUL.FTZ R171, R49, R44 ;  /* 0x0000002c31ab7220 */ /* 0x000fe20000410000 */
[----:B------:R-:W-:-:S02]  /*7a20*/  HADD2.F32 R166, -RZ, R165.H0_H0 ;  /* 0x200000a5ffa67230 */ /* 0x000fc40000004100 */
        /* <DEDUP_REMOVED lines=9> */
[----:B------:R-:W-:-:S02]  /*7ac0*/  F2FP.F16.E4M3.UNPACK_B R162, R76 ;  /* 0x0000004cffa2723e */ /* 0x000fc400020006ff */
[----:B------:R-:W-:Y:S01]  /*7ad0*/  F2FP.F16.E4M3.UNPACK_B R80, R80 ;  /* 0x00000050ff50723e */ /* 0x000fe200020006ff */
[C---:B------:R-:W-:Y:S01]  /*7ae0*/  FMUL.FTZ R170, R50.reuse, R170 ;  /* 0x000000aa32aa7220 */ /* 0x040fe20000410000 */
[----:B------:R-:W-:Y:S01]  /*7af0*/  LOP3.LUT R44, R169, 0xff0000, R172, 0xf8, !PT ;  /* 0x00ff0000a92c7812 */ /* 0x000fe200078ef8ac */
[----:B------:R-:W-:Y:S02]  /*7b00*/  HADD2.F32 R169, -RZ, R168.H0_H0 ;  /* 0x200000a8ffa97230 */ /* 0x000fe40000004100 */
[-C--:B------:R-:W-:Y:S01]  /*7b10*/  FFMA.FTZ R51, R50, R167.reuse, -R51 ;  /* 0x000000a732337223 */ /* 0x080fe20000010833 */
[----:B------:R-:W-:Y:S02]  /*7b20*/  HADD2.F32 R76, -RZ, R162.H0_H0 ;  /* 0x200000a2ff4c7230 */ /* 0x000fe40000004100 */
[----:B------:R-:W-:Y:S01]  /*7b30*/  FFMA.FTZ R50, R165, R167, R170 ;  /* 0x000000a7a5327223 */ /* 0x000fe200000100aa */
[----:B------:R-:W-:Y:S02]  /*7b40*/  HADD2.F32 R163, -RZ, R80.H0_H0 ;  /* 0x20000050ffa37230 */ /* 0x000fe40000004100 */
        /* <DEDUP_REMOVED lines=22> */
[----:B------:R-:W-:Y:S01]  /*7cb0*/  FMUL.FTZ R175, R168, R173 ;  /* 0x000000ada8af7220 */ /* 0x000fe20000410000 */
[----:B------:R-:W-:Y:S01]  /*7cc0*/  HADD2.F32 R170, -RZ, R170.H1_H1 ;  /* 0x300000aaffaa7230 */ /* 0x000fe20000004100 */
[----:B------:R-:W-:Y:S01]  /*7cd0*/  F2FP.SATFINITE.E4M3.F32.PACK_AB_MERGE_C R49, R50, R49, RZ ;  /* 0x000000313231723e */ /* 0x000fe200048070ff */
[----:B------:R-:W-:Y:S02]  /*7ce0*/  HADD2.F32 R167, -RZ, R167.H1_H1 ;  /* 0x300000a7ffa77230 */ /* 0x000fe40000004100 */
[C---:B------:R-:W-:Y:S01]  /*7cf0*/  FMUL.FTZ R173, R166.reuse, R173 ;  /* 0x000000ada6ad7220 */ /* 0x040fe20000410000 */
[----:B------:R-:W-:Y:S02]  /*7d00*/  HADD2.F32 R162, -RZ, R162.H1_H1 ;  /* 0x300000a2ffa27230 */ /* 0x000fe40000004100 */
[----:B------:R-:W-:Y:S01]  /*7d10*/  FFMA.FTZ R175, R166, R171, -R175 ;  /* 0x000000aba6af7223 */ /* 0x000fe200000108af */
[----:B------:R-:W-:Y:S02]  /*7d20*/  HADD2.F32 R169, -RZ, R169.H1_H1 ;  /* 0x300000a9ffa97230 */ /* 0x000fe40000004100 */
[CC--:B------:R-:W-:Y:S01]  /*7d30*/  FMUL.FTZ R177, R167.reuse, R170.reuse ;  /* 0x000000aaa7b17220 */ /* 0x0c0fe20000410000 */
[----:B------:R-:W-:Y:S01]  /*7d40*/  F2FP.F16.E4M3.UNPACK_B R166, R161 ;  /* 0x000000a1ffa6723e */ /* 0x000fe200020006ff */
[C---:B------:R-:W-:Y:S01]  /*7d50*/  FMUL.FTZ R172, R162.reuse, R170 ;  /* 0x000000aaa2ac7220 */ /* 0x040fe20000410000 */
[----:B------:R-:W-:Y:S01]  /*7d60*/  F2FP.F16.E4M3.UNPACK_B R161, R82 ;  /* 0x00000052ffa1723e */ /* 0x000fe200020006ff */
[-C--:B------:R-:W-:Y:S01]  /*7d70*/  FFMA.FTZ R170, R162, R169.reuse, -R177 ;  /* 0x000000a9a2aa7223 */ /* 0x080fe200000108b1 */
[----:B------:R-:W-:Y:S01]  /*7d80*/  F2FP.F16.E4M3.UNPACK_B R162, R160 ;  /* 0x000000a0ffa2723e */ /* 0x000fe200020006ff */
[----:B------:R-:W-:Y:S01]  /*7d90*/  FFMA.FTZ R177, R167, R169, R172 ;  /* 0x000000a9a7b17223 */ /* 0x000fe200000100ac */
[----:B------:R-:W-:-:S02]  /*7da0*/  HADD2.F32 R169, -RZ, R166.H0_H0 ;  /* 0x200000a6ffa97230 */ /* 0x000fc40000004100 */
[----:B------:R-:W-:Y:S01]  /*7db0*/  FFMA.FTZ R168, R168, R171, R173 ;  /* 0x000000aba8a87223 */ /* 0x000fe200000100ad */
[--C-:B------:R-:W-:Y:S01]  /*7dc0*/  HADD2.F32 R160, -RZ, R161.reuse.H0_H0 ;  /* 0x200000a1ffa07230 */ /* 0x100fe20000004100 */
[----:B------:R-:W-:Y:S01]  /*7dd0*/  F2FP.SATFINITE.E4M3.F32.PACK_AB_MERGE_C R48, R51, R48, RZ ;  /* 0x000000303330723e */ /* 0x000fe200048070ff */
[----:B------:R-:W-:Y:S01]  /*7de0*/  HADD2.F32 R166, -RZ, R166.H1_H1 ;  /* 0x300000a6ffa67230 */ /* 0x000fe20000004100 */
[----:B------:R-:W-:Y:S01]  /*7df0*/  F2FP.F16.E4M3.UNPACK_B R50, R81 ;  /* 0x00000051ff32723e */ /* 0x000fe200020006ff */
[--C-:B------:R-:W-:Y:S02]  /*7e00*/  HADD2.F32 R82, -RZ, R78.reuse.H0_H0 ;  /* 0x2000004eff527230 */ /* 0x100fe40000004100 */
[----:B------:R-:W-:Y:S01]  /*7e10*/  FMUL.FTZ R171, R160, R169 ;  /* 0x000000a9a0ab7220 */ /* 0x000fe20000410000 */
[----:B------:R-:W-:Y:S01]  /*7e20*/  HADD2.F32 R161, -RZ, R161.H1_H1 ;  /* 0x300000a1ffa17230 */ /* 0x000fe20000004100 */
[----:B------:R-:W-:Y:S01]  /*7e30*/  F2FP.F16.E4M3.UNPACK_B R51, R47 ;  /* 0x0000002fff33723e */ /* 0x000fe200020006ff */
[----:B------:R-:W-:-:S02]  /*7e40*/  HADD2.F32 R78, -RZ, R78.H1_H1 ;  /* 0x3000004eff4e7230 */ /* 0x000fc40000004100 */
[----:B------:R-:W-:Y:S01]  /*7e50*/  FMUL.FTZ R169, R82, R169 ;  /* 0x000000a952a97220 */ /* 0x000fe20000410000 */
[--C-:B------:R-:W-:Y:S02]  /*7e60*/  HADD2.F32 R167, -RZ, R162.reuse.H0_H0 ;  /* 0x200000a2ffa77230 */ /* 0x100fe40000004100 */
[-C--:B------:R-:W-:Y:S01]  /*7e70*/  FMUL.FTZ R173, R161, R166.reuse ;  /* 0x000000a6a1ad7220 */ /* 0x080fe20000410000 */
[----:B------:R-:W-:Y:S02]  /*7e80*/  HADD2.F32 R162, -RZ, R162.H1_H1 ;  /* 0x300000a2ffa27230 */ /* 0x000fe40000004100 */
[----:B------:R-:W-:Y:S01]  /*7e90*/  FMUL.FTZ R166, R78, R166 ;  /* 0x000000a64ea67220 */ /* 0x000fe20000410000 */
[----:B------:R-:W-:Y:S01]  /*7ea0*/  F2FP.SATFINITE.E4M3.F32.PACK_AB_MERGE_C R80, R165, R80, R49 ;  /* 0x00000050a550723e */ /* 0x000fe20004807031 */
[----:B------:R-:W-:Y:S01]  /*7eb0*/  FFMA.FTZ R171, R82, R167, -R171 ;  /* 0x000000a752ab7223 */ /* 0x000fe200000108ab */
[----:B------:R-:W-:Y:S01]  /*7ec0*/  F2FP.F16.E4M3.UNPACK_B R49, R77 ;  /* 0x0000004dff31723e */ /* 0x000fe200020006ff */
[----:B------:R-:W-:Y:S01]  /*7ed0*/  FFMA.FTZ R82, R160, R167, R169 ;  /* 0x000000a7a0527223 */ /* 0x000fe200000100a9 */
[----:B------:R-:W-:Y:S01]  /*7ee0*/  FFMA.FTZ R167, R161, R162, R166 ;  /* 0x000000a2a1a77223 */ /* 0x000fe200000100a6 */
[----:B------:R-:W-:Y:S01]  /*7ef0*/  F2FP.SATFINITE.E4M3.F32.PACK_AB_MERGE_C R168, R177, R168, RZ ;  /* 0x000000a8b1a8723e */ /* 0x000fe200048070ff */
[----:B------:R-:W-:Y:S01]  /*7f00*/  HADD2.F32 R160, -RZ, R50.H0_H0 ;  /* 0x20000032ffa07230 */ /* 0x000fe20000004100 */
[----:B------:R-:W-:Y:S01]  /*7f10*/  F2FP.SATFINITE.E4M3.F32.PACK_AB_MERGE_C R76, R163, R76, R48 ;  /* 0x0000004ca34c723e */ /* 0x000fe20004807030 */
[----:B------:R-:W-:Y:S01]  /*7f20*/  HADD2.F32 R165, -RZ, R51.H0_H0 ;  /* 0x20000033ffa57230 */ /* 0x000fe20000004100 */
[----:B------:R-:W-:Y:S01]  /*7f30*/  F2FP.F16.E4M3.UNPACK_B R161, R46 ;  /* 0x0000002effa1723e */ /* 0x000fe200020006ff */
[----:B------:R-:W-:-:S02]  /*7f40*/  HADD2.F32 R48, -RZ, R49.H0_H0 ;  /* 0x20000031ff307230 */ /* 0x000fc40000004100 */
[----:B------:R-:W-:Y:S01]  /*7f50*/  FFMA.FTZ R78, R78, R162, -R173 ;  /* 0x000000a24e4e7223 */ /* 0x000fe200000108ad */
[----:B------:R-:W-:Y:S01]  /*7f60*/  F2FP.SATFINITE.E4M3.F32.PACK_AB_MERGE_C R82, R167, R82, R168 ;  /* 0x00000052a752723e */ /* 0x000fe200048070a8 */
[-C--:B------:R-:W-:Y:S01]  /*7f70*/  FMUL.FTZ R167, R160, R165.reuse ;  /* 0x000000a5a0a77220 */ /* 0x080fe20000410000 */
[----:B------:R-:W-:Y:S02]  /*7f80*/  HADD2.F32 R163, -RZ, R161.H0_H0 ;  /* 0x200000a1ffa37230 */ /* 0x000fe40000004100 */
[C---:B------:R-:W-:Y:S01]  /*7f90*/  FMUL.FTZ R165, R48.reuse, R165 ;  /* 0x000000a530a57220 */ /* 0x040fe20000410000 */
[----:B------:R-:W-:Y:S01]  /*7fa0*/  HADD2.F32 R162, -RZ, R51.H1_H1 ;  /* 0x30000033ffa27230 */ /* 0x000fe20000004100 */
[----:B------:R-:W-:Y:S01]  /*7fb0*/  F2FP.F16.E4M3.UNPACK_B R81, R81.H1 ;  /* 0x00000051ff51723e */ /* 0x000fe200030006ff */
[----:B------:R-:W-:Y:S02]  /*7fc0*/  HADD2.F32 R50, -RZ, R50.H1_H1 ;  /* 0x30000032ff327230 */ /* 0x000fe40000004100 */
[----:B------:R-:W-:Y:S01]  /*7fd0*/  FFMA.FTZ R48, R48, R163, -R167 ;  /* 0x000000a330307223 */ /* 0x000fe200000108a7 */
[----:B------:R-:W-:-:S02]  /*7fe0*/  HADD2.F32 R51, -RZ, R49.H1_H1 ;  /* 0x30000031ff337230 */ /* 0x000fc40000004100 */
[----:B------:R-:W-:Y:S01]  /*7ff0*/  FFMA.FTZ R49, R160, R163, R165 ;  /* 0x000000a3a0317223 */ /* 0x000fe200000100a5 */
[----:B------:R-:W-:Y:S02]  /*8000*/  HADD2.F32 R161, -RZ, R161.H1_H1 ;  /* 0x300000a1ffa17230 */ /* 0x000fe40000004100 */
[CC--:B------:R-:W-:Y:S01]  /*8010*/  FMUL.FTZ R160, R50.reuse, R162.reuse ;  /* 0x000000a232a07220 */ /* 0x0c0fe20000410000 */
        /* <DEDUP_REMOVED lines=9> */
[----:B------:R-:W-:Y:S01]  /*80b0*/  F2FP.F16.E4M3.UNPACK_B R169, R44.H1 ;  /* 0x0000002cffa9723e */ /* 0x000fe200030006ff */
[----:B------:R-:W-:Y:S01]  /*80c0*/  HADD2.F32 R47, -RZ, R77.H0_H0 ;  /* 0x2000004dff2f7230 */ /* 0x000fe20000004100 */
[----:B------:R-:W-:Y:S01]  /*80d0*/  F2FP.SATFINITE.E4M3.F32.PACK_AB_MERGE_C R78, R78, R171, R170 ;  /* 0x000000ab4e4e723e */ /* 0x000fe200048070aa */
[----:B------:R-:W-:-:S02]  /*80e0*/  HADD2.F32 R161, -RZ, R81.H1_H1 ;  /* 0x30000051ffa17230 */ /* 0x000fc40000004100 */
[CC--:B------:R-:W-:Y:S01]  /*80f0*/  FMUL.FTZ R168, R160.reuse, R163.reuse ;  /* 0x000000a3a0a87220 */ /* 0x0c0fe20000410000 */
[----:B------:R-:W-:Y:S02]  /*8100*/  HADD2.F32 R81, -RZ, R46.H0_H0 ;  /* 0x2000002eff517230 */ /* 0x000fe40000004100 */
[C---:B------:R-:W-:Y:S01]  /*8110*/  FMUL.FTZ R163, R47.reuse, R163 ;  /* 0x000000a32fa37220 */ /* 0x040fe20000410000 */
[----:B------:R-:W-:Y:S01]  /*8120*/  HADD2.F32 R77, -RZ, R77.H1_H1 ;  /* 0x3000004dff4d7230 */ /* 0x000fe20000004100 */
[-C--:B------:R-:W-:Y:S01]  /*8130*/  F2FP.F16.E4M3.UNPACK_B R165, R45.reuse ;  /* 0x0000002dffa5723e */ /* 0x080fe200020006ff */
[----:B------:R-:W-:Y:S01]  /*8140*/  HADD2.F32 R162, -RZ, R162.H1_H1 ;  /* 0x300000a2ffa27230 */ /* 0x000fe20000004100 */
[----:B------:R-:W-:Y:S01]  /*8150*/  F2FP.F16.E4M3.UNPACK_B R45, R45.H1 ;  /* 0x0000002dff2d723e */ /* 0x000fe200030006ff */
[----:B------:R-:W-:Y:S02]  /*8160*/  HADD2.F32 R166, -RZ, R46.H1_H1 ;  /* 0x3000002effa67230 */ /* 0x000fe40000004100 */
[-C--:B------:R-:W-:Y:S01]  /*8170*/  FFMA.FTZ R46, R47, R81.reuse, -R168 ;  /* 0x000000512f2e7223 */ /* 0x080fe200000108a8 */
[----:B------:R-:W-:Y:S01]  /*8180*/  FFMA.FTZ R47, R160, R81, R163 ;  /* 0x00000051a02f7223 */ /* 0x000fe200000100a3 */
[-C--:B------:R-:W-:Y:S01]  /*8190*/  FMUL.FTZ R160, R77, R162.reuse ;  /* 0x000000a24da07220 */ /* 0x080fe20000410000 */
[----:B------:R-:W-:Y:S01]  /*81a0*/  FMUL.FTZ R170, R161, R162 ;  /* 0x000000a2a1aa7220 */ /* 0x000fe20000410000 */
[----:B------:R-:W-:Y:S01]  /*81b0*/  F2FP.F16.E4M3.UNPACK_B R81, R79 ;  /* 0x0000004fff51723e */ /* 0x000fe200020006ff */
[----:B------:R-:W-:-:S02]  /*81c0*/  HADD2.F32 R171, -RZ, R169.H0_H0 ;  /* 0x200000a9ffab7230 */ /* 0x000fc40000004100 */
[-C--:B------:R-:W-:Y:S01]  /*81d0*/  FFMA.FTZ R172, R161, R166.reuse, R160 ;  /* 0x000000a6a1ac7223 */ /* 0x080fe200000100a0 */
[-C--:B------:R-:W-:Y:S01]  /*81e0*/  F2FP.F16.E4M3.UNPACK_B R161, R83.reuse.H1 ;  /* 0x00000053ffa1723e */ /* 0x080fe200030006ff */
[----:B------:R-:W-:Y:S01]  /*81f0*/  FFMA.FTZ R77, R77, R166, -R170 ;  /* 0x000000a64d4d7223 */ /* 0x000fe200000108aa */
[----:B------:R-:W-:Y:S01]  /*8200*/  F2FP.F16.E4M3.UNPACK_B R162, R83 ;  /* 0x00000053ffa2723e */ /* 0x000fe200020006ff */
[----:B------:R-:W-:Y:S01]  /*8210*/  HADD2.F32 R167, -RZ, R45.H0_H0 ;  /* 0x2000002dffa77230 */ /* 0x000fe20000004100 */
[----:B------:R-:W-:Y:S01]  /*8220*/  F2FP.F16.E4M3.UNPACK_B R79, R79.H1 ;  /* 0x0000004fff4f723e */ /* 0x000fe200030006ff */
[----:B------:R-:W-:Y:S01]  /*8230*/  HADD2.F32 R83, -RZ, R81.H0_H0 ;  /* 0x20000051ff537230 */ /* 0x000fe20000004100 */
[----:B------:R-:W-:Y:S01]  /*8240*/  F2FP.F16.E4M3.UNPACK_B R168, R44 ;  /* 0x0000002cffa8723e */ /* 0x000fe200020006ff */
[----:B------:R-:W-:Y:S01]  /*8250*/  HADD2.F32 R44, -RZ, R161.H0_H0 ;  /* 0x200000a1ff2c7230 */ /* 0x000fe20000004100 */
[----:B------:R-:W-:Y:S01]  /*8260*/  F2FP.SATFINITE.E4M3.F32.PACK_AB_MERGE_C R46, R77, R46, RZ ;  /* 0x0000002e4d2e723e */ /* 0x000fe200048070ff */
[----:B------:R-:W-:Y:S01]  /*8270*/  HADD2.F32 R163, -RZ, R162.H0_H0 ;  /* 0x200000a2ffa37230 */ /* 0x000fe20000004100 */
[----:B------:R-:W-:Y:S01]  /*8280*/  F2FP.SATFINITE.E4M3.F32.PACK_AB_MERGE_C R47, R172, R47, RZ ;  /* 0x0000002fac2f723e */ /* 0x000fe200048070ff */
[----:B------:R-:W-:-:S02]  /*8290*/  HADD2.F32 R160, -RZ, R79.H0_H0 ;  /* 0x2000004fffa07230 */ /* 0x000fc40000004100 */
[-C--:B------:R-:W-:Y:S01]  /*82a0*/  FMUL.FTZ R173, R44, R171.reuse ;  /* 0x000000ab2cad7220 */ /* 0x080fe20000410000 */
[----:B------:R-:W-:Y:S01]  /*82b0*/  HADD2.F32 R170, -RZ, R168.H0_H0 ;  /* 0x200000a8ffaa7230 */ /* 0x000fe20000004100 */
[----:B------:R-:W-:Y:S01]  /*82c0*/  F2FP.SATFINITE.E4M3.F32.PACK_AB_MERGE_C R77, R51, R48, R46 ;  /* 0x00000030334d723e */ /* 0x000fe2000480702e */
[----:B------:R-:W-:Y:S02]  /*82d0*/  HADD2.F32 R166, -RZ, R165.H0_H0 ;  /* 0x200000a5ffa67230 */ /* 0x000fe40000004100 */
[C---:B------:R-:W-:Y:S01]  /*82e0*/  FMUL.FTZ R171, R160.reuse, R171 ;  /* 0x000000aba0ab7220 */ /* 0x040fe20000410000 */
[-C--:B------:R-:W-:Y:S01]  /*82f0*/  FFMA.FTZ R173, R160, R167.reuse, -R173 ;  /* 0x000000a7a0ad7223 */ /* 0x080fe200000108ad */
[-C--:B------:R-:W-:Y:S01]  /*8300*/  FMUL.FTZ R174, R163, R170.reuse ;  /* 0x000000aaa3ae7220 */ /* 0x080fe20000410000 */
[----:B------:R-:W-:Y:S01]  /*8310*/  FMUL.FTZ R170, R83, R170 ;  /* 0x000000aa53aa7220 */ /* 0x000fe20000410000 */
[----:B------:R-:W-:Y:S02]  /*8320*/  HADD2.F32 R161, -RZ, R161.H1_H1 ;  /* 0x300000a1ffa17230 */ /* 0x000fe40000004100 */
[----:B------:R-:W-:Y:S01]  /*8330*/  FFMA.FTZ R171, R44, R167, R171 ;  /* 0x000000a72cab7223 */ /* 0x000fe200000100ab */
[----:B------:R-:W-:-:S02]  /*8340*/  HADD2.F32 R160, -RZ, R169.H1_H1 ;  /* 0x300000a9ffa07230 */ /* 0x000fc40000004100 */
[-C--:B------:R-:W-:Y:S01]  /*8350*/  FFMA.FTZ R174, R83, R166.reuse, -R174 ;  /* 0x000000a653ae7223 */ /* 0x080fe200000108ae */
[----:B------:R-:W-:Y:S02]  /*8360*/  HADD2.F32 R79, -RZ, R79.H1_H1 ;  /* 0x3000004fff4f7230 */ /* 0x000fe40000004100 */
[----:B------:R-:W-:Y:S01]  /*8370*/  FFMA.FTZ R170, R163, R166, R170 ;  /* 0x000000a6a3aa7223 */ /* 0x000fe200000100aa */
[----:B------:R-:W-:Y:S02]  /*8380*/  HADD2.F32 R162, -RZ, R162.H1_H1 ;  /* 0x300000a2ffa27230 */ /* 0x000fe40000004100 */
[-C--:B------:R-:W-:Y:S01]  /*8390*/  FMUL.FTZ R166, R161, R160.reuse ;  /* 0x000000a0a1a67220 */ /* 0x080fe20000410000 */
[----:B------:R-:W-:Y:S02]  /*83a0*/  HADD2.F32 R168, -RZ, R168.H1_H1 ;  /* 0x300000a8ffa87230 */ /* 0x000fe40000004100 */
[----:B------:R-:W-:Y:S01]  /*83b0*/  FMUL.FTZ R176, R79, R160 ;  /* 0x000000a04fb07220 */ /* 0x000fe20000410000 */
[----:B------:R-:W-:-:S02]  /*83c0*/  HADD2.F32 R44, -RZ, R45.H1_H1 ;  /* 0x3000002dff2c7230 */ /* 0x000fc40000004100 */
[----:B------:R-:W-:Y:S02]  /*83d0*/  HADD2.F32 R81, -RZ, R81.H1_H1 ;  /* 0x30000051ff517230 */ /* 0x000fe40000004100 */
[----:B------:R-:W-:Y:S01]  /*83e0*/  FMUL.FTZ R160, R162, R168 ;  /* 0x000000a8a2a07220 */ /* 0x000fe20000410000 */
[----:B------:R-:W-:Y:S02]  /*83f0*/  HADD2.F32 R165, -RZ, R165.H1_H1 ;  /* 0x300000a5ffa57230 */ /* 0x000fe40000004100 */
[-C--:B------:R-:W-:Y:S01]  /*8400*/  FFMA.FTZ R166, R79, R44.reuse, -R166 ;  /* 0x0000002c4fa67223 */ /* 0x080fe200000108a6 */
[----:B------:R-:W-:Y:S01]  /*8410*/  FFMA.FTZ R176, R161, R44, R176 ;  /* 0x0000002ca1b07223 */ /* 0x000fe200000100b0 */
[C---:B------:R-:W-:Y:S01]  /*8420*/  FMUL.FTZ R45, R81.reuse, R168 ;  /* 0x000000a8512d7220 */ /* 0x040fe20000410000 */
[----:B------:R-:W-:Y:S02]  /*8430*/  FFMA.FTZ R81, R81, R165, -R160 ;  /* 0x000000a551517223 */ /* 0x000fe400000108a0 */
[----:B------:R-:W-:Y:S01]  /*8440*/  F2FP.SATFINITE.E4M3.F32.PACK_AB_MERGE_C R166, R166, R173, RZ ;  /* 0x000000ada6a6723e */ /* 0x000fe200048070ff */
[----:B------:R-:W-:Y:S01]  /*8450*/  FFMA.FTZ R45, R162, R165, R45 ;  /* 0x000000a5a22d7223 */ /* 0x000fe2000001002d */
[----:B------:R-:W-:-:S02]  /*8460*/  F2FP.SATFINITE.E4M3.F32.PACK_AB_MERGE_C R171, R176, R171, RZ ;  /* 0x000000abb0ab723e */ /* 0x000fc400048070ff */
[----:B------:R-:W-:Y:S02]  /*8470*/  F2FP.SATFINITE.E4M3.F32.PACK_AB_MERGE_C R79, R81, R174, R166 ;  /* 0x000000ae514f723e */ /* 0x000fe400048070a6 */
[----:B------:R-:W-:Y:S02]  /*8480*/  F2FP.SATFINITE.E4M3.F32.PACK_AB_MERGE_C R81, R50, R49, R47 ;  /* 0x000000313251723e */ /* 0x000fe4000480702f */
[----:B------:R-:W-:-:S07]  /*8490*/  F2FP.SATFINITE.E4M3.F32.PACK_AB_MERGE_C R83, R45, R170, R171 ;  /* 0x000000aa2d53723e */ /* 0x000fce00048070ab */
.L_x_1221:
[----:B------:R-:W-:Y:S05]  /*84a0*/  BSYNC B2 ;  /* 0x0000000000027941 */ /* 0x000fea0003800000 */
.L_x_1220:
[----:B------:R-:W-:Y:S01]  /*84b0*/  ISETP.GE.AND P3, PT, R159, R148, PT ;  /* 0x000000949f00720c */ /* 0x000fe20003f66270 */
[----:B------:R-:W-:Y:S01]  /*84c0*/  ULDC.64 UR4, c[0x0][0x2d8] ;  /* 0x0000b60000047ab9 */ /* 0x000fe20000000a00 */
[----:B------:R-:W-:-:S11]  /*84d0*/  ULDC.64 UR6, c[0x0][0x208] ;  /* 0x0000820000067ab9 */ /* 0x000fd60000000a00 */
        /* <DEDUP_REMOVED lines=9> */
.L_x_1219:
[----:B------:R-:W-:Y:S05]  /*8570*/  BSYNC B1 ;  /* 0x0000000000017941 */ /* 0x000fea0003800000 */
.L_x_1218:
[----:B-1----:R-:W-:Y:S01]  /*8580*/  VIADD R47, R230, 0x40 ;  /* 0x00000040e62f7836 */ /* 0x002fe20000000000 */
[----:B------:R-:W-:Y:S04]  /*8590*/  BSSY B1, `(.L_x_1222) ;  /* 0x00000fc000017945 */ /* 0x000fe80003800000 */
[----:B------:R-:W-:-:S13]  /*85a0*/  ISETP.GE.OR P3, PT, R47, R113, P0 ;  /* 0x000000712f00720c */ /* 0x000fda0000766670 */
[----:B------:R-:W-:Y:S05]  /*85b0*/  @P3 BRA `(.L_x_1223) ;  /* 0x0000000c00e43947 */ /* 0x000fea0003800000 */
[----:B------:R-:W2:Y:S01]  /*85c0*/  LDL R46, [R1+0x74] ;  /* 0x00007400012e7983 */ /* 0x000ea20000100800 */
[----:B------:R-:W-:Y:S01]  /*85d0*/  SHF.R.S32.HI R45, RZ, 0x1f, R47 ;  /* 0x0000001fff2d7819 */ /* 0x000fe2000001142f */
[-C--:B------:R-:W-:Y:S01]  /*85e0*/  IMAD.WIDE.U32 R76, R47, R128.reuse, R126 ;  /* 0x000000802f4c7225 */ /* 0x080fe200078e007e */
        /* <DEDUP_REMOVED lines=10> */
[----:B------:R-:W-:-:S05]  /*8690*/  LEA.HI.SX32 R45, R45, R30, 0x1b ;  /* 0x0000001e2d2d7211 */ /* 0x000fca00078fdaff */
[----:B------:R-:W-:-:S05]  /*86a0*/  IMAD.SHL.U32 R81, R45, 0x10, RZ ;  /* 0x000000102d517824 */ /* 0x000fca00078e00ff */
[----:B------:R-:W-:-:S04]  /*86b0*/  LOP3.LUT R45, R5, 0x70, R81, 0xf8, !PT ;  /* 0x00000070052d7812 */ /* 0x000fc800078ef851 */
[----:B------:R-:W-:-:S05]  /*86c0*/  LOP3.LUT R45, R45, R140, RZ, 0x3c, !PT ;  /* 0x0000008c2d2d7212 */ /* 0x000fca00078e3cff */
[----:B--2---:R-:W-:Y:S02]  /*86d0*/  IMAD.IADD R44, R46, 0x1, R45 ;  /* 0x000000012e2c7824 */ /* 0x004fe400078e022d */
[C---:B------:R-:W-:Y:S02]  /*86e0*/  IMAD R45, R19.reuse, 0x7000, R120 ;  /* 0x00007000132d7824 */ /* 0x040fe400078e0278 */
        /* <DEDUP_REMOVED lines=22> */
[----:B------:R-:W-:Y:S01]  /*8850*/  LOP3.LUT R57, R59, 0xff0000ff, RZ, 0xc0, !PT ;  /* 0xff0000ff3b397812 */ /* 0x000fe200078ec0ff */
[----:B------:R-:W-:Y:S01]  /*8860*/  IMAD.SHL.U32 R45, R136, 0x100, RZ ;  /* 0x00000100882d7824 */ /* 0x000fe200078e00ff */
[----:B------:R-:W-:Y:S01]  /*8870*/  SHF.R.U32.HI R161, RZ, 0x10, R53 ;  /* 0x00000010ffa17819 */ /* 0x000fe20000011635 */
[----:B------:R-:W-:Y:S01]  /*8880*/  IMAD.MOV.U32 R53, RZ, RZ, R46 ;  /* 0x000000ffff357224 */ /* 0x000fe200078e002e */
[----:B------:R-:W-:Y:S01]  /*8890*/  LOP3.LUT R55, R55, 0xff00, R44, 0xf8, !PT ;  /* 0x0000ff0037377812 */ /* 0x000fe200078ef82c */
[----:B------:R-:W-:Y:S01]  /*88a0*/  IMAD.U32 R44, R160, 0x10000, RZ ;  /* 0x00010000a02c7824 */ /* 0x000fe200078e00ff */
[----:B------:R-:W-:Y:S01]  /*88b0*/  SHF.R.U32.HI R82, RZ, 0x10, R59 ;  /* 0x00000010ff527819 */ /* 0x000fe2000001163b */
[----:B------:R-:W-:Y:S01]  /*88c0*/  IMAD.U32 R46, R161, 0x10000, RZ ;  /* 0x00010000a12e7824 */ /* 0x000fe200078e00ff */
[----:B------:R-:W-:Y:S01]  /*88d0*/  LOP3.LUT R158, R57, 0xff00, R48, 0xf8, !PT ;  /* 0x0000ff00399e7812 */ /* 0x000fe200078ef830 */
[----:B------:R-:W-:Y:S01]  /*88e0*/  IMAD.U32 R48, R159, 0x10000, RZ ;  /* 0x000100009f307824 */ /* 0x000fe200078e00ff */
[----:B------:R-:W-:-:S02]  /*88f0*/  F2FP.F16.E4M3.UNPACK_B R136, R155.H1 ;  /* 0x0000009bff88723e */ /* 0x000fc400030006ff */
[----:B------:R-:W-:Y:S02]  /*8900*/  F2FP.F16.E4M3.UNPACK_B R59, R58.H1 ;  /* 0x0000003aff3b723e */ /* 0x000fe400030006ff */
[----:B------:R-:W-:Y:S02]  /*8910*/  F2FP.F16.E4M3.UNPACK_B R57, R56.H1 ;  /* 0x00000038ff39723e */ /* 0x000fe400030006ff */
[----:B------:R-:W-:Y:S01]  /*8920*/  LOP3.LUT R157, R54, 0xff00, R45, 0xf8, !PT ;  /* 0x0000ff00369d7812 */ /* 0x000fe200078ef82d */
[----:B------:R-:W-:Y:S01]  /*8930*/  HADD2.F32 R45, -RZ, R136.H0_H0 ;  /* 0x20000088ff2d7230 */ /* 0x000fe20000004100 */
[----:B------:R-:W-:Y:S01]  /*8940*/  LOP3.LUT R44, R55, 0xff0000, R44, 0xf8, !PT ;  /* 0x00ff0000372c7812 */ /* 0x000fe200078ef82c */
[----:B------:R-:W-:Y:S01]  /*8950*/  HADD2.F32 R55, -RZ, R59.H0_H0 ;  /* 0x2000003bff377230 */ /* 0x000fe20000004100 */
[----:B------:R-:W-:Y:S01]  /*8960*/  F2FP.F16.E4M3.UNPACK_B R80, R153.H1 ;  /* 0x00000099ff50723e */ /* 0x000fe200030006ff */
[----:B------:R-:W-:Y:S01]  /*8970*/  HADD2.F32 R54, -RZ, R57.H0_H0 ;  /* 0x20000039ff367230 */ /* 0x000fe20000004100 */
[----:B------:R-:W-:Y:S01]  /*8980*/  LOP3.LUT R46, R137, 0xff0000, R46, 0xf8, !PT ;  /* 0x00ff0000892e7812 */ /* 0x000fe200078ef82e */
[----:B------:R-:W-:-:S02]  /*8990*/  IMAD.U32 R137, R82, 0x10000, RZ ;  /* 0x0001000052897824 */ /* 0x000fc400078e00ff */
[CC--:B------:R-:W-:Y:S01]  /*89a0*/  FMUL.FTZ R159, R55.reuse, R45.reuse ;  /* 0x0000002d379f7220 */ /* 0x0c0fe20000410000 */
[--C-:B------:R-:W-:Y:S02]  /*89b0*/  HADD2.F32 R82, -RZ, R80.reuse.H0_H0 ;  /* 0x20000050ff527230 */ /* 0x100fe40000004100 */
[----:B------:R-:W-:Y:S01]  /*89c0*/  FMUL.FTZ R160, R54, R45 ;  /* 0x0000002d36a07220 */ /* 0x000fe20000410000 */
[----:B------:R-:W-:Y:S01]  /*89d0*/  HADD2.F32 R57, -RZ, R57.H1_H1 ;  /* 0x30000039ff397230 */ /* 0x000fe20000004100 */
[----:B------:R-:W-:Y:S01]  /*89e0*/  LOP3.LUT R45, R158, 0xff0000, R137, 0xf8, !PT ;  /* 0x00ff00009e2d7812 */ /* 0x000fe200078ef889 */
[----:B------:R-:W-:Y:S02]  /*89f0*/  HADD2.F32 R137, -RZ, R80.H1_H1 ;  /* 0x30000050ff897230 */ /* 0x000fe40000004100 */
[-C--:B------:R-:W-:Y:S01]  /*8a00*/  FFMA.FTZ R54, R54, R82.reuse, -R159 ;  /* 0x0000005236367223 */ /* 0x080fe2000001089f */
[----:B------:R-:W-:Y:S01]  /*8a10*/  FFMA.FTZ R55, R55, R82, R160 ;  /* 0x0000005237377223 */ /* 0x000fe200000100a0 */
[----:B------:R-:W-:Y:S01]  /*8a20*/  HADD2.F32 R82, -RZ, R136.H1_H1 ;  /* 0x30000088ff527230 */ /* 0x000fe20000004100 */
[----:B------:R-:W-:Y:S01]  /*8a30*/  F2FP.F16.E4M3.UNPACK_B R155, R155 ;  /* 0x0000009bff9b723e */ /* 0x000fe200020006ff */
[----:B------:R-:W-:Y:S01]  /*8a40*/  HADD2.F32 R136, -RZ, R59.H1_H1 ;  /* 0x3000003bff887230 */ /* 0x000fe20000004100 */
[----:B------:R-:W-:-:S02]  /*8a50*/  F2FP.F16.E4M3.UNPACK_B R59, R58 ;  /* 0x0000003aff3b723e */ /* 0x000fc400020006ff */
[----:B------:R-:W-:Y:S01]  /*8a60*/  F2FP.F16.E4M3.UNPACK_B R80, R56 ;  /* 0x00000038ff50723e */ /* 0x000fe200020006ff */
[-C--:B------:R-:W-:Y:S01]  /*8a70*/  FMUL.FTZ R159, R57, R82.reuse ;  /* 0x00000052399f7220 */ /* 0x080fe20000410000 */
[----:B------:R-:W-:Y:S01]  /*8a80*/  LOP3.LUT R48, R157, 0xff0000, R48, 0xf8, !PT ;  /* 0x00ff00009d307812 */ /* 0x000fe200078ef830 */
[C---:B------:R-:W-:Y:S01]  /*8a90*/  FMUL.FTZ R56, R136.reuse, R82 ;  /* 0x0000005288387220 */ /* 0x040fe20000410000 */
[----:B------:R-:W-:Y:S01]  /*8aa0*/  HADD2.F32 R157, -RZ, R155.H0_H0 ;  /* 0x2000009bff9d7230 */ /* 0x000fe20000004100 */
[----:B------:R-:W-:Y:S01]  /*8ab0*/  F2FP.F16.E4M3.UNPACK_B R153, R153 ;  /* 0x00000099ff99723e */ /* 0x000fe200020006ff */
[--C-:B------:R-:W-:Y:S02]  /*8ac0*/  HADD2.F32 R82, -RZ, R59.reuse.H0_H0 ;  /* 0x2000003bff527230 */ /* 0x100fe40000004100 */
[-C--:B------:R-:W-:Y:S01]  /*8ad0*/  FFMA.FTZ R57, R57, R137.reuse, -R56 ;  /* 0x0000008939397223 */ /* 0x080fe20000010838 */
[----:B------:R-:W-:Y:S02]  /*8ae0*/  HADD2.F32 R58, -RZ, R80.H0_H0 ;  /* 0x20000050ff3a7230 */ /* 0x000fe40000004100 */
[----:B------:R-:W-:Y:S01]  /*8af0*/  FFMA.FTZ R56, R136, R137, R159 ;  /* 0x0000008988387223 */ /* 0x000fe2000001009f */
[----:B------:R-:W-:-:S02]  /*8b00*/  HADD2.F32 R136, -RZ, R59.H1_H1 ;  /* 0x3000003bff887230 */ /* 0x000fc40000004100 */
[-C--:B------:R-:W-:Y:S01]  /*8b10*/  FMUL.FTZ R159, R82, R157.reuse ;  /* 0x0000009d529f7220 */ /* 0x080fe20000410000 */
[----:B------:R-:W-:Y:S02]  /*8b20*/  HADD2.F32 R137, -RZ, R153.H0_H0 ;  /* 0x20000099ff897230 */ /* 0x000fe40000004100 */
[C---:B------:R-:W-:Y:S01]  /*8b30*/  FMUL.FTZ R161, R58.reuse, R157 ;  /* 0x0000009d3aa17220 */ /* 0x040fe20000410000 */
[----:B------:R-:W-:Y:S01]  /*8b40*/  HADD2.F32 R157, -RZ, R155.H1_H1 ;  /* 0x3000009bff9d7230 */ /* 0x000fe20000004100 */
[----:B------:R-:W-:Y:S01]  /*8b50*/  F2FP.SATFINITE.E4M3.F32.PACK_AB_MERGE_C R54, R57, R54, RZ ;  /* 0x000000363936723e */ /* 0x000fe200048070ff */
[----:B------:R-:W-:Y:S02]  /*8b60*/  HADD2.F32 R80, -RZ, R80.H1_H1 ;  /* 0x30000050ff507230 */ /* 0x000fe40000004100 */
[----:B------:R-:W-:Y:S01]  /*8b70*/  FFMA.FTZ R58, R58, R137, -R159 ;  /* 0x000000893a3a7223 */ /* 0x000fe2000001089f */
[----:B------:R-:W-:Y:S02]  /*8b80*/  HADD2.F32 R155, -RZ, R153.H1_H1 ;  /* 0x30000099ff9b7230 */ /* 0x000fe40000004100 */
[----:B------:R-:W-:Y:S01]  /*8b90*/  FMUL.FTZ R153, R136, R157 ;  /* 0x0000009d88997220 */ /* 0x000fe20000410000 */
[----:B------:R-:W-:Y:S01]  /*8ba0*/  FFMA.FTZ R59, R82, R137, R161 ;  /* 0x00000089523b7223 */ /* 0x000fe200000100a1 */
        /* <DEDUP_REMOVED lines=11> */
[----:B------:R-:W-:Y:S02]  /*8c60*/  HADD2.F32 R137, -RZ, R137.H1_H1 ;  /* 0x30000089ff897230 */ /* 0x000fe40000004100 */
[----:B------:R-:W-:Y:S01]  /*8c70*/  FMUL.FTZ R161, R153, R158 ;  /* 0x0000009e99a17220 */ /* 0x000fe20000410000 */
[--C-:B------:R-:W-:Y:S01]  /*8c80*/  HADD2.F32 R82, -RZ, R80.reuse.H0_H0 ;  /* 0x20000050ff527230 */ /* 0x100fe20000004100 */
[----:B------:R-:W-:Y:S01]  /*8c90*/  F2FP.F16.E4M3.UNPACK_B R53, R53 ;  /* 0x00000035ff35723e */ /* 0x000fe200020006ff */
[----:B------:R-:W-:Y:S02]  /*8ca0*/  HADD2.F32 R136, -RZ, R157.H0_H0 ;  /* 0x2000009dff887230 */ /* 0x000fe40000004100 */
[----:B------:R-:W-:Y:S01]  /*8cb0*/  FMUL.FTZ R163, R137, R155 ;  /* 0x0000009b89a37220 */ /* 0x000fe20000410000 */
[----:B------:R-:W-:-:S02]  /*8cc0*/  HADD2.F32 R80, -RZ, R80.H1_H1 ;  /* 0x30000050ff507230 */ /* 0x000fc40000004100 */
[C---:B------:R-:W-:Y:S01]  /*8cd0*/  FMUL.FTZ R158, R82.reuse, R158 ;  /* 0x0000009e529e7220 */ /* 0x040fe20000410000 */
[----:B------:R-:W-:Y:S02]  /*8ce0*/  HADD2.F32 R157, -RZ, R157.H1_H1 ;  /* 0x3000009dff9d7230 */ /* 0x000fe40000004100 */
[----:B------:R-:W-:Y:S01]  /*8cf0*/  FFMA.FTZ R161, R82, R136, -R161 ;  /* 0x0000008852a17223 */ /* 0x000fe200000108a1 */
[----:B------:R-:W-:Y:S01]  /*8d00*/  F2FP.F16.E4M3.UNPACK_B R154, R154 ;  /* 0x0000009aff9a723e */ /* 0x000fe200020006ff */
[C---:B------:R-:W-:Y:S01]  /*8d10*/  FMUL.FTZ R82, R80.reuse, R155 ;  /* 0x0000009b50527220 */ /* 0x040fe20000410000 */
[----:B------:R-:W-:Y:S01]  /*8d20*/  FFMA.FTZ R158, R153, R136, R158 ;  /* 0x00000088999e7223 */ /* 0x000fe2000001009e */
[-C--:B------:R-:W-:Y:S01]  /*8d30*/  FFMA.FTZ R162, R80, R157.reuse, -R163 ;  /* 0x0000009d50a27223 */ /* 0x080fe200000108a3 */
[----:B------:R-:W-:Y:S01]  /*8d40*/  F2FP.F16.E4M3.UNPACK_B R80, R50 ;  /* 0x00000032ff50723e */ /* 0x000fe200020006ff */
[--C-:B------:R-:W-:Y:S02]  /*8d50*/  HADD2.F32 R153, -RZ, R156.reuse.H0_H0 ;  /* 0x2000009cff997230 */ /* 0x100fe40000004100 */
[----:B------:R-:W-:Y:S01]  /*8d60*/  FFMA.FTZ R163, R137, R157, R82 ;  /* 0x0000009d89a37223 */ /* 0x000fe20000010052 */
[--C-:B------:R-:W-:Y:S01]  /*8d70*/  HADD2.F32 R50, -RZ, R53.reuse.H0_H0 ;  /* 0x20000035ff327230 */ /* 0x100fe20000004100 */
[----:B------:R-:W-:Y:S01]  /*8d80*/  F2FP.SATFINITE.E4M3.F32.PACK_AB_MERGE_C R56, R56, R55, RZ ;  /* 0x000000373838723e */ /* 0x000fe200048070ff */
[----:B------:R-:W-:Y:S01]  /*8d90*/  HADD2.F32 R156, -RZ, R156.H1_H1 ;  /* 0x3000009cff9c7230 */ /* 0x000fe20000004100 */
[----:B------:R-:W-:Y:S01]  /*8da0*/  F2FP.SATFINITE.E4M3.F32.PACK_AB_MERGE_C R55, R159, R58, R54 ;  /* 0x0000003a9f37723e */ /* 0x000fe20004807036 */
[----:B------:R-:W-:Y:S01]  /*8db0*/  HADD2.F32 R53, -RZ, R53.H1_H1 ;  /* 0x30000035ff357230 */ /* 0x000fe20000004100 */
[----:B------:R-:W-:Y:S01]  /*8dc0*/  F2FP.F16.E4M3.UNPACK_B R58, R48 ;  /* 0x00000030ff3a723e */ /* 0x000fe200020006ff */
[----:B------:R-:W-:Y:S01]  /*8dd0*/  HADD2.F32 R82, -RZ, R80.H0_H0 ;  /* 0x20000050ff527230 */ /* 0x000fe20000004100 */
[----:B------:R-:W-:Y:S01]  /*8de0*/  F2FP.F16.E4M3.UNPACK_B R57, R52 ;  /* 0x00000034ff39723e */ /* 0x000fe200020006ff */
[----:B------:R-:W-:-:S02]  /*8df0*/  HADD2.F32 R137, -RZ, R154.H0_H0 ;  /* 0x2000009aff897230 */ /* 0x000fc40000004100 */
[CC--:B------:R-:W-:Y:S01]  /*8e00*/  FMUL.FTZ R157, R53.reuse, R156.reuse ;  /* 0x0000009c359d7220 */ /* 0x0c0fe20000410000 */
[----:B------:R-:W-:Y:S02]  /*8e10*/  HADD2.F32 R80, -RZ, R80.H1_H1 ;  /* 0x30000050ff507230 */ /* 0x000fe40000004100 */
[-C--:B------:R-:W-:Y:S01]  /*8e20*/  FMUL.FTZ R155, R82, R153.reuse ;  /* 0x00000099529b7220 */ /* 0x080fe20000410000 */
[----:B------:R-:W-:Y:S02]  /*8e30*/  HADD2.F32 R154, -RZ, R154.H1_H1 ;  /* 0x3000009aff9a7230 */ /* 0x000fe40000004100 */
[----:B------:R-:W-:Y:S01]  /*8e40*/  FMUL.FTZ R153, R50, R153 ;  /* 0x0000009932997220 */ /* 0x000fe20000410000 */
[----:B------:R-:W-:Y:S01]  /*8e50*/  F2FP.SATFINITE.E4M3.F32.PACK_AB_MERGE_C R54, R160, R59, R56 ;  /* 0x0000003ba036723e */ /* 0x000fe20004807038 */
[----:B------:R-:W-:Y:S01]  /*8e60*/  FMUL.FTZ R136, R80, R156 ;  /* 0x0000009c50887220 */ /* 0x000fe20000410000 */
[----:B------:R-:W-:Y:S01]  /*8e70*/  FFMA.FTZ R155, R50, R137, -R155 ;  /* 0x00000089329b7223 */ /* 0x000fe2000001089b */
[-C--:B------:R-:W-:Y:S01]  /*8e80*/  FFMA.FTZ R157, R80, R154.reuse, R157 ;  /* 0x0000009a509d7223 */ /* 0x080fe2000001009d */
[----:B------:R-:W-:Y:S01]  /*8e90*/  F2FP.F16.E4M3.UNPACK_B R80, R49 ;  /* 0x00000031ff50723e */ /* 0x000fe200020006ff */
[----:B------:R-:W-:Y:S01]  /*8ea0*/  FFMA.FTZ R50, R82, R137, R153 ;  /* 0x0000008952327223 */ /* 0x000fe20000010099 */
[----:B------:R-:W-:Y:S01]  /*8eb0*/  FFMA.FTZ R136, R53, R154, -R136 ;  /* 0x0000009a35887223 */ /* 0x000fe20000010888 */
[----:B------:R-:W-:Y:S01]  /*8ec0*/  F2FP.SATFINITE.E4M3.F32.PACK_AB_MERGE_C R53, R162, R161, RZ ;  /* 0x000000a1a235723e */ /* 0x000fe200048070ff */
[----:B------:R-:W-:Y:S01]  /*8ed0*/  HADD2.F32 R137, -RZ, R58.H0_H0 ;  /* 0x2000003aff897230 */ /* 0x000fe20000004100 */
[----:B------:R-:W-:Y:S01]  /*8ee0*/  F2FP.F16.E4M3.UNPACK_B R82, R46 ;  /* 0x0000002eff52723e */ /* 0x000fe200020006ff */
[----:B------:R-:W-:Y:S01]  /*8ef0*/  HADD2.F32 R59, -RZ, R80.H0_H0 ;  /* 0x20000050ff3b7230 */ /* 0x000fe20000004100 */
[----:B------:R-:W-:Y:S01]  /*8f00*/  F2FP.SATFINITE.E4M3.F32.PACK_AB_MERGE_C R53, R136, R155, R53 ;  /* 0x0000009b8835723e */ /* 0x000fe20004807035 */
[----:B------:R-:W-:Y:S01]  /*8f10*/  HADD2.F32 R56, -RZ, R57.H0_H0 ;  /* 0x20000039ff387230 */ /* 0x000fe20000004100 */
[----:B------:R-:W-:Y:S01]  /*8f20*/  F2FP.F16.E4M3.UNPACK_B R52, R52.H1 ;  /* 0x00000034ff34723e */ /* 0x000fe200030006ff */
[----:B------:R-:W-:-:S02]  /*8f30*/  HADD2.F32 R136, -RZ, R82.H0_H0 ;  /* 0x20000052ff887230 */ /* 0x000fc40000004100 */
[CC--:B------:R-:W-:Y:S01]  /*8f40*/  FMUL.FTZ R155, R59.reuse, R137.reuse ;  /* 0x000000893b9b7220 */ /* 0x0c0fe20000410000 */
[----:B------:R-:W-:Y:S02]  /*8f50*/  HADD2.F32 R80, -RZ, R80.H1_H1 ;  /* 0x30000050ff507230 */ /* 0x000fe40000004100 */
[C---:B------:R-:W-:Y:S01]  /*8f60*/  FMUL.FTZ R154, R56.reuse, R137 ;  /* 0x00000089389a7220 */ /* 0x040fe20000410000 */
[----:B------:R-:W-:Y:S02]  /*8f70*/  HADD2.F32 R153, -RZ, R58.H1_H1 ;  /* 0x3000003aff997230 */ /* 0x000fe40000004100 */
[-C--:B------:R-:W-:Y:S01]  /*8f80*/  FFMA.FTZ R56, R56, R136.reuse, -R155 ;  /* 0x0000008838387223 */ /* 0x080fe2000001089b */
[----:B------:R-:W-:Y:S02]  /*8f90*/  HADD2.F32 R58, -RZ, R57.H1_H1 ;  /* 0x30000039ff3a7230 */ /* 0x000fe40000004100 */
[----:B------:R-:W-:Y:S01]  /*8fa0*/  FFMA.FTZ R57, R59, R136, R154 ;  /* 0x000000883b397223 */ /* 0x000fe2000001009a */
[----:B------:R-:W-:-:S02]  /*8fb0*/  HADD2.F32 R137, -RZ, R82.H1_H1 ;  /* 0x30000052ff897230 */ /* 0x000fc40000004100 */
[----:B------:R-:W-:Y:S01]  /*8fc0*/  FMUL.FTZ R155, R80, R153 ;  /* 0x00000099509b7220 */ /* 0x000fe20000410000 */
[----:B------:R-:W-:Y:S01]  /*8fd0*/  F2FP.F16.E4M3.UNPACK_B R59, R49.H1 ;  /* 0x00000031ff3b723e */ /* 0x000fe200030006ff */
[C---:B------:R-:W-:Y:S01]  /*8fe0*/  FMUL.FTZ R153, R58.reuse, R153 ;  /* 0x000000993a997220 */ /* 0x040fe20000410000 */
[----:B------:R-:W-:Y:S01]  /*8ff0*/  F2FP.F16.E4M3.UNPACK_B R82, R48.H1 ;  /* 0x00000030ff52723e */ /* 0x000fe200030006ff */
[-C--:B------:R-:W-:Y:S01]  /*9000*/  FFMA.FTZ R49, R58, R137.reuse, -R155 ;  /* 0x000000893a317223 */ /* 0x080fe2000001089b */
[----:B------:R-:W-:Y:S01]  /*9010*/  F2FP.SATFINITE.E4M3.F32.PACK_AB_MERGE_C R158, R163, R158, RZ ;  /* 0x0000009ea39e723e */ /* 0x000fe200048070ff */
[----:B------:R-:W-:Y:S01]  /*9020*/  FFMA.FTZ R48, R80, R137, R153 ;  /* 0x0000008950307223 */ /* 0x000fe20000010099 */
[--C-:B------:R-:W-:Y:S01]  /*9030*/  HADD2.F32 R80, -RZ, R59.reuse.H0_H0 ;  /* 0x2000003bff507230 */ /* 0x100fe20000004100 */
[----:B------:R-:W-:Y:S01]  /*9040*/  F2FP.F16.E4M3.UNPACK_B R46, R46.H1 ;  /* 0x0000002eff2e723e */ /* 0x000fe200030006ff */
[----:B------:R-:W-:Y:S01]  /*9050*/  HADD2.F32 R58, -RZ, R52.H0_H0 ;  /* 0x20000034ff3a7230 */ /* 0x000fe20000004100 */
[----:B------:R-:W-:Y:S01]  /*9060*/  F2FP.SATFINITE.E4M3.F32.PACK_AB_MERGE_C R50, R157, R50, R158 ;  /* 0x000000329d32723e */ /* 0x000fe2000480709e */
[----:B------:R-:W-:Y:S01]  /*9070*/  HADD2.F32 R59, -RZ, R59.H1_H1 ;  /* 0x3000003bff3b7230 */ /* 0x000fe20000004100 */
[----:B------:R-:W-:Y:S01]  /*9080*/  F2FP.F16.E4M3.UNPACK_B R154, R45.H1 ;  /* 0x0000002dff9a723e */ /* 0x000fe200030006ff */
[----:B------:R-:W-:-:S02]  /*9090*/  HADD2.F32 R136, -RZ, R82.H1_H1 ;  /* 0x30000052ff887230 */ /* 0x000fc40000004100 */
[----:B------:R-:W-:Y:S02]  /*90a0*/  HADD2.F32 R52, -RZ, R52.H1_H1 ;  /* 0x30000034ff347230 */ /* 0x000fe40000004100 */
[----:B------:R-:W-:Y:S02]  /*90b0*/  HADD2.F32 R153, -RZ, R82.H0_H0 ;  /* 0x20000052ff997230 */ /* 0x000fe40000004100 */
[CC--:B------:R-:W-:Y:S01]  /*90c0*/  FMUL.FTZ R157, R59.reuse, R136.reuse ;  /* 0x000000883b9d7220 */ /* 0x0c0fe20000410000 */
[--C-:B------:R-:W-:Y:S02]  /*90d0*/  HADD2.F32 R82, -RZ, R46.reuse.H1_H1 ;  /* 0x3000002eff527230 */ /* 0x100fe40000004100 */
[----:B------:R-:W-:Y:S01]  /*90e0*/  FMUL.FTZ R136, R52, R136 ;  /* 0x0000008834887220 */ /* 0x000fe20000410000 */
[----:B------:R-:W-:Y:S02]  /*90f0*/  HADD2.F32 R137, -RZ, R46.H0_H0 ;  /* 0x2000002eff897230 */ /* 0x000fe40000004100 */
[-C--:B------:R-:W-:Y:S01]  /*9100*/  FMUL.FTZ R155, R80, R153.reuse ;  /* 0x00000099509b7220 */ /* 0x080fe20000410000 */
[----:B------:R-:W-:Y:S01]  /*9110*/  FMUL.FTZ R153, R58, R153 ;  /* 0x000000993a997220 */ /* 0x000fe20000410000 */
[-C--:B------:R-:W-:Y:S01]  /*9120*/  FFMA.FTZ R161, R59, R82.reuse, R136 ;  /* 0x000000523ba17223 */ /* 0x080fe20000010088 */
[----:B------:R-:W-:Y:S01]  /*9130*/  F2FP.F16.E4M3.UNPACK_B R46, R47 ;  /* 0x0000002fff2e723e */ /* 0x000fe200020006ff */
[----:B------:R-:W-:Y:S01]  /*9140*/  FFMA.FTZ R159, R52, R82, -R157 ;  /* 0x00000052349f7223 */ /* 0x000fe2000001089d */
[----:B------:R-:W-:Y:S01]  /*9150*/  F2FP.F16.E4M3.UNPACK_B R59, R51.H1 ;  /* 0x00000033ff3b723e */ /* 0x000fe200030006ff */
[----:B------:R-:W-:Y:S01]  /*9160*/  FFMA.FTZ R158, R80, R137, R153 ;  /* 0x00000089509e7223 */ /* 0x000fe20000010099 */
[----:B------:R-:W-:Y:S01]  /*9170*/  F2FP.F16.E4M3.UNPACK_B R47, R47.H1 ;  /* 0x0000002fff2f723e */ /* 0x000fe200030006ff */
[----:B------:R-:W-:Y:S01]  /*9180*/  FFMA.FTZ R156, R58, R137, -R155 ;  /* 0x000000893a9c7223 */ /* 0x000fe2000001089b */
[----:B------:R-:W-:Y:S01]  /*9190*/  F2FP.F16.E4M3.UNPACK_B R153, R45 ;  /* 0x0000002dff99723e */ /* 0x000fe200020006ff */
[----:B------:R-:W-:Y:S01]  /*91a0*/  HADD2.F32 R157, -RZ, R154.H0_H0 ;  /* 0x2000009aff9d7230 */ /* 0x000fe20000004100 */
[-C--:B------:R-:W-:Y:S01]  /*91b0*/  F2FP.F16.E4M3.UNPACK_B R45, R44.reuse ;  /* 0x0000002cff2d723e */ /* 0x080fe200020006ff */
[----:B------:R-:W-:Y:S01]  /*91c0*/  HADD2.F32 R52, -RZ, R47.H0_H0 ;  /* 0x2000002fff347230 */ /* 0x000fe20000004100 */
[----:B------:R-:W-:Y:S01]  /*91d0*/  F2FP.F16.E4M3.UNPACK_B R82, R44.H1 ;  /* 0x0000002cff52723e */ /* 0x000fe200030006ff */
[----:B------:R-:W-:Y:S01]  /*91e0*/  HADD2.F32 R44, -RZ, R59.H0_H0 ;  /* 0x2000003bff2c7230 */ /* 0x000fe20000004100 */
[----:B------:R-:W-:Y:S01]  /*91f0*/  F2FP.F16.E4M3.UNPACK_B R58, R51 ;  /* 0x00000033ff3a723e */ /* 0x000fe200020006ff */
[----:B------:R-:W-:Y:S01]  /*9200*/  HADD2.F32 R155, -RZ, R153.H0_H0 ;  /* 0x20000099ff9b7230 */ /* 0x000fe20000004100 */
[----:B------:R-:W-:Y:S01]  /*9210*/  F2FP.SATFINITE.E4M3.F32.PACK_AB_MERGE_C R156, R159, R156, RZ ;  /* 0x0000009c9f9c723e */ /* 0x000fe200048070ff */
[----:B------:R-:W-:-:S02]  /*9220*/  HADD2.F32 R137, -RZ, R82.H0_H0 ;  /* 0x20000052ff897230 */ /* 0x000fc40000004100 */
[-C--:B------:R-:W-:Y:S01]  /*9230*/  FMUL.FTZ R163, R44, R157.reuse ;  /* 0x0000009d2ca37220 */ /* 0x080fe20000410000 */
[----:B------:R-:W-:Y:S02]  /*9240*/  HADD2.F32 R80, -RZ, R58.H0_H0 ;  /* 0x2000003aff507230 */ /* 0x000fe40000004100 */
[C---:B------:R-:W-:Y:S01]  /*9250*/  FMUL.FTZ R157, R52.reuse, R157 ;  /* 0x0000009d349d7220 */ /* 0x040fe20000410000 */
[----:B------:R-:W-:Y:S02]  /*9260*/  HADD2.F32 R59, -RZ, R59.H1_H1 ;  /* 0x3000003bff3b7230 */ /* 0x000fe40000004100 */
[----:B------:R-:W-:Y:S01]  /*9270*/  FFMA.FTZ R163, R52, R137, -R163 ;  /* 0x0000008934a37223 */ /* 0x000fe200000108a3 */
[----:B------:R-:W-:Y:S02]  /*9280*/  HADD2.F32 R154, -RZ, R154.H1_H1 ;  /* 0x3000009aff9a7230 */ /* 0x000fe40000004100 */
[----:B------:R-:W-:Y:S01]  /*9290*/  FMUL.FTZ R160, R80, R155 ;  /* 0x0000009b50a07220 */ /* 0x000fe20000410000 */
[----:B------:R-:W-:-:S02]  /*92a0*/  HADD2.F32 R47, -RZ, R47.H1_H1 ;  /* 0x3000002fff2f7230 */ /* 0x000fc40000004100 */
[----:B------:R-:W-:Y:S01]  /*92b0*/  FFMA.FTZ R157, R44, R137, R157 ;  /* 0x000000892c9d7223 */ /* 0x000fe2000001009d */
[----:B------:R-:W-:Y:S02]  /*92c0*/  HADD2.F32 R51, -RZ, R46.H0_H0 ;  /* 0x2000002eff337230 */ /* 0x000fe40000004100 */
[-C--:B------:R-:W-:Y:S01]  /*92d0*/  FMUL.FTZ R44, R59, R154.reuse ;  /* 0x0000009a3b2c7220 */ /* 0x080fe20000410000 */
[----:B------:R-:W-:Y:S02]  /*92e0*/  HADD2.F32 R136, -RZ, R45.H0_H0 ;  /* 0x2000002dff887230 */ /* 0x000fe40000004100 */
[----:B------:R-:W-:Y:S01]  /*92f0*/  FMUL.FTZ R154, R47, R154 ;  /* 0x0000009a2f9a7220 */ /* 0x000fe20000410000 */
        /* <DEDUP_REMOVED lines=8> */
[----:B------:R-:W-:Y:S02]  /*9380*/  HADD2.F32 R45, -RZ, R45.H1_H1 ;  /* 0x3000002dff2d7230 */ /* 0x000fe40000004100 */
[-C--:B------:R-:W-:Y:S01]  /*9390*/  FFMA.FTZ R44, R47, R82.reuse, -R44 ;  /* 0x000000522f2c7223 */ /* 0x080fe2000001082c */
[----:B------:R-:W-:Y:S01]  /*93a0*/  FFMA.FTZ R154, R59, R82, R154 ;  /* 0x000000523b9a7223 */ /* 0x000fe2000001009a */
[C---:B------:R-:W-:Y:S01]  /*93b0*/  FMUL.FTZ R153, R46.reuse, R153 ;  /* 0x000000992e997220 */ /* 0x040fe20000410000 */
[----:B------:R-:W-:Y:S01]  /*93c0*/  F2FP.SATFINITE.E4M3.F32.PACK_AB_MERGE_C R158, R161, R158, RZ ;  /* 0x0000009ea19e723e */ /* 0x000fe200048070ff */
[----:B------:R-:W-:Y:S01]  /*93d0*/  FFMA.FTZ R51, R46, R45, -R51 ;  /* 0x0000002d2e337223 */ /* 0x000fe20000010833 */
[----:B------:R-:W-:Y:S01]  /*93e0*/  F2FP.SATFINITE.E4M3.F32.PACK_AB_MERGE_C R44, R44, R163, RZ ;  /* 0x000000a32c2c723e */ /* 0x000fe200048070ff */
[----:B------:R-:W-:Y:S01]  /*93f0*/  FFMA.FTZ R58, R58, R45, R153 ;  /* 0x0000002d3a3a7223 */ /* 0x000fe20000010099 */
[----:B------:R-:W-:Y:S01]  /*9400*/  F2FP.SATFINITE.E4M3.F32.PACK_AB_MERGE_C R154, R154, R157, RZ ;  /* 0x0000009d9a9a723e */ /* 0x000fe200048070ff */
[----:B------:R-:W-:Y:S01]  /*9410*/  IMAD.MOV.U32 R46, RZ, RZ, R53 ;  /* 0x000000ffff2e7224 */ /* 0x000fe200078e0035 */
[----:B------:R-:W-:-:S02]  /*9420*/  F2FP.SATFINITE.E4M3.F32.PACK_AB_MERGE_C R45, R49, R56, R156 ;  /* 0x00000038312d723e */ /* 0x000fc4000480709c */
[----:B------:R-:W-:Y:S01]  /*9430*/  F2FP.SATFINITE.E4M3.F32.PACK_AB_MERGE_C R47, R51, R160, R44 ;  /* 0x000000a0332f723e */ /* 0x000fe2000480702c */
[----:B------:R-:W-:Y:S01]  /*9440*/  IMAD.MOV.U32 R44, RZ, RZ, R55 ;  /* 0x000000ffff2c7224 */ /* 0x000fe200078e0037 */
[----:B------:R-:W-:Y:S01]  /*9450*/  F2FP.SATFINITE.E4M3.F32.PACK_AB_MERGE_C R49, R48, R57, R158 ;  /* 0x000000393031723e */ /* 0x000fe2000480709e */
[----:B------:R-:W-:Y:S01]  /*9460*/  IMAD.MOV.U32 R48, RZ, RZ, R54 ;  /* 0x000000ffff307224 */ /* 0x000fe200078e0036 */
[----:B------:R-:W-:-:S07]  /*9470*/  F2FP.SATFINITE.E4M3.F32.PACK_AB_MERGE_C R51, R58, R155, R154 ;  /* 0x0000009b3a33723e */ /* 0x000fce000480709a */
.L_x_1225:
[----:B------:R-:W-:Y:S05]  /*9480*/  BSYNC B2 ;  /* 0x0000000000027941 */ /* 0x000fea0003800000 */
.L_x_1224:
        /* <DEDUP_REMOVED lines=12> */
.L_x_1223:
[----:B------:R-:W-:Y:S05]  /*9550*/  BSYNC B1 ;  /* 0x0000000000017941 */ /* 0x000fea0003800000 */
.L_x_1222:
[----:B-1----:R-:W-:Y:S01]  /*9560*/  VIADD R45, R230, 0x80 ;  /* 0x00000080e62d7836 */ /* 0x002fe20000000000 */
[----:B------:R-:W-:Y:S04]  /*9570*/  BSSY B1, `(.L_x_1226) ;  /* 0x00000fb000017945 */ /* 0x000fe80003800000 */
[----:B------:R-:W-:-:S13]  /*9580*/  ISETP.GE.OR P3, PT, R45, R113, P0 ;  /* 0x000000712d00720c */ /* 0x000fda0000766670 */
[----:B------:R-:W-:Y:S05]  /*9590*/  @P3 BRA `(.L_x_1227) ;  /* 0x0000000c00e03947 */ /* 0x000fea0003800000 */
[----:B------:R-:W2:Y:S01]  /*95a0*/  LDL R46, [R1+0x7c] ;  /* 0x00007c00012e7983 */ /* 0x000ea20000100800 */
[-C--:B------:R-:W-:Y:S01]  /*95b0*/  IMAD R44, R131, R128.reuse, RZ ;  /* 0x00000080832c7224 */ /* 0x080fe200078e02ff */
[----:B------:R-:W-:Y:S01]  /*95c0*/  ISETP.NE.AND P6, PT, R0, RZ, PT ;  /* 0x000000ff0000720c */ /* 0x000fe20003fc5270 */
[C---:B------:R-:W-:Y:S01]  /*95d0*/  IMAD.WIDE.U32 R52, R45.reuse, R128, R126 ;  /* 0x000000802d347225 */ /* 0x040fe200078e007e */
[----:B------:R-:W-:Y:S03]  /*95e0*/  BSSY B2, `(.L_x_1228) ;  /* 0x00000e7000027945 */ /* 0x000fe60003800000 */
[----:B------:R-:W-:Y:S01]  /*95f0*/  IMAD R45, R45, R129, R44 ;  /* 0x000000812d2d7224 */ /* 0x000fe200078e022c */
[----:B------:R-:W-:Y:S02]  /*9600*/  SEL R44, R123, R150, !P6 ;  /* 0x000000967b2c7207 */ /* 0x000fe40007000000 */
[----:B------:R-:W-:Y:S01]  /*9610*/  IADD3 R55, P3, P4, R38, R52, R31 ;  /* 0x0000003426377210 */ /* 0x000fe20007c7e01f */
        /* <DEDUP_REMOVED lines=21> */
[----:B------:R-:W-:Y:S01]  /*9770*/  IMAD.MOV.U32 R61, RZ, RZ, R44 ;  /* 0x000000ffff3d7224 */ /* 0x000fe200078e002c */
[----:B------:R-:W-:Y:S01]  /*9780*/  SHF.R.U32.HI R66, RZ, 0x8, R67 ;  /* 0x00000008ff427819 */ /* 0x000fe20000011643 */
[----:B------:R-:W-:Y:S01]  /*9790*/  IMAD.SHL.U32 R44, R58, 0x100, RZ ;  /* 0x000001003a2c7824 */ /* 0x000fe200078e00ff */
[--C-:B------:R-:W-:Y:S01]  /*97a0*/  SHF.R.U32.HI R78, RZ, 0x8, R63.reuse ;  /* 0x00000008ff4e7819 */ /* 0x100fe2000001163f */
[----:B------:R-:W-:Y:S01]  /*97b0*/  IMAD.MOV.U32 R58, RZ, RZ, R46 ;  /* 0x000000ffff3a7224 */ /* 0x000fe200078e002e */
[----:B------:R-:W-:Y:S01]  /*97c0*/  LOP3.LUT R60, R63, 0xff0000ff, RZ, 0xc0, !PT ;  /* 0xff0000ff3f3c7812 */ /* 0x000fe200078ec0ff */
        /* <DEDUP_REMOVED lines=8> */
[----:B------:R-:W-:Y:S01]  /*9850*/  LOP3.LUT R44, R59, 0xff00, R44, 0xf8, !PT ;  /* 0x0000ff003b2c7812 */ /* 0x000fe200078ef82c */
[----:B------:R-:W-:Y:S01]  /*9860*/  IMAD.SHL.U32 R59, R78, 0x100, RZ ;  /* 0x000001004e3b7824 */ /* 0x000fe200078e00ff */
[----:B------:R-:W-:Y:S02]  /*9870*/  LOP3.LUT R78, R65, 0xff00, R46, 0xf8, !PT ;  /* 0x0000ff00414e7812 */ /* 0x000fe400078ef82e */
[----:B------:R-:W-:Y:S01]  /*9880*/  LOP3.LUT R46, R44, 0xff0000, R45, 0xf8, !PT ;  /* 0x00ff00002c2e7812 */ /* 0x000fe200078ef82d */
[----:B------:R-:W-:Y:S01]  /*9890*/  IMAD.U32 R44, R77, 0x10000, RZ ;  /* 0x000100004d2c7824 */ /* 0x000fe200078e00ff */
[----:B------:R-:W-:-:S02]  /*98a0*/  LOP3.LUT R48, R62, 0xff00, R63, 0xf8, !PT ;  /* 0x0000ff003e307812 */ /* 0x000fc400078ef83f */
[----:B------:R-:W-:Y:S02]  /*98b0*/  LOP3.LUT R59, R60, 0xff00, R59, 0xf8, !PT ;  /* 0x0000ff003c3b7812 */ /* 0x000fe400078ef83b */
[----:B------:R-:W-:Y:S02]  /*98c0*/  F2FP.F16.E4M3.UNPACK_B R77, R151.H1 ;  /* 0x00000097ff4d723e */ /* 0x000fe400030006ff */
[----:B------:R-:W-:Y:S02]  /*98d0*/  F2FP.F16.E4M3.UNPACK_B R65, R64.H1 ;  /* 0x00000040ff41723e */ /* 0x000fe400030006ff */
[----:B------:R-:W-:Y:S01]  /*98e0*/  F2FP.F16.E4M3.UNPACK_B R62, R61.H1 ;  /* 0x0000003dff3e723e */ /* 0x000fe200030006ff */
[----:B------:R-:W-:Y:S01]  /*98f0*/  HADD2.F32 R45, -RZ, R77.H0_H0 ;  /* 0x2000004dff2d7230 */ /* 0x000fe20000004100 */
[----:B------:R-:W-:Y:S01]  /*9900*/  SHF.R.U32.HI R79, RZ, 0x10, R67 ;  /* 0x00000010ff4f7819 */ /* 0x000fe20000011643 */
[----:B------:R-:W-:Y:S01]  /*9910*/  HADD2.F32 R60, -RZ, R65.H0_H0 ;  /* 0x20000041ff3c7230 */ /* 0x000fe20000004100 */
[----:B------:R-:W-:Y:S01]  /*9920*/  LOP3.LUT R44, R59, 0xff0000, R44, 0xf8, !PT ;  /* 0x00ff00003b2c7812 */ /* 0x000fe200078ef82c */
[----:B------:R-:W-:Y:S01]  /*9930*/  HADD2.F32 R59, -RZ, R62.H0_H0 ;  /* 0x2000003eff3b7230 */ /* 0x000fe20000004100 */
[----:B------:R-:W-:Y:S01]  /*9940*/  F2FP.F16.E4M3.UNPACK_B R63, R147.H1 ;  /* 0x00000093ff3f723e */ /* 0x000fe200030006ff */
[----:B------:R-:W-:-:S02]  /*9950*/  IMAD.U32 R67, R80, 0x10000, RZ ;  /* 0x0001000050437824 */ /* 0x000fc400078e00ff */
[-C--:B------:R-:W-:Y:S01]  /*9960*/  FMUL.FTZ R80, R60, R45.reuse ;  /* 0x0000002d3c507220 */ /* 0x080fe20000410000 */
[----:B------:R-:W-:Y:S02]  /*9970*/  IMAD.U32 R79, R79, 0x10000, RZ ;  /* 0x000100004f4f7824 */ /* 0x000fe400078e00ff */
[C---:B------:R-:W-:Y:S01]  /*9980*/  FMUL.FTZ R81, R59.reuse, R45 ;  /* 0x0000002d3b517220 */ /* 0x040fe20000410000 */
[--C-:B------:R-:W-:Y:S01]  /*9990*/  HADD2.F32 R66, -RZ, R63.reuse.H0_H0 ;  /* 0x2000003fff427230 */ /* 0x100fe20000004100 */
[----:B------:R-:W-:Y:S01]  /*99a0*/  LOP3.LUT R48, R48, 0xff0000, R67, 0xf8, !PT ;  /* 0x00ff000030307812 */ /* 0x000fe200078ef843 */
        /* <DEDUP_REMOVED lines=10> */
[CC--:B------:R-:W-:Y:S01]  /*9a50*/  FMUL.FTZ R80, R66.reuse, R78.reuse ;  /* 0x0000004e42507220 */ /* 0x0c0fe20000410000 */
[----:B------:R-:W-:Y:S01]  /*9a60*/  F2FP.F16.E4M3.UNPACK_B R147, R147 ;  /* 0x00000093ff93723e */ /* 0x000fe200020006ff */
[----:B------:R-:W-:Y:S02]  /*9a70*/  HADD2.F32 R77, -RZ, R151.H0_H0 ;  /* 0x20000097ff4d7230 */ /* 0x000fe40000004100 */
[C---:B------:R-:W-:Y:S01]  /*9a80*/  FMUL.FTZ R79, R63.reuse, R78 ;  /* 0x0000004e3f4f7220 */ /* 0x040fe20000410000 */
        /* <DEDUP_REMOVED lines=19> */
[--C-:B------:R-:W-:Y:S01]  /*9bc0*/  HADD2.F32 R67, -RZ, R62.reuse.H0_H0 ;  /* 0x2000003eff437230 */ /* 0x100fe20000004100 */
[----:B------:R-:W-:Y:S01]  /*9bd0*/  F2FP.F16.E4M3.UNPACK_B R61, R58.H1 ;  /* 0x0000003aff3d723e */ /* 0x000fe200030006ff */
[----:B------:R-:W-:Y:S02]  /*9be0*/  HADD2.F32 R65, -RZ, R63.H0_H0 ;  /* 0x2000003fff417230 */ /* 0x000fe40000004100 */
[----:B------:R-:W-:Y:S01]  /*9bf0*/  FFMA.FTZ R82, R64, R147, R151 ;  /* 0x0000009340527223 */ /* 0x000fe20000010097 */
[----:B------:R-:W-:Y:S01]  /*9c00*/  HADD2.F32 R78, -RZ, R62.H1_H1 ;  /* 0x3000003eff4e7230 */ /* 0x000fe20000004100 */
[----:B------:R-:W-:Y:S01]  /*9c10*/  F2FP.F16.E4M3.UNPACK_B R152, R152 ;  /* 0x00000098ff98723e */ /* 0x000fe200020006ff */
[----:B------:R-:W-:-:S02]  /*9c20*/  HADD2.F32 R62, -RZ, R61.H0_H0 ;  /* 0x2000003dff3e7230 */ /* 0x000fc40000004100 */
[-C--:B------:R-:W-:Y:S01]  /*9c30*/  FMUL.FTZ R83, R65, R67.reuse ;  /* 0x0000004341537220 */ /* 0x080fe20000410000 */
[--C-:B------:R-:W-:Y:S01]  /*9c40*/  HADD2.F32 R64, -RZ, R66.reuse.H0_H0 ;  /* 0x20000042ff407230 */ /* 0x100fe20000004100 */
[----:B------:R-:W-:Y:S01]  /*9c50*/  F2FP.F16.E4M3.UNPACK_B R58, R58 ;  /* 0x0000003aff3a723e */ /* 0x000fe200020006ff */
[----:B------:R-:W-:Y:S02]  /*9c60*/  HADD2.F32 R63, -RZ, R63.H1_H1 ;  /* 0x3000003fff3f7230 */ /* 0x000fe40000004100 */
[C---:B------:R-:W-:Y:S01]  /*9c70*/  FMUL.FTZ R154, R62.reuse, R67 ;  /* 0x000000433e9a7220 */ /* 0x040fe20000410000 */
[----:B------:R-:W-:Y:S02]  /*9c80*/  HADD2.F32 R61, -RZ, R61.H1_H1 ;  /* 0x3000003dff3d7230 */ /* 0x000fe40000004100 */
[----:B------:R-:W-:Y:S01]  /*9c90*/  FFMA.FTZ R137, R62, R64, -R83 ;  /* 0x000000403e897223 */ /* 0x000fe20000010853 */
[----:B------:R-:W-:Y:S02]  /*9ca0*/  HADD2.F32 R66, -RZ, R66.H1_H1 ;  /* 0x30000042ff427230 */ /* 0x000fe40000004100 */
[----:B------:R-:W-:Y:S01]  /*9cb0*/  FMUL.FTZ R62, R63, R78 ;  /* 0x0000004e3f3e7220 */ /* 0x000fe20000410000 */
[----:B------:R-:W-:Y:S01]  /*9cc0*/  FFMA.FTZ R154, R65, R64, R154 ;  /* 0x00000040419a7223 */ /* 0x000fe2000001009a */
[C---:B------:R-:W-:Y:S01]  /*9cd0*/  FMUL.FTZ R78, R61.reuse, R78 ;  /* 0x0000004e3d4e7220 */ /* 0x040fe20000410000 */
[----:B------:R-:W-:Y:S01]  /*9ce0*/  F2FP.F16.E4M3.UNPACK_B R149, R149 ;  /* 0x00000095ff95723e */ /* 0x000fe200020006ff */
[----:B------:R-:W-:Y:S01]  /*9cf0*/  FFMA.FTZ R64, R61, R66, -R62 ;  /* 0x000000423d407223 */ /* 0x000fe2000001083e */
[----:B------:R-:W-:Y:S01]  /*9d00*/  F2FP.F16.E4M3.UNPACK_B R61, R50 ;  /* 0x00000032ff3d723e */ /* 0x000fe200020006ff */
[----:B------:R-:W-:-:S02]  /*9d10*/  HADD2.F32 R65, -RZ, R152.H0_H0 ;  /* 0x20000098ff417230 */ /* 0x000fc40000004100 */
[----:B------:R-:W-:Y:S01]  /*9d20*/  FFMA.FTZ R147, R63, R66, R78 ;  /* 0x000000423f937223 */ /* 0x000fe2000001004e */
[----:B------:R-:W-:Y:S01]  /*9d30*/  HADD2.F32 R50, -RZ, R58.H0_H0 ;  /* 0x2000003aff327230 */ /* 0x000fe20000004100 */
[----:B------:R-:W-:Y:S01]  /*9d40*/  F2FP.SATFINITE.E4M3.F32.PACK_AB_MERGE_C R59, R136, R59, RZ ;  /* 0x0000003b883b723e */ /* 0x000fe200048070ff */
[----:B------:R-:W-:Y:S01]  /*9d50*/  HADD2.F32 R62, -RZ, R61.H0_H0 ;  /* 0x2000003dff3e7230 */ /* 0x000fe20000004100 */
[----:B------:R-:W-:Y:S01]  /*9d60*/  F2FP.SATFINITE.E4M3.F32.PACK_AB_MERGE_C R81, R81, R60, RZ ;  /* 0x0000003c5151723e */ /* 0x000fe200048070ff */
[----:B------:R-:W-:Y:S01]  /*9d70*/  HADD2.F32 R63, -RZ, R149.H0_H0 ;  /* 0x20000095ff3f7230 */ /* 0x000fe20000004100 */
[----:B------:R-:W-:Y:S01]  /*9d80*/  F2FP.SATFINITE.E4M3.F32.PACK_AB_MERGE_C R60, R80, R77, R59 ;  /* 0x0000004d503c723e */ /* 0x000fe2000480703b */
[----:B------:R-:W-:Y:S02]  /*9d90*/  HADD2.F32 R152, -RZ, R152.H1_H1 ;  /* 0x30000098ff987230 */ /* 0x000fe40000004100 */
[----:B------:R-:W-:Y:S01]  /*9da0*/  FMUL.FTZ R67, R62, R65 ;  /* 0x000000413e437220 */ /* 0x000fe20000410000 */
[----:B------:R-:W-:-:S02]  /*9db0*/  HADD2.F32 R61, -RZ, R61.H1_H1 ;  /* 0x3000003dff3d7230 */ /* 0x000fc40000004100 */
[C---:B------:R-:W-:Y:S01]  /*9dc0*/  FMUL.FTZ R65, R50.reuse, R65 ;  /* 0x0000004132417220 */ /* 0x040fe20000410000 */
[----:B------:R-:W-:Y:S02]  /*9dd0*/  HADD2.F32 R58, -RZ, R58.H1_H1 ;  /* 0x3000003aff3a7230 */ /* 0x000fe40000004100 */
[-C--:B------:R-:W-:Y:S01]  /*9de0*/  FFMA.FTZ R67, R50, R63.reuse, -R67 ;  /* 0x0000003f32437223 */ /* 0x080fe20000010843 */
[----:B------:R-:W-:Y:S02]  /*9df0*/  HADD2.F32 R149, -RZ, R149.H1_H1 ;  /* 0x30000095ff957230 */ /* 0x000fe40000004100 */
[CC--:B------:R-:W-:Y:S01]  /*9e00*/  FMUL.FTZ R83, R61.reuse, R152.reuse ;  /* 0x000000983d537220 */ /* 0x0c0fe20000410000 */
[----:B------:R-:W-:Y:S01]  /*9e10*/  FFMA.FTZ R50, R62, R63, R65 ;  /* 0x0000003f3e327223 */ /* 0x000fe20000010041 */
[C---:B------:R-:W-:Y:S01]  /*9e20*/  FMUL.FTZ R152, R58.reuse, R152 ;  /* 0x000000983a987220 */ /* 0x040fe20000410000 */
[----:B------:R-:W-:Y:S01]  /*9e30*/  F2FP.F16.E4M3.UNPACK_B R63, R49 ;  /* 0x00000031ff3f723e */ /* 0x000fe200020006ff */
[-C--:B------:R-:W-:Y:S01]  /*9e40*/  FFMA.FTZ R58, R58, R149.reuse, -R83 ;  /* 0x000000953a3a7223 */ /* 0x080fe20000010853 */
[----:B------:R-:W-:Y:S01]  /*9e50*/  F2FP.F16.E4M3.UNPACK_B R77, R48 ;  /* 0x00000030ff4d723e */ /* 0x000fe200020006ff */
[----:B------:R-:W-:Y:S01]  /*9e60*/  FFMA.FTZ R149, R61, R149, R152 ;  /* 0x000000953d957223 */ /* 0x000fe20000010098 */
[----:B------:R-:W-:Y:S01]  /*9e70*/  F2FP.F16.E4M3.UNPACK_B R62, R56 ;  /* 0x00000038ff3e723e */ /* 0x000fe200020006ff */
[--C-:B------:R-:W-:Y:S01]  /*9e80*/  HADD2.F32 R65, -RZ, R63.reuse.H1_H1 ;  /* 0x3000003fff417230 */ /* 0x100fe20000004100 */
[----:B------:R-:W-:Y:S01]  /*9e90*/  F2FP.SATFINITE.E4M3.F32.PACK_AB_MERGE_C R137, R64, R137, RZ ;  /* 0x000000894089723e */ /* 0x000fe200048070ff */
[----:B------:R-:W-:Y:S01]  /*9ea0*/  HADD2.F32 R64, -RZ, R63.H0_H0 ;  /* 0x2000003fff407230 */ /* 0x000fe20000004100 */
[----:B------:R-:W-:Y:S01]  /*9eb0*/  F2FP.F16.E4M3.UNPACK_B R66, R46 ;  /* 0x0000002eff42723e */ /* 0x000fe200020006ff */
[----:B------:R-:W-:Y:S01]  /*9ec0*/  HADD2.F32 R78, -RZ, R77.H0_H0 ;  /* 0x2000004dff4e7230 */ /* 0x000fe20000004100 */
[----:B------:R-:W-:Y:S01]  /*9ed0*/  F2FP.SATFINITE.E4M3.F32.PACK_AB_MERGE_C R59, R82, R79, R81 ;  /* 0x0000004f523b723e */ /* 0x000fe20004807051 */
[----:B------:R-:W-:Y:S01]  /*9ee0*/  HADD2.F32 R61, -RZ, R62.H0_H0 ;  /* 0x2000003eff3d7230 */ /* 0x000fe20000004100 */
[----:B------:R-:W-:Y:S01]  /*9ef0*/  F2FP.SATFINITE.E4M3.F32.PACK_AB_MERGE_C R58, R58, R67, R137 ;  /* 0x000000433a3a723e */ /* 0x000fe20004807089 */
        /* <DEDUP_REMOVED lines=8> */
[----:B------:R-:W-:Y:S01]  /*9f80*/  F2FP.F16.E4M3.UNPACK_B R56, R56.H1 ;  /* 0x00000038ff38723e */ /* 0x000fe200030006ff */
[-C--:B------:R-:W-:Y:S01]  /*9f90*/  FMUL.FTZ R64, R65, R78.reuse ;  /* 0x0000004e41407220 */ /* 0x080fe20000410000 */
[----:B------:R-:W-:Y:S01]  /*9fa0*/  FMUL.FTZ R78, R63, R78 ;  /* 0x0000004e3f4e7220 */ /* 0x000fe20000410000 */
[----:B------:R-:W-:-:S02]  /*9fb0*/  F2FP.F16.E4M3.UNPACK_B R49, R49.H1 ;  /* 0x00000031ff31723e */ /* 0x000fc400030006ff */
[----:B------:R-:W-:Y:S01]  /*9fc0*/  FFMA.FTZ R80, R63, R66, -R64 ;  /* 0x000000423f507223 */ /* 0x000fe20000010840 */
[----:B------:R-:W-:Y:S01]  /*9fd0*/  F2FP.F16.E4M3.UNPACK_B R64, R48.H1 ;  /* 0x00000030ff40723e */ /* 0x000fe200030006ff */
[----:B------:R-:W-:Y:S01]  /*9fe0*/  FFMA.FTZ R81, R65, R66, R78 ;  /* 0x0000004241517223 */ /* 0x000fe2000001004e */
[----:B------:R-:W-:Y:S01]  /*9ff0*/  HADD2.F32 R48, -RZ, R56.H0_H0 ;  /* 0x20000038ff307230 */ /* 0x000fe20000004100 */
[----:B------:R-:W-:Y:S01]  /*a000*/  F2FP.F16.E4M3.UNPACK_B R46, R46.H1 ;  /* 0x0000002eff2e723e */ /* 0x000fe200030006ff */
[--C-:B------:R-:W-:Y:S01]  /*a010*/  HADD2.F32 R63, -RZ, R49.reuse.H0_H0 ;  /* 0x20000031ff3f7230 */ /* 0x100fe20000004100 */
[----:B------:R-:W-:Y:S01]  /*a020*/  F2FP.SATFINITE.E4M3.F32.PACK_AB_MERGE_C R147, R147, R154, RZ ;  /* 0x0000009a9393723e */ /* 0x000fe200048070ff */
[--C-:B------:R-:W-:Y:S02]  /*a030*/  HADD2.F32 R65, -RZ, R64.reuse.H0_H0 ;  /* 0x20000040ff417230 */ /* 0x100fe40000004100 */
[----:B------:R-:W-:Y:S01]  /*a040*/  HADD2.F32 R49, -RZ, R49.H1_H1 ;  /* 0x30000031ff317230 */ /* 0x000fe20000004100 */
[----:B------:R-:W-:Y:S01]  /*a050*/  F2FP.SATFINITE.E4M3.F32.PACK_AB_MERGE_C R50, R149, R50, R147 ;  /* 0x000000329532723e */ /* 0x000fe20004807093 */
[----:B------:R-:W-:-:S02]  /*a060*/  HADD2.F32 R66, -RZ, R64.H1_H1 ;  /* 0x30000040ff427230 */ /* 0x000fc40000004100 */
[-C--:B------:R-:W-:Y:S01]  /*a070*/  FMUL.FTZ R67, R63, R65.reuse ;  /* 0x000000413f437220 */ /* 0x080fe20000410000 */
[----:B------:R-:W-:Y:S01]  /*a080*/  FMUL.FTZ R78, R48, R65 ;  /* 0x00000041304e7220 */ /* 0x000fe20000410000 */
[----:B------:R-:W-:Y:S02]  /*a090*/  HADD2.F32 R56, -RZ, R56.H1_H1 ;  /* 0x30000038ff387230 */ /* 0x000fe40000004100 */
[--C-:B------:R-:W-:Y:S02]  /*a0a0*/  HADD2.F32 R65, -RZ, R46.reuse.H1_H1 ;  /* 0x3000002eff417230 */ /* 0x100fe40000004100 */
[-C--:B------:R-:W-:Y:S01]  /*a0b0*/  FMUL.FTZ R77, R49, R66.reuse ;  /* 0x00000042314d7220 */ /* 0x080fe20000410000 */
[----:B------:R-:W-:Y:S02]  /*a0c0*/  HADD2.F32 R64, -RZ, R46.H0_H0 ;  /* 0x2000002eff407230 */ /* 0x000fe40000004100 */
[C---:B------:R-:W-:Y:S01]  /*a0d0*/  FMUL.FTZ R66, R56.reuse, R66 ;  /* 0x0000004238427220 */ /* 0x040fe20000410000 */
[----:B------:R-:W-:Y:S01]  /*a0e0*/  F2FP.F16.E4M3.UNPACK_B R46, R47 ;  /* 0x0000002fff2e723e */ /* 0x000fe200020006ff */
[----:B------:R-:W-:Y:S01]  /*a0f0*/  FFMA.FTZ R137, R56, R65, -R77 ;  /* 0x0000004138897223 */ /* 0x000fe2000001084d */
[-C--:B------:R-:W-:Y:S01]  /*a100*/  F2FP.F16.E4M3.UNPACK_B R56, R51.reuse ;  /* 0x00000033ff38723e */ /* 0x080fe200020006ff */
[-C--:B------:R-:W-:Y:S01]  /*a110*/  FFMA.FTZ R82, R48, R64.reuse, -R67 ;  /* 0x0000004030527223 */ /* 0x080fe20000010843 */
[----:B------:R-:W-:Y:S01]  /*a120*/  F2FP.F16.E4M3.UNPACK_B R51, R51.H1 ;  /* 0x00000033ff33723e */ /* 0x000fe200030006ff */
[----:B------:R-:W-:Y:S01]  /*a130*/  FFMA.FTZ R83, R63, R64, R78 ;  /* 0x000000403f537223 */ /* 0x000fe2000001004e */
[----:B------:R-:W-:Y:S01]  /*a140*/  F2FP.F16.E4M3.UNPACK_B R77, R45.H1 ;  /* 0x0000002dff4d723e */ /* 0x000fe200030006ff */
[----:B------:R-:W-:Y:S01]  /*a150*/  FFMA.FTZ R136, R49, R65, R66 ;  /* 0x0000004131887223 */ /* 0x000fe20000010042 */
[----:B------:R-:W-:Y:S01]  /*a160*/  F2FP.F16.E4M3.UNPACK_B R47, R47.H1 ;  /* 0x0000002fff2f723e */ /* 0x000fe200030006ff */
[----:B------:R-:W-:Y:S01]  /*a170*/  HADD2.F32 R63, -RZ, R56.H0_H0 ;  /* 0x20000038ff3f7230 */ /* 0x000fe20000004100 */
[----:B------:R-:W-:Y:S01]  /*a180*/  F2FP.F16.E4M3.UNPACK_B R67, R45 ;  /* 0x0000002dff43723e */ /* 0x000fe200020006ff */
[----:B------:R-:W-:Y:S01]  /*a190*/  HADD2.F32 R79, -RZ, R77.H0_H0 ;  /* 0x2000004dff4f7230 */ /* 0x000fe20000004100 */
[-C--:B------:R-:W-:Y:S01]  /*a1a0*/  F2FP.F16.E4M3.UNPACK_B R45, R44.reuse ;  /* 0x0000002cff2d723e */ /* 0x080fe200020006ff */
[----:B------:R-:W-:Y:S01]  /*a1b0*/  HADD2.F32 R49, -RZ, R47.H0_H0 ;  /* 0x2000002fff317230 */ /* 0x000fe20000004100 */
[----:B------:R-:W-:Y:S01]  /*a1c0*/  F2FP.F16.E4M3.UNPACK_B R64, R44.H1 ;  /* 0x0000002cff40723e */ /* 0x000fe200030006ff */
[----:B------:R-:W-:Y:S01]  /*a1d0*/  HADD2.F32 R44, -RZ, R51.H0_H0 ;  /* 0x20000033ff2c7230 */ /* 0x000fe20000004100 */
[----:B------:R-:W-:Y:S01]  /*a1e0*/  F2FP.SATFINITE.E4M3.F32.PACK_AB_MERGE_C R82, R137, R82, RZ ;  /* 0x000000528952723e */ /* 0x000fe200048070ff */
[----:B------:R-:W-:Y:S01]  /*a1f0*/  HADD2.F32 R78, -RZ, R67.H0_H0 ;  /* 0x20000043ff4e7230 */ /* 0x000fe20000004100 */
[----:B------:R-:W-:Y:S01]  /*a200*/  F2FP.SATFINITE.E4M3.F32.PACK_AB_MERGE_C R83, R136, R83, RZ ;  /* 0x000000538853723e */ /* 0x000fe200048070ff */
[----:B------:R-:W-:-:S02]  /*a210*/  HADD2.F32 R66, -RZ, R64.H0_H0 ;  /* 0x20000040ff427230 */ /* 0x000fc40000004100 */
[CC--:B------:R-:W-:Y:S01]  /*a220*/  FMUL.FTZ R152, R44.reuse, R79.reuse ;  /* 0x0000004f2c987220 */ /* 0x0c0fe20000410000 */
[----:B------:R-:W-:Y:S01]  /*a230*/  FMUL.FTZ R79, R49, R79 ;  /* 0x0000004f314f7220 */ /* 0x000fe20000410000 */
[----:B------:R-:W-:Y:S02]  /*a240*/  HADD2.F32 R48, -RZ, R46.H0_H0 ;  /* 0x2000002eff307230 */ /* 0x000fe40000004100 */
[----:B------:R-:W-:Y:S01]  /*a250*/  FMUL.FTZ R147, R63, R78 ;  /* 0x0000004e3f937220 */ /* 0x000fe20000410000 */
[----:B------:R-:W-:Y:S02]  /*a260*/  HADD2.F32 R65, -RZ, R45.H0_H0 ;  /* 0x2000002dff417230 */ /* 0x000fe40000004100 */
[----:B------:R-:W-:Y:S01]  /*a270*/  FFMA.FTZ R79, R44, R66, R79 ;  /* 0x000000422c4f7223 */ /* 0x000fe2000001004f */
[----:B------:R-:W-:Y:S02]  /*a280*/  HADD2.F32 R51, -RZ, R51.H1_H1 ;  /* 0x30000033ff337230 */ /* 0x000fe40000004100 */
[----:B------:R-:W-:Y:S01]  /*a290*/  FMUL.FTZ R78, R48, R78 ;  /* 0x0000004e304e7220 */ /* 0x000fe20000410000 */
[----:B------:R-:W-:-:S02]  /*a2a0*/  HADD2.F32 R44, -RZ, R77.H1_H1 ;  /* 0x3000004dff2c7230 */ /* 0x000fc40000004100 */
[----:B------:R-:W-:Y:S01]  /*a2b0*/  FFMA.FTZ R147, R48, R65, -R147 ;  /* 0x0000004130937223 */ /* 0x000fe20000010893 */
[----:B------:R-:W-:Y:S02]  /*a2c0*/  HADD2.F32 R47, -RZ, R47.H1_H1 ;  /* 0x3000002fff2f7230 */ /* 0x000fe40000004100 */
[----:B------:R-:W-:Y:S01]  /*a2d0*/  FFMA.FTZ R152, R49, R66, -R152 ;  /* 0x0000004231987223 */ /* 0x000fe20000010898 */
[----:B------:R-:W-:Y:S02]  /*a2e0*/  HADD2.F32 R56, -RZ, R56.H1_H1 ;  /* 0x30000038ff387230 */ /* 0x000fe40000004100 */
[-C--:B------:R-:W-:Y:S01]  /*a2f0*/  FMUL.FTZ R48, R51, R44.reuse ;  /* 0x0000002c33307220 */ /* 0x080fe20000410000 */
[----:B------:R-:W-:Y:S02]  /*a300*/  HADD2.F32 R67, -RZ, R67.H1_H1 ;  /* 0x30000043ff437230 */ /* 0x000fe40000004100 */
[----:B------:R-:W-:Y:S01]  /*a310*/  FMUL.FTZ R44, R47, R44 ;  /* 0x0000002c2f2c7220 */ /* 0x000fe20000410000 */
[----:B------:R-:W-:-:S02]  /*a320*/  HADD2.F32 R46, -RZ, R46.H1_H1 ;  /* 0x3000002eff2e7230 */ /* 0x000fc40000004100 */
[----:B------:R-:W-:Y:S01]  /*a330*/  FFMA.FTZ R78, R63, R65, R78 ;  /* 0x000000413f4e7223 */ /* 0x000fe2000001004e */
[----:B------:R-:W-:Y:S02]  /*a340*/  HADD2.F32 R64, -RZ, R64.H1_H1 ;  /* 0x30000040ff407230 */ /* 0x000fe40000004100 */
[-C--:B------:R-:W-:Y:S01]  /*a350*/  FMUL.FTZ R49, R56, R67.reuse ;  /* 0x0000004338317220 */ /* 0x080fe20000410000 */
[----:B------:R-:W-:Y:S02]  /*a360*/  HADD2.F32 R45, -RZ, R45.H1_H1 ;  /* 0x3000002dff2d7230 */ /* 0x000fe40000004100 */
[C---:B------:R-:W-:Y:S01]  /*a370*/  FMUL.FTZ R67, R46.reuse, R67 ;  /* 0x000000432e437220 */ /* 0x040fe20000410000 */
[-C--:B------:R-:W-:Y:S01]  /*a380*/  FFMA.FTZ R47, R47, R64.reuse, -R48 ;  /* 0x000000402f2f7223 */ /* 0x080fe20000010830 */
[----:B------:R-:W-:Y:S01]  /*a390*/  FFMA.FTZ R44, R51, R64, R44 ;  /* 0x00000040332c7223 */ /* 0x000fe2000001002c */
[-C--:B------:R-:W-:Y:S01]  /*a3a0*/  FFMA.FTZ R46, R46, R45.reuse, -R49 ;  /* 0x0000002d2e2e7223 */ /* 0x080fe20000010831 */
[----:B------:R-:W-:Y:S01]  /*a3b0*/  FFMA.FTZ R67, R56, R45, R67 ;  /* 0x0000002d38437223 */ /* 0x000fe20000010043 */
[----:B------:R-:W-:Y:S01]  /*a3c0*/  F2FP.SATFINITE.E4M3.F32.PACK_AB_MERGE_C R45, R80, R61, R82 ;  /* 0x0000003d502d723e */ /* 0x000fe20004807052 */
[----:B------:R-:W-:Y:S01]  /*a3d0*/  IMAD.MOV.U32 R48, RZ, RZ, R59 ;  /* 0x000000ffff307224 */ /* 0x000fe200078e003b */
[----:B------:R-:W-:-:S02]  /*a3e0*/  F2FP.SATFINITE.E4M3.F32.PACK_AB_MERGE_C R47, R47, R152, RZ ;  /* 0x000000982f2f723e */ /* 0x000fc400048070ff */
[----:B------:R-:W-:Y:S02]  /*a3f0*/  F2FP.SATFINITE.E4M3.F32.PACK_AB_MERGE_C R44, R44, R79, RZ ;  /* 0x0000004f2c2c723e */ /* 0x000fe400048070ff */
[----:B------:R-:W-:Y:S01]  /*a400*/  F2FP.SATFINITE.E4M3.F32.PACK_AB_MERGE_C R47, R46, R147, R47 ;  /* 0x000000932e2f723e */ /* 0x000fe2000480702f */
[----:B------:R-:W-:Y:S01]  /*a410*/  IMAD.MOV.U32 R46, RZ, RZ, R58 ;  /* 0x000000ffff2e7224 */ /* 0x000fe200078e003a */
[----:B------:R-:W-:Y:S01]  /*a420*/  F2FP.SATFINITE.E4M3.F32.PACK_AB_MERGE_C R51, R67, R78, R44 ;  /* 0x0000004e4333723e */ /* 0x000fe2000480702c */
[----:B------:R-:W-:Y:S01]  /*a430*/  IMAD.MOV.U32 R44, RZ, RZ, R60 ;  /* 0x000000ffff2c7224 */ /* 0x000fe200078e003c */
[----:B------:R-:W-:-:S07]  /*a440*/  F2FP.SATFINITE.E4M3.F32.PACK_AB_MERGE_C R49, R81, R62, R83 ;  /* 0x0000003e5131723e */ /* 0x000fce0004807053 */
.L_x_1229:
[----:B------:R-:W-:Y:S05]  /*a450*/  BSYNC B2 ;  /* 0x0000000000027941 */ /* 0x000fea0003800000 */
.L_x_1228:
        /* <DEDUP_REMOVED lines=12> */
.L_x_1227:
[----:B------:R-:W-:Y:S05]  /*a520*/  BSYNC B1 ;  /* 0x0000000000017941 */ /* 0x000fea0003800000 */
.L_x_1226:
[----:B-1----:R-:W-:Y:S02]  /*a530*/  VIADD R45, R230, 0xc0 ;  /* 0x000000c0e62d7836 */ /* 0x002fe40000000000 */
[-C--:B------:R-:W-:Y:S02]  /*a540*/  IMAD R44, R130, R128.reuse, RZ ;  /* 0x00000080822c7224 */ /* 0x080fe400078e02ff */
[C---:B------:R-:W-:Y:S01]  /*a550*/  IMAD.WIDE.U32 R126, R45.reuse, R128, R126 ;  /* 0x000000802d7e7225 */ /* 0x040fe200078e007e */
[----:B------:R-:W-:-:S03]  /*a560*/  ISETP.GE.OR P3, PT, R45, R113, P0 ;  /* 0x000000712d00720c */ /* 0x000fc60000766670 */
[----:B------:R-:W-:-:S10]  /*a570*/  IMAD R129, R45, R129, R44 ;  /* 0x000000812d817224 */ /* 0x000fd400078e022c */
[----:B------:R-:W-:Y:S05]  /*a580*/  @P3 BRA `(.L_x_1208) ;  /* 0x0000001400c03947 */ /* 0x000fea0003800000 */
[----:B------:R-:W2:Y:S01]  /*a590*/  LDL R46, [R1+0x78] ;  /* 0x00007800012e7983 */ /* 0x000ea20000100800 */
[----:B------:R-:W1:Y:S01]  /*a5a0*/  LDC.64 R52, c[0x0][0x2d8] ;  /* 0x0000b600ff347b82 */ /* 0x000e620000000a00 */
[----:B------:R-:W-:Y:S01]  /*a5b0*/  ISETP.NE.AND P6, PT, R0, RZ, PT ;  /* 0x000000ff0000720c */ /* 0x000fe20003fc5270 */
[----:B------:R-:W-:Y:S01]  /*a5c0*/  IMAD.IADD R56, R127, 0x1, R129 ;  /* 0x000000017f387824 */ /* 0x000fe200078e0281 */
[----:B------:R-:W-:Y:S01]  /*a5d0*/  IADD3 R55, P3, P4, R38, R126, R31 ;  /* 0x0000007e26377210 */ /* 0x000fe20007c7e01f */
[----:B------:R-:W-:Y:S01]  /*a5e0*/  BSSY B1, `(.L_x_1230) ;  /* 0x00000e7000017945 */ /* 0x000fe20003800000 */
[----:B------:R-:W-:Y:S02]  /*a5f0*/  SEL R150, R123, R150, !P6 ;  /* 0x000000967b967207 */ /* 0x000fe40007000000 */
[----:B------:R-:W-:Y:S02]  /*a600*/  IADD3.X R44, R33, R56, R32, P3, P4 ;  /* 0x00000038212c7210 */ /* 0x000fe40001fe8420 */
[----:B------:R-:W-:-:S04]  /*a610*/  SHF.R.S32.HI R45, RZ, 0x1f, R150 ;  /* 0x0000001fff2d7819 */ /* 0x000fc80000011496 */
[----:B------:R-:W-:-:S04]  /*a620*/  LEA.HI R45, R45, R150, RZ, 0x5 ;  /* 0x000000962d2d7211 */ /* 0x000fc800078f28ff */
[----:B------:R-:W-:-:S05]  /*a630*/  LEA.HI.SX32 R45, R45, R30, 0x1b ;  /* 0x0000001e2d2d7211 */ /* 0x000fca00078fdaff */
[----:B------:R-:W-:Y:S01]  /*a640*/  IMAD.SHL.U32 R57, R45, 0x10, RZ ;  /* 0x000000102d397824 */ /* 0x000fe200078e00ff */
[----:B-1----:R-:W-:Y:S01]  /*a650*/  IADD3 R54, P3, R55, R52, RZ ;  /* 0x0000003437367210 */ /* 0x002fe20007f7e0ff */
[----:B------:R-:W-:-:S04]  /*a660*/  IMAD R45, R19, 0x7000, R118 ;  /* 0x00007000132d7824 */ /* 0x000fc800078e0276 */
[----:B------:R-:W-:Y:S01]  /*a670*/  IMAD.X R55, R44, 0x1, R53, P3 ;  /* 0x000000012c377824 */ /* 0x000fe200018e0635 */
[----:B------:R-:W-:Y:S01]  /*a680*/  LOP3.LUT R44, R3, 0x70, R57, 0xf8, !PT ;  /* 0x00000070032c7812 */ /* 0x000fe200078ef839 */
[----:B------:R-:W-:-:S03]  /*a690*/  IMAD.IADD R45, R18, 0x1, R45 ;  /* 0x00000001122d7824 */ /* 0x000fc600078e022d */
        /* <DEDUP_REMOVED lines=15> */
[----:B------:R-:W-:Y:S01]  /*a790*/  SHF.R.U32.HI R68, RZ, 0x10, R71 ;  /* 0x00000010ff447819 */ /* 0x000fe20000011647 */
[----:B------:R-:W-:Y:S01]  /*a7a0*/  IMAD.MOV.U32 R59, RZ, RZ, R50 ;  /* 0x000000ffff3b7224 */ /* 0x000fe200078e0032 */
[----:B------:R-:W-:Y:S01]  /*a7b0*/  LOP3.LUT R61, R61, 0xff00, R44, 0xf8, !PT ;  /* 0x0000ff003d3d7812 */ /* 0x000fe200078ef82c */
[----:B------:R-:W-:Y:S01]  /*a7c0*/  IMAD.SHL.U32 R44, R66, 0x100, RZ ;  /* 0x00000100422c7824 */ /* 0x000fe200078e00ff */
[----:B------:R-:W-:Y:S01]  /*a7d0*/  LOP3.LUT R65, R71, 0xff0000ff, RZ, 0xc0, !PT ;  /* 0xff0000ff47417812 */ /* 0x000fe200078ec0ff */
[----:B------:R-:W-:Y:S01]  /*a7e0*/  IMAD.U32 R48, R74, 0x10000, RZ ;  /* 0x000100004a307824 */ /* 0x000fe200078e00ff */
[----:B------:R-:W-:-:S02]  /*a7f0*/  SHF.R.U32.HI R64, RZ, 0x8, R73 ;  /* 0x00000008ff407819 */ /* 0x000fc40000011649 */
[----:B------:R-:W-:Y:S02]  /*a800*/  SHF.R.U32.HI R62, RZ, 0x8, R75 ;  /* 0x00000008ff3e7819 */ /* 0x000fe4000001164b */
[----:B------:R-:W-:Y:S01]  /*a810*/  LOP3.LUT R65, R65, 0xff00, R44, 0xf8, !PT ;  /* 0x0000ff0041417812 */ /* 0x000fe200078ef82c */
[----:B------:R-:W-:Y:S01]  /*a820*/  IMAD.SHL.U32 R46, R64, 0x100, RZ ;  /* 0x00000100402e7824 */ /* 0x000fe200078e00ff */
[----:B------:R-:W-:Y:S01]  /*a830*/  LOP3.LUT R48, R61, 0xff0000, R48, 0xf8, !PT ;  /* 0x00ff00003d307812 */ /* 0x000fe200078ef830 */
[----:B------:R-:W-:Y:S01]  /*a840*/  IMAD.U32 R44, R68, 0x10000, RZ ;  /* 0x00010000442c7824 */ /* 0x000fe200078e00ff */
[----:B------:R-:W-:Y:S01]  /*a850*/  LOP3.LUT R67, R73, 0xff0000ff, RZ, 0xc0, !PT ;  /* 0xff0000ff49437812 */ /* 0x000fe200078ec0ff */
[----:B------:R-:W-:Y:S01]  /*a860*/  IMAD.SHL.U32 R50, R62, 0x100, RZ ;  /* 0x000001003e327824 */ /* 0x000fe200078e00ff */
[----:B------:R-:W-:Y:S02]  /*a870*/  F2FP.F16.E4M3.UNPACK_B R68, R145.H1 ;  /* 0x00000091ff44723e */ /* 0x000fe400030006ff */
[----:B------:R-:W-:-:S02]  /*a880*/  F2FP.F16.E4M3.UNPACK_B R61, R60.H1 ;  /* 0x0000003cff3d723e */ /* 0x000fc400030006ff */
[----:B------:R-:W-:Y:S02]  /*a890*/  F2FP.F16.E4M3.UNPACK_B R64, R63.H1 ;  /* 0x0000003fff40723e */ /* 0x000fe400030006ff */
[----:B------:R-:W-:Y:S01]  /*a8a0*/  SHF.R.U32.HI R72, RZ, 0x10, R73 ;  /* 0x00000010ff487819 */ /* 0x000fe20000011649 */
[----:B------:R-:W-:Y:S01]  /*a8b0*/  HADD2.F32 R62, -RZ, R61.H0_H0 ;  /* 0x2000003dff3e7230 */ /* 0x000fe20000004100 */
[----:B------:R-:W-:Y:S02]  /*a8c0*/  LOP3.LUT R71, R75, 0xff0000ff, RZ, 0xc0, !PT ;  /* 0xff0000ff4b477812 */ /* 0x000fe400078ec0ff */
[----:B------:R-:W-:Y:S01]  /*a8d0*/  LOP3.LUT R69, R67, 0xff00, R46, 0xf8, !PT ;  /* 0x0000ff0043457812 */ /* 0x000fe200078ef82e */
[--C-:B------:R-:W-:Y:S01]  /*a8e0*/  HADD2.F32 R46, -RZ, R68.reuse.H0_H0 ;  /* 0x20000044ff2e7230 */ /* 0x100fe20000004100 */
[----:B------:R-:W-:Y:S01]  /*a8f0*/  F2FP.F16.E4M3.UNPACK_B R66, R143.H1 ;  /* 0x0000008fff42723e */ /* 0x000fe200030006ff */
[----:B------:R-:W-:Y:S01]  /*a900*/  HADD2.F32 R68, -RZ, R68.H1_H1 ;  /* 0x30000044ff447230 */ /* 0x000fe20000004100 */
[----:B------:R-:W-:Y:S01]  /*a910*/  LOP3.LUT R44, R65, 0xff0000, R44, 0xf8, !PT ;  /* 0x00ff0000412c7812 */ /* 0x000fe200078ef82c */
[----:B------:R-:W-:Y:S01]  /*a920*/  HADD2.F32 R65, -RZ, R64.H0_H0 ;  /* 0x20000040ff417230 */ /* 0x000fe20000004100 */
[----:B------:R-:W-:Y:S01]  /*a930*/  LOP3.LUT R71, R71, 0xff00, R50, 0xf8, !PT ;  /* 0x0000ff0047477812 */ /* 0x000fe200078ef832 */
[----:B------:R-:W-:-:S02]  /*a940*/  IMAD.U32 R50, R72, 0x10000, RZ ;  /* 0x0001000048327824 */ /* 0x000fc400078e00ff */
[CC--:B------:R-:W-:Y:S01]  /*a950*/  FMUL.FTZ R72, R62.reuse, R46.reuse ;  /* 0x0000002e3e487220 */ /* 0x0c0fe20000410000 */
[--C-:B------:R-:W-:Y:S02]  /*a960*/  HADD2.F32 R67, -RZ, R66.reuse.H0_H0 ;  /* 0x20000042ff437230 */ /* 0x100fe40000004100 */
[C---:B------:R-:W-:Y:S01]  /*a970*/  FMUL.FTZ R73, R65.reuse, R46 ;  /* 0x0000002e41497220 */ /* 0x040fe20000410000 */
[----:B------:R-:W-:Y:S01]  /*a980*/  F2FP.F16.E4M3.UNPACK_B R145, R145 ;  /* 0x00000091ff91723e */ /* 0x000fe200020006ff */
[----:B------:R-:W-:Y:S01]  /*a990*/  HADD2.F32 R66, -RZ, R66.H1_H1 ;  /* 0x30000042ff427230 */ /* 0x000fe20000004100 */
[----:B------:R-:W-:Y:S01]  /*a9a0*/  F2FP.F16.E4M3.UNPACK_B R63, R63 ;  /* 0x0000003fff3f723e */ /* 0x000fe200020006ff */
[-C--:B------:R-:W-:Y:S01]  /*a9b0*/  FFMA.FTZ R72, R65, R67.reuse, R72 ;  /* 0x0000004341487223 */ /* 0x080fe20000010048 */
[----:B------:R-:W-:Y:S01]  /*a9c0*/  FFMA.FTZ R73, R62, R67, -R73 ;  /* 0x000000433e497223 */ /* 0x000fe20000010849 */
[----:B------:R-:W-:Y:S01]  /*a9d0*/  HADD2.F32 R65, -RZ, R64.H1_H1 ;  /* 0x30000040ff417230 */ /* 0x000fe20000004100 */
[----:B------:R-:W-:Y:S01]  /*a9e0*/  F2FP.F16.E4M3.UNPACK_B R60, R60 ;  /* 0x0000003cff3c723e */ /* 0x000fe200020006ff */
[----:B------:R-:W-:Y:S01]  /*a9f0*/  HADD2.F32 R62, -RZ, R61.H1_H1 ;  /* 0x3000003dff3e7230 */ /* 0x000fe20000004100 */
[----:B------:R-:W-:Y:S01]  /*aa00*/  LOP3.LUT R50, R69, 0xff0000, R50, 0xf8, !PT ;  /* 0x00ff000045327812 */ /* 0x000fe200078ef832 */
[----:B------:R-:W-:-:S02]  /*aa10*/  HADD2.F32 R67, -RZ, R145.H0_H0 ;  /* 0x20000091ff437230 */ /* 0x000fc40000004100 */
[CC--:B------:R-:W-:Y:S01]  /*aa20*/  FMUL.FTZ R69, R65.reuse, R68.reuse ;  /* 0x0000004441457220 */ /* 0x0c0fe20000410000 */
[----:B------:R-:W-:Y:S01]  /*aa30*/  F2FP.F16.E4M3.UNPACK_B R143, R143 ;  /* 0x0000008fff8f723e */ /* 0x000fe200020006ff */
[C---:B------:R-:W-:Y:S01]  /*aa40*/  FMUL.FTZ R68, R62.reuse, R68 ;  /* 0x000000443e447220 */ /* 0x040fe20000410000 */
[----:B------:R-:W-:Y:S01]  /*aa50*/  HADD2.F32 R64, -RZ, R63.H0_H0 ;  /* 0x2000003fff407230 */ /* 0x000fe20000004100 */
[----:B------:R-:W-:Y:S01]  /*aa60*/  SHF.R.U32.HI R70, RZ, 0x10, R75 ;  /* 0x00000010ff467819 */ /* 0x000fe2000001164b */
[----:B------:R-:W-:Y:S02]  /*aa70*/  HADD2.F32 R61, -RZ, R60.H0_H0 ;  /* 0x2000003cff3d7230 */ /* 0x000fe40000004100 */
[-C--:B------:R-:W-:Y:S01]  /*aa80*/  FFMA.FTZ R74, R62, R66.reuse, -R69 ;  /* 0x000000423e4a7223 */ /* 0x080fe20000010845 */
[----:B------:R-:W-:Y:S01]  /*aa90*/  FFMA.FTZ R75, R65, R66, R68 ;  /* 0x00000042414b7223 */ /* 0x000fe20000010044 */
[----:B------:R-:W-:Y:S02]  /*aaa0*/  HADD2.F32 R62, -RZ, R143.H0_H0 ;  /* 0x2000008fff3e7230 */ /* 0x000fe40000004100 */
[----:B------:R-:W-:Y:S01]  /*aab0*/  FMUL.FTZ R66, R64, R67 ;  /* 0x0000004340427220 */ /* 0x000fe20000410000 */
[----:B------:R-:W-:-:S02]  /*aac0*/  HADD2.F32 R145, -RZ, R145.H1_H1 ;  /* 0x30000091ff917230 */ /* 0x000fc40000004100 */
[C---:B------:R-:W-:Y:S01]  /*aad0*/  FMUL.FTZ R67, R61.reuse, R67 ;  /* 0x000000433d437220 */ /* 0x040fe20000410000 */
[----:B------:R-:W-:Y:S02]  /*aae0*/  HADD2.F32 R63, -RZ, R63.H1_H1 ;  /* 0x3000003fff3f7230 */ /* 0x000fe40000004100 */
[-C--:B------:R-:W-:Y:S01]  /*aaf0*/  FFMA.FTZ R68, R61, R62.reuse, -R66 ;  /* 0x0000003e3d447223 */ /* 0x080fe20000010842 */
[----:B------:R-:W-:Y:S02]  /*ab00*/  IMAD.U32 R70, R70, 0x10000, RZ ;  /* 0x0001000046467824 */ /* 0x000fe400078e00ff */
[----:B------:R-:W-:Y:S01]  /*ab10*/  FFMA.FTZ R69, R64, R62, R67 ;  /* 0x0000003e40457223 */ /* 0x000fe20000010043 */
[----:B------:R-:W-:Y:S02]  /*ab20*/  HADD2.F32 R60, -RZ, R60.H1_H1 ;  /* 0x3000003cff3c7230 */ /* 0x000fe40000004100 */
[----:B------:R-:W-:Y:S01]  /*ab30*/  FMUL.FTZ R65, R63, R145 ;  /* 0x000000913f417220 */ /* 0x000fe20000410000 */
[----:B------:R-:W-:Y:S01]  /*ab40*/  HADD2.F32 R143, -RZ, R143.H1_H1 ;  /* 0x3000008fff8f7230 */ /* 0x000fe20000004100 */
[----:B------:R-:W-:-:S02]  /*ab50*/  F2FP.F16.E4M3.UNPACK_B R61, R146.H1 ;  /* 0x00000092ff3d723e */ /* 0x000fc400030006ff */
[----:B------:R-:W-:Y:S02]  /*ab60*/  F2FP.F16.E4M3.UNPACK_B R62, R59.H1 ;  /* 0x0000003bff3e723e */ /* 0x000fe400030006ff */
[----:B------:R-:W-:Y:S01]  /*ab70*/  LOP3.LUT R46, R71, 0xff0000, R70, 0xf8, !PT ;  /* 0x00ff0000472e7812 */ /* 0x000fe200078ef846 */
[C---:B------:R-:W-:Y:S01]  /*ab80*/  FMUL.FTZ R70, R60.reuse, R145 ;  /* 0x000000913c467220 */ /* 0x040fe20000410000 */
[-C--:B------:R-:W-:Y:S01]  /*ab90*/  FFMA.FTZ R71, R60, R143.reuse, -R65 ;  /* 0x0000008f3c477223 */ /* 0x080fe20000010841 */
        /* <DEDUP_REMOVED lines=8> */
[----:B------:R-:W-:Y:S01]  /*ac20*/  FMUL.FTZ R76, R64, R66 ;  /* 0x00000042404c7220 */ /* 0x000fe20000410000 */
        /* <DEDUP_REMOVED lines=9> */
[----:B------:R-:W-:Y:S01]  /*acc0*/  FMUL.FTZ R67, R60, R67 ;  /* 0x000000433c437220 */ /* 0x000fe20000410000 */
[----:B------:R-:W-:-:S02]  /*acd0*/  HADD2.F32 R64, -RZ, R146.H0_H0 ;  /* 0x20000092ff407230 */ /* 0x000fc40000004100 */
[----:B------:R-:W-:Y:S01]  /*ace0*/  FFMA.FTZ R81, R60, R65, -R61 ;  /* 0x000000413c517223 */ /* 0x000fe2000001083d */
[----:B------:R-:W-:Y:S01]  /*acf0*/  F2FP.F16.E4M3.UNPACK_B R60, R59 ;  /* 0x0000003bff3c723e */ /* 0x000fe200020006ff */
[----:B------:R-:W-:Y:S01]  /*ad00*/  FFMA.FTZ R80, R62, R65, R67 ;  /* 0x000000413e507223 */ /* 0x000fe20000010043 */
[----:B------:R-:W-:Y:S01]  /*ad10*/  HADD2.F32 R65, -RZ, R146.H1_H1 ;  /* 0x30000092ff417230 */ /* 0x000fe20000004100 */
[----:B------:R-:W-:Y:S01]  /*ad20*/  F2FP.F16.E4M3.UNPACK_B R144, R144 ;  /* 0x00000090ff90723e */ /* 0x000fe200020006ff */
[----:B------:R-:W-:Y:S01]  /*ad30*/  HADD2.F32 R59, -RZ, R58.H0_H0 ;  /* 0x2000003aff3b7230 */ /* 0x000fe20000004100 */
[----:B------:R-:W-:Y:S01]  /*ad40*/  F2FP.SATFINITE.E4M3.F32.PACK_AB_MERGE_C R78, R81, R78, RZ ;  /* 0x0000004e514e723e */ /* 0x000fe200048070ff */
[--C-:B------:R-:W-:Y:S01]  /*ad50*/  HADD2.F32 R61, -RZ, R60.reuse.H0_H0 ;  /* 0x2000003cff3d7230 */ /* 0x100fe20000004100 */
[----:B------:R-:W-:Y:S01]  /*ad60*/  F2FP.SATFINITE.E4M3.F32.PACK_AB_MERGE_C R79, R80, R79, RZ ;  /* 0x0000004f504f723e */ /* 0x000fe200048070ff */
[----:B------:R-:W-:Y:S02]  /*ad70*/  HADD2.F32 R60, -RZ, R60.H1_H1 ;  /* 0x3000003cff3c7230 */ /* 0x000fe40000004100 */
[----:B------:R-:W-:-:S02]  /*ad80*/  HADD2.F32 R58, -RZ, R58.H1_H1 ;  /* 0x3000003aff3a7230 */ /* 0x000fc40000004100 */
[-C--:B------:R-:W-:Y:S01]  /*ad90*/  FMUL.FTZ R66, R61, R64.reuse ;  /* 0x000000403d427220 */ /* 0x080fe20000410000 */
[--C-:B------:R-:W-:Y:S02]  /*ada0*/  HADD2.F32 R62, -RZ, R144.reuse.H0_H0 ;  /* 0x20000090ff3e7230 */ /* 0x100fe40000004100 */
[-C--:B------:R-:W-:Y:S01]  /*adb0*/  FMUL.FTZ R67, R60, R65.reuse ;  /* 0x000000413c437220 */ /* 0x080fe20000410000 */
[----:B------:R-:W-:Y:S02]  /*adc0*/  HADD2.F32 R63, -RZ, R144.H1_H1 ;  /* 0x30000090ff3f7230 */ /* 0x000fe40000004100 */
[C---:B------:R-:W-:Y:S01]  /*add0*/  FMUL.FTZ R64, R59.reuse, R64 ;  /* 0x000000403b407220 */ /* 0x040fe20000410000 */
[C---:B------:R-:W-:Y:S01]  /*ade0*/  FMUL.FTZ R65, R58.reuse, R65 ;  /* 0x000000413a417220 */ /* 0x040fe20000410000 */
[----:B------:R-:W-:Y:S01]  /*adf0*/  FFMA.FTZ R59, R59, R62, -R66 ;  /* 0x0000003e3b3b7223 */ /* 0x000fe20000010842 */
[----:B------:R-:W-:Y:S01]  /*ae00*/  F2FP.F16.E4M3.UNPACK_B R66, R48 ;  /* 0x00000030ff42723e */ /* 0x000fe200020006ff */
[----:B------:R-:W-:Y:S01]  /*ae10*/  FFMA.FTZ R76, R61, R62, R64 ;  /* 0x0000003e3d4c7223 */ /* 0x000fe20000010040 */
[-C--:B------:R-:W-:Y:S01]  /*ae20*/  FFMA.FTZ R58, R58, R63.reuse, -R67 ;  /* 0x0000003f3a3a7223 */ /* 0x080fe20000010843 */
[----:B------:R-:W-:Y:S01]  /*ae30*/  FFMA.FTZ R77, R60, R63, R65 ;  /* 0x0000003f3c4d7223 */ /* 0x000fe20000010041 */
[----:B------:R-:W-:-:S02]  /*ae40*/  F2FP.SATFINITE.E4M3.F32.PACK_AB_MERGE_C R60, R75, R72, RZ ;  /* 0x000000484b3c723e */ /* 0x000fc400048070ff */
[----:B------:R-:W-:Y:S02]  /*ae50*/  F2FP.F16.E4M3.UNPACK_B R64, R49 ;  /* 0x00000031ff40723e */ /* 0x000fe400020006ff */
[----:B------:R-:W-:Y:S02]  /*ae60*/  F2FP.F16.E4M3.UNPACK_B R67, R50 ;  /* 0x00000032ff43723e */ /* 0x000fe400020006ff */
[----:B------:R-:W-:Y:S01]  /*ae70*/  F2FP.F16.E4M3.UNPACK_B R62, R45 ;  /* 0x0000002dff3e723e */ /* 0x000fe200020006ff */
[----:B------:R-:W-:Y:S01]  /*ae80*/  HADD2.F32 R65, -RZ, R64.H0_H0 ;  /* 0x20000040ff417230 */ /* 0x000fe20000004100 */
[----:B------:R-:W-:Y:S01]  /*ae90*/  F2FP.SATFINITE.E4M3.F32.PACK_AB_MERGE_C R60, R70, R69, R60 ;  /* 0x00000045463c723e */ /* 0x000fe2000480703c */
[----:B------:R-:W-:Y:S01]  /*aea0*/  HADD2.F32 R70, -RZ, R67.H0_H0 ;  /* 0x20000043ff467230 */ /* 0x000fe20000004100 */
[----:B------:R-:W-:Y:S01]  /*aeb0*/  F2FP.SATFINITE.E4M3.F32.PACK_AB_MERGE_C R61, R74, R73, RZ ;  /* 0x000000494a3d723e */ /* 0x000fe200048070ff */
[----:B------:R-:W-:Y:S01]  /*aec0*/  HADD2.F32 R63, -RZ, R62.H0_H0 ;  /* 0x2000003eff3f7230 */ /* 0x000fe20000004100 */
[----:B------:R-:W-:Y:S01]  /*aed0*/  F2FP.F16.E4M3.UNPACK_B R45, R45.H1 ;  /* 0x0000002dff2d723e */ /* 0x000fe200030006ff */
[----:B------:R-:W-:Y:S01]  /*aee0*/  HADD2.F32 R64, -RZ, R64.H1_H1 ;  /* 0x30000040ff407230 */ /* 0x000fe20000004100 */
[----:B------:R-:W-:Y:S01]  /*aef0*/  F2FP.SATFINITE.E4M3.F32.PACK_AB_MERGE_C R61, R71, R68, R61 ;  /* 0x00000044473d723e */ /* 0x000fe2000480703d */
[----:B------:R-:W-:-:S02]  /*af00*/  HADD2.F32 R68, -RZ, R66.H0_H0 ;  /* 0x20000042ff447230 */ /* 0x000fc40000004100 */
[-C--:B------:R-:W-:Y:S01]  /*af10*/  FMUL.FTZ R72, R65, R70.reuse ;  /* 0x0000004641487220 */ /* 0x080fe20000410000 */
[----:B------:R-:W-:Y:S01]  /*af20*/  FMUL.FTZ R70, R63, R70 ;  /* 0x000000463f467220 */ /* 0x000fe20000410000 */
[----:B------:R-:W-:Y:S01]  /*af30*/  HADD2.F32 R67, -RZ, R67.H1_H1 ;  /* 0x30000043ff437230 */ /* 0x000fe20000004100 */
[----:B------:R-:W-:Y:S01]  /*af40*/  F2FP.F16.E4M3.UNPACK_B R48, R48.H1 ;  /* 0x00000030ff30723e */ /* 0x000fe200030006ff */
[----:B------:R-:W-:Y:S02]  /*af50*/  HADD2.F32 R62, -RZ, R62.H1_H1 ;  /* 0x3000003eff3e7230 */ /* 0x000fe40000004100 */
[-C--:B------:R-:W-:Y:S01]  /*af60*/  FFMA.FTZ R70, R65, R68.reuse, R70 ;  /* 0x0000004441467223 */ /* 0x080fe20000010046 */
[----:B------:R-:W-:Y:S02]  /*af70*/  HADD2.F32 R65, -RZ, R66.H1_H1 ;  /* 0x30000042ff417230 */ /* 0x000fe40000004100 */
[-C--:B------:R-:W-:Y:S01]  /*af80*/  FMUL.FTZ R69, R64, R67.reuse ;  /* 0x0000004340457220 */ /* 0x080fe20000410000 */
[----:B------:R-:W-:Y:S01]  /*af90*/  FFMA.FTZ R72, R63, R68, -R72 ;  /* 0x000000443f487223 */ /* 0x000fe20000010848 */
[C---:B------:R-:W-:Y:S01]  /*afa0*/  FMUL.FTZ R67, R62.reuse, R67 ;  /* 0x000000433e437220 */ /* 0x040fe20000410000 */
[----:B------:R-:W-:Y:S01]  /*afb0*/  F2FP.F16.E4M3.UNPACK_B R63, R49.H1 ;  /* 0x00000031ff3f723e */ /* 0x000fe200030006ff */
[-C--:B------:R-:W-:Y:S01]  /*afc0*/  FFMA.FTZ R71, R62, R65.reuse, -R69 ;  /* 0x000000413e477223 */ /* 0x080fe20000010845 */
[----:B------:R-:W-:Y:S01]  /*afd0*/  F2FP.F16.E4M3.UNPACK_B R62, R50.H1 ;  /* 0x00000032ff3e723e */ /* 0x000fe200030006ff */
[----:B------:R-:W-:Y:S01]  /*afe0*/  FFMA.FTZ R73, R64, R65, R67 ;  /* 0x0000004140497223 */ /* 0x000fe20000010043 */
[----:B------:R-:W-:Y:S01]  /*aff0*/  HADD2.F32 R49, -RZ, R45.H0_H0 ;  /* 0x2000002dff317230 */ /* 0x000fe20000004100 */
[----:B------:R-:W-:Y:S01]  /*b000*/  F2FP.SATFINITE.E4M3.F32.PACK_AB_MERGE_C R59, R58, R59, R78 ;  /* 0x0000003b3a3b723e */ /* 0x000fe2000480704e */
[--C-:B------:R-:W-:Y:S01]  /*b010*/  HADD2.F32 R50, -RZ, R63.reuse.H0_H0 ;  /* 0x2000003fff327230 */ /* 0x100fe20000004100 */
[----:B------:R-:W-:Y:S01]  /*b020*/  F2FP.SATFINITE.E4M3.F32.PACK_AB_MERGE_C R58, R77, R76, R79 ;  /* 0x0000004c4d3a723e */ /* 0x000fe2000480704f */
[----:B------:R-:W-:Y:S01]  /*b030*/  HADD2.F32 R64, -RZ, R62.H0_H0 ;  /* 0x2000003eff407230 */ /* 0x000fe20000004100 */
[----:B------:R-:W-:Y:S01]  /*b040*/  F2FP.F16.E4M3.UNPACK_B R67, R46.H1 ;  /* 0x0000002eff43723e */ /* 0x000fe200030006ff */
[----:B------:R-:W-:-:S02]  /*b050*/  HADD2.F32 R63, -RZ, R63.H1_H1 ;  /* 0x3000003fff3f7230 */ /* 0x000fc40000004100 */
[----:B------:R-:W-:Y:S02]  /*b060*/  HADD2.F32 R66, -RZ, R62.H1_H1 ;  /* 0x3000003eff427230 */ /* 0x000fe40000004100 */
[CC--:B------:R-:W-:Y:S01]  /*b070*/  FMUL.FTZ R68, R50.reuse, R64.reuse ;  /* 0x0000004032447220 */ /* 0x0c0fe20000410000 */
[----:B------:R-:W-:Y:S02]  /*b080*/  HADD2.F32 R45, -RZ, R45.H1_H1 ;  /* 0x3000002dff2d7230 */ /* 0x000fe40000004100 */
[----:B------:R-:W-:Y:S01]  /*b090*/  FMUL.FTZ R65, R49, R64 ;  /* 0x0000004031417220 */ /* 0x000fe20000410000 */
[--C-:B------:R-:W-:Y:S02]  /*b0a0*/  HADD2.F32 R62, -RZ, R48.reuse.H0_H0 ;  /* 0x20000030ff3e7230 */ /* 0x100fe40000004100 */
[-C--:B------:R-:W-:Y:S01]  /*b0b0*/  FMUL.FTZ R64, R63, R66.reuse ;  /* 0x000000423f407220 */ /* 0x080fe20000410000 */
[----:B------:R-:W-:Y:S02]  /*b0c0*/  HADD2.F32 R48, -RZ, R48.H1_H1 ;  /* 0x30000030ff307230 */ /* 0x000fe40000004100 */
[----:B------:R-:W-:Y:S01]  /*b0d0*/  FMUL.FTZ R66, R45, R66 ;  /* 0x000000422d427220 */ /* 0x000fe20000410000 */
[----:B------:R-:W-:Y:S01]  /*b0e0*/  FFMA.FTZ R75, R50, R62, R65 ;  /* 0x0000003e324b7223 */ /* 0x000fe20000010041 */
[----:B------:R-:W-:-:S02]  /*b0f0*/  F2FP.F16.E4M3.UNPACK_B R50, R51 ;  /* 0x00000033ff32723e */ /* 0x000fc400020006ff */
[----:B------:R-:W-:Y:S01]  /*b100*/  FFMA.FTZ R76, R63, R48, R66 ;  /* 0x000000303f4c7223 */ /* 0x000fe20000010042 */
[----:B------:R-:W-:Y:S01]  /*b110*/  F2FP.F16.E4M3.UNPACK_B R66, R46 ;  /* 0x0000002eff42723e */ /* 0x000fe200020006ff */
[----:B------:R-:W-:Y:S01]  /*b120*/  FFMA.FTZ R77, R45, R48, -R64 ;  /* 0x000000302d4d7223 */ /* 0x000fe20000010840 */
[-C--:B------:R-:W-:Y:S01]  /*b130*/  F2FP.F16.E4M3.UNPACK_B R45, R47.reuse ;  /* 0x0000002fff2d723e */ /* 0x080fe200020006ff */
[----:B------:R-:W-:Y:S01]  /*b140*/  FFMA.FTZ R74, R49, R62, -R68 ;  /* 0x0000003e314a7223 */ /* 0x000fe20000010844 */
        /* <DEDUP_REMOVED lines=13> */
[----:B------:R-:W-:Y:S02]  /*b220*/  HADD2.F32 R44, -RZ, R51.H0_H0 ;  /* 0x20000033ff2c7230 */ /* 0x000fe40000004100 */
[----:B------:R-:W-:Y:S01]  /*b230*/  FMUL.FTZ R81, R49, R68 ;  /* 0x0000004431517220 */ /* 0x000fe20000410000 */
[----:B------:R-:W-:Y:S02]  /*b240*/  HADD2.F32 R64, -RZ, R63.H0_H0 ;  /* 0x2000003fff407230 */ /* 0x000fe40000004100 */
[----:B------:R-:W-:Y:S01]  /*b250*/  FFMA.FTZ R79, R48, R65, -R79 ;  /* 0x00000041304f7223 */ /* 0x000fe2000001084f */
[----:B------:R-:W-:-:S02]  /*b260*/  HADD2.F32 R51, -RZ, R51.H1_H1 ;  /* 0x30000033ff337230 */ /* 0x000fc40000004100 */
[C---:B------:R-:W-:Y:S01]  /*b270*/  FMUL.FTZ R78, R44.reuse, R68 ;  /* 0x000000442c4e7220 */ /* 0x040fe20000410000 */
[----:B------:R-:W-:Y:S02]  /*b280*/  HADD2.F32 R48, -RZ, R67.H1_H1 ;  /* 0x30000043ff307230 */ /* 0x000fe40000004100 */
[-C--:B------:R-:W-:Y:S01]  /*b290*/  FFMA.FTZ R81, R44, R64.reuse, R81 ;  /* 0x000000402c517223 */ /* 0x080fe20000010051 */
[----:B------:R-:W-:Y:S02]  /*b2a0*/  HADD2.F32 R47, -RZ, R47.H1_H1 ;  /* 0x3000002fff2f7230 */ /* 0x000fe40000004100 */
[----:B------:R-:W-:Y:S01]  /*b2b0*/  FFMA.FTZ R69, R62, R65, R69 ;  /* 0x000000413e457223 */ /* 0x000fe20000010045 */
[----:B------:R-:W-:Y:S02]  /*b2c0*/  HADD2.F32 R50, -RZ, R50.H1_H1 ;  /* 0x30000032ff327230 */ /* 0x000fe40000004100 */
[----:B------:R-:W-:Y:S01]  /*b2d0*/  FFMA.FTZ R78, R49, R64, -R78 ;  /* 0x00000040314e7223 */ /* 0x000fe2000001084e */
[----:B------:R-:W-:-:S02]  /*b2e0*/  HADD2.F32 R66, -RZ, R66.H1_H1 ;  /* 0x30000042ff427230 */ /* 0x000fc40000004100 */
[-C--:B------:R-:W-:Y:S01]  /*b2f0*/  FMUL.FTZ R62, R51, R48.reuse ;  /* 0x00000030333e7220 */ /* 0x080fe20000410000 */
[----:B------:R-:W-:Y:S02]  /*b300*/  HADD2.F32 R45, -RZ, R45.H1_H1 ;  /* 0x3000002dff2d7230 */ /* 0x000fe40000004100 */
[----:B------:R-:W-:Y:S01]  /*b310*/  FMUL.FTZ R64, R47, R48 ;  /* 0x000000302f407220 */ /* 0x000fe20000410000 */
[----:B------:R-:W-:Y:S02]  /*b320*/  HADD2.F32 R44, -RZ, R63.H1_H1 ;  /* 0x3000003fff2c7230 */ /* 0x000fe40000004100 */
[-C--:B------:R-:W-:Y:S01]  /*b330*/  FMUL.FTZ R48, R50, R66.reuse ;  /* 0x0000004232307220 */ /* 0x080fe20000410000 */
[----:B------:R-:W-:Y:S02]  /*b340*/  HADD2.F32 R46, -RZ, R46.H1_H1 ;  /* 0x3000002eff2e7230 */ /* 0x000fe40000004100 */
[----:B------:R-:W-:Y:S01]  /*b350*/  FMUL.FTZ R49, R45, R66 ;  /* 0x000000422d317220 */ /* 0x000fe20000410000 */
[----:B------:R-:W-:Y:S01]  /*b360*/  F2FP.SATFINITE.E4M3.F32.PACK_AB_MERGE_C R75, R76, R75, RZ ;  /* 0x0000004b4c4b723e */ /* 0x000fe200048070ff */
[-C--:B------:R-:W-:Y:S01]  /*b370*/  FFMA.FTZ R47, R47, R44.reuse, -R62 ;  /* 0x0000002c2f2f7223 */ /* 0x080fe2000001083e */
[----:B------:R-:W-:Y:S01]  /*b380*/  FFMA.FTZ R64, R51, R44, R64 ;  /* 0x0000002c33407223 */ /* 0x000fe20000010040 */
[-C--:B------:R-:W-:Y:S01]  /*b390*/  FFMA.FTZ R48, R45, R46.reuse, -R48 ;  /* 0x0000002e2d307223 */ /* 0x080fe20000010830 */
[----:B------:R-:W-:Y:S01]  /*b3a0*/  FFMA.FTZ R46, R50, R46, R49 ;  /* 0x0000002e322e7223 */ /* 0x000fe20000010031 */
[----:B------:R-:W-:Y:S01]  /*b3b0*/  F2FP.SATFINITE.E4M3.F32.PACK_AB_MERGE_C R45, R71, R72, R74 ;  /* 0x00000048472d723e */ /* 0x000fe2000480704a */
[----:B------:R-:W-:Y:S01]  /*b3c0*/  IMAD.MOV.U32 R44, RZ, RZ, R61 ;  /* 0x000000ffff2c7224 */ /* 0x000fe200078e003d */
[----:B------:R-:W-:Y:S01]  /*b3d0*/  F2FP.SATFINITE.E4M3.F32.PACK_AB_MERGE_C R47, R47, R78, RZ ;  /* 0x0000004e2f2f723e */ /* 0x000fe200048070ff */
[----:B------:R-:W-:Y:S01]  /*b3e0*/  IMAD.MOV.U32 R50, RZ, RZ, R58 ;  /* 0x000000ffff327224 */ /* 0x000fe200078e003a */
[----:B------:R-:W-:-:S02]  /*b3f0*/  F2FP.SATFINITE.E4M3.F32.PACK_AB_MERGE_C R64, R64, R81, RZ ;  /* 0x000000514040723e */ /* 0x000fc400048070ff */
[----:B------:R-:W-:Y:S01]  /*b400*/  F2FP.SATFINITE.E4M3.F32.PACK_AB_MERGE_C R47, R48, R79, R47 ;  /* 0x0000004f302f723e */ /* 0x000fe2000480702f */
[----:B------:R-:W-:Y:S01]  /*b410*/  IMAD.MOV.U32 R48, RZ, RZ, R60 ;  /* 0x000000ffff307224 */ /* 0x000fe200078e003c */
[----:B------:R-:W-:Y:S01]  /*b420*/  F2FP.SATFINITE.E4M3.F32.PACK_AB_MERGE_C R51, R46, R69, R64 ;  /* 0x000000452e33723e */ /* 0x000fe20004807040 */
[----:B------:R-:W-:Y:S01]  /*b430*/  IMAD.MOV.U32 R46, RZ, RZ, R59 ;  /* 0x000000ffff2e7224 */ /* 0x000fe200078e003b */
[----:B------:R-:W-:-:S07]  /*b440*/  F2FP.SATFINITE.E4M3.F32.PACK_AB_MERGE_C R49, R73, R70, R75 ;  /* 0x000000464931723e */ /* 0x000fce000480704b */
.L_x_1231:
[----:B------:R-:W-:Y:S05]  /*b450*/  BSYNC B1 ;  /* 0x0000000000017941 */ /* 0x000fea0003800000 */
.L_x_1230:
[----:B------:R-:W-:Y:S01]  /*b460*/  ISETP.GE.AND P2, PT, R57, R148, PT ;  /* 0x000000943900720c */ /* 0x000fe20003f46270 */
[----:B------:R-:W-:Y:S02]  /*b470*/  ULDC.64 UR4, c[0x0][0x208] ;  /* 0x0000820000047ab9 */ /* 0x000fe40000000a00 */
[----:B-1----:R1:W-:Y:S10]  /*b480*/  STG.E.128 desc[UR4][R54.64], R44 ;  /* 0x0000002c36007986 */ /* 0x0023f4000c101d04 */
[----:B------:R-:W-:Y:S05]  /*b490*/  @P2 BRA `(.L_x_1208) ;  /* 0x0000000400fc2947 */ /* 0x000fea0003800000 */
[--C-:B-1----:R-:W-:Y:S01]  /*b4a0*/  SHF.R.S32.HI R44, RZ, 0x1f, R57.reuse ;  /* 0x0000001fff2c7819 */ /* 0x102fe20000011439 */
[----:B------:R-:W-:Y:S01]  /*b4b0*/  ULDC.64 UR4, c[0x0][0x208] ;  /* 0x0000820000047ab9 */ /* 0x000fe20000000a00 */
[----:B------:R-:W-:-:S04]  /*b4c0*/  IADD3 R57, P2, P3, R38, R126, R57 ;  /* 0x0000007e26397210 */ /* 0x000fc80007b5e039 */
[----:B------:R-:W-:Y:S02]  /*b4d0*/  IADD3.X R56, R33, R56, R44, P2, P3 ;  /* 0x0000003821387210 */ /* 0x000fe400017e642c */
[----:B------:R-:W-:-:S05]  /*b4e0*/  IADD3 R52, P2, R57, R52, RZ ;  /* 0x0000003439347210 */ /* 0x000fca0007f5e0ff */
[----:B------:R-:W-:-:S05]  /*b4f0*/  IMAD.X R53, R56, 0x1, R53, P2 ;  /* 0x0000000138357824 */ /* 0x000fca00010e0635 */
[----:B--2---:R1:W-:Y:S01]  /*b500*/  STG.E.128 desc[UR4][R52.64], R48 ;  /* 0x0000003034007986 */ /* 0x0043e2000c101d04 */
[----:B------:R-:W-:Y:S05]  /*b510*/  BRA `(.L_x_1208) ;  /* 0x0000000400dc7947 */ /* 0x000fea0003800000 */
.L_x_1171:
[----:B------:R-:W2:Y:S02]  /*b520*/  LDL R44, [R1+0x6c] ;  /* 0x00006c00012c7983 */ /* 0x000ea40000100800 */
[----:B--2---:R-:W-:-:S13]  /*b530*/  R2UR UR4, R44 ;  /* 0x000000002c0472ca */ /* 0x004fda00000e0000 */
[----:B------:R-:W-:-:S06]  /*b540*/  UISETP.NE.AND UP0, UPT, UR4, 0x3, UPT ;  /* 0x000000030400788c */ /* 0x000fcc000bf05270 */
[----:B------:R-:W-:-:S13]  /*b550*/  PLOP3.LUT P5, PT, PT, PT, UP0, 0x80, 0x0 ;  /* 0x000000000000781c */ /* 0x000fda0003faf008 */
[----:B------:R-:W-:Y:S05]  /*b560*/  @!P5 BRA `(.L_x_1232) ;  /* 0x000000000004d947 */ /* 0x000fea0003800000 */
[----:B------:R-:W-:Y:S01]  /*b570*/  BPT.TRAP 0x1 ;  /* 0x000000040000795c */ /* 0x000fe20000300000 */
.L_x_1232:
[----:B------:R-:W2:Y:S01]  /*b580*/  LDL R44, [R1+0x40] ;  /* 0x00004000012c7983 */ /* 0x000ea20000100800 */
[----:B------:R-:W-:Y:S01]  /*b590*/  IMAD R104, R19, 0x8, R18 ;  /* 0x0000000813687824 */ /* 0x000fe200078e0212 */
[----:B------:R-:W-:Y:S01]  /*b5a0*/  BSSY B1, `(.L_x_1233) ;  /* 0x0000008000017945 */ /* 0x000fe20003800000 */
[----:B------:R-:W-:Y:S01]  /*b5b0*/  IMAD R113, R24, -0xe0, R2 ;  /* 0xffffff2018717824 */ /* 0x000fe200078e0202 */
[----:B------:R-:W-:-:S04]  /*b5c0*/  SHF.R.S32.HI R45, RZ, 0x1f, R24 ;  /* 0x0000001fff2d7819 */ /* 0x000fc80000011418 */
[----:B------:R-:W-:Y:S02]  /*b5d0*/  VIMNMX R113, R113, 0xe0, PT ;  /* 0x000000e071717848 */ /* 0x000fe40003fe0100 */
[----:B--2---:R-:W-:Y:S01]  /*b5e0*/  SHF.L.U32 R125, R44, 0x1f, RZ ;  /* 0x0000001f2c7d7819 */ /* 0x004fe200000006ff */
[----:B------:R-:W-:-:S03]  /*b5f0*/  IMAD R44, R20, R24, RZ ;  /* 0x00000018142c7224 */ /* 0x000fc600078e02ff */
[----:B------:R-:W0:Y:S02]  /*b600*/  SYNCS.PHASECHK.TRANS64.TRYWAIT P2, [R104+URZ+0x2e890], R125 ;  /* 0x02e8907d680075a7 */ /* 0x000e24000804017f */
[----:B0-----:R-:W-:Y:S05]  /*b610*/  @!P2 BRA `(.L_x_1234) ;  /* 0x0000027800a8a947 */ /* 0x001fea0003800000 */
.L_x_1546:
[----:B------:R-:W-:Y:S05]  /*b620*/  BSYNC B1 ;  /* 0x0000000000017941 */ /* 0x000fea0003800000 */
.L_x_1233:
[----:B------:R-:W-:Y:S01]  /*b630*/  ISETP.GE.AND P2, PT, R230, R113, PT ;  /* 0x00000071e600720c */ /* 0x000fe20003f46270 */
[----:B------:R-:W-:Y:S01]  /*b640*/  IMAD R45, R45, R132, R44 ;  /* 0x000000842d2d7224 */ /* 0x000fe200078e022c */
[----:B------:R-:W-:Y:S01]  /*b650*/  BSSY B1, `(.L_x_1235) ;  /* 0x0000016000017945 */ /* 0x000fe20003800000 */
[----:B------:R-:W-:-:S04]  /*b660*/  IMAD.WIDE.U32 R48, R132, R24, RZ ;  /* 0x0000001884307225 */ /* 0x000fc800078e00ff */
[----:B------:R-:W-:-:S06]  /*b670*/  IMAD.IADD R53, R45, 0x1, R49 ;  /* 0x000000012d357824 */ /* 0x000fcc00078e0231 */
[----:B------:R-:W-:Y:S05]  /*b680*/  @P2 BRA `(.L_x_1236) ;  /* 0x0000000000482947 */ /* 0x000fea0003800000 */
[----:B------:R-:W1:Y:S01]  /*b690*/  @!P0 LDS.128 R44, [R112+0x20400] ;  /* 0x02040000702c8984 */ /* 0x000e620000000c00 */
[----:B------:R-:W2:Y:S01]  /*b6a0*/  @!P0 LDC.64 R50, c[0x0][0x2d8] ;  /* 0x0000b600ff328b82 */ /* 0x000ea20000000a00 */
[----:B------:R-:W-:Y:S01]  /*b6b0*/  ULDC.64 UR4, c[0x0][0x208] ;  /* 0x0000820000047ab9 */ /* 0x000fe20000000a00 */
[----:B--2---:R-:W-:-:S04]  /*b6c0*/  @!P0 IADD3 R50, P2, P3, R48, R50, R34 ;  /* 0x0000003230328210 */ /* 0x004fc80007b5e022 */
[----:B------:R-:W-:-:S05]  /*b6d0*/  @!P0 IADD3.X R51, R53, R51, R37, P2, P3 ;  /* 0x0000003335338210 */ /* 0x000fca00017e6425 */
[----:B-1----:R1:W-:Y:S01]  /*b6e0*/  @!P0 STG.E.128 desc[UR4][R50.64], R44 ;  /* 0x0000002c32008986 */ /* 0x0023e2000c101d04 */
[----:B------:R-:W-:Y:S05]  /*b6f0*/  @P1 BRA `(.L_x_1236) ;  /* 0x00000000002c1947 */ /* 0x000fea0003800000 */
[----:B------:R-:W-:Y:S01]  /*b700*/  ULDC.64 UR4, c[0x0][0x2d8] ;  /* 0x0000b60000047ab9 */ /* 0x000fe20000000a00 */
[----:B-1----:R-:W-:Y:S01]  /*b710*/  VIADD R44, R25, 0x40 ;  /* 0x00000040192c7836 */ /* 0x002fe20000000000 */
[----:B------:R-:W-:Y:S01]  /*b720*/  IADD3 R50, P2, P3, R100, UR4, R48 ;  /* 0x0000000464327c10 */ /* 0x000fe2000fb5e030 */
[----:B------:R-:W-:-:S03]  /*b730*/  ULDC.64 UR6, c[0x0][0x208] ;  /* 0x0000820000067ab9 */ /* 0x000fc60000000a00 */
[----:B------:R-:W-:Y:S02]  /*b740*/  IADD3.X R51, R102, UR5, R53, P2, P3 ;  /* 0x0000000566337c10 */ /* 0x000fe400097e6435 */
[----:B------:R-:W-:-:S13]  /*b750*/  LOP3.LUT P2, RZ, R232, 0x4, RZ, 0xc0, !PT ;  /* 0x00000004e8ff7812 */ /* 0x000fda000784c0ff */
[----:B------:R-:W-:-:S04]  /*b760*/  @P2 VIADD R44, R25, 0xffffffc0 ;  /* 0xffffffc0192c2836 */ /* 0x000fc80000000000 */
[----:B------:R-:W-:-:S04]  /*b770*/  IMAD R45, R19, 0x7000, R44 ;  /* 0x00007000132d7824 */ /* 0x000fc800078e022c */
[----:B------:R-:W-:-:S06]  /*b780*/  IMAD.IADD R45, R18, 0x1, R45 ;  /* 0x00000001122d7824 */ /* 0x000fcc00078e022d */
[----:B------:R-:W1:Y:S04]  /*b790*/  LDS.128 R44, [R45+0x20400] ;  /* 0x020400002d2c7984 */ /* 0x000e680000000c00 */
[----:B-1----:R2:W-:Y:S02]  /*b7a0*/  STG.E.128 desc[UR6][R50.64], R44 ;  /* 0x0000002c32007986 */ /* 0x0025e4000c101d06 */
.L_x_1236:
[----:B------:R-:W-:Y:S05]  /*b7b0*/  BSYNC B1 ;  /* 0x0000000000017941 */ /* 0x000fea0003800000 */
.L_x_1235:
[----:B-12---:R-:W-:Y:S01]  /*b7c0*/  VIADD R44, R230, 0x40 ;  /* 0x00000040e62c7836 */ /* 0x006fe20000000000 */
[----:B------:R-:W-:Y:S04]  /*b7d0*/  BSSY B1, `(.L_x_1237) ;  /* 0x0000017000017945 */ /* 0x000fe80003800000 */
[----:B------:R-:W-:-:S13]  /*b7e0*/  ISETP.GE.AND P2, PT, R44, R113, PT ;  /* 0x000000712c00720c */ /* 0x000fda0003f46270 */
[----:B------:R-:W-:Y:S05]  /*b7f0*/  @P2 BRA `(.L_x_1238) ;  /* 0x0000000000502947 */ /* 0x000fea0003800000 */
[----:B------:R-:W1:Y:S01]  /*b800*/  @!P0 LDS.128 R44, [R112+0x22400] ;  /* 0x02240000702c8984 */ /* 0x000e620000000c00 */
[----:B------:R-:W2:Y:S01]  /*b810*/  @!P0 LDC.64 R50, c[0x0][0x2d8] ;  /* 0x0000b600ff328b82 */ /* 0x000ea20000000a00 */
[----:B------:R-:W-:Y:S01]  /*b820*/  IADD3 R55, P2, R96, R48, RZ ;  /* 0x0000003060377210 */ /* 0x000fe20007f5e0ff */
[----:B------:R-:W-:-:S04]  /*b830*/  ULDC.64 UR4, c[0x0][0x208] ;  /* 0x0000820000047ab9 */ /* 0x000fc80000000a00 */
[----:B------:R-:W-:Y:S01]  /*b840*/  IMAD.X R52, R53, 0x1, R97, P2 ;  /* 0x0000000135347824 */ /* 0x000fe200010e0661 */
        /* <DEDUP_REMOVED lines=15> */
.L_x_1238:
[----:B------:R-:W-:Y:S05]  /*b940*/  BSYNC B1 ;  /* 0x0000000000017941 */ /* 0x000fea0003800000 */
.L_x_1237:
[----:B-12---:R-:W-:Y:S01]  /*b950*/  VIADD R44, R230, 0x80 ;  /* 0x00000080e62c7836 */ /* 0x006fe20000000000 */
[----:B------:R-:W-:Y:S04]  /*b960*/  BSSY B1, `(.L_x_1239) ;  /* 0x0000017000017945 */ /* 0x000fe80003800000 */
[----:B------:R-:W-:-:S13]  /*b970*/  ISETP.GE.AND P2, PT, R44, R113, PT ;  /* 0x000000712c00720c */ /* 0x000fda0003f46270 */
[----:B------:R-:W-:Y:S05]  /*b980*/  @P2 BRA `(.L_x_1240) ;  /* 0x0000000000502947 */ /* 0x000fea0003800000 */
[----:B------:R-:W1:Y:S01]  /*b990*/  @!P0 LDS.128 R44, [R112+0x24400] ;  /* 0x02440000702c8984 */ /* 0x000e620000000c00 */
[----:B------:R-:W2:Y:S01]  /*b9a0*/  @!P0 LDC.64 R50, c[0x0][0x2d8] ;  /* 0x0000b600ff328b82 */ /* 0x000ea20000000a00 */
[----:B------:R-:W-:Y:S01]  /*b9b0*/  LEA R55, P2, R36, R48, 0x7 ;  /* 0x0000003024377211 */ /* 0x000fe200078438ff */
        /* <DEDUP_REMOVED lines=17> */
.L_x_1240:
[----:B------:R-:W-:Y:S05]  /*bad0*/  BSYNC B1 ;  /* 0x0000000000017941 */ /* 0x000fea0003800000 */
.L_x_1239:
[----:B-12---:R-:W-:-:S05]  /*bae0*/  VIADD R44, R230, 0xc0 ;  /* 0x000000c0e62c7836 */ /* 0x006fca0000000000 */
[----:B------:R-:W-:-:S13]  /*baf0*/  ISETP.GE.AND P2, PT, R44, R113, PT ;  /* 0x000000712c00720c */ /* 0x000fda0003f46270 */
[----:B------:R-:W-:Y:S05]  /*bb00*/  @P2 BRA `(.L_x_1208) ;  /* 0x0000000000602947 */ /* 0x000fea0003800000 */
[----:B------:R-:W1:Y:S01]  /*bb10*/  LDC.64 R46, c[0x0][0x2f0] ;  /* 0x0000bc00ff2e7b82 */ /* 0x000e620000000a00 */
[----:B------:R-:W-:Y:S01]  /*bb20*/  IMAD.MOV.U32 R50, RZ, RZ, R48 ;  /* 0x000000ffff327224 */ /* 0x000fe200078e0030 */
[----:B------:R-:W-:Y:S01]  /*bb30*/  ULDC.64 UR4, c[0x0][0x208] ;  /* 0x0000820000047ab9 */ /* 0x000fe20000000a00 */
[----:B------:R-:W-:-:S05]  /*bb40*/  IMAD.MOV.U32 R51, RZ, RZ, R53 ;  /* 0x000000ffff337224 */ /* 0x000fca00078e0035 */
[----:B------:R-:W2:Y:S01]  /*bb50*/  @!P0 LDC.64 R44, c[0x0][0x2d8] ;  /* 0x0000b600ff2c8b82 */ /* 0x000ea20000000a00 */
[----:B-1----:R-:W-:-:S04]  /*bb60*/  IMAD.WIDE.U32 R50, R46, 0xc0, R50 ;  /* 0x000000c02e327825 */ /* 0x002fc800078e0032 */
[----:B------:R-:W-:-:S04]  /*bb70*/  IMAD R47, R47, 0xc0, RZ ;  /* 0x000000c02f2f7824 */ /* 0x000fc800078e02ff */
[----:B------:R-:W-:Y:S01]  /*bb80*/  IMAD.IADD R52, R51, 0x1, R47 ;  /* 0x0000000133347824 */ /* 0x000fe200078e022f */
[----:B--2---:R-:W-:-:S04]  /*bb90*/  @!P0 IADD3 R48, P2, P3, R50, R44, R34 ;  /* 0x0000002c32308210 */ /* 0x004fc80007b5e022 */
[----:B------:R-:W-:Y:S02]  /*bba0*/  @!P0 IADD3.X R49, R52, R45, R37, P2, P3 ;  /* 0x0000002d34318210 */ /* 0x000fe400017e6425 */
[----:B------:R-:W1:Y:S04]  /*bbb0*/  @!P0 LDS.128 R44, [R112+0x26400] ;  /* 0x02640000702c8984 */ /* 0x000e680000000c00 */
        /* <DEDUP_REMOVED lines=13> */
.L_x_1208:
[----:B------:R-:W-:Y:S05]  /*bc90*/  BSYNC B0 ;  /* 0x0000000000007941 */ /* 0x000fea0003800000 */
.L_x_1170:
        /* <DEDUP_REMOVED lines=17> */
.L_x_1242:
[----:B------:R-:W-:Y:S05]  /*bdb0*/  BSYNC B0 ;  /* 0x0000000000007941 */ /* 0x000fea0003800000 */
.L_x_1241:
[----:B------:R-:W2:Y:S01]  /*bdc0*/  SYNCS.PHASECHK.TRANS64.TRYWAIT P3, [R104+URZ+0x2e8b0], R125 ;  /* 0x02e8b07d680075a7 */ /* 0x000ea2000806017f */
[----:B------:R-:W-:Y:S01]  /*bdd0*/  ULDC.64 UR4, c[0x0][0x308] ;  /* 0x0000c20000047ab9 */ /* 0x000fe20000000a00 */
[----:B------:R-:W-:Y:S01]  /*bde0*/  ULDC.64 UR60, c[0x0][0x318] ;  /* 0x0000c600003c7ab9 */ /* 0x000fe20000000a00 */
[----:B-1----:R-:W-:Y:S01]  /*bdf0*/  IMAD.U32 R44, RZ, RZ, UR5 ;  /* 0x00000005ff2c7e24 */ /* 0x002fe2000f8e00ff */
[----:B------:R-:W-:Y:S01]  /*be00*/  BSSY B0, `(.L_x_1243) ;  /* 0x0000005000007945 */ /* 0x000fe20003800000 */
[----:B------:R-:W-:-:S03]  /*be10*/  IMAD.U32 R45, RZ, RZ, UR4 ;  /* 0x00000004ff2d7e24 */ /* 0x000fc6000f8e00ff */
[----:B------:R1:W-:Y:S04]  /*be20*/  STL [R1+0x10], R44 ;  /* 0x0000102c01007387 */ /* 0x0003e80000100800 */
[----:B------:R1:W-:Y:S02]  /*be30*/  STL [R1+0x14], R45 ;  /* 0x0000142d01007387 */ /* 0x0003e40000100800 */
[----:B-12---:R-:W-:Y:S05]  /*be40*/  @!P3 BRA `(.L_x_1244) ;  /* 0x0000027000b0b947 */ /* 0x006fea0003800000 */
.L_x_1547:
[----:B------:R-:W-:Y:S05]  /*be50*/  BSYNC B0 ;  /* 0x0000000000007941 */ /* 0x000fea0003800000 */
.L_x_1243:
[----:B------:R2:W5:Y:S04]  /*be60*/  LDL R54, [R1+0x14] ;  /* 0x0000140001367983 */ /* 0x0005680000100800 */
[----:B------:R2:W5:Y:S01]  /*be70*/  LDL R53, [R1+0x10] ;  /* 0x0000100001357983 */ /* 0x0005620000100800 */
[----:B------:R-:W-:Y:S01]  /*be80*/  ISETP.GE.AND P3, PT, R230, R113, PT ;  /* 0x00000071e600720c */ /* 0x000fe20003f66270 */
[----:B------:R-:W-:Y:S01]  /*be90*/  BSSY B0, `(.L_x_1245) ;  /* 0x000001a000007945 */ /* 0x000fe20003800000 */
[----:B------:R-:W-:-:S11]  /*bea0*/  IMAD.WIDE R48, R24, 0xe0, R94 ;  /* 0x000000e018307825 */ /* 0x000fd600078e025e */
[----:B--2---:R-:W-:Y:S05]  /*beb0*/  @P3 BRA `(.L_x_1246) ;  /* 0x00000000005c3947 */ /* 0x004fea0003800000 */
[----:B------:R-:W-:Y:S01]  /*bec0*/  ULDC UR6, c[0x0][0x2e4] ;  /* 0x0000b90000067ab9 */ /* 0x000fe20000000800 */
[----:B------:R-:W-:Y:S01]  /*bed0*/  PLOP3.LUT P4, PT, PT, PT, PT, 0x8, 0x0 ;  /* 0x000000000000781c */ /* 0x000fe20003f8e170 */
[----:B------:R-:W-:Y:S01]  /*bee0*/  IMAD.MOV.U32 R44, RZ, RZ, R40 ;  /* 0x000000ffff2c7224 */ /* 0x000fe200078e0028 */
[----:B------:R-:W-:Y:S01]  /*bef0*/  ISETP.GE.AND P3, PT, R7, UR6, PT ;  /* 0x0000000607007c0c */ /* 0x000fe2000bf66270 */
[----:B------:R-:W-:Y:S01]  /*bf00*/  IMAD.MOV.U32 R45, RZ, RZ, R103 ;  /* 0x000000ffff2d7224 */ /* 0x000fe200078e0067 */
[----:B-----5:R-:W-:Y:S01]  /*bf10*/  R2UR UR5, R54 ;  /* 0x00000000360572ca */ /* 0x020fe200000e0000 */
[----:B------:R-:W-:Y:S01]  /*bf20*/  IMAD R47, R49, UR60, RZ ;  /* 0x0000003c312f7c24 */ /* 0x000fe2000f8e02ff */
[----:B------:R-:W-:Y:S01]  /*bf30*/  R2UR UR4, R53 ;  /* 0x00000000350472ca */ /* 0x000fe200000e0000 */
[----:B------:R-:W-:-:S04]  /*bf40*/  IMAD.WIDE.U32 R44, R48, UR60, R44 ;  /* 0x0000003c302c7c25 */ /* 0x000fc8000f8e002c */
[----:B------:R-:W-:-:S04]  /*bf50*/  IMAD R47, R48, UR61, R47 ;  /* 0x0000003d302f7c24 */ /* 0x000fc8000f8e022f */
[----:B------:R-:W-:Y:S01]  /*bf60*/  @!P3 LOP3.LUT P5, RZ, R232, 0x4, RZ, 0xc0, !PT ;  /* 0x00000004e8ffb812 */ /* 0x000fe200078ac0ff */
[----:B------:R-:W-:-:S03]  /*bf70*/  @!P3 VIADD R52, R111, 0x40 ;  /* 0x000000406f34b836 */ /* 0x000fc60000000000 */
[----:B------:R-:W-:Y:S02]  /*bf80*/  @!P3 PLOP3.LUT P4, PT, P5, PT, PT, 0x80, 0x0 ;  /* 0x000000000000b81c */ /* 0x000fe40002f8f070 */
[----:B------:R-:W-:-:S04]  /*bf90*/  IADD3 R50, P5, R44, UR5, RZ ;  /* 0x000000052c327c10 */ /* 0x000fc8000ffbe0ff */
[----:B------:R-:W-:Y:S01]  /*bfa0*/  IADD3.X R51, R45, UR4, R47, P5, !PT ;  /* 0x000000042d337c10 */ /* 0x000fe2000affe42f */
[----:B------:R-:W-:-:S06]  /*bfb0*/  ULDC.64 UR4, c[0x0][0x208] ;  /* 0x0000820000047ab9 */ /* 0x000fcc0000000a00 */
[----:B------:R-:W-:Y:S01]  /*bfc0*/  @P4 VIADD R52, R111, 0xffffffc0 ;  /* 0xffffffc06f344836 */ /* 0x000fe20000000000 */
[----:B------:R-:W-:-:S03]  /*bfd0*/  ISETP.GE.AND P4, PT, R22, UR6, PT ;  /* 0x0000000616007c0c */ /* 0x000fc6000bf86270 */
[----:B------:R-:W-:-:S10]  /*bfe0*/  @!P3 IMAD.IADD R52, R18, 0x1, R52 ;  /* 0x000000011234b824 */ /* 0x000fd400078e0234 */
[----:B------:R-:W2:Y:S04]  /*bff0*/  @!P4 LDS.128 R44, [R112+0xe400] ;  /* 0x00e40000702cc984 */ /* 0x000ea80000000c00 */
[----:B--2---:R-:W-:Y:S04]  /*c000*/  @!P4 STG.E.128 desc[UR4][R50.64], R44 ;  /* 0x0000002c3200c986 */ /* 0x004fe8000c101d04 */
[----:B------:R-:W2:Y:S04]  /*c010*/  @!P3 LDS.128 R44, [R52+0xe400] ;  /* 0x00e40000342cb984 */ /* 0x000ea80000000c00 */
[----:B--2---:R2:W-:Y:S02]  /*c020*/  @!P3 STG.E.128 desc[UR4][R50.64+0x40], R44 ;  /* 0x0000402c3200b986 */ /* 0x0045e4000c101d04 */
.L_x_1246:
[----:B------:R-:W-:Y:S05]  /*c030*/  BSYNC B0 ;  /* 0x0000000000007941 */ /* 0x000fea0003800000 */
.L_x_1245:
[----:B--2---:R-:W-:Y:S01]  /*c040*/  VIADD R44, R230, 0x40 ;  /* 0x00000040e62c7836 */ /* 0x004fe20000000000 */
[----:B------:R-:W-:Y:S04]  /*c050*/  BSSY B0, `(.L_x_1247) ;  /* 0x000001c000007945 */ /* 0x000fe80003800000 */
[----:B------:R-:W-:-:S13]  /*c060*/  ISETP.GE.AND P3, PT, R44, R113, PT ;  /* 0x000000712c00720c */ /* 0x000fda0003f66270 */
[----:B------:R-:W-:Y:S05]  /*c070*/  @P3 BRA `(.L_x_1248) ;  /* 0x0000000000643947 */ /* 0x000fea0003800000 */
[----:B------:R-:W-:Y:S01]  /*c080*/  ULDC UR6, c[0x0][0x2e4] ;  /* 0x0000b90000067ab9 */ /* 0x000fe20000000800 */
[----:B------:R-:W-:Y:S01]  /*c090*/  PLOP3.LUT P4, PT, PT, PT, PT, 0x8, 0x0 ;  /* 0x000000000000781c */ /* 0x000fe20003f8e170 */
[----:B------:R-:W-:Y:S01]  /*c0a0*/  IMAD.MOV.U32 R44, RZ, RZ, R40 ;  /* 0x000000ffff2c7224 */ /* 0x000fe200078e0028 */
[----:B------:R-:W-:Y:S01]  /*c0b0*/  ISETP.GE.AND P3, PT, R7, UR6, PT ;  /* 0x0000000607007c0c */ /* 0x000fe2000bf66270 */
[----:B------:R-:W-:Y:S01]  /*c0c0*/  IMAD.MOV.U32 R45, RZ, RZ, R103 ;  /* 0x000000ffff2d7224 */ /* 0x000fe200078e0067 */
[----:B-----5:R-:W-:Y:S02]  /*c0d0*/  R2UR UR4, R54 ;  /* 0x00000000360472ca */ /* 0x020fe400000e0000 */
[----:B------:R-:W-:-:S09]  /*c0e0*/  R2UR UR7, R53 ;  /* 0x00000000350772ca */ /* 0x000fd200000e0000 */
        /* <DEDUP_REMOVED lines=9> */
[----:B------:R-:W-:Y:S01]  /*c180*/  IMAD R47, R47, UR61, R46 ;  /* 0x0000003d2f2f7c24 */ /* 0x000fe2000f8e022e */
[----:B------:R-:W-:Y:S01]  /*c190*/  ULDC.64 UR4, c[0x0][0x208] ;  /* 0x0000820000047ab9 */ /* 0x000fe20000000a00 */
[----:B------:R-:W-:-:S03]  /*c1a0*/  @!P3 IMAD.IADD R52, R18, 0x1, R52 ;  /* 0x000000011234b824 */ /* 0x000fc600078e0234 */
[----:B------:R-:W-:Y:S02]  /*c1b0*/  IADD3.X R51, R45, UR7, R47, P4, !PT ;  /* 0x000000072d337c10 */ /* 0x000fe4000a7fe42f */
[----:B------:R-:W-:-:S13]  /*c1c0*/  ISETP.GE.AND P4, PT, R22, UR6, PT ;  /* 0x0000000616007c0c */ /* 0x000fda000bf86270 */
[----:B------:R-:W2:Y:S04]  /*c1d0*/  @!P4 LDS.128 R44, [R112+0x10400] ;  /* 0x01040000702cc984 */ /* 0x000ea80000000c00 */
[----:B--2---:R-:W-:Y:S04]  /*c1e0*/  @!P4 STG.E.128 desc[UR4][R50.64], R44 ;  /* 0x0000002c3200c986 */ /* 0x004fe8000c101d04 */
[----:B------:R-:W2:Y:S04]  /*c1f0*/  @!P3 LDS.128 R44, [R52+0x10400] ;  /* 0x01040000342cb984 */ /* 0x000ea80000000c00 */
[----:B--2---:R2:W-:Y:S02]  /*c200*/  @!P3 STG.E.128 desc[UR4][R50.64+0x40], R44 ;  /* 0x0000402c3200b986 */ /* 0x0045e4000c101d04 */
.L_x_1248:
[----:B------:R-:W-:Y:S05]  /*c210*/  BSYNC B0 ;  /* 0x0000000000007941 */ /* 0x000fea0003800000 */
.L_x_1247:
        /* <DEDUP_REMOVED lines=29> */
.L_x_1250:
[----:B------:R-:W-:Y:S05]  /*c3f0*/  BSYNC B0 ;  /* 0x0000000000007941 */ /* 0x000fea0003800000 */
.L_x_1249:
        /* <DEDUP_REMOVED lines=21> */
[----:B------:R-:W-:Y:S01]  /*c550*/  @!P3 IMAD.IADD R50, R18, 0x1, R50 ;  /* 0x000000011232b824 */ /* 0x000fe200078e0232 */
[----:B------:R-:W-:Y:S02]  /*c560*/  ULDC.64 UR4, c[0x0][0x208] ;  /* 0x0000820000047ab9 */ /* 0x000fe40000000a00 */
[----:B------:R-:W-:Y:S02]  /*c570*/  IADD3.X R49, R45, UR7, R47, P4, !PT ;  /* 0x000000072d317c10 */ /* 0x000fe4000a7fe42f */
[----:B------:R-:W-:-:S13]  /*c580*/  ISETP.GE.AND P4, PT, R22, UR6, PT ;  /* 0x0000000616007c0c */ /* 0x000fda000bf86270 */
[----:B------:R-:W2:Y:S04]  /*c590*/  @!P4 LDS.128 R44, [R112+0x14400] ;  /* 0x01440000702cc984 */ /* 0x000ea80000000c00 */
[----:B--2---:R-:W-:Y:S04]  /*c5a0*/  @!P4 STG.E.128 desc[UR4][R48.64], R44 ;  /* 0x0000002c3000c986 */ /* 0x004fe8000c101d04 */
[----:B------:R-:W2:Y:S04]  /*c5b0*/  @!P3 LDS.128 R44, [R50+0x14400] ;  /* 0x01440000322cb984 */ /* 0x000ea80000000c00 */
[----:B--2---:R2:W-:Y:S02]  /*c5c0*/  @!P3 STG.E.128 desc[UR4][R48.64+0x40], R44 ;  /* 0x0000402c3000b986 */ /* 0x0045e4000c101d04 */
.L_x_1252:
[----:B------:R-:W-:Y:S05]  /*c5d0*/  BSYNC B0 ;  /* 0x0000000000007941 */ /* 0x000fea0003800000 */
.L_x_1251:
[----:B--2---:R-:W2:Y:S01]  /*c5e0*/  LDL.LU R45, [R1+0x40] ;  /* 0x00004000012d7983 */ /* 0x004ea20000300800 */
[----:B01----:R-:W-:Y:S01]  /*c5f0*/  @!P2 VIADD R104, R104, 0x2e8c0 ;  /* 0x0002e8c06868a836 */ /* 0x003fe20000000000 */
[----:B------:R-:W-:Y:S01]  /*c600*/  ISETP.NE.AND P3, PT, R105, RZ, PT ;  /* 0x000000ff6900720c */ /* 0x000fe20003f65270 */
[----:B------:R-:W-:Y:S01]  /*c610*/  VIADD R19, R19, 0x1 ;  /* 0x0000000113137836 */ /* 0x000fe20000000000 */
[----:B------:R-:W-:Y:S01]  /*c620*/  @!PT LDS RZ, [RZ] ;  /* 0x00000000fffff984 */ /* 0x000fe20000000800 */
[----:B------:R-:W-:Y:S01]  /*c630*/  @!PT LDS RZ, [RZ] ;  /* 0x00000000fffff984 */ /* 0x000fe20000000800 */
[----:B------:R-:W-:Y:S01]  /*c640*/  @!PT LDS RZ, [RZ] ;  /* 0x00000000fffff984 */ /* 0x000fe20000000800 */
[----:B------:R-:W-:Y:S01]  /*c650*/  @!PT LDS RZ, [RZ] ;  /* 0x00000000fffff984 */ /* 0x000fe20000000800 */
[----:B------:R0:W-:Y:S06]  /*c660*/  MEMBAR.ALL.CTA ;  /* 0x0000000000007992 */ /* 0x0001ec0000008000 */
[----:B0-----:R-:W0:Y:S01]  /*c670*/  FENCE.VIEW.ASYNC.S ;  /* 0x00000000000073c6 */ /* 0x001e220000000000 */
[----:B------:R-:W-:Y:S01]  /*c680*/  @!P2 PRMT R104, RZ, 0x654, R104 ;  /* 0x00000654ff68a816 */ /* 0x000fe20000000068 */
[----:B0-----:R0:W-:Y:S06]  /*c690*/  BAR.SYNC.DEFER_BLOCKING R138, 0x80 ;  /* 0x0002008a0000751d */ /* 0x0011ec0000010000 */
[----:B------:R0:W-:Y:S01]  /*c6a0*/  @!P2 SYNCS.ARRIVE.TRANS64.RED.A1T0 RZ, [R104+URZ], RZ ;  /* 0x000000ff68ffa9a7 */ /* 0x0001e2000810043f */
[----:B------:R-:W-:-:S04]  /*c6b0*/  ISETP.NE.AND P2, PT, R19, 0x2, PT ;  /* 0x000000021300780c */ /* 0x000fc80003f45270 */
[----:B------:R-:W-:Y:S02]  /*c6c0*/  SEL R44, RZ, 0x1, P2 ;  /* 0x00000001ff2c7807 */ /* 0x000fe40001000000 */
[----:B------:R-:W-:Y:S02]  /*c6d0*/  SEL R19, R19, RZ, P2 ;  /* 0x000000ff13137207 */ /* 0x000fe40001000000 */
[----:B--2---:R-:W-:-:S05]  /*c6e0*/  LOP3.LUT R45, R45, R44, RZ, 0x3c, !PT ;  /* 0x0000002c2d2d7212 */ /* 0x004fca00078e3cff */
[----:B------:R0:W-:Y:S01]  /*c6f0*/  STL [R1+0x40], R45 ;  /* 0x0000402d01007387 */ /* 0x0001e20000100800 */
[----:B------:R-:W-:Y:S05]  /*c700*/  @P3 BRA `(.L_x_1253) ;  /* 0xffffff60002c3947 */ /* 0x000fea000383ffff */
[----:B0-----:R-:W0:Y:S01]  /*c710*/  S2R R45, SR_TID.X ;  /* 0x00000000002d7919 */ /* 0x001e220000002100 */
[----:B------:R-:W-:Y:S02]  /*c720*/  PLOP3.LUT P0, PT, PT, PT, PT, 0x8, 0x0 ;  /* 0x000000000000781c */ /* 0x000fe40003f0e170 */
[----:B0-----:R-:W-:-:S04]  /*c730*/  SHF.R.U32.HI R45, RZ, 0x7, R45 ;  /* 0x00000007ff2d7819 */ /* 0x001fc8000001162d */
[----:B------:R-:W-:-:S13]  /*c740*/  ISETP.NE.AND P3, PT, R45, 0x1, PT ;  /* 0x000000012d00780c */ /* 0x000fda0003f65270 */
[----:B------:R-:W-:Y:S06]  /*c750*/  @!P3 BAR.ARV 0x9, 0x100 ;  /* 0x024400000000bb1d */ /* 0x000fec0000002000 */
.L_x_1165:
[----:B------:R-:W0:Y:S01]  /*c760*/  LDC R0, c[0x0][0x428] ;  /* 0x00010a00ff007b82 */ /* 0x000e220000000800 */
[----:B------:R-:W-:Y:S05]  /*c770*/  @P0 BRA `(.L_x_1254) ;  /* 0x00000000000c0947 */ /* 0x000fea0003800000 */
[----:B------:R-:W3:Y:S01]  /*c780*/  FENCE.VIEW.ASYNC.G ;  /* 0x00000000000073c6 */ /* 0x000ee20000000100 */
[----:B------:R-:W-:Y:S05]  /*c790*/  WARPSYNC.ALL ;  /* 0x0000000000007948 */ /* 0x000fea0003800000 */
[----:B---3--:R-:W-:Y:S06]  /*c7a0*/  BAR.ARV 0xc, 0x180 ;  /* 0x0306000000007b1d */ /* 0x008fec0000002000 */
.L_x_1254:
[----:B------:R-:W3:Y:S01]  /*c7b0*/  LDL R6, [R1+0x64] ;  /* 0x0000640001067983 */ /* 0x000ee20000100800 */
[----:B------:R-:W-:Y:S01]  /*c7c0*/  ULDC.64 UR4, c[0x0][0x990] ;  /* 0x0002640000047ab9 */ /* 0x000fe20000000a00 */
[----:B0-----:R-:W-:Y:S01]  /*c7d0*/  ISETP.NE.AND P2, PT, R0, 0x1, PT ;  /* 0x000000010000780c */ /* 0x001fe20003f45270 */
[----:B------:R-:W-:Y:S01]  /*c7e0*/  ULDC.64 UR6, c[0x0][0x998] ;  /* 0x0002660000067ab9 */ /* 0x000fe20000000a00 */
[----:B--2---:R-:W2:Y:S01]  /*c7f0*/  LDL.LU R27, [R1+0x60] ;  /* 0x00006000011b7983 */ /* 0x004ea20000300800 */
[----:B------:R-:W-:Y:S02]  /*c800*/  ISETP.NE.U32.AND P0, PT, RZ, UR4, PT ;  /* 0x00000004ff007c0c */ /* 0x000fe4000bf05070 */
[----:B------:R-:W-:Y:S01]  /*c810*/  ISETP.NE.U32.AND P1, PT, RZ, UR6, PT ;  /* 0x00000006ff007c0c */ /* 0x000fe2000bf25070 */
[----:B------:R-:W4:Y:S01]  /*c820*/  LDL R26, [R1+0x1c] ;  /* 0x00001c00011a7983 */ /* 0x000f220000100800 */
[----:B------:R-:W-:Y:S02]  /*c830*/  ISETP.NE.AND.EX P0, PT, RZ, UR5, PT, P0 ;  /* 0x00000005ff007c0c */ /* 0x000fe4000bf05300 */
[----:B------:R-:W-:Y:S01]  /*c840*/  ISETP.NE.AND.EX P1, PT, RZ, UR7, PT, P1 ;  /* 0x00000007ff007c0c */ /* 0x000fe2000bf25310 */
[----:B------:R-:W4:Y:S03]  /*c850*/  LDL R25, [R1+0x18] ;  /* 0x0000180001197983 */ /* 0x000f260000100800 */
[----:B------:R-:W2:Y:S01]  /*c860*/  @P2 LDC R0, c[0x0][0x42c] ;  /* 0x00010b00ff002b82 */ /* 0x000ea20000000800 */
[----:B------:R-:W-:Y:S01]  /*c870*/  ULDC.64 UR8, c[0x0][0x208] ;  /* 0x0000820000087ab9 */ /* 0x000fe20000000a00 */
[----:B------:R-:W4:Y:S06]  /*c880*/  LDL R24, [R1+0x5c] ;  /* 0x00005c0001187983 */ /* 0x000f2c0000100800 */
[----:B------:R-:W0:Y:S08]  /*c890*/  @P0 LDC.64 R10, c[0x0][0x9a8] ;  /* 0x00026a00ff0a0b82 */ /* 0x000e300000000a00 */
[----:B------:R-:W0:Y:S08]  /*c8a0*/  @P2 LDC R5, c[0x0][0x430] ;  /* 0x00010c00ff052b82 */ /* 0x000e300000000800 */
[----:B------:R-:W0:Y:S08]  /*c8b0*/  @P1 LDC.64 R12, c[0x0][0x9b8] ;  /* 0x00026e00ff0c1b82 */ /* 0x000e300000000a00 */
[----:B-1----:R-:W1:Y:S08]  /*c8c0*/  @P0 LDC.64 R14, c[0x0][0x9b0] ;  /* 0x00026c00ff0e0b82 */ /* 0x002e700000000a00 */
[----:B------:R-:W1:Y:S01]  /*c8d0*/  @P1 LDC.64 R20, c[0x0][0x9c0] ;  /* 0x00027000ff141b82 */ /* 0x000e620000000a00 */
[----:B---3--:R-:W-:-:S02]  /*c8e0*/  @P0 SHF.R.S32.HI R3, RZ, 0x1f, R6 ;  /* 0x0000001fff030819 */ /* 0x008fc40000011406 */
[----:B------:R-:W-:Y:S01]  /*c8f0*/  @P1 SHF.R.S32.HI R9, RZ, 0x1f, R6 ;  /* 0x0000001fff091819 */ /* 0x000fe20000011406 */
[----:B--2---:R-:W-:-:S04]  /*c900*/  @P2 IMAD.HI.U32 R2, R27, R0, RZ ;  /* 0x000000001b022227 */ /* 0x004fc800078e00ff */
[-C--:B0-----:R-:W-:Y:S02]  /*c910*/  @P0 IMAD R0, R3, R10.reuse, RZ ;  /* 0x0000000a03000224 */ /* 0x081fe400078e02ff */
[----:B------:R-:W-:Y:S01]  /*c920*/  IMAD.MOV.U32 R7, RZ, RZ, R27 ;  /* 0x000000ffff077224 */ /* 0x000fe200078e001b */
[----:B------:R-:W-:Y:S01]  /*c930*/  @P2 SHF.R.U32.HI R7, RZ, R5, R2 ;  /* 0x00000005ff072219 */ /* 0x000fe20000011602 */
[C---:B------:R-:W-:Y:S02]  /*c940*/  @P0 IMAD R11, R6.reuse, R11, R0 ;  /* 0x0000000b060b0224 */ /* 0x040fe400078e0200 */
[----:B------:R-:W-:-:S04]  /*c950*/  @P0 IMAD.WIDE.U32 R2, R6, R10, RZ ;  /* 0x0000000a06020225 */ /* 0x000fc800078e00ff */
[-C--:B------:R-:W-:Y:S01]  /*c960*/  @P1 IMAD R4, R9, R12.reuse, RZ ;  /* 0x0000000c09041224 */ /* 0x080fe200078e02ff */
[----:B------:R-:W-:Y:S01]  /*c970*/  @P0 SHF.R.S32.HI R9, RZ, 0x1f, R7 ;  /* 0x0000001fff090819 */ /* 0x000fe20000011407 */
[----:B------:R-:W-:Y:S01]  /*c980*/  @P0 IMAD.IADD R3, R3, 0x1, R11 ;  /* 0x0000000103030824 */ /* 0x000fe200078e020b */
[----:B------:R-:W-:Y:S01]  /*c990*/  @P1 SHF.R.S32.HI R11, RZ, 0x1f, R7 ;  /* 0x0000001fff0b1819 */ /* 0x000fe20000011407 */
[C---:B------:R-:W-:Y:S02]  /*c9a0*/  @P1 IMAD R13, R6.reuse, R13, R4 ;  /* 0x0000000d060d1224 */ /* 0x040fe400078e0204 */
[----:B------:R-:W-:-:S04]  /*c9b0*/  @P1 IMAD.WIDE.U32 R4, R6, R12, RZ ;  /* 0x0000000c06041225 */ /* 0x000fc800078e00ff */
[----:B-1----:R-:W-:Y:S02]  /*c9c0*/  @P0 IMAD R0, R9, R14, RZ ;  /* 0x0000000e09000224 */ /* 0x002fe400078e02ff */
[----:B------:R-:W-:Y:S02]  /*c9d0*/  @P1 IMAD R6, R11, R20, RZ ;  /* 0x000000140b061224 */ /* 0x000fe400078e02ff */
[----:B------:R-:W-:Y:S02]  /*c9e0*/  @P1 IMAD.IADD R5, R5, 0x1, R13 ;  /* 0x0000000105051824 */ /* 0x000fe400078e020d */
        /* <DEDUP_REMOVED lines=11> */
[----:B------:R-:W0:Y:S01]  /*caa0*/  LDC.64 R10, c[0x0][0x9e0] ;  /* 0x00027800ff0a7b82 */ /* 0x000e220000000a00 */
[----:B------:R-:W-:Y:S01]  /*cab0*/  @P1 LEA.HI.X R9, R6, UR7, R3, 0x2, P4 ;  /* 0x0000000706091c11 */ /* 0x000fe2000a0f1403 */
[----:B------:R-:W-:-:S04]  /*cac0*/  IMAD.MOV.U32 R3, RZ, RZ, 0x3f800000 ;  /* 0x3f800000ff037424 */ /* 0x000fc800078e00ff */
[----:B------:R-:W2:Y:S02]  /*cad0*/  @P1 LDG.E R0, desc[UR8][R8.64] ;  /* 0x0000000808001981 */ /* 0x000ea4000c1e1900 */
[----:B------:R-:W1:Y:S02]  /*cae0*/  @P2 LDC R6, c[0x0][0x42c] ;  /* 0x00010b00ff062b82 */ /* 0x000e640000000800 */
[----:B------:R3:W2:Y:S06]  /*caf0*/  @P0 LDG.E R3, desc[UR8][R4.64] ;  /* 0x0000000804030981 */ /* 0x0006ac000c1e1900 */
[----:B------:R-:W1:Y:S01]  /*cb00*/  @P2 LDC R7, c[0x0][0x430] ;  /* 0x00010c00ff072b82 */ /* 0x000e620000000800 */
[----:B----4-:R-:W-:-:S02]  /*cb10*/  IADD3 R2, R25, 0x80, -R26 ;  /* 0x0000008019027810 */ /* 0x010fc40007ffe81a */
[----:B0-----:R-:W-:Y:S01]  /*cb20*/  ISETP.GE.AND P1, PT, R11, 0x1, PT ;  /* 0x000000010b00780c */ /* 0x001fe20003f26270 */
[----:B---3--:R-:W-:Y:S02]  /*cb30*/  IMAD.MOV.U32 R4, RZ, RZ, R27 ;  /* 0x000000ffff047224 */ /* 0x008fe400078e001b */
[----:B------:R-:W-:Y:S02]  /*cb40*/  IMAD R5, R24, 0x80, R2 ;  /* 0x0000008018057824 */ /* 0x000fe400078e0202 */
[----:B-1----:R-:W-:-:S03]  /*cb50*/  @P2 IMAD.HI.U32 R6, R27, R6, RZ ;  /* 0x000000061b062227 */ /* 0x002fc600078e00ff */
[----:B------:R-:W-:Y:S02]  /*cb60*/  STL [R1+0x58], R5 ;  /* 0x0000580501007387 */ /* 0x000fe40000100800 */
[----:B------:R-:W-:-:S05]  /*cb70*/  @P2 SHF.R.U32.HI R4, RZ, R7, R6 ;  /* 0x00000007ff042219 */ /* 0x000fca0000011606 */
[----:B------:R0:W-:Y:S02]  /*cb80*/  STL [R1+0x8c], R4 ;  /* 0x00008c0401007387 */ /* 0x0001e40000100800 */
[----:B0-----:R-:W-:Y:S02]  /*cb90*/  IMAD.IADD R4, R5, 0x1, R10 ;  /* 0x0000000105047824 */ /* 0x001fe400078e020a */
[----:B--2---:R-:W-:-:S04]  /*cba0*/  FMUL.FTZ R0, R3, R0 ;  /* 0x0000000003007220 */ /* 0x004fc80000410000 */
[----:B------:R-:W-:Y:S01]  /*cbb0*/  FMUL.FTZ R2, R0, UR4 ;  /* 0x0000000400027c20 */ /* 0x000fe20008410000 */
[----:B------:R-:W-:Y:S06]  /*cbc0*/  @!P1 BRA `(.L_x_1255) ;  /* 0x0000000000489947 */ /* 0x000fec0003800000 */
        /* <DEDUP_REMOVED lines=11> */
.L_x_1257:
[----:B------:R-:W-:-:S13]  /*cc80*/  ISETP.NE.AND P0, PT, R11, 0x1, PT ;  /* 0x000000010b00780c */ /* 0x000fda0003f05270 */
[----:B------:R-:W0:Y:S02]  /*cc90*/  @P0 LDC.64 R6, c[0x0][0x9e8] ;  /* 0x00027a00ff060b82 */ /* 0x000e240000000a00 */
[----:B0-----:R-:W-:-:S05]  /*cca0*/  @P0 IMAD.HI.U32 R6, R0, R6, RZ ;  /* 0x0000000600060227 */ /* 0x001fca00078e00ff */
[----:B------:R-:W-:-:S07]  /*ccb0*/  @P0 SHF.R.U32.HI R0, RZ, R7, R6 ;  /* 0x00000007ff000219 */ /* 0x000fce0000011606 */
.L_x_1258:
[----:B------:R-:W-:Y:S05]  /*ccc0*/  BSYNC B0 ;  /* 0x0000000000007941 */ /* 0x000fea0003800000 */
.L_x_1256:
[----:B------:R-:W-:-:S05]  /*ccd0*/  IMAD R3, R0, R11, R11 ;  /* 0x0000000b00037224 */ /* 0x000fca00078e020b */
[----:B------:R-:W-:-:S07]  /*cce0*/  VIMNMX R4, R4, R3, PT ;  /* 0x0000000304047248 */ /* 0x000fce0003fe0100 */
.L_x_1255:
[----:B------:R-:W-:Y:S01]  /*ccf0*/  VIADD R5, R4, 0xdf ;  /* 0x000000df04057836 */ /* 0x000fe20000000000 */
[----:B------:R-:W-:Y:S01]  /*cd00*/  ULDC UR4, c[0x0][0x9dc] ;  /* 0x0002770000047ab9 */ /* 0x000fe20000000800 */
[----:B------:R-:W-:Y:S02]  /*cd10*/  IMAD.MOV.U32 R4, RZ, RZ, RZ ;  /* 0x000000ffff047224 */ /* 0x000fe400078e00ff */
[----:B------:R-:W-:Y:S02]  /*cd20*/  IMAD.IADD R136, R25, 0x1, -R26 ;  /* 0x0000000119887824 */ /* 0x000fe400078e0a1a */
[----:B------:R-:W-:-:S04]  /*cd30*/  IMAD.HI R4, R5, -0x6db6db6d, R4 ;  /* 0x9249249305047827 */ /* 0x000fc800078e0204 */
[----:B------:R-:W-:Y:S01]  /*cd40*/  IMAD R137, R24, 0x80, R136 ;  /* 0x0000008018897824 */ /* 0x000fe200078e0288 */
[----:B------:R-:W-:-:S03]  /*cd50*/  SHF.R.U32.HI R3, RZ, 0x1f, R4 ;  /* 0x0000001fff037819 */ /* 0x000fc60000011604 */
[----:B------:R-:W-:Y:S01]  /*cd60*/  VIADD R5, R137, -UR4 ;  /* 0x8000000489057c36 */ /* 0x000fe20008000000 */
[----:B------:R-:W-:-:S04]  /*cd70*/  LEA.HI.SX32 R4, R4, R3, 0x19 ;  /* 0x0000000304047211 */ /* 0x000fc800078fcaff */
[----:B------:R-:W-:Y:S01]  /*cd80*/  VIMNMX R139, R139, R4, PT ;  /* 0x000000048b8b7248 */ /* 0x000fe20003fe0100 */
        /* <DEDUP_REMOVED lines=11> */
.L_x_1261:
[----:B------:R-:W-:Y:S01]  /*ce40*/  ISETP.NE.AND P0, PT, R11, 0x1, PT ;  /* 0x000000010b00780c */ /* 0x000fe20003f05270 */
[----:B------:R-:W-:-:S12]  /*ce50*/  IMAD.MOV.U32 R0, RZ, RZ, R137 ;  /* 0x000000ffff007224 */ /* 0x000fd800078e0089 */
[----:B------:R-:W0:Y:S02]  /*ce60*/  @P0 LDC.64 R6, c[0x0][0x9e8] ;  /* 0x00027a00ff060b82 */ /* 0x000e240000000a00 */
[----:B0-----:R-:W-:-:S05]  /*ce70*/  @P0 IMAD.HI.U32 R4, R137, R6, RZ ;  /* 0x0000000689040227 */ /* 0x001fca00078e00ff */
[----:B------:R-:W-:-:S07]  /*ce80*/  @P0 SHF.R.U32.HI R0, RZ, R7, R4 ;  /* 0x00000007ff000219 */ /* 0x000fce0000011604 */
.L_x_1262:
[----:B------:R-:W-:Y:S05]  /*ce90*/  BSYNC B0 ;  /* 0x0000000000007941 */ /* 0x000fea0003800000 */
.L_x_1260:
[----:B------:R-:W-:-:S05]  /*cea0*/  IMAD R0, R0, R11, RZ ;  /* 0x0000000b00007224 */ /* 0x000fca00078e02ff */
[----:B------:R-:W-:-:S07]  /*ceb0*/  VIMNMX R5, R5, R0, !PT ;  /* 0x0000000005057248 */ /* 0x000fce0007fe0100 */
.L_x_1259:
        /* <DEDUP_REMOVED lines=9> */
[----:B------:R-:W-:Y:S01]  /*cf50*/  SHF.R.U32.HI R0, RZ, 0x1f, R5 ;  /* 0x0000001fff007819 */ /* 0x000fe20000011605 */
[----:B------:R-:W-:Y:S01]  /*cf60*/  IMAD.MOV.U32 R4, RZ, RZ, RZ ;  /* 0x000000ffff047224 */ /* 0x000fe200078e00ff */
[----:B------:R-:W-:Y:S02]  /*cf70*/  CS2R R76, SRZ ;  /* 0x00000000004c7805 */ /* 0x000fe4000001ff00 */
[----:B------:R-:W-:Y:S02]  /*cf80*/  CS2R R10, SRZ ;  /* 0x00000000000a7805 */ /* 0x000fe4000001ff00 */
[----:B------:R-:W-:Y:S01]  /*cf90*/  LEA.HI.SX32 R0, R5, R0, 0x19 ;  /* 0x0000000005007211 */ /* 0x000fe200078fcaff */
[----:B------:R-:W-:Y:S01]  /*cfa0*/  IMAD.MOV.U32 R5, RZ, RZ, RZ ;  /* 0x000000ffff057224 */ /* 0x000fe200078e00ff */
[----:B------:R-:W-:-:S02]  /*cfb0*/  CS2R R70, SRZ ;  /* 0x0000000000467805 */ /* 0x000fc4000001ff00 */
[----:B------:R-:W-:Y:S02]  /*cfc0*/  CS2R R12, SRZ ;  /* 0x00000000000c7805 */ /* 0x000fe4000001ff00 */
[----:B------:R-:W-:Y:S02]  /*cfd0*/  VIMNMX R3, RZ, R0, !PT ;  /* 0x00000000ff037248 */ /* 0x000fe40007fe0100 */
[----:B------:R-:W-:Y:S02]  /*cfe0*/  CS2R R68, SRZ ;  /* 0x0000000000447805 */ /* 0x000fe4000001ff00 */
[----:B------:R-:W-:Y:S01]  /*cff0*/  CS2R R14, SRZ ;  /* 0x00000000000e7805 */ /* 0x000fe2000001ff00 */
[----:B------:R-:W-:Y:S01]  /*d000*/  IMAD.MOV.U32 R63, RZ, RZ, RZ ;  /* 0x000000ffff3f7224 */ /* 0x000fe200078e00ff */
[----:B------:R-:W-:Y:S01]  /*d010*/  ISETP.GT.AND P1, PT, R139, R3, PT ;  /* 0x000000038b00720c */ /* 0x000fe20003f24270 */
[----:B------:R0:W-:Y:S01]  /*d020*/  STL [R1+0x60], R3 ;  /* 0x0000600301007387 */ /* 0x0001e20000100800 */
[----:B------:R-:W-:-:S02]  /*d030*/  CS2R R20, SRZ ;  /* 0x0000000000147805 */ /* 0x000fc4000001ff00 */
[----:B------:R-:W-:Y:S02]  /*d040*/  CS2R R60, SRZ ;  /* 0x00000000003c7805 */ /* 0x000fe4000001ff00 */
[----:B------:R-:W-:Y:S01]  /*d050*/  CS2R R24, SRZ ;  /* 0x0000000000187805 */ /* 0x000fe2000001ff00 */
[----:B------:R-:W-:Y:S01]  /*d060*/  IMAD.MOV.U32 R58, RZ, RZ, RZ ;  /* 0x000000ffff3a7224 */ /* 0x000fe200078e00ff */
[----:B-----5:R-:W-:Y:S02]  /*d070*/  CS2R R54, SRZ ;  /* 0x0000000000367805 */ /* 0x020fe4000001ff00 */
[----:B------:R-:W-:Y:S02]  /*d080*/  CS2R R26, SRZ ;  /* 0x00000000001a7805 */ /* 0x000fe4000001ff00 */
[----:B------:R-:W-:Y:S02]  /*d090*/  CS2R R52, SRZ ;  /* 0x0000000000347805 */ /* 0x000fe4000001ff00 */
[----:B------:R-:W-:-:S02]  /*d0a0*/  CS2R R28, SRZ ;  /* 0x00000000001c7805 */ /* 0x000fc4000001ff00 */
[----:B------:R-:W-:Y:S02]  /*d0b0*/  CS2R R46, SRZ ;  /* 0x00000000002e7805 */ /* 0x000fe4000001ff00 */
[----:B------:R-:W-:Y:S02]  /*d0c0*/  CS2R R30, SRZ ;  /* 0x00000000001e7805 */ /* 0x000fe4000001ff00 */
[----:B------:R-:W-:Y:S02]  /*d0d0*/  CS2R R44, SRZ ;  /* 0x00000000002c7805 */ /* 0x000fe4000001ff00 */
[----:B------:R-:W-:Y:S02]  /*d0e0*/  CS2R R32, SRZ ;  /* 0x0000000000207805 */ /* 0x000fe4000001ff00 */
[----:B------:R-:W-:Y:S01]  /*d0f0*/  CS2R R38, SRZ ;  /* 0x0000000000267805 */ /* 0x000fe2000001ff00 */
[----:B------:R-:W-:Y:S01]  /*d100*/  IMAD.MOV.U32 R34, RZ, RZ, RZ ;  /* 0x000000ffff227224 */ /* 0x000fe200078e00ff */
[----:B------:R-:W-:-:S02]  /*d110*/  CS2R R36, SRZ ;  /* 0x0000000000247805 */ /* 0x000fc4000001ff00 */
[----:B------:R-:W-:Y:S02]  /*d120*/  CS2R R90, SRZ ;  /* 0x00000000005a7805 */ /* 0x000fe4000001ff00 */
[----:B------:R-:W-:Y:S02]  /*d130*/  CS2R R40, SRZ ;  /* 0x0000000000287805 */ /* 0x000fe4000001ff00 */
[----:B------:R-:W-:Y:S02]  /*d140*/  CS2R R48, SRZ ;  /* 0x0000000000307805 */ /* 0x000fe4000001ff00 */
[----:B------:R-:W-:Y:S01]  /*d150*/  CS2R R92, SRZ ;  /* 0x00000000005c7805 */ /* 0x000fe2000001ff00 */
[----:B------:R-:W-:Y:S01]  /*d160*/  IMAD.MOV.U32 R57, RZ, RZ, RZ ;  /* 0x000000ffff397224 */ /* 0x000fe200078e00ff */
[----:B------:R-:W-:Y:S01]  /*d170*/  CS2R R94, SRZ ;  /* 0x00000000005e7805 */ /* 0x000fe2000001ff00 */
[----:B0-----:R-:W-:Y:S06]  /*d180*/  @!P1 BRA `(.L_x_1263) ;  /* 0x000001cc004c9947 */ /* 0x001fec0003800000 */
[----:B------:R-:W0:Y:S01]  /*d190*/  S2R R3, SR_TID.X ;  /* 0x0000000000037919 */ /* 0x000e220000002100 */
[----:B------:R-:W-:Y:S01]  /*d1a0*/  UMOV UR4, 0xffffffff ;  /* 0xffffffff00047882 */ /* 0x000fe20000000000 */
[----:B0-----:R-:W-:-:S05]  /*d1b0*/  VIADD R26, R3, 0xffffff80 ;  /* 0xffffff80031a7836 */ /* 0x001fca0000000000 */
[----:B------:R-:W-:-:S04]  /*d1c0*/  SHF.R.S32.HI R33, RZ, 0x1f, R26 ;  /* 0x0000001fff217819 */ /* 0x000fc8000001141a */
[----:B------:R-:W-:-:S04]  /*d1d0*/  LEA.HI R27, R33, R26, RZ, 0x7 ;  /* 0x0000001a211b7211 */ /* 0x000fc800078f38ff */
[----:B------:R-:W-:Y:S01]  /*d1e0*/  SHF.R.S32.HI R24, RZ, 0x7, R27 ;  /* 0x00000007ff187819 */ /* 0x000fe2000001141b */
[----:B------:R-:W-:Y:S06]  /*d1f0*/  BRA.DIV UR4, `(.L_x_1264) ;  /* 0x0000025e04d87947 */ /* 0x000fec000b800000 */
[----:B------:R-:W0:Y:S04]  /*d200*/  SHFL.IDX PT, R0, R24, RZ, 0x1f ;  /* 0x00001fff18007589 */ /* 0x000e2800000e0000 */
[----:B0-----:R0:W-:Y:S02]  /*d210*/  STL [R1+0x44], R0 ;  /* 0x0000440001007387 */ /* 0x0011e40000100800 */
.L_x_1550:
        /* <DEDUP_REMOVED lines=27> */
.L_x_1266:
[----:B------:R-:W-:Y:S05]  /*d3d0*/  BSYNC B6 ;  /* 0x0000000000067941 */ /* 0x000fea0003800000 */
.L_x_1265:
        /* <DEDUP_REMOVED lines=15> */
.L_x_1270:
[----:B--2---:R2:W3:Y:S02]  /*d4d0*/  SYNCS.PHASECHK.TRANS64.TRYWAIT P0, [R18+URZ+0x2e800], R3 ;  /* 0x02e80003120075a7 */ /* 0x0044e4000800017f */
[----:B---3--:R-:W-:Y:S05]  /*d4e0*/  @!P0 NANOSLEEP.SYNCS 0x989680 ;  /* 0x009896800000895d */ /* 0x008fea0003900000 */
[----:B------:R-:W3:Y:S02]  /*d4f0*/  @!P0 SYNCS.PHASECHK.TRANS64 P0, [R18+URZ+0x2e800], R3 ;  /* 0x02e80003120085a7 */ /* 0x000ee4000800007f */
[----:B---3--:R-:W-:Y:S05]  /*d500*/  @!P0 BRA `(.L_x_1270) ;  /* 0xfffffffc00f08947 */ /* 0x008fea000383ffff */
.L_x_1269:
[----:B------:R-:W-:Y:S05]  /*d510*/  BSYNC B0 ;  /* 0x0000000000007941 */ /* 0x000fea0003800000 */
.L_x_1268:
[----:B------:R-:W-:Y:S05]  /*d520*/  BRA `(.L_x_1271) ;  /* 0x0000005000607947 */ /* 0x000fea0003800000 */
.L_x_1267:
[----:B------:R-:W0:Y:S01]  /*d530*/  LDC.64 R12, c[0x0][0x3d8] ;  /* 0x0000f600ff0c7b82 */ /* 0x000e220000000a00 */
[----:B------:R-:W-:Y:S01]  /*d540*/  SHF.R.S32.HI R3, RZ, 0x1f, R124 ;  /* 0x0000001fff037819 */ /* 0x000fe2000001147c */
[----:B------:R-:W-:Y:S01]  /*d550*/  IMAD.MOV.U32 R4, RZ, RZ, R228 ;  /* 0x000000ffff047224 */ /* 0x000fe200078e00e4 */
[----:B------:R-:W-:Y:S01]  /*d560*/  SHF.R.S32.HI R7, RZ, 0x1f, R230 ;  /* 0x0000001fff077819 */ /* 0x000fe200000114e6 */
[----:B------:R-:W-:Y:S01]  /*d570*/  IMAD.MOV.U32 R8, RZ, RZ, R22 ;  /* 0x000000ffff087224 */ /* 0x000fe200078e0016 */
[----:B------:R-:W-:Y:S01]  /*d580*/  SHF.R.S32.HI R5, RZ, 0x1f, R228 ;  /* 0x0000001fff057819 */ /* 0x000fe200000114e4 */
[----:B------:R-:W-:Y:S01]  /*d590*/  BSSY B6, `(.L_x_1272) ;  /* 0x0000031000067945 */ /* 0x000fe20003800000 */
[----:B------:R-:W-:Y:S01]  /*d5a0*/  SHF.R.S32.HI R9, RZ, 0x1f, R22 ;  /* 0x0000001fff097819 */ /* 0x000fe20000011416 */
[----:B-1----:R-:W1:Y:S01]  /*d5b0*/  LDC.64 R14, c[0x0][0x3e8] ;  /* 0x0000fa00ff0e7b82 */ /* 0x002e620000000a00 */
[----:B------:R-:W-:Y:S01]  /*d5c0*/  LOP3.LUT P0, RZ, R29, 0x3ff, RZ, 0xc0, !PT ;  /* 0x000003ff1dff7812 */ /* 0x000fe2000780c0ff */
[-C--:B0-----:R-:W-:Y:S01]  /*d5d0*/  IMAD R0, R3, R12.reuse, RZ ;  /* 0x0000000c03007224 */ /* 0x081fe200078e02ff */
[----:B------:R-:W-:Y:S01]  /*d5e0*/  SHF.L.U64.HI R54, R12, 0x6, R13 ;  /* 0x000000060c367819 */ /* 0x000fe2000001020d */
[----:B------:R-:W-:-:S02]  /*d5f0*/  IMAD R6, R7, R12, RZ ;  /* 0x0000000c07067224 */ /* 0x000fc400078e02ff */
[----:B------:R-:W-:-:S04]  /*d600*/  IMAD.WIDE.U32 R44, R124, R12, RZ ;  /* 0x0000000c7c2c7225 */ /* 0x000fc800078e00ff */
[-C--:B-1----:R-:W-:Y:S01]  /*d610*/  IMAD R3, R3, R14.reuse, RZ ;  /* 0x0000000e03037224 */ /* 0x082fe200078e02ff */
[----:B------:R-:W-:Y:S01]  /*d620*/  SHF.L.U64.HI R59, R14, 0x6, R15 ;  /* 0x000000060e3b7819 */ /* 0x000fe2000001020f */
[----:B------:R-:W-:Y:S02]  /*d630*/  IMAD R20, R7, R14, RZ ;  /* 0x0000000e07147224 */ /* 0x000fe400078e02ff */
[-C--:B------:R-:W-:Y:S02]  /*d640*/  IMAD R29, R230, R13.reuse, R6 ;  /* 0x0000000de61d7224 */ /* 0x080fe400078e0206 */
[C---:B------:R-:W-:Y:S02]  /*d650*/  IMAD R47, R124.reuse, R13, R0 ;  /* 0x0000000d7c2f7224 */ /* 0x040fe400078e0200 */
[----:B------:R-:W-:Y:S02]  /*d660*/  IMAD R3, R124, R15, R3 ;  /* 0x0000000f7c037224 */ /* 0x000fe400078e0203 */
[----:B------:R-:W-:-:S04]  /*d670*/  IMAD.WIDE.U32 R6, R230, R12, R4 ;  /* 0x0000000ce6067225 */ /* 0x000fc800078e0004 */
[----:B------:R-:W-:Y:S01]  /*d680*/  IMAD.WIDE.U32 R10, R230, R12, R8 ;  /* 0x0000000ce60a7225 */ /* 0x000fe200078e0008 */
[----:B------:R-:W-:-:S03]  /*d690*/  IADD3 R42, P1, R6, R44, RZ ;  /* 0x0000002c062a7210 */ /* 0x000fc60007f3e0ff */
[----:B------:R-:W-:Y:S01]  /*d6a0*/  IMAD.WIDE.U32 R124, R124, R14, RZ ;  /* 0x0000000e7c7c7225 */ /* 0x000fe200078e00ff */
[----:B------:R-:W-:-:S03]  /*d6b0*/  IADD3 R28, P3, R10, R44, RZ ;  /* 0x0000002c0a1c7210 */ /* 0x000fc60007f7e0ff */
[----:B------:R-:W-:-:S04]  /*d6c0*/  IMAD.WIDE.U32 R4, R230, R14, R4 ;  /* 0x0000000ee6047225 */ /* 0x000fc800078e0004 */
[----:B------:R-:W-:Y:S01]  /*d6d0*/  IMAD.WIDE.U32 R8, R230, R14, R8 ;  /* 0x0000000ee6087225 */ /* 0x000fe200078e0008 */
[----:B------:R-:W-:-:S03]  /*d6e0*/  IADD3 R48, P2, R4, R124, RZ ;  /* 0x0000007c04307210 */ /* 0x000fc60007f5e0ff */
[----:B------:R-:W-:Y:S01]  /*d6f0*/  IMAD.IADD R47, R47, 0x1, R45 ;  /* 0x000000012f2f7824 */ /* 0x000fe200078e022d */
[----:B------:R-:W-:Y:S01]  /*d700*/  IADD3 R30, P4, R8, R124, RZ ;  /* 0x0000007c081e7210 */ /* 0x000fe20007f9e0ff */
[----:B------:R-:W-:Y:S02]  /*d710*/  IMAD R20, R230, R15, R20 ;  /* 0x0000000fe6147224 */ /* 0x000fe400078e0214 */
[----:B------:R-:W-:Y:S01]  /*d720*/  IMAD.IADD R49, R3, 0x1, R125 ;  /* 0x0000000103317824 */ /* 0x000fe200078e027d */
[C---:B------:R-:W-:Y:S01]  /*d730*/  IADD3.X R46, R47.reuse, R7, R29, P1, !PT ;  /* 0x000000072f2e7210 */ /* 0x040fe20000ffe41d */
[----:B------:R-:W-:Y:S01]  /*d740*/  IMAD.SHL.U32 R56, R12, 0x40, RZ ;  /* 0x000000400c387824 */ /* 0x000fe200078e00ff */
[----:B------:R-:W-:Y:S01]  /*d750*/  IADD3.X R29, R47, R29, R11, P3, !PT ;  /* 0x0000001d2f1d7210 */ /* 0x000fe20001ffe40b */
[----:B------:R-:W-:Y:S01]  /*d760*/  IMAD.SHL.U32 R58, R14, 0x40, RZ ;  /* 0x000000400e3a7824 */ /* 0x000fe200078e00ff */
[C---:B------:R-:W-:Y:S02]  /*d770*/  IADD3.X R50, R49.reuse, R5, R20, P2, !PT ;  /* 0x0000000531327210 */ /* 0x040fe400017fe414 */
[----:B------:R-:W-:Y:S01]  /*d780*/  IADD3.X R31, R49, R20, R9, P4, !PT ;  /* 0x00000014311f7210 */ /* 0x000fe200027fe409 */
[----:B------:R-:W-:Y:S06]  /*d790*/  @!P0 BRA `(.L_x_1273) ;  /* 0x0000000000408947 */ /* 0x000fec0003800000 */
        /* <DEDUP_REMOVED lines=16> */
.L_x_1273:
[----:B------:R-:W-:Y:S05]  /*d8a0*/  BSYNC B6 ;  /* 0x0000000000067941 */ /* 0x000fea0003800000 */
.L_x_1272:
[----:B------:R-:W2:Y:S01]  /*d8b0*/  LDL R20, [R1+0x5c] ;  /* 0x00005c0001147983 */ /* 0x000ea20000100800 */
[----:B------:R-:W0:Y:S01]  /*d8c0*/  LDC.64 R6, c[0x0][0x3d8] ;  /* 0x0000f600ff067b82 */ /* 0x000e220000000a00 */
[----:B------:R-:W-:Y:S02]  /*d8d0*/  ULDC.U8 UR4, c[0x0][0x3f0] ;  /* 0x0000fc0000047ab9 */ /* 0x000fe40000000000 */
[----:B------:R-:W3:Y:S05]  /*d8e0*/  LDL R21, [R1+0x1c] ;  /* 0x00001c0001157983 */ /* 0x000eea0000100800 */
[----:B------:R-:W1:Y:S01]  /*d8f0*/  LDC.64 R4, c[0x0][0x3e8] ;  /* 0x0000fa00ff047b82 */ /* 0x000e620000000a00 */
[----:B------:R-:W-:-:S02]  /*d900*/  ISETP.NE.AND P0, PT, RZ, UR4, PT ;  /* 0x00000004ff007c0c */ /* 0x000fc4000bf05270 */
[----:B------:R-:W-:Y:S01]  /*d910*/  LEA.HI R33, R33, R26, RZ, 0x2 ;  /* 0x0000001a21217211 */ /* 0x000fe200078f10ff */
[----:B------:R-:W-:Y:S03]  /*d920*/  BSSY B0, `(.L_x_1274) ;  /* 0x00004d0000007945 */ /* 0x000fe60003800000 */
[----:B------:R-:W-:-:S05]  /*d930*/  LOP3.LUT R33, R33, 0xfffffffc, RZ, 0xc0, !PT ;  /* 0xfffffffc21217812 */ /* 0x000fca00078ec0ff */
[----:B------:R-:W-:Y:S01]  /*d940*/  IMAD.IADD R60, R26, 0x1, -R33 ;  /* 0x000000011a3c7824 */ /* 0x000fe200078e0a21 */
[----:B--2---:R-:W-:Y:S01]  /*d950*/  SHF.R.S32.HI R3, RZ, 0x1f, R20 ;  /* 0x0000001fff037819 */ /* 0x004fe20000011414 */
[----:B0-----:R-:W-:-:S04]  /*d960*/  IMAD.WIDE.U32 R8, R20, R6, RZ ;  /* 0x0000000614087225 */ /* 0x001fc800078e00ff */
[C---:B------:R-:W-:Y:S02]  /*d970*/  IMAD R0, R3.reuse, R6, RZ ;  /* 0x0000000603007224 */ /* 0x040fe400078e02ff */
[-C--:B-1----:R-:W-:Y:S02]  /*d980*/  IMAD R12, R3, R4.reuse, RZ ;  /* 0x00000004030c7224 */ /* 0x082fe400078e02ff */
[C---:B------:R-:W-:Y:S02]  /*d990*/  IMAD R3, R20.reuse, R7, R0 ;  /* 0x0000000714037224 */ /* 0x040fe400078e0200 */
[----:B------:R-:W-:-:S04]  /*d9a0*/  IMAD.WIDE.U32 R10, R20, R4, RZ ;  /* 0x00000004140a7225 */ /* 0x000fc800078e00ff */
[C---:B------:R-:W-:Y:S02]  /*d9b0*/  IMAD R13, R20.reuse, R5, R12 ;  /* 0x00000005140d7224 */ /* 0x040fe400078e020c */
[----:B------:R-:W-:Y:S02]  /*d9c0*/  IMAD.IADD R9, R9, 0x1, R3 ;  /* 0x0000000109097824 */ /* 0x000fe400078e0203 */
[----:B---3--:R-:W-:Y:S02]  /*d9d0*/  IMAD R0, R20, -0x80, R21 ;  /* 0xffffff8014007824 */ /* 0x008fe400078e0215 */
[----:B------:R-:W-:Y:S01]  /*d9e0*/  IMAD.IADD R3, R11, 0x1, R13 ;  /* 0x000000010b037824 */ /* 0x000fe200078e020d */
[C---:B------:R-:W-:Y:S01]  /*d9f0*/  SHF.L.U64.HI R51, R8.reuse, 0x7, R9 ;  /* 0x0000000708337819 */ /* 0x040fe20000010209 */
[----:B------:R-:W-:Y:S01]  /*da00*/  IMAD.SHL.U32 R53, R8, 0x80, RZ ;  /* 0x0000008008357824 */ /* 0x000fe200078e00ff */
[----:B------:R-:W-:Y:S01]  /*da10*/  VIMNMX R57, R0, 0x80, PT ;  /* 0x0000008000397848 */ /* 0x000fe20003fe0100 */
[C---:B------:R-:W-:Y:S01]  /*da20*/  IMAD.SHL.U32 R55, R10.reuse, 0x80, RZ ;  /* 0x000000800a377824 */ /* 0x040fe200078e00ff */
[----:B------:R-:W-:Y:S01]  /*da30*/  SHF.L.U64.HI R52, R10, 0x7, R3 ;  /* 0x000000070a347819 */ /* 0x000fe20000010203 */
[----:B------:R-:W-:Y:S06]  /*da40*/  @!P0 BRA `(.L_x_1275) ;  /* 0x0000002400ac8947 */ /* 0x000fec0003800000 */
[----:B------:R-:W0:Y:S01]  /*da50*/  LDC R0, c[0x0][0x428] ;  /* 0x00010a00ff007b82 */ /* 0x000e220000000800 */
[----:B------:R-:W-:Y:S01]  /*da60*/  ISETP.GE.AND P0, PT, R230, R57, PT ;  /* 0x00000039e600720c */ /* 0x000fe20003f06270 */
[----:B------:R-:W-:Y:S01]  /*da70*/  BSSY B1, `(.L_x_1276) ;  /* 0x000002a000017945 */ /* 0x000fe20003800000 */
[----:B------:R-:W-:Y:S01]  /*da80*/  IMAD.MOV.U32 R10, RZ, RZ, R44 ;  /* 0x000000ffff0a7224 */ /* 0x000fe200078e002c */
[----:B------:R-:W-:Y:S01]  /*da90*/  CS2R R28, SRZ ;  /* 0x00000000001c7805 */ /* 0x000fe2000001ff00 */
[----:B------:R-:W-:Y:S01]  /*daa0*/  IMAD.MOV.U32 R11, RZ, RZ, R47 ;  /* 0x000000ffff0b7224 */ /* 0x000fe200078e002f */
[----:B------:R-:W-:Y:S01]  /*dab0*/  CS2R R36, SRZ ;  /* 0x0000000000247805 */ /* 0x000fe2000001ff00 */
[----:B------:R-:W-:Y:S01]  /*dac0*/  IMAD.MOV.U32 R12, RZ, RZ, R124 ;  /* 0x000000ffff0c7224 */ /* 0x000fe200078e007c */
[----:B------:R-:W-:Y:S01]  /*dad0*/  CS2R R32, SRZ ;  /* 0x0000000000207805 */ /* 0x000fe2000001ff00 */
[----:B------:R-:W-:Y:S01]  /*dae0*/  IMAD.MOV.U32 R13, RZ, RZ, R49 ;  /* 0x000000ffff0d7224 */ /* 0x000fe200078e0031 */
[----:B------:R-:W-:-:S02]  /*daf0*/  CS2R R38, SRZ ;  /* 0x0000000000267805 */ /* 0x000fc4000001ff00 */
[----:B------:R-:W-:Y:S02]  /*db00*/  CS2R R30, SRZ ;  /* 0x00000000001e7805 */ /* 0x000fe4000001ff00 */
[----:B------:R-:W-:Y:S02]  /*db10*/  CS2R R34, SRZ ;  /* 0x0000000000227805 */ /* 0x000fe4000001ff00 */
[----:B0-----:R-:W-:Y:S01]  /*db20*/  ISETP.NE.AND P2, PT, R0, 0x1, PT ;  /* 0x000000010000780c */ /* 0x001fe20003f45270 */
[----:B------:R-:W-:Y:S02]  /*db30*/  IMAD R0, R20, 0x80, R230 ;  /* 0x0000008014007824 */ /* 0x000fe400078e02e6 */
[----:B------:R-:W-:Y:S02]  /*db40*/  VIADD R20, R230, 0x40 ;  /* 0x00000040e6147836 */ /* 0x000fe40000000000 */
[----:B------:R-:W-:-:S03]  /*db50*/  IMAD R3, R60, 0x40, R0 ;  /* 0x000000403c037824 */ /* 0x000fc600078e0200 */
[----:B------:R-:W-:Y:S02]  /*db60*/  ISETP.GE.AND P1, PT, R20, R57, PT ;  /* 0x000000391400720c */ /* 0x000fe40003f26270 */
[----:B------:R-:W-:-:S03]  /*db70*/  CS2R R20, SRZ ;  /* 0x0000000000147805 */ /* 0x000fc6000001ff00 */
[----:B------:R-:W0:Y:S08]  /*db80*/  @P2 LDC R8, c[0x0][0x42c] ;  /* 0x00010b00ff082b82 */ /* 0x000e300000000800 */
[----:B------:R-:W1:Y:S01]  /*db90*/  @P2 LDC R9, c[0x0][0x430] ;  /* 0x00010c00ff092b82 */ /* 0x000e620000000800 */
[----:B0-----:R-:W-:-:S05]  /*dba0*/  @P2 IMAD.HI.U32 R0, R3, R8, RZ ;  /* 0x0000000803002227 */ /* 0x001fca00078e00ff */
[----:B-1----:R-:W-:Y:S02]  /*dbb0*/  @P2 SHF.R.U32.HI R3, RZ, R9, R0 ;  /* 0x00000009ff032219 */ /* 0x002fe40000011600 */
[----:B------:R-:W-:Y:S02]  /*dbc0*/  CS2R R8, SRZ ;  /* 0x0000000000087805 */ /* 0x000fe4000001ff00 */
[----:B------:R-:W-:Y:S01]  /*dbd0*/  SHF.R.S32.HI R43, RZ, 0x1f, R3 ;  /* 0x0000001fff2b7819 */ /* 0x000fe20000011403 */
[----:B------:R-:W-:Y:S06]  /*dbe0*/  @P0 BRA `(.L_x_1277) ;  /* 0x0000000000480947 */ /* 0x000fec0003800000 */
[----:B------:R-:W-:Y:S01]  /*dbf0*/  ULDC.64 UR6, c[0x0][0x3c8] ;  /* 0x0000f20000067ab9 */ /* 0x000fe20000000a00 */
[----:B------:R-:W-:Y:S01]  /*dc00*/  ULDC UR4, c[0x0][0x3d4] ;  /* 0x0000f50000047ab9 */ /* 0x000fe20000000800 */
[----:B------:R-:W-:Y:S01]  /*dc10*/  IADD3 R14, P4, P5, R42, UR6, R53 ;  /* 0x000000062a0e7c10 */ /* 0x000fe2000fd9e035 */
[----:B------:R-:W-:Y:S01]  /*dc20*/  ULDC.64 UR8, c[0x0][0x3e0] ;  /* 0x0000f80000087ab9 */ /* 0x000fe20000000a00 */
[----:B------:R-:W-:Y:S02]  /*dc30*/  ISETP.GE.AND P3, PT, R228, UR4, PT ;  /* 0x00000004e4007c0c */ /* 0x000fe4000bf66270 */
[----:B------:R-:W-:Y:S02]  /*dc40*/  CS2R R38, SRZ ;  /* 0x0000000000267805 */ /* 0x000fe4000001ff00 */
[----:B------:R-:W-:Y:S02]  /*dc50*/  ISETP.GE.AND P2, PT, R235, UR4, PT ;  /* 0x00000004eb007c0c */ /* 0x000fe4000bf46270 */
[----:B------:R-:W-:-:S02]  /*dc60*/  CS2R R34, SRZ ;  /* 0x0000000000227805 */ /* 0x000fc4000001ff00 */
[----:B------:R-:W-:Y:S02]  /*dc70*/  IADD3.X R15, R46, UR7, R51, P4, P5 ;  /* 0x000000072e0f7c10 */ /* 0x000fe4000a7ea433 */
[----:B------:R-:W-:Y:S02]  /*dc80*/  CS2R R36, SRZ ;  /* 0x0000000000247805 */ /* 0x000fe4000001ff00 */
[----:B------:R-:W-:Y:S02]  /*dc90*/  IADD3 R40, P4, P5, R48, UR8, R55 ;  /* 0x0000000830287c10 */ /* 0x000fe4000fd9e037 */
[----:B------:R-:W-:Y:S01]  /*dca0*/  CS2R R32, SRZ ;  /* 0x0000000000207805 */ /* 0x000fe2000001ff00 */
[----:B------:R-:W-:Y:S01]  /*dcb0*/  ULDC.64 UR10, c[0x0][0x208] ;  /* 0x00008200000a7ab9 */ /* 0x000fe20000000a00 */
[----:B------:R-:W-:Y:S01]  /*dcc0*/  IADD3.X R41, R50, UR9, R52, P4, P5 ;  /* 0x0000000932297c10 */ /* 0x000fe2000a7ea434 */
[----:B------:R0:W5:Y:S04]  /*dcd0*/  @!P3 LDG.E.64 R38, desc[UR10][R14.64] ;  /* 0x0000000a0e26b981 */ /* 0x000168000c1e1b00 */
[----:B------:R0:W5:Y:S04]  /*dce0*/  @!P2 LDG.E.64 R34, desc[UR10][R14.64+0x20] ;  /* 0x0000200a0e22a981 */ /* 0x000168000c1e1b00 */
[----:B------:R0:W5:Y:S04]  /*dcf0*/  @!P3 LDG.E.64 R36, desc[UR10][R40.64] ;  /* 0x0000000a2824b981 */ /* 0x000168000c1e1b00 */
[----:B------:R0:W5:Y:S02]  /*dd00*/  @!P2 LDG.E.64 R32, desc[UR10][R40.64+0x20] ;  /* 0x0000200a2820a981 */ /* 0x000164000c1e1b00 */
.L_x_1277:
[----:B------:R-:W-:Y:S05]  /*dd10*/  BSYNC B1 ;  /* 0x0000000000017941 */ /* 0x000fea0003800000 */
.L_x_1276:
[----:B------:R-:W-:Y:S04]  /*dd20*/  BSSY B1, `(.L_x_1278) ;  /* 0x0000018000017945 */ /* 0x000fe80003800000 */
[----:B------:R-:W-:Y:S05]  /*dd30*/  @P1 BRA `(.L_x_1279) ;  /* 0x0000000000581947 */ /* 0x000fea0003800000 */
[----:B0-----:R-:W-:Y:S01]  /*dd40*/  IADD3 R40, P4, P5, R48, R58, R55 ;  /* 0x0000003a30287210 */ /* 0x001fe20007d9e037 */
[----:B------:R-:W-:Y:S01]  /*dd50*/  ULDC UR4, c[0x0][0x3d4] ;  /* 0x0000f50000047ab9 */ /* 0x000fe20000000800 */
[----:B------:R-:W-:Y:S01]  /*dd60*/  IADD3 R14, P2, P3, R42, R56, R53 ;  /* 0x000000382a0e7210 */ /* 0x000fe20007b5e035 */
[----:B------:R-:W-:Y:S01]  /*dd70*/  ULDC.64 UR6, c[0x0][0x3c8] ;  /* 0x0000f20000067ab9 */ /* 0x000fe20000000a00 */
[----:B------:R-:W-:Y:S01]  /*dd80*/  IADD3.X R0, R50, R59, R52, P4, P5 ;  /* 0x0000003b32007210 */ /* 0x000fe200027ea434 */
[----:B------:R-:W-:Y:S01]  /*dd90*/  ULDC.64 UR8, c[0x0][0x3e0] ;  /* 0x0000f80000087ab9 */ /* 0x000fe20000000a00 */
[----:B------:R-:W-:Y:S02]  /*dda0*/  ISETP.GE.AND P4, PT, R228, UR4, PT ;  /* 0x00000004e4007c0c */ /* 0x000fe4000bf86270 */
[----:B------:R-:W-:Y:S02]  /*ddb0*/  CS2R R30, SRZ ;  /* 0x00000000001e7805 */ /* 0x000fe4000001ff00 */
[----:B------:R-:W-:-:S02]  /*ddc0*/  ISETP.GE.AND P5, PT, R235, UR4, PT ;  /* 0x00000004eb007c0c */ /* 0x000fc4000bfa6270 */
[----:B------:R-:W-:Y:S02]  /*ddd0*/  CS2R R20, SRZ ;  /* 0x0000000000147805 */ /* 0x000fe4000001ff00 */
[----:B------:R-:W-:Y:S02]  /*dde0*/  IADD3.X R8, R46, R54, R51, P2, P3 ;  /* 0x000000362e087210 */ /* 0x000fe400017e6433 */
[----:B------:R-:W-:Y:S02]  /*ddf0*/  CS2R R28, SRZ ;  /* 0x00000000001c7805 */ /* 0x000fe4000001ff00 */
[----:B------:R-:W-:Y:S01]  /*de00*/  IADD3 R14, P2, R14, UR6, RZ ;  /* 0x000000060e0e7c10 */ /* 0x000fe2000ff5e0ff */
[----:B------:R-:W-:Y:S01]  /*de10*/  ULDC.64 UR10, c[0x0][0x208] ;  /* 0x00008200000a7ab9 */ /* 0x000fe20000000a00 */
[----:B------:R-:W-:Y:S02]  /*de20*/  IADD3 R40, P3, R40, UR8, RZ ;  /* 0x0000000828287c10 */ /* 0x000fe4000ff7e0ff */
[----:B------:R-:W-:-:S02]  /*de30*/  IADD3.X R15, R8, UR7, RZ, P2, !PT ;  /* 0x00000007080f7c10 */ /* 0x000fc400097fe4ff */
[----:B------:R-:W-:Y:S02]  /*de40*/  CS2R R8, SRZ ;  /* 0x0000000000087805 */ /* 0x000fe4000001ff00 */
[----:B------:R-:W-:Y:S01]  /*de50*/  IADD3.X R41, R0, UR9, RZ, P3, !PT ;  /* 0x0000000900297c10 */ /* 0x000fe20009ffe4ff */
[----:B------:R1:W5:Y:S04]  /*de60*/  @!P4 LDG.E.64 R30, desc[UR10][R14.64] ;  /* 0x0000000a0e1ec981 */ /* 0x000368000c1e1b00 */
[----:B------:R1:W5:Y:S04]  /*de70*/  @!P5 LDG.E.64 R20, desc[UR10][R14.64+0x20] ;  /* 0x0000200a0e14d981 */ /* 0x000368000c1e1b00 */
[----:B------:R1:W5:Y:S04]  /*de80*/  @!P4 LDG.E.64 R28, desc[UR10][R40.64] ;  /* 0x0000000a281cc981 */ /* 0x000368000c1e1b00 */
[----:B------:R1:W5:Y:S02]  /*de90*/  @!P5 LDG.E.64 R8, desc[UR10][R40.64+0x20] ;  /* 0x0000200a2808d981 */ /* 0x000364000c1e1b00 */
.L_x_1279:
[----:B------:R-:W-:Y:S05]  /*dea0*/  BSYNC B1 ;  /* 0x0000000000017941 */ /* 0x000fea0003800000 */
.L_x_1278:
[-C--:B------:R-:W-:Y:S01]  /*deb0*/  IMAD R0, R43, R6.reuse, RZ ;  /* 0x000000062b007224 */ /* 0x080fe200078e02ff */
[----:B------:R-:W-:Y:S01]  /*dec0*/  ULDC.64 UR4, c[0x0][0x3c8] ;  /* 0x0000f20000047ab9 */ /* 0x000fe20000000a00 */
[----:B------:R-:W-:Y:S01]  /*ded0*/  IMAD.WIDE.U32 R10, R3, R6, R10 ;  /* 0x00000006030a7225 */ /* 0x000fe200078e000a */
[----:B------:R-:W-:-:S03]  /*dee0*/  ULDC.64 UR6, c[0x0][0x3e0] ;  /* 0x0000f80000067ab9 */ /* 0x000fc60000000a00 */
[----:B------:R-:W-:-:S04]  /*def0*/  IMAD.WIDE.U32 R12, R3, R4, R12 ;  /* 0x00000004030c7225 */ /* 0x000fc800078e000c */
[----:B------:R-:W-:Y:S01]  /*df00*/  IMAD R6, R43, R4, RZ ;  /* 0x000000042b067224 */ /* 0x000fe200078e02ff */
[----:B------:R-:W-:Y:S01]  /*df10*/  IADD3 R4, P2, R10, UR4, RZ ;  /* 0x000000040a047c10 */ /* 0x000fe2000ff5e0ff */
[C---:B------:R-:W-:Y:S01]  /*df20*/  IMAD R7, R3.reuse, R7, R0 ;  /* 0x0000000703077224 */ /* 0x040fe200078e0200 */
[----:B------:R-:W-:Y:S01]  /*df30*/  IADD3 R0, P3, R12, UR6, RZ ;  /* 0x000000060c007c10 */ /* 0x000fe2000ff7e0ff */
[----:B------:R-:W-:Y:S01]  /*df40*/  IMAD R3, R3, R5, R6 ;  /* 0x0000000503037224 */ /* 0x000fe200078e0206 */
[----:B------:R-:W-:Y:S02]  /*df50*/  UMOV UR4, 0xffffffff ;  /* 0xffffffff00047882 */ /* 0x000fe40000000000 */
[----:B------:R-:W-:Y:S02]  /*df60*/  IADD3.X R5, R11, UR5, R7, P2, !PT ;  /* 0x000000050b057c10 */ /* 0x000fe400097fe407 */
[----:B------:R-:W-:Y:S01]  /*df70*/  IADD3.X R3, R13, UR7, R3, P3, !PT ;  /* 0x000000070d037c10 */ /* 0x000fe20009ffe403 */
[----:B------:R-:W-:Y:S06]  /*df80*/  BRA.DIV UR4, `(.L_x_1280) ;  /* 0x0000025204a07947 */ /* 0x000fec000b800000 */
.L_x_1553:
[----:B------:R-:W-:-:S03]  /*df90*/  UMOV UR4, 0xffffffff ;  /* 0xffffffff00047882 */ /* 0x000fc60000000000 */
[----:B------:R-:W-:Y:S05]  /*dfa0*/  BRA.DIV UR4, `(.L_x_1281) ;  /* 0x0000025204c07947 */ /* 0x000fea000b800000 */
.L_x_1556:
[----:B------:R-:W-:-:S03]  /*dfb0*/  UMOV UR4, 0xffffffff ;  /* 0xffffffff00047882 */ /* 0x000fc60000000000 */
[----:B------:R-:W-:Y:S05]  /*dfc0*/  BRA.DIV UR4, `(.L_x_1282) ;  /* 0x0000025204e07947 */ /* 0x000fea000b800000 */
.L_x_1559:
[----:B------:R-:W-:-:S03]  /*dfd0*/  UMOV UR4, 0xffffffff ;  /* 0xffffffff00047882 */ /* 0x000fc60000000000 */
[----:B------:R-:W-:Y:S05]  /*dfe0*/  BRA.DIV UR4, `(.L_x_1283) ;  /* 0x0000025604007947 */ /* 0x000fea000b800000 */
.L_x_1562:
[----:B------:R-:W-:-:S03]  /*dff0*/  UMOV UR4, 0xffffffff ;  /* 0xffffffff00047882 */ /* 0x000fc60000000000 */
[----:B------:R-:W-:Y:S05]  /*e000*/  BRA.DIV UR4, `(.L_x_1284) ;  /* 0x0000025604207947 */ /* 0x000fea000b800000 */
.L_x_1565:
[----:B------:R-:W-:-:S03]  /*e010*/  UMOV UR4, 0xffffffff ;  /* 0xffffffff00047882 */ /* 0x000fc60000000000 */
[----:B------:R-:W-:Y:S05]  /*e020*/  BRA.DIV UR4, `(.L_x_1285) ;  /* 0x0000025604407947 */ /* 0x000fea000b800000 */
.L_x_1568:
[----:B------:R-:W-:-:S03]  /*e030*/  UMOV UR4, 0xffffffff ;  /* 0xffffffff00047882 */ /* 0x000fc60000000000 */
[----:B------:R-:W-:Y:S05]  /*e040*/  BRA.DIV UR4, `(.L_x_1286) ;  /* 0x0000025604607947 */ /* 0x000fea000b800000 */
.L_x_1571:
[----:B------:R-:W-:-:S03]  /*e050*/  UMOV UR4, 0xffffffff ;  /* 0xffffffff00047882 */ /* 0x000fc60000000000 */
[----:B------:R-:W-:Y:S05]  /*e060*/  BRA.DIV UR4, `(.L_x_1287) ;  /* 0x0000025604807947 */ /* 0x000fea000b800000 */
.L_x_1574:
[----:B------:R-:W2:Y:S04]  /*e070*/  LDL R0, [R1+0x90] ;  /* 0x0000900001007983 */ /* 0x000ea80000100800 */
[----:B------:R-:W3:Y:S01]  /*e080*/  LDL R4, [R1+0x70] ;  /* 0x0000700001047983 */ /* 0x000ee20000100800 */
[----:B------:R-:W-:Y:S01]  /*e090*/  BSSY B1, `(.L_x_1288) ;  /* 0x0000012000017945 */ /* 0x000fe20003800000 */
[----:B------:R-:W-:Y:S02]  /*e0a0*/  LOP3.LUT P3, RZ, R232, 0x4, RZ, 0xc0, !PT ;  /* 0x00000004e8ff7812 */ /* 0x000fe4000786c0ff */
[----:B--2---:R-:W-:Y:S01]  /*e0b0*/  R2UR UR5, R0 ;  /* 0x00000000000572ca */ /* 0x004fe200000e0000 */
[----:B------:R-:W-:-:S05]  /*e0c0*/  IMAD.SHL.U32 R0, R232, 0x80, RZ ;  /* 0x00000080e8007824 */ /* 0x000fca00078e00ff */
[----:B------:R-:W-:-:S04]  /*e0d0*/  LOP3.LUT R3, R0, 0x380, RZ, 0xc0, !PT ;  /* 0x0000038000037812 */ /* 0x000fc800078ec0ff */
[----:B------:R-:W-:Y:S02]  /*e0e0*/  LOP3.LUT R0, R3, 0x30, R22, 0xf8, !PT ;  /* 0x0000003003007812 */ /* 0x000fe400078ef816 */
[----:B------:R-:W-:Y:S01]  /*e0f0*/  SHF.R.U32.HI R3, RZ, 0x3, R3 ;  /* 0x00000003ff037819 */ /* 0x000fe20000011603 */
[----:B------:R-:W-:-:S03]  /*e100*/  ULEA.HI UR4, UR5, UR5, URZ, 0x1 ;  /* 0x0000000505047291 */ /* 0x000fc6000f8f083f */
[----:B------:R-:W-:Y:S01]  /*e110*/  LOP3.LUT R3, R0, R3, RZ, 0x3c, !PT ;  /* 0x0000000300037212 */ /* 0x000fe200078e3cff */
[----:B------:R-:W-:-:S03]  /*e120*/  ULOP3.LUT UR4, UR4, 0xfffffffe, URZ, 0xc0, !UPT ;  /* 0xfffffffe04047892 */ /* 0x000fc6000f8ec03f */
[----:B---3--:R-:W-:Y:S01]  /*e130*/  IADD3 R3, R18, R3, R4 ;  /* 0x0000000312037210 */ /* 0x008fe20007ffe004 */
[----:B------:R-:W-:-:S04]  /*e140*/  UIADD3 UR4, UR5, -UR4, URZ ;  /* 0x8000000405047290 */ /* 0x000fc8000fffe03f */
[C---:B------:R-:W-:Y:S02]  /*e150*/  VIADD R4, R3.reuse, 0x1c400 ;  /* 0x0001c40003047836 */ /* 0x040fe40000000000 */
[----:B------:R-:W-:Y:S02]  /*e160*/  IMAD.U32 R5, RZ, RZ, UR4 ;  /* 0x00000004ff057e24 */ /* 0x000fe4000f8e00ff */
[----:B------:R-:W-:-:S03]  /*e170*/  VIADD R0, R3, 0x1c440 ;  /* 0x0001c44003007836 */ /* 0x000fc60000000000 */
[----:B------:R-:W-:-:S04]  /*e180*/  SHF.L.U32 R5, R5, 0x1f, RZ ;  /* 0x0000001f05057819 */ /* 0x000fc800000006ff */
[----:B------:R-:W2:Y:S02]  /*e190*/  SYNCS.PHASECHK.TRANS64.TRYWAIT P2, [R18+URZ+0x2e800], R5 ;  /* 0x02e80005120075a7 */ /* 0x000ea4000804017f */
[----:B--2---:R-:W-:Y:S05]  /*e1a0*/  @!P2 BRA `(.L_x_1289) ;  /* 0x000002540058a947 */ /* 0x004fea0003800000 */
.L_x_1575:
[----:B------:R-:W-:Y:S05]  /*e1b0*/  BSYNC B1 ;  /* 0x0000000000017941 */ /* 0x000fea0003800000 */
.L_x_1288:
[----:B------:R-:W-:Y:S01]  /*e1c0*/  BSSY B1, `(.L_x_1290) ;  /* 0x00000fa000017945 */ /* 0x000fe20003800000 */
[----:B------:R-:W-:-:S03]  /*e1d0*/  @P3 VIADD R0, R4, 0xffffffc0 ;  /* 0xffffffc004003836 */ /* 0x000fc60000000000 */
[----:B------:R-:W-:Y:S05]  /*e1e0*/  @P0 BRA `(.L_x_1291) ;  /* 0x0000000c00dc0947 */ /* 0x000fea0003800000 */
[----:B------:R-:W3:Y:S01]  /*e1f0*/  LDC R4, c[0x0][0x3d4] ;  /* 0x0000f500ff047b82 */ /* 0x000ee20000000800 */
[----:B------:R-:W-:Y:S01]  /*e200*/  BSSY B2, `(.L_x_1292) ;  /* 0x000007a000027945 */ /* 0x000fe20003800000 */
[-C--:B---3--:R-:W-:Y:S02]  /*e210*/  ISETP.GE.AND P0, PT, R228, R4.reuse, PT ;  /* 0x00000004e400720c */ /* 0x088fe40003f06270 */
[----:B------:R-:W-:-:S11]  /*e220*/  ISETP.GE.AND P2, PT, R235, R4, PT ;  /* 0x00000004eb00720c */ /* 0x000fd60003f46270 */
[----:B------:R-:W-:Y:S05]  /*e230*/  @P0 BRA `(.L_x_1293) ;  /* 0x0000000400d80947 */ /* 0x000fea0003800000 */
[----:B--2---:R-:W2:Y:S01]  /*e240*/  LDS.128 R4, [R3+0x1c400] ;  /* 0x01c4000003047984 */ /* 0x004ea20000000c00 */
[----:B-----5:R-:W-:Y:S02]  /*e250*/  SHF.R.U32.HI R10, RZ, 0x8, R38 ;  /* 0x00000008ff0a7819 */ /* 0x020fe40000011626 */
[----:B------:R-:W-:Y:S02]  /*e260*/  SHF.R.U32.HI R12, RZ, 0x8, R39 ;  /* 0x00000008ff0c7819 */ /* 0x000fe40000011627 */
[----:B------:R-:W-:Y:S02]  /*e270*/  LOP3.LUT R11, R38, 0xff, RZ, 0xc0, !PT ;  /* 0x000000ff260b7812 */ /* 0x000fe400078ec0ff */
[----:B------:R-:W-:Y:S02]  /*e280*/  LOP3.LUT R13, R39, 0xff, RZ, 0xc0, !PT ;  /* 0x000000ff270d7812 */ /* 0x000fe400078ec0ff */
[----:B------:R-:W-:Y:S02]  /*e290*/  LOP3.LUT R10, R10, 0xff, RZ, 0xc0, !PT ;  /* 0x000000ff0a0a7812 */ /* 0x000fe400078ec0ff */
[----:B------:R-:W-:-:S02]  /*e2a0*/  LOP3.LUT R12, R12, 0xff, RZ, 0xc0, !PT ;  /* 0x000000ff0c0c7812 */ /* 0x000fc400078ec0ff */
[----:B01----:R-:W-:Y:S02]  /*e2b0*/  SHF.R.U32.HI R14, RZ, 0x8, R37 ;  /* 0x00000008ff0e7819 */ /* 0x003fe40000011625 */
[----:B------:R-:W-:Y:S02]  /*e2c0*/  PRMT R11, R10, 0x7604, R11 ;  /* 0x000076040a0b7816 */ /* 0x000fe4000000000b */
[----:B------:R-:W-:Y:S02]  /*e2d0*/  PRMT R12, R12, 0x7604, R13 ;  /* 0x000076040c0c7816 */ /* 0x000fe4000000000d */
[----:B------:R-:W-:Y:S02]  /*e2e0*/  SHF.R.U32.HI R13, RZ, 0x10, R39 ;  /* 0x00000010ff0d7819 */ /* 0x000fe40000011627 */
[----:B------:R-:W-:Y:S02]  /*e2f0*/  SHF.R.U32.HI R10, RZ, 0x8, R36 ;  /* 0x00000008ff0a7819 */ /* 0x000fe40000011624 */
[----:B------:R-:W-:Y:S01]  /*e300*/  LOP3.LUT R41, R37, 0xff, RZ, 0xc0, !PT ;  /* 0x000000ff25297812 */ /* 0x000fe200078ec0ff */
[----:B------:R-:W-:Y:S01]  /*e310*/  IMAD.U32 R13, R13, 0x10000, RZ ;  /* 0x000100000d0d7824 */ /* 0x000fe200078e00ff */
[----:B------:R-:W-:-:S02]  /*e320*/  LOP3.LUT R14, R14, 0xff, RZ, 0xc0, !PT ;  /* 0x000000ff0e0e7812 */ /* 0x000fc400078ec0ff */
[----:B------:R-:W-:Y:S02]  /*e330*/  SHF.R.U32.HI R40, RZ, 0x10, R37 ;  /* 0x00000010ff287819 */ /* 0x000fe40000011625 */
[----:B------:R-:W-:Y:S02]  /*e340*/  LOP3.LUT R15, R36, 0xff, RZ, 0xc0, !PT ;  /* 0x000000ff240f7812 */ /* 0x000fe400078ec0ff */
[----:B------:R-:W-:Y:S02]  /*e350*/  LOP3.LUT R10, R10, 0xff, RZ, 0xc0, !PT ;  /* 0x000000ff0a0a7812 */ /* 0x000fe400078ec0ff */
[----:B------:R-:W-:Y:S01]  /*e360*/  PRMT R14, R14, 0x7604, R41 ;  /* 0x000076040e0e7816 */ /* 0x000fe20000000029 */
[----:B------:R-:W-:Y:S01]  /*e370*/  IMAD.U32 R41, R40, 0x10000, RZ ;  /* 0x0001000028297824 */ /* 0x000fe200078e00ff */
[----:B------:R-:W-:Y:S02]  /*e380*/  PRMT R15, R10, 0x7604, R15 ;  /* 0x000076040a0f7816 */ /* 0x000fe4000000000f */
[----:B------:R-:W-:-:S02]  /*e390*/  LOP3.LUT R11, R11, 0xff0000, R38, 0xf8, !PT ;  /* 0x00ff00000b0b7812 */ /* 0x000fc400078ef826 */
[----:B------:R-:W-:Y:S02]  /*e3a0*/  LOP3.LUT R13, R12, 0xff0000, R13, 0xf8, !PT ;  /* 0x00ff00000c0d7812 */ /* 0x000fe400078ef80d */
[----:B------:R-:W-:Y:S02]  /*e3b0*/  LOP3.LUT R43, R14, 0xff0000, R41, 0xf8, !PT ;  /* 0x00ff00000e2b7812 */ /* 0x000fe400078ef829 */
[----:B------:R-:W-:Y:S02]  /*e3c0*/  LOP3.LUT R41, R15, 0xff0000, R36, 0xf8, !PT ;  /* 0x00ff00000f297812 */ /* 0x000fe400078ef824 */
[----:B------:R-:W-:Y:S02]  /*e3d0*/  LOP3.LUT R15, R11, 0xff000000, R38, 0xf8, !PT ;  /* 0xff0000000b0f7812 */ /* 0x000fe400078ef826 */
[----:B------:R-:W-:Y:S02]  /*e3e0*/  LOP3.LUT R43, R43, 0xff000000, R37, 0xf8, !PT ;  /* 0xff0000002b2b7812 */ /* 0x000fe400078ef825 */
[----:B------:R-:W-:-:S02]  /*e3f0*/  LOP3.LUT R38, R13, 0xff000000, R39, 0xf8, !PT ;  /* 0xff0000000d267812 */ /* 0x000fc400078ef827 */
[----:B--2---:R-:W-:Y:S02]  /*e400*/  F2FP.F16.E4M3.UNPACK_B R10, R6.H1 ;  /* 0x00000006ff0a723e */ /* 0x004fe400030006ff */
[----:B------:R-:W-:Y:S02]  /*e410*/  LOP3.LUT R41, R41, 0xff000000, R36, 0xf8, !PT ;  /* 0xff00000029297812 */ /* 0x000fe400078ef824 */
[----:B------:R-:W-:Y:S01]  /*e420*/  F2FP.F16.E4M3.UNPACK_B R39, R43 ;  /* 0x0000002bff27723e */ /* 0x000fe200020006ff */
[--C-:B------:R-:W-:Y:S01]  /*e430*/  HADD2.F32 R13, -RZ, R10.reuse.H0_H0 ;  /* 0x2000000aff0d7230 */ /* 0x100fe20000004100 */
[----:B------:R-:W-:Y:S01]  /*e440*/  F2FP.F16.E4M3.UNPACK_B R36, R38 ;  /* 0x00000026ff24723e */ /* 0x000fe200020006ff */
[----:B------:R-:W-:Y:S01]  /*e450*/  HADD2.F32 R10, -RZ, R10.H1_H1 ;  /* 0x3000000aff0a7230 */ /* 0x000fe20000004100 */
[----:B------:R-:W-:Y:S01]  /*e460*/  F2FP.F16.E4M3.UNPACK_B R12, R6 ;  /* 0x00000006ff0c723e */ /* 0x000fe200020006ff */
[--C-:B------:R-:W-:Y:S01]  /*e470*/  HADD2.F32 R40, -RZ, R39.reuse.H1_H1 ;  /* 0x30000027ff287230 */ /* 0x100fe20000004100 */
[----:B------:R-:W-:Y:S01]  /*e480*/  F2FP.F16.E4M3.UNPACK_B R11, R5.H1 ;  /* 0x00000005ff0b723e */ /* 0x000fe200030006ff */
[----:B------:R-:W-:Y:S01]  /*e490*/  HADD2.F32 R37, -RZ, R36.H1_H1 ;  /* 0x30000024ff257230 */ /* 0x000fe20000004100 */
[----:B------:R-:W-:Y:S01]  /*e4a0*/  F2FP.F16.E4M3.UNPACK_B R14, R7 ;  /* 0x00000007ff0e723e */ /* 0x000fe200020006ff */
[----:B------:R-:W-:-:S02]  /*e4b0*/  HADD2.F32 R39, -RZ, R39.H0_H0 ;  /* 0x20000027ff277230 */ /* 0x000fc40000004100 */
[CC--:B------:R-:W-:Y:S01]  /*e4c0*/  FMUL.FTZ R42, R10.reuse, R40.reuse ;  /* 0x000000280a2a7220 */ /* 0x0c0fe20000410000 */
[----:B------:R-:W-:Y:S02]  /*e4d0*/  HADD2.F32 R36, -RZ, R36.H0_H0 ;  /* 0x20000024ff247230 */ /* 0x000fe40000004100 */
[----:B------:R-:W-:Y:S01]  /*e4e0*/  FMUL.FTZ R45, R10, R37 ;  /* 0x000000250a2d7220 */ /* 0x000fe20000410000 */
[----:B------:R-:W-:Y:S01]  /*e4f0*/  F2FP.F16.E4M3.UNPACK_B R10, R5 ;  /* 0x00000005ff0a723e */ /* 0x000fe200020006ff */
[--C-:B------:R-:W-:Y:S02]  /*e500*/  HADD2.F32 R5, -RZ, R12.reuse.H1_H1 ;  /* 0x3000000cff057230 */ /* 0x100fe40000004100 */
[C---:B------:R-:W-:Y:S01]  /*e510*/  FFMA.FTZ R44, R13.reuse, R37, -R42 ;  /* 0x000000250d2c7223 */ /* 0x040fe2000001082a */
[----:B------:R-:W-:Y:S01]  /*e520*/  FFMA.FTZ R47, R13, R40, R45 ;  /* 0x000000280d2f7223 */ /* 0x000fe2000001002d */
[----:B------:R-:W-:Y:S01]  /*e530*/  HADD2.F32 R12, -RZ, R12.H0_H0 ;  /* 0x2000000cff0c7230 */ /* 0x000fe20000004100 */
[----:B------:R-:W-:Y:S01]  /*e540*/  F2FP.F16.E4M3.UNPACK_B R43, R43.H1 ;  /* 0x0000002bff2b723e */ /* 0x000fe200030006ff */
[C---:B------:R-:W-:Y:S01]  /*e550*/  FMUL.FTZ R13, R5.reuse, R39 ;  /* 0x00000027050d7220 */ /* 0x040fe20000410000 */
[----:B------:R-:W-:Y:S01]  /*e560*/  F2FP.F16.E4M3.UNPACK_B R38, R38.H1 ;  /* 0x00000026ff26723e */ /* 0x000fe200030006ff */
[-C--:B------:R-:W-:Y:S01]  /*e570*/  FMUL.FTZ R42, R5, R36.reuse ;  /* 0x00000024052a7220 */ /* 0x080fe20000410000 */
[----:B------:R-:W-:Y:S01]  /*e580*/  F2FP.F16.E4M3.UNPACK_B R7, R7.H1 ;  /* 0x00000007ff07723e */ /* 0x000fe200030006ff */
[----:B------:R-:W-:Y:S01]  /*e590*/  FFMA.FTZ R40, R12, R36, -R13 ;  /* 0x000000240c287223 */ /* 0x000fe2000001080d */
[----:B------:R-:W-:-:S02]  /*e5a0*/  HADD2.F32 R5, -RZ, R14.H1_H1 ;  /* 0x3000000eff057230 */ /* 0x000fc40000004100 */
[----:B------:R-:W-:Y:S01]  /*e5b0*/  FFMA.FTZ R45, R12, R39, R42 ;  /* 0x000000270c2d7223 */ /* 0x000fe2000001002a */
[--C-:B------:R-:W-:Y:S01]  /*e5c0*/  HADD2.F32 R37, -RZ, R43.reuse.H0_H0 ;  /* 0x2000002bff257230 */ /* 0x100fe20000004100 */
[-C--:B------:R-:W-:Y:S01]  /*e5d0*/  F2FP.F16.E4M3.UNPACK_B R6, R4.reuse ;  /* 0x00000004ff06723e */ /* 0x080fe200020006ff */
[----:B------:R-:W-:Y:S01]  /*e5e0*/  HADD2.F32 R13, -RZ, R38.H0_H0 ;  /* 0x20000026ff0d7230 */ /* 0x000fe20000004100 */
[----:B------:R-:W-:Y:S01]  /*e5f0*/  F2FP.F16.E4M3.UNPACK_B R4, R4.H1 ;  /* 0x00000004ff04723e */ /* 0x000fe200030006ff */
[----:B------:R-:W-:Y:S02]  /*e600*/  HADD2.F32 R14, -RZ, R14.H0_H0 ;  /* 0x2000000eff0e7230 */ /* 0x000fe40000004100 */
[C---:B------:R-:W-:Y:S01]  /*e610*/  FMUL.FTZ R39, R5.reuse, R37 ;  /* 0x0000002505277220 */ /* 0x040fe20000410000 */
[----:B------:R-:W-:Y:S02]  /*e620*/  HADD2.F32 R43, -RZ, R43.H1_H1 ;  /* 0x3000002bff2b7230 */ /* 0x000fe40000004100 */
[----:B------:R-:W-:Y:S01]  /*e630*/  FMUL.FTZ R49, R5, R13 ;  /* 0x0000000d05317220 */ /* 0x000fe20000410000 */
[----:B------:R-:W-:-:S02]  /*e640*/  HADD2.F32 R12, -RZ, R7.H1_H1 ;  /* 0x30000007ff0c7230 */ /* 0x000fc40000004100 */
[C---:B------:R-:W-:Y:S01]  /*e650*/  FFMA.FTZ R42, R14.reuse, R13, -R39 ;  /* 0x0000000d0e2a7223 */ /* 0x040fe20000010827 */
[----:B------:R-:W-:Y:S02]  /*e660*/  HADD2.F32 R38, -RZ, R38.H1_H1 ;  /* 0x30000026ff267230 */ /* 0x000fe40000004100 */
[----:B------:R-:W-:Y:S01]  /*e670*/  FFMA.FTZ R49, R14, R37, R49 ;  /* 0x000000250e317223 */ /* 0x000fe20000010031 */
[----:B------:R-:W-:Y:S02]  /*e680*/  HADD2.F32 R5, -RZ, R7.H0_H0 ;  /* 0x20000007ff057230 */ /* 0x000fe40000004100 */
[C---:B------:R-:W-:Y:S01]  /*e690*/  FMUL.FTZ R36, R12.reuse, R43 ;  /* 0x0000002b0c247220 */ /* 0x040fe20000410000 */
[----:B------:R-:W-:Y:S01]  /*e6a0*/  F2FP.F16.E4M3.UNPACK_B R13, R41 ;  /* 0x00000029ff0d723e */ /* 0x000fe200020006ff */
[-C--:B------:R-:W-:Y:S01]  /*e6b0*/  FMUL.FTZ R14, R12, R38.reuse ;  /* 0x000000260c0e7220 */ /* 0x080fe20000410000 */
[----:B------:R-:W-:Y:S01]  /*e6c0*/  F2FP.F16.E4M3.UNPACK_B R12, R15 ;  /* 0x0000000fff0c723e */ /* 0x000fe200020006ff */
[----:B------:R-:W-:Y:S01]  /*e6d0*/  FFMA.FTZ R46, R5, R38, -R36 ;  /* 0x00000026052e7223 */ /* 0x000fe20000010824 */
[----:B------:R-:W-:-:S02]  /*e6e0*/  HADD2.F32 R7, -RZ, R4.H1_H1 ;  /* 0x30000004ff077230 */ /* 0x000fc40000004100 */
[----:B------:R-:W-:Y:S01]  /*e6f0*/  FFMA.FTZ R43, R5, R43, R14 ;  /* 0x0000002b052b7223 */ /* 0x000fe2000001000e */
[--C-:B------:R-:W-:Y:S01]  /*e700*/  HADD2.F32 R36, -RZ, R13.reuse.H1_H1 ;  /* 0x3000000dff247230 */ /* 0x100fe20000004100 */
[----:B------:R-:W-:Y:S01]  /*e710*/  F2FP.F16.E4M3.UNPACK_B R15, R15.H1 ;  /* 0x0000000fff0f723e */ /* 0x000fe200030006ff */
[----:B------:R-:W-:Y:S01]  /*e720*/  HADD2.F32 R14, -RZ, R12.H1_H1 ;  /* 0x3000000cff0e7230 */ /* 0x000fe20000004100 */
[----:B------:R-:W-:Y:S01]  /*e730*/  F2FP.F16.E4M3.UNPACK_B R41, R41.H1 ;  /* 0x00000029ff29723e */ /* 0x000fe200030006ff */
[----:B------:R-:W-:Y:S02]  /*e740*/  HADD2.F32 R5, -RZ, R4.H0_H0 ;  /* 0x20000004ff057230 */ /* 0x000fe40000004100 */
[----:B------:R-:W-:Y:S01]  /*e750*/  FMUL.FTZ R38, R7, R36 ;  /* 0x0000002407267220 */ /* 0x000fe20000410000 */
[----:B------:R-:W-:Y:S01]  /*e760*/  HADD2.F32 R37, -RZ, R13.H0_H0 ;  /* 0x2000000dff257230 */ /* 0x000fe20000004100 */
[----:B------:R-:W-:Y:S01]  /*e770*/  F2FP.SATFINITE.E4M3.F32.PACK_AB_MERGE_C R43, R43, R46, RZ ;  /* 0x0000002e2b2b723e */ /* 0x000fe200048070ff */
[----:B------:R-:W-:-:S02]  /*e780*/  HADD2.F32 R4, -RZ, R6.H1_H1 ;  /* 0x30000006ff047230 */ /* 0x000fc40000004100 */
[-C--:B------:R-:W-:Y:S01]  /*e790*/  FFMA.FTZ R38, R5, R14.reuse, -R38 ;  /* 0x0000000e05267223 */ /* 0x080fe20000010826 */
[----:B------:R-:W-:Y:S02]  /*e7a0*/  HADD2.F32 R13, -RZ, R12.H0_H0 ;  /* 0x2000000cff0d7230 */ /* 0x000fe40000004100 */
[----:B------:R-:W-:Y:S01]  /*e7b0*/  FMUL.FTZ R12, R7, R14 ;  /* 0x0000000e070c7220 */ /* 0x000fe20000410000 */
[----:B------:R-:W-:Y:S02]  /*e7c0*/  HADD2.F32 R6, -RZ, R6.H0_H0 ;  /* 0x20000006ff067230 */ /* 0x000fe40000004100 */
[C---:B------:R-:W-:Y:S01]  /*e7d0*/  FMUL.FTZ R7, R4.reuse, R37 ;  /* 0x0000002504077220 */ /* 0x040fe20000410000 */
[-C--:B------:R-:W-:Y:S01]  /*e7e0*/  FMUL.FTZ R4, R4, R13.reuse ;  /* 0x0000000d04047220 */ /* 0x080fe20000410000 */
[----:B------:R-:W-:Y:S02]  /*e7f0*/  FFMA.FTZ R39, R5, R36, R12 ;  /* 0x0000002405277223 */ /* 0x000fe4000001000c */
[----:B------:R-:W-:Y:S01]  /*e800*/  FFMA.FTZ R13, R6, R13, -R7 ;  /* 0x0000000d060d7223 */ /* 0x000fe20000010807 */
[----:B------:R-:W-:-:S02]  /*e810*/  HADD2.F32 R5, -RZ, R11.H1_H1 ;  /* 0x3000000bff057230 */ /* 0x000fc40000004100 */
[----:B------:R-:W-:Y:S01]  /*e820*/  FFMA.FTZ R14, R6, R37, R4 ;  /* 0x00000025060e7223 */ /* 0x000fe20000010004 */
[----:B------:R-:W-:Y:S02]  /*e830*/  HADD2.F32 R6, -RZ, R15.H1_H1 ;  /* 0x3000000fff067230 */ /* 0x000fe40000004100 */
[--C-:B------:R-:W-:Y:S02]  /*e840*/  HADD2.F32 R12, -RZ, R41.reuse.H1_H1 ;  /* 0x30000029ff0c7230 */ /* 0x100fe40000004100 */
[----:B------:R-:W-:Y:S02]  /*e850*/  HADD2.F32 R41, -RZ, R41.H0_H0 ;  /* 0x20000029ff297230 */ /* 0x000fe40000004100 */
[C---:B------:R-:W-:Y:S01]  /*e860*/  FMUL.FTZ R7, R5.reuse, R6 ;  /* 0x0000000605077220 */ /* 0x040fe20000410000 */
[----:B------:R-:W-:Y:S02]  /*e870*/  HADD2.F32 R4, -RZ, R10.H1_H1 ;  /* 0x3000000aff047230 */ /* 0x000fe40000004100 */
[----:B------:R-:W-:Y:S01]  /*e880*/  FMUL.FTZ R36, R5, R12 ;  /* 0x0000000c05247220 */ /* 0x000fe20000410000 */
[----:B------:R-:W-:-:S02]  /*e890*/  HADD2.F32 R15, -RZ, R15.H0_H0 ;  /* 0x2000000fff0f7230 */ /* 0x000fc40000004100 */
[----:B------:R-:W-:Y:S02]  /*e8a0*/  HADD2.F32 R11, -RZ, R11.H0_H0 ;  /* 0x2000000bff0b7230 */ /* 0x000fe40000004100 */
[C---:B------:R-:W-:Y:S01]  /*e8b0*/  FMUL.FTZ R5, R4.reuse, R41 ;  /* 0x0000002904057220 */ /* 0x040fe20000410000 */
[----:B------:R-:W-:Y:S02]  /*e8c0*/  HADD2.F32 R10, -RZ, R10.H0_H0 ;  /* 0x2000000aff0a7230 */ /* 0x000fe40000004100 */
[-C--:B------:R-:W-:Y:S01]  /*e8d0*/  FMUL.FTZ R4, R4, R15.reuse ;  /* 0x0000000f04047220 */ /* 0x080fe20000410000 */
[C---:B------:R-:W-:Y:S01]  /*e8e0*/  FFMA.FTZ R36, R11.reuse, R6, -R36 ;  /* 0x000000060b247223 */ /* 0x040fe20000010824 */
[----:B------:R-:W-:Y:S01]  /*e8f0*/  FFMA.FTZ R7, R11, R12, R7 ;  /* 0x0000000c0b077223 */ /* 0x000fe20000010007 */
[C---:B------:R-:W-:Y:S01]  /*e900*/  FFMA.FTZ R5, R10.reuse, R15, -R5 ;  /* 0x0000000f0a057223 */ /* 0x040fe20000010805 */
[----:B------:R-:W-:Y:S01]  /*e910*/  FFMA.FTZ R10, R10, R41, R4 ;  /* 0x000000290a0a7223 */ /* 0x000fe20000010004 */
[----:B------:R-:W-:-:S02]  /*e920*/  F2FP.SATFINITE.E4M3.F32.PACK_AB_MERGE_C R6, R47, R44, RZ ;  /* 0x0000002c2f06723e */ /* 0x000fc400048070ff */
[----:B------:R-:W-:Y:S02]  /*e930*/  F2FP.SATFINITE.E4M3.F32.PACK_AB_MERGE_C R4, R39, R38, RZ ;  /* 0x000000262704723e */ /* 0x000fe400048070ff */
[----:B------:R-:W-:Y:S02]  /*e940*/  F2FP.SATFINITE.E4M3.F32.PACK_AB_MERGE_C R36, R7, R36, RZ ;  /* 0x000000240724723e */ /* 0x000fe400048070ff */
[----:B------:R-:W-:Y:S02]  /*e950*/  F2FP.SATFINITE.E4M3.F32.PACK_AB_MERGE_C R6, R45, R40, R6 ;  /* 0x000000282d06723e */ /* 0x000fe40004807006 */
[----:B------:R-:W-:Y:S02]  /*e960*/  F2FP.SATFINITE.E4M3.F32.PACK_AB_MERGE_C R7, R49, R42, R43 ;  /* 0x0000002a3107723e */ /* 0x000fe4000480702b */
[----:B------:R-:W-:Y:S02]  /*e970*/  F2FP.SATFINITE.E4M3.F32.PACK_AB_MERGE_C R4, R14, R13, R4 ;  /* 0x0000000d0e04723e */ /* 0x000fe40004807004 */
[----:B------:R-:W-:-:S05]  /*e980*/  F2FP.SATFINITE.E4M3.F32.PACK_AB_MERGE_C R5, R10, R5, R36 ;  /* 0x000000050a05723e */ /* 0x000fca0004807024 */
[----:B------:R3:W-:Y:S02]  /*e990*/  STS.128 [R3+0x1c400], R4 ;  /* 0x01c4000403007388 */ /* 0x0007e40000000c00 */
.L_x_1293:
[----:B------:R-:W-:Y:S05]  /*e9a0*/  BSYNC B2 ;  /* 0x0000000000027941 */ /* 0x000fea0003800000 */
.L_x_1292:
[----:B------:R-:W-:Y:S05]  /*e9b0*/  @P2 BRA `(.L_x_1291) ;  /* 0x0000000400e82947 */ /* 0x000fea0003800000 */
[----:B--23--:R-:W2:Y:S01]  /*e9c0*/  LDS.128 R4, [R0] ;  /* 0x0000000000047984 */ /* 0x00cea20000000c00 */
[----:B-----5:R-:W-:Y:S02]  /*e9d0*/  SHF.R.U32.HI R11, RZ, 0x8, R34 ;  /* 0x00000008ff0b7819 */ /* 0x020fe40000011622 */
[----:B------:R-:W-:Y:S02]  /*e9e0*/  SHF.R.U32.HI R13, RZ, 0x8, R35 ;  /* 0x00000008ff0d7819 */ /* 0x000fe40000011623 */
[----:B------:R-:W-:Y:S02]  /*e9f0*/  SHF.R.U32.HI R37, RZ, 0x8, R33 ;  /* 0x00000008ff257819 */ /* 0x000fe40000011621 */
[----:B01----:R-:W-:Y:S02]  /*ea00*/  SHF.R.U32.HI R15, RZ, 0x8, R32 ;  /* 0x00000008ff0f7819 */ /* 0x003fe40000011620 */
[----:B------:R-:W-:Y:S02]  /*ea10*/  LOP3.LUT R10, R34, 0xff, RZ, 0xc0, !PT ;  /* 0x000000ff220a7812 */ /* 0x000fe400078ec0ff */
[----:B------:R-:W-:-:S02]  /*ea20*/  LOP3.LUT R11, R11, 0xff, RZ, 0xc0, !PT ;  /* 0x000000ff0b0b7812 */ /* 0x000fc400078ec0ff */
[----:B------:R-:W-:Y:S02]  /*ea30*/  LOP3.LUT R12, R35, 0xff, RZ, 0xc0, !PT ;  /* 0x000000ff230c7812 */ /* 0x000fe400078ec0ff */
[----:B------:R-:W-:Y:S02]  /*ea40*/  LOP3.LUT R36, R33, 0xff, RZ, 0xc0, !PT ;  /* 0x000000ff21247812 */ /* 0x000fe400078ec0ff */
[----:B------:R-:W-:Y:S02]  /*ea50*/  LOP3.LUT R13, R13, 0xff, RZ, 0xc0, !PT ;  /* 0x000000ff0d0d7812 */ /* 0x000fe400078ec0ff */
[----:B------:R-:W-:Y:S02]  /*ea60*/  LOP3.LUT R37, R37, 0xff, RZ, 0xc0, !PT ;  /* 0x000000ff25257812 */ /* 0x000fe400078ec0ff */
[----:B------:R-:W-:Y:S02]  /*ea70*/  LOP3.LUT R14, R32, 0xff, RZ, 0xc0, !PT ;  /* 0x000000ff200e7812 */ /* 0x000fe400078ec0ff */
[----:B------:R-:W-:-:S02]  /*ea80*/  LOP3.LUT R15, R15, 0xff, RZ, 0xc0, !PT ;  /* 0x000000ff0f0f7812 */ /* 0x000fc400078ec0ff */
[----:B------:R-:W-:Y:S02]  /*ea90*/  PRMT R11, R11, 0x7604, R10 ;  /* 0x000076040b0b7816 */ /* 0x000fe4000000000a */
[----:B------:R-:W-:Y:S02]  /*eaa0*/  PRMT R13, R13, 0x7604, R12 ;  /* 0x000076040d0d7816 */ /* 0x000fe4000000000c */
[----:B------:R-:W-:Y:S02]  /*eab0*/  PRMT R37, R37, 0x7604, R36 ;  /* 0x0000760425257816 */ /* 0x000fe40000000024 */
[----:B------:R-:W-:Y:S02]  /*eac0*/  SHF.R.U32.HI R10, RZ, 0x10, R34 ;  /* 0x00000010ff0a7819 */ /* 0x000fe40000011622 */
[----:B------:R-:W-:Y:S02]  /*ead0*/  SHF.R.U32.HI R12, RZ, 0x10, R35 ;  /* 0x00000010ff0c7819 */ /* 0x000fe40000011623 */
[----:B------:R-:W-:-:S02]  /*eae0*/  SHF.R.U32.HI R36, RZ, 0x10, R33 ;  /* 0x00000010ff247819 */ /* 0x000fc40000011621 */
[----:B------:R-:W-:Y:S02]  /*eaf0*/  PRMT R15, R15, 0x7604, R14 ;  /* 0x000076040f0f7816 */ /* 0x000fe4000000000e */
[----:B------:R-:W-:Y:S02]  /*eb00*/  SHF.R.U32.HI R14, RZ, 0x10, R32 ;  /* 0x00000010ff0e7819 */ /* 0x000fe40000011620 */
[----:B------:R-:W-:Y:S02]  /*eb10*/  LOP3.LUT R10, R10, 0xff, RZ, 0xc0, !PT ;  /* 0x000000ff0a0a7812 */ /* 0x000fe400078ec0ff */
[----:B------:R-:W-:Y:S02]  /*eb20*/  LOP3.LUT R12, R12, 0xff, RZ, 0xc0, !PT ;  /* 0x000000ff0c0c7812 */ /* 0x000fe400078ec0ff */
[----:B------:R-:W-:Y:S02]  /*eb30*/  LOP3.LUT R36, R36, 0xff, RZ, 0xc0, !PT ;  /* 0x000000ff24247812 */ /* 0x000fe400078ec0ff */
[----:B------:R-:W-:-:S02]  /*eb40*/  LOP3.LUT R14, R14, 0xff, RZ, 0xc0, !PT ;  /* 0x000000ff0e0e7812 */ /* 0x000fc400078ec0ff */
[----:B------:R-:W-:Y:S02]  /*eb50*/  PRMT R11, R10, 0x7054, R11 ;  /* 0x000070540a0b7816 */ /* 0x000fe4000000000b */
[----:B------:R-:W-:Y:S02]  /*eb60*/  PRMT R13, R12, 0x7054, R13 ;  /* 0x000070540c0d7816 */ /* 0x000fe4000000000d */
[----:B------:R-:W-:Y:S02]  /*eb70*/  PRMT R39, R36, 0x7054, R37 ;  /* 0x0000705424277816 */ /* 0x000fe40000000025 */
[----:B------:R-:W-:Y:S02]  /*eb80*/  PRMT R37, R14, 0x7054, R15 ;  /* 0x000070540e257816 */ /* 0x000fe4000000000f */
[----:B------:R-:W-:Y:S02]  /*eb90*/  LOP3.LUT R15, R11, 0xff000000, R34, 0xf8, !PT ;  /* 0xff0000000b0f7812 */ /* 0x000fe400078ef822 */
[----:B------:R-:W-:-:S02]  /*eba0*/  LOP3.LUT R39, R39, 0xff000000, R33, 0xf8, !PT ;  /* 0xff00000027277812 */ /* 0x000fc400078ef821 */
[----:B------:R-:W-:Y:S02]  /*ebb0*/  LOP3.LUT R34, R13, 0xff000000, R35, 0xf8, !PT ;  /* 0xff0000000d227812 */ /* 0x000fe400078ef823 */
        /* <DEDUP_REMOVED lines=89> */
[----:B------:R4:W-:Y:S02]  /*f150*/  STS.128 [R0], R4 ;  /* 0x0000000400007388 */ /* 0x0009e40000000c00 */
.L_x_1291:
[----:B------:R-:W-:Y:S05]  /*f160*/  BSYNC B1 ;  /* 0x0000000000017941 */ /* 0x000fea0003800000 */
.L_x_1290:
[----:B------:R-:W-:Y:S05]  /*f170*/  @P1 BRA `(.L_x_1294) ;  /* 0x0000003400281947 */ /* 0x000fea0003800000 */
[----:B---34-:R-:W3:Y:S01]  /*f180*/  LDC R4, c[0x0][0x3d4] ;  /* 0x0000f500ff047b82 */ /* 0x018ee20000000800 */
[----:B------:R-:W-:Y:S01]  /*f190*/  BSSY B1, `(.L_x_1295) ;  /* 0x000007e000017945 */ /* 0x000fe20003800000 */
[-C--:B---3--:R-:W-:Y:S02]  /*f1a0*/  ISETP.GE.AND P0, PT, R228, R4.reuse, PT ;  /* 0x00000004e400720c */ /* 0x088fe40003f06270 */
[----:B------:R-:W-:-:S11]  /*f1b0*/  ISETP.GE.AND P1, PT, R235, R4, PT ;  /* 0x00000004eb00720c */ /* 0x000fd60003f26270 */
[----:B------:R-:W-:Y:S05]  /*f1c0*/  @P0 BRA `(.L_x_1296) ;  /* 0x0000000400e80947 */ /* 0x000fea0003800000 */
[----:B--2---:R-:W2:Y:S01]  /*f1d0*/  LDS.128 R4, [R3+0x1e400] ;  /* 0x01e4000003047984 */ /* 0x004ea20000000c00 */
        /* <DEDUP_REMOVED lines=121> */
.L_x_1296:
[----:B------:R-:W-:Y:S05]  /*f970*/  BSYNC B1 ;  /* 0x0000000000017941 */ /* 0x000fea0003800000 */
.L_x_1295:
[----:B------:R-:W-:Y:S05]  /*f980*/  @P1 BRA `(.L_x_1294) ;  /* 0x0000002c00241947 */ /* 0x000fea0003800000 */
[----:B--23--:R-:W2:Y:S01]  /*f990*/  LDS.128 R4, [R0+0x2000] ;  /* 0x0020000000047984 */ /* 0x00cea20000000c00 */
[----:B-----5:R-:W-:Y:S02]  /*f9a0*/  SHF.R.U32.HI R3, RZ, 0x8, R20 ;  /* 0x00000008ff037819 */ /* 0x020fe40000011614 */
[----:B------:R-:W-:Y:S02]  /*f9b0*/  SHF.R.U32.HI R11, RZ, 0x8, R21 ;  /* 0x00000008ff0b7819 */ /* 0x000fe40000011615 */
[----:B------:R-:W-:Y:S02]  /*f9c0*/  LOP3.LUT R10, R20, 0xff, RZ, 0xc0, !PT ;  /* 0x000000ff140a7812 */ /* 0x000fe400078ec0ff */
[----:B------:R-:W-:Y:S02]  /*f9d0*/  LOP3.LUT R3, R3, 0xff, RZ, 0xc0, !PT ;  /* 0x000000ff03037812 */ /* 0x000fe400078ec0ff */
[----:B01----:R-:W-:Y:S02]  /*f9e0*/  SHF.R.U32.HI R14, RZ, 0x8, R9 ;  /* 0x00000008ff0e7819 */ /* 0x003fe40000011609 */
[----:B------:R-:W-:-:S02]  /*f9f0*/  LOP3.LUT R12, R21, 0xff, RZ, 0xc0, !PT ;  /* 0x000000ff150c7812 */ /* 0x000fc400078ec0ff */
[----:B------:R-:W-:Y:S02]  /*fa00*/  LOP3.LUT R11, R11, 0xff, RZ, 0xc0, !PT ;  /* 0x000000ff0b0b7812 */ /* 0x000fe400078ec0ff */
[----:B------:R-:W-:Y:S02]  /*fa10*/  PRMT R3, R3, 0x7604, R10 ;  /* 0x0000760403037816 */ /* 0x000fe4000000000a */
[----:B------:R-:W-:Y:S02]  /*fa20*/  SHF.R.U32.HI R28, RZ, 0x10, R21 ;  /* 0x00000010ff1c7819 */ /* 0x000fe40000011615 */
[----:B------:R-:W-:Y:S02]  /*fa30*/  SHF.R.U32.HI R10, RZ, 0x8, R8 ;  /* 0x00000008ff0a7819 */ /* 0x000fe40000011608 */
[----:B------:R-:W-:Y:S02]  /*fa40*/  SHF.R.U32.HI R29, RZ, 0x10, R9 ;  /* 0x00000010ff1d7819 */ /* 0x000fe40000011609 */
[----:B------:R-:W-:-:S02]  /*fa50*/  LOP3.LUT R15, R9, 0xff, RZ, 0xc0, !PT ;  /* 0x000000ff090f7812 */ /* 0x000fc400078ec0ff */
[----:B------:R-:W-:Y:S01]  /*fa60*/  LOP3.LUT R14, R14, 0xff, RZ, 0xc0, !PT ;  /* 0x000000ff0e0e7812 */ /* 0x000fe200078ec0ff */
[----:B------:R-:W-:Y:S01]  /*fa70*/  IMAD.U32 R29, R29, 0x10000, RZ ;  /* 0x000100001d1d7824 */ /* 0x000fe200078e00ff */
[----:B------:R-:W-:Y:S02]  /*fa80*/  PRMT R11, R11, 0x7604, R12 ;  /* 0x000076040b0b7816 */ /* 0x000fe4000000000c */
[----:B------:R-:W-:Y:S01]  /*fa90*/  LOP3.LUT R12, R10, 0xff, RZ, 0xc0, !PT ;  /* 0x000000ff0a0c7812 */ /* 0x000fe200078ec0ff */
[----:B------:R-:W-:Y:S01]  /*faa0*/  IMAD.U32 R10, R28, 0x10000, RZ ;  /* 0x000100001c0a7824 */ /* 0x000fe200078e00ff */
[----:B------:R-:W-:Y:S02]  /*fab0*/  LOP3.LUT R13, R8, 0xff, RZ, 0xc0, !PT ;  /* 0x000000ff080d7812 */ /* 0x000fe400078ec0ff */
[----:B------:R-:W-:Y:S02]  /*fac0*/  PRMT R14, R14, 0x7604, R15 ;  /* 0x000076040e0e7816 */ /* 0x000fe4000000000f */
[----:B------:R-:W-:-:S02]  /*fad0*/  PRMT R15, R12, 0x7604, R13 ;  /* 0x000076040c0f7816 */ /* 0x000fc4000000000d */
[----:B------:R-:W-:Y:S02]  /*fae0*/  LOP3.LUT R13, R11, 0xff0000, R10, 0xf8, !PT ;  /* 0x00ff00000b0d7812 */ /* 0x000fe400078ef80a */
[----:B------:R-:W-:Y:S02]  /*faf0*/  LOP3.LUT R29, R14, 0xff0000, R29, 0xf8, !PT ;  /* 0x00ff00000e1d7812 */ /* 0x000fe400078ef81d */
[----:B------:R-:W-:Y:S02]  /*fb00*/  LOP3.LUT R13, R13, 0xff000000, R21, 0xf8, !PT ;  /* 0xff0000000d0d7812 */ /* 0x000fe400078ef815 */
[----:B------:R-:W-:Y:S02]  /*fb10*/  LOP3.LUT R29, R29, 0xff000000, R9, 0xf8, !PT ;  /* 0xff0000001d1d7812 */ /* 0x000fe400078ef809 */
[----:B------:R-:W-:Y:S02]  /*fb20*/  LOP3.LUT R11, R3, 0xff0000, R20, 0xf8, !PT ;  /* 0x00ff0000030b7812 */ /* 0x000fe400078ef814 */
[----:B--2---:R-:W-:-:S02]  /*fb30*/  F2FP.F16.E4M3.UNPACK_B R3, R6.H1 ;  /* 0x00000006ff03723e */ /* 0x004fc400030006ff */
[----:B------:R-:W-:Y:S02]  /*fb40*/  LOP3.LUT R15, R15, 0xff0000, R8, 0xf8, !PT ;  /* 0x00ff00000f0f7812 */ /* 0x000fe400078ef808 */
[----:B------:R-:W-:Y:S01]  /*fb50*/  F2FP.F16.E4M3.UNPACK_B R21, R29 ;  /* 0x0000001dff15723e */ /* 0x000fe200020006ff */
[----:B------:R-:W-:Y:S01]  /*fb60*/  HADD2.F32 R9, -RZ, R3.H0_H0 ;  /* 0x20000003ff097230 */ /* 0x000fe20000004100 */
[----:B------:R-:W-:Y:S02]  /*fb70*/  F2FP.F16.E4M3.UNPACK_B R14, R13 ;  /* 0x0000000dff0e723e */ /* 0x000fe400020006ff */
[----:B------:R-:W-:Y:S01]  /*fb80*/  LOP3.LUT R12, R11, 0xff000000, R20, 0xf8, !PT ;  /* 0xff0000000b0c7812 */ /* 0x000fe200078ef814 */
[----:B------:R-:W-:Y:S01]  /*fb90*/  HADD2.F32 R28, -RZ, R21.H1_H1 ;  /* 0x30000015ff1c7230 */ /* 0x000fe20000004100 */
[----:B------:R-:W-:Y:S01]  /*fba0*/  LOP3.LUT R20, R15, 0xff000000, R8, 0xf8, !PT ;  /* 0xff0000000f147812 */ /* 0x000fe200078ef808 */
[----:B------:R-:W-:Y:S01]  /*fbb0*/  HADD2.F32 R8, -RZ, R3.H1_H1 ;  /* 0x30000003ff087230 */ /* 0x000fe20000004100 */
[----:B------:R-:W-:Y:S01]  /*fbc0*/  F2FP.F16.E4M3.UNPACK_B R6, R6 ;  /* 0x00000006ff06723e */ /* 0x000fe200020006ff */
[--C-:B------:R-:W-:Y:S01]  /*fbd0*/  HADD2.F32 R15, -RZ, R14.reuse.H1_H1 ;  /* 0x3000000eff0f7230 */ /* 0x100fe20000004100 */
[-C--:B------:R-:W-:Y:S01]  /*fbe0*/  F2FP.F16.E4M3.UNPACK_B R10, R7.reuse ;  /* 0x00000007ff0a723e */ /* 0x080fe200020006ff */
[----:B------:R-:W-:Y:S01]  /*fbf0*/  HADD2.F32 R21, -RZ, R21.H0_H0 ;  /* 0x20000015ff157230 */ /* 0x000fe20000004100 */
[----:B------:R-:W-:Y:S01]  /*fc00*/  F2FP.F16.E4M3.UNPACK_B R11, R7.H1 ;  /* 0x00000007ff0b723e */ /* 0x000fe200030006ff */
[C---:B------:R-:W-:Y:S01]  /*fc10*/  FMUL.FTZ R30, R8.reuse, R28 ;  /* 0x0000001c081e7220 */ /* 0x040fe20000410000 */
[----:B------:R-:W-:Y:S01]  /*fc20*/  FMUL.FTZ R33, R8, R15 ;  /* 0x0000000f08217220 */ /* 0x000fe20000410000 */
[-C--:B------:R-:W-:Y:S01]  /*fc30*/  F2FP.F16.E4M3.UNPACK_B R7, R5.reuse ;  /* 0x00000005ff07723e */ /* 0x080fe200020006ff */
[----:B------:R-:W-:Y:S01]  /*fc40*/  HADD2.F32 R14, -RZ, R14.H0_H0 ;  /* 0x2000000eff0e7230 */ /* 0x000fe20000004100 */
[----:B------:R-:W-:Y:S01]  /*fc50*/  F2FP.F16.E4M3.UNPACK_B R8, R5.H1 ;  /* 0x00000005ff08723e */ /* 0x000fe200030006ff */
[----:B------:R-:W-:-:S02]  /*fc60*/  HADD2.F32 R5, -RZ, R6.H1_H1 ;  /* 0x30000006ff057230 */ /* 0x000fc40000004100 */
[C---:B------:R-:W-:Y:S01]  /*fc70*/  FFMA.FTZ R31, R9.reuse, R15, -R30 ;  /* 0x0000000f091f7223 */ /* 0x040fe2000001081e */
[----:B------:R-:W-:Y:S01]  /*fc80*/  FFMA.FTZ R32, R9, R28, R33 ;  /* 0x0000001c09207223 */ /* 0x000fe20000010021 */
[----:B------:R-:W-:Y:S01]  /*fc90*/  HADD2.F32 R6, -RZ, R6.H0_H0 ;  /* 0x20000006ff067230 */ /* 0x000fe20000004100 */
[----:B------:R-:W-:Y:S01]  /*fca0*/  F2FP.F16.E4M3.UNPACK_B R29, R29.H1 ;  /* 0x0000001dff1d723e */ /* 0x000fe200030006ff */
[C---:B------:R-:W-:Y:S01]  /*fcb0*/  FMUL.FTZ R9, R5.reuse, R21 ;  /* 0x0000001505097220 */ /* 0x040fe20000410000 */
[----:B------:R-:W-:Y:S01]  /*fcc0*/  F2FP.F16.E4M3.UNPACK_B R13, R13.H1 ;  /* 0x0000000dff0d723e */ /* 0x000fe200030006ff */
[-C--:B------:R-:W-:Y:S01]  /*fcd0*/  FMUL.FTZ R28, R5, R14.reuse ;  /* 0x0000000e051c7220 */ /* 0x080fe20000410000 */
[----:B------:R-:W-:Y:S02]  /*fce0*/  HADD2.F32 R5, -RZ, R10.H1_H1 ;  /* 0x3000000aff057230 */ /* 0x000fe40000004100 */
[----:B------:R-:W-:Y:S01]  /*fcf0*/  FFMA.FTZ R30, R6, R14, -R9 ;  /* 0x0000000e061e7223 */ /* 0x000fe20000010809 */
[----:B------:R-:W-:-:S02]  /*fd00*/  HADD2.F32 R15, -RZ, R29.H0_H0 ;  /* 0x2000001dff0f7230 */ /* 0x000fc40000004100 */
[----:B------:R-:W-:Y:S01]  /*fd10*/  FFMA.FTZ R21, R6, R21, R28 ;  /* 0x0000001506157223 */ /* 0x000fe2000001001c */
[----:B------:R-:W-:Y:S01]  /*fd20*/  HADD2.F32 R9, -RZ, R13.H0_H0 ;  /* 0x2000000dff097230 */ /* 0x000fe20000004100 */
[----:B------:R-:W-:Y:S01]  /*fd30*/  F2FP.F16.E4M3.UNPACK_B R3, R4 ;  /* 0x00000004ff03723e */ /* 0x000fe200020006ff */
[----:B------:R-:W-:Y:S02]  /*fd40*/  HADD2.F32 R10, -RZ, R10.H0_H0 ;  /* 0x2000000aff0a7230 */ /* 0x000fe40000004100 */
[C---:B------:R-:W-:Y:S01]  /*fd50*/  FMUL.FTZ R33, R5.reuse, R15 ;  /* 0x0000000f05217220 */ /* 0x040fe20000410000 */
[----:B------:R-:W-:Y:S02]  /*fd60*/  HADD2.F32 R29, -RZ, R29.H1_H1 ;  /* 0x3000001dff1d7230 */ /* 0x000fe40000004100 */
[-C--:B------:R-:W-:Y:S01]  /*fd70*/  FMUL.FTZ R5, R5, R9.reuse ;  /* 0x0000000905057220 */ /* 0x080fe20000410000 */
[----:B------:R-:W-:Y:S02]  /*fd80*/  HADD2.F32 R6, -RZ, R11.H1_H1 ;  /* 0x3000000bff067230 */ /* 0x000fe40000004100 */
[----:B------:R-:W-:Y:S01]  /*fd90*/  FFMA.FTZ R33, R10, R9, -R33 ;  /* 0x000000090a217223 */ /* 0x000fe20000010821 */
[----:B------:R-:W-:-:S02]  /*fda0*/  HADD2.F32 R13, -RZ, R13.H1_H1 ;  /* 0x3000000dff0d7230 */ /* 0x000fc40000004100 */
[----:B------:R-:W-:Y:S01]  /*fdb0*/  FFMA.FTZ R34, R10, R15, R5 ;  /* 0x0000000f0a227223 */ /* 0x000fe20000010005 */
[----:B------:R-:W-:Y:S02]  /*fdc0*/  HADD2.F32 R11, -RZ, R11.H0_H0 ;  /* 0x2000000bff0b7230 */ /* 0x000fe40000004100 */
[C---:B------:R-:W-:Y:S01]  /*fdd0*/  FMUL.FTZ R14, R6.reuse, R29 ;  /* 0x0000001d060e7220 */ /* 0x040fe20000410000 */
[----:B------:R-:W-:Y:S01]  /*fde0*/  F2FP.F16.E4M3.UNPACK_B R5, R20 ;  /* 0x00000014ff05723e */ /* 0x000fe200020006ff */
[-C--:B------:R-:W-:Y:S01]  /*fdf0*/  FMUL.FTZ R10, R6, R13.reuse ;  /* 0x0000000d060a7220 */ /* 0x080fe20000410000 */
[----:B------:R-:W-:Y:S01]  /*fe00*/  F2FP.F16.E4M3.UNPACK_B R4, R4.H1 ;  /* 0x00000004ff04723e */ /* 0x000fe200030006ff */
[C---:B------:R-:W-:Y:S01]  /*fe10*/  FFMA.FTZ R35, R11.reuse, R13, -R14 ;  /* 0x0000000d0b237223 */ /* 0x040fe2000001080e */
[-C--:B------:R-:W-:Y:S01]  /*fe20*/  F2FP.F16.E4M3.UNPACK_B R9, R12.reuse ;  /* 0x0000000cff09723e */ /* 0x080fe200020006ff */
[----:B------:R-:W-:Y:S01]  /*fe30*/  FFMA.FTZ R36, R11, R29, R10 ;  /* 0x0000001d0b247223 */ /* 0x000fe2000001000a */
[--C-:B------:R-:W-:Y:S01]  /*fe40*/  HADD2.F32 R13, -RZ, R5.reuse.H1_H1 ;  /* 0x30000005ff0d7230 */ /* 0x100fe20000004100 */
[----:B------:R-:W-:Y:S01]  /*fe50*/  F2FP.F16.E4M3.UNPACK_B R12, R12.H1 ;  /* 0x0000000cff0c723e */ /* 0x000fe200030006ff */
[----:B------:R-:W-:Y:S01]  /*fe60*/  HADD2.F32 R11, -RZ, R5.H0_H0 ;  /* 0x20000005ff0b7230 */ /* 0x000fe20000004100 */
[----:B------:R-:W-:Y:S01]  /*fe70*/  F2FP.F16.E4M3.UNPACK_B R20, R20.H1 ;  /* 0x00000014ff14723e */ /* 0x000fe200030006ff */
[----:B------:R-:W-:Y:S01]  /*fe80*/  HADD2.F32 R6, -RZ, R4.H1_H1 ;  /* 0x30000004ff067230 */ /* 0x000fe20000004100 */
[----:B------:R-:W-:Y:S01]  /*fe90*/  F2FP.SATFINITE.E4M3.F32.PACK_AB_MERGE_C R31, R32, R31, RZ ;  /* 0x0000001f201f723e */ /* 0x000fe200048070ff */
[----:B------:R-:W-:-:S02]  /*fea0*/  HADD2.F32 R10, -RZ, R9.H1_H1 ;  /* 0x30000009ff0a7230 */ /* 0x000fc40000004100 */
[----:B------:R-:W-:Y:S02]  /*feb0*/  HADD2.F32 R5, -RZ, R4.H0_H0 ;  /* 0x20000004ff057230 */ /* 0x000fe40000004100 */
[C---:B------:R-:W-:Y:S01]  /*fec0*/  FMUL.FTZ R14, R6.reuse, R13 ;  /* 0x0000000d060e7220 */ /* 0x040fe20000410000 */
[----:B------:R-:W-:Y:S02]  /*fed0*/  HADD2.F32 R4, -RZ, R3.H1_H1 ;  /* 0x30000003ff047230 */ /* 0x000fe40000004100 */
[-C--:B------:R-:W-:Y:S01]  /*fee0*/  FMUL.FTZ R28, R6, R10.reuse ;  /* 0x0000000a061c7220 */ /* 0x080fe20000410000 */
[----:B------:R-:W-:Y:S02]  /*fef0*/  HADD2.F32 R9, -RZ, R9.H0_H0 ;  /* 0x20000009ff097230 */ /* 0x000fe40000004100 */
[C---:B------:R-:W-:Y:S01]  /*ff00*/  FFMA.FTZ R14, R5.reuse, R10, -R14 ;  /* 0x0000000a050e7223 */ /* 0x040fe2000001080e */
[----:B------:R-:W-:Y:S02]  /*ff10*/  HADD2.F32 R3, -RZ, R3.H0_H0 ;  /* 0x20000003ff037230 */ /* 0x000fe40000004100 */
[C---:B------:R-:W-:Y:S01]  /*ff20*/  FMUL.FTZ R6, R4.reuse, R11 ;  /* 0x0000000b04067220 */ /* 0x040fe20000410000 */
[----:B------:R-:W-:Y:S01]  /*ff30*/  FFMA.FTZ R13, R5, R13, R28 ;  /* 0x0000000d050d7223 */ /* 0x000fe2000001001c */
[----:B------:R-:W-:Y:S01]  /*ff40*/  FMUL.FTZ R4, R4, R9 ;  /* 0x0000000904047220 */ /* 0x000fe20000410000 */
[----:B------:R-:W-:-:S02]  /*ff50*/  HADD2.F32 R5, -RZ, R12.H1_H1 ;  /* 0x3000000cff057230 */ /* 0x000fc40000004100 */
[C---:B------:R-:W-:Y:S01]  /*ff60*/  FFMA.FTZ R10, R3.reuse, R9, -R6 ;  /* 0x00000009030a7223 */ /* 0x040fe20000010806 */
[----:B------:R-:W-:Y:S02]  /*ff70*/  HADD2.F32 R9, -RZ, R20.H1_H1 ;  /* 0x30000014ff097230 */ /* 0x000fe40000004100 */
[----:B------:R-:W-:Y:S01]  /*ff80*/  FFMA.FTZ R11, R3, R11, R4 ;  /* 0x0000000b030b7223 */ /* 0x000fe20000010004 */
[----:B------:R-:W-:Y:S02]  /*ff90*/  HADD2.F32 R4, -RZ, R8.H1_H1 ;  /* 0x30000008ff047230 */ /* 0x000fe40000004100 */
[----:B------:R-:W-:Y:S02]  /*ffa0*/  HADD2.F32 R20, -RZ, R20.H0_H0 ;  /* 0x20000014ff147230 */ /* 0x000fe40000004100 */
[----:B------:R-:W-:Y:S02]  /*ffb0*/  HADD2.F32 R3, -RZ, R7.H1_H1 ;  /* 0x30000007ff037230 */ /* 0x000fe40000004100 */
[----:B------:R-:W-:Y:S01]  /*ffc0*/  FMUL.FTZ R15, R4, R9 ;  /* 0x00000009040f7220 */ /* 0x000fe20000410000 */
[----:B------:R-:W-:-:S02]  /*ffd0*/  HADD2.F32 R12, -RZ, R12.H0_H0 ;  /* 0x2000000cff0c7230 */ /* 0x000fc40000004100 */
[-C--:B------:R-:W-:Y:S01]  /*ffe0*/  FMUL.FTZ R6, R4, R5.reuse ;  /* 0x0000000504067220 */ /* 0x080fe20000410000 */
        /* <DEDUP_REMOVED lines=15> */
[----:B------:R0:W-:Y:S01]  /*100e0*/  STS.128 [R0+0x2000], R4 ;  /* 0x0020000400007388 */ /* 0x0001e20000000c00 */
[----:B------:R-:W-:Y:S05]  /*100f0*/  BRA `(.L_x_1294) ;  /* 0x0000002400487947 */ /* 0x000fea0003800000 */
.L_x_1275:
[----:B------:R-:W2:Y:S01]  /*10100*/  LDL R3, [R1+0x5c] ;  /* 0x00005c0001037983 */ /* 0x000ea20000100800 */
[----:B------:R-:W0:Y:S01]  /*10110*/  LDC R21, c[0x0][0x3d4] ;  /* 0x0000f500ff157b82 */ /* 0x000e220000000800 */
[C---:B------:R-:W-:Y:S01]  /*10120*/  VIADD R46, R230.reuse, 0x40 ;  /* 0x00000040e62e7836 */ /* 0x040fe20000000000 */
[-C--:B------:R-:W-:Y:S01]  /*10130*/  ISETP.GE.AND P1, PT, R230, R57.reuse, PT ;  /* 0x00000039e600720c */ /* 0x080fe20003f26270 */
[----:B------:R-:W-:Y:S01]  /*10140*/  ULDC.64 UR4, c[0x0][0x3c8] ;  /* 0x0000f20000047ab9 */ /* 0x000fe20000000a00 */
[----:B------:R-:W-:Y:S01]  /*10150*/  ULDC.64 UR6, c[0x0][0x3e0] ;  /* 0x0000f80000067ab9 */ /* 0x000fe20000000a00 */
[----:B------:R-:W-:Y:S01]  /*10160*/  ULDC.64 UR8, c[0x0][0x208] ;  /* 0x0000820000087ab9 */ /* 0x000fe20000000a00 */
[----:B------:R-:W-:-:S04]  /*10170*/  ISETP.GE.AND P0, PT, R46, R57, PT ;  /* 0x000000392e00720c */ /* 0x000fc80003f06270 */
[CC--:B0-----:R-:W-:Y:S02]  /*10180*/  ISETP.GE.OR P0, PT, R22.reuse, R21.reuse, P0 ;  /* 0x000000151600720c */ /* 0x0c1fe40000706670 */
[----:B------:R-:W-:-:S11]  /*10190*/  ISETP.GE.OR P1, PT, R22, R21, P1 ;  /* 0x000000151600720c */ /* 0x000fd60000f26670 */
[----:B------:R-:W0:Y:S01]  /*101a0*/  @!P0 LDC.64 R34, c[0x0][0x3e0] ;  /* 0x0000f800ff228b82 */ /* 0x000e220000000a00 */
[C-C-:B------:R-:W-:Y:S02]  /*101b0*/  @!P0 IADD3 R13, P4, P5, R28.reuse, R56, R53.reuse ;  /* 0x000000381c0d8210 */ /* 0x140fe40007d9e035 */
[----:B------:R-:W-:Y:S02]  /*101c0*/  @!P1 IADD3 R8, P2, P3, R28, UR4, R53 ;  /* 0x000000041c089c10 */ /* 0x000fe4000fb5e035 */
[C-C-:B------:R-:W-:Y:S02]  /*101d0*/  @!P0 IADD3.X R20, R29.reuse, R54, R51.reuse, P4, P5 ;  /* 0x000000361d148210 */ /* 0x140fe400027ea433 */
[----:B------:R-:W-:Y:S01]  /*101e0*/  @!P1 IADD3.X R9, R29, UR5, R51, P2, P3 ;  /* 0x000000051d099c10 */ /* 0x000fe200097e6433 */
[----:B------:R-:W1:Y:S01]  /*101f0*/  @!P0 LDC.64 R32, c[0x0][0x3c8] ;  /* 0x0000f200ff208b82 */ /* 0x000e620000000a00 */
[----:B------:R-:W-:Y:S02]  /*10200*/  @!P1 IADD3 R10, P2, P3, R30, UR6, R55 ;  /* 0x000000061e0a9c10 */ /* 0x000fe4000fb5e037 */
[----:B------:R-:W-:-:S02]  /*10210*/  CS2R R36, SRZ ;  /* 0x0000000000247805 */ /* 0x000fc4000001ff00 */
[----:B------:R-:W-:Y:S02]  /*10220*/  @!P0 IADD3 R15, P4, P5, R30, R58, R55 ;  /* 0x0000003a1e0f8210 */ /* 0x000fe40007d9e037 */
[----:B------:R-:W-:Y:S02]  /*10230*/  CS2R R38, SRZ ;  /* 0x0000000000267805 */ /* 0x000fe4000001ff00 */
[C-C-:B------:R-:W-:Y:S02]  /*10240*/  @!P1 IADD3.X R11, R31.reuse, UR7, R52.reuse, P2, P3 ;  /* 0x000000071f0b9c10 */ /* 0x140fe400097e6434 */
[----:B------:R-:W-:Y:S02]  /*10250*/  CS2R R40, SRZ ;  /* 0x0000000000287805 */ /* 0x000fe4000001ff00 */
[----:B------:R-:W-:Y:S02]  /*10260*/  @!P0 IADD3.X R0, R31, R59, R52, P4, P5 ;  /* 0x0000003b1f008210 */ /* 0x000fe400027ea434 */
[----:B------:R-:W-:-:S02]  /*10270*/  CS2R R42, SRZ ;  /* 0x00000000002a7805 */ /* 0x000fc4000001ff00 */
[----:B------:R-:W-:Y:S02]  /*10280*/  CS2R R28, SRZ ;  /* 0x00000000001c7805 */ /* 0x000fe4000001ff00 */
[----:B------:R-:W-:Y:S02]  /*10290*/  CS2R R30, SRZ ;  /* 0x00000000001e7805 */ /* 0x000fe4000001ff00 */
[----:B0-----:R-:W-:-:S04]  /*102a0*/  @!P0 IADD3 R14, P3, R15, R34, RZ ;  /* 0x000000220f0e8210 */ /* 0x001fc80007f7e0ff */
[----:B------:R0:W5:Y:S01]  /*102b0*/  @!P1 LDG.E.128 R28, desc[UR8][R8.64] ;  /* 0x00000008081c9981 */ /* 0x000162000c1e1d00 */
[----:B------:R-:W-:Y:S02]  /*102c0*/  @!P0 IMAD.X R15, R0, 0x1, R35, P3 ;  /* 0x00000001000f8824 */ /* 0x000fe400018e0623 */
[----:B------:R-:W3:Y:S01]  /*102d0*/  LDC R0, c[0x0][0x428] ;  /* 0x00010a00ff007b82 */ /* 0x000ee20000000800 */
[----:B-1----:R-:W-:Y:S02]  /*102e0*/  @!P0 IADD3 R12, P2, R13, R32, RZ ;  /* 0x000000200d0c8210 */ /* 0x002fe40007f5e0ff */
[----:B------:R-:W5:Y:S03]  /*102f0*/  @!P0 LDG.E.128 R40, desc[UR8][R14.64] ;  /* 0x000000080e288981 */ /* 0x000f66000c1e1d00 */
[----:B------:R-:W-:-:S05]  /*10300*/  @!P0 IMAD.X R13, R20, 0x1, R33, P2 ;  /* 0x00000001140d8824 */ /* 0x000fca00010e0621 */
[----:B------:R-:W5:Y:S01]  /*10310*/  @!P0 LDG.E.128 R36, desc[UR8][R12.64] ;  /* 0x000000080c248981 */ /* 0x000f62000c1e1d00 */
[----:B---3--:R-:W-:-:S13]  /*10320*/  ISETP.NE.AND P0, PT, R0, 0x1, PT ;  /* 0x000000010000780c */ /* 0x008fda0003f05270 */
[----:B------:R-:W1:Y:S08]  /*10330*/  @P0 LDC R0, c[0x0][0x42c] ;  /* 0x00010b00ff000b82 */ /* 0x000e700000000800 */
[----:B0-----:R-:W0:Y:S01]  /*10340*/  @P0 LDC R9, c[0x0][0x430] ;  /* 0x00010c00ff090b82 */ /* 0x001e220000000800 */
[----:B------:R-:W-:Y:S02]  /*10350*/  CS2R R32, SRZ ;  /* 0x0000000000207805 */ /* 0x000fe4000001ff00 */
[----:B------:R-:W-:Y:S01]  /*10360*/  CS2R R34, SRZ ;  /* 0x0000000000227805 */ /* 0x000fe2000001ff00 */
[----:B------:R-:W-:-:S05]  /*10370*/  IMAD.MOV.U32 R8, RZ, RZ, R44 ;  /* 0x000000ffff087224 */ /* 0x000fca00078e002c */
[----:B------:R3:W5:Y:S02]  /*10380*/  @!P1 LDG.E.128 R32, desc[UR8][R10.64] ;  /* 0x000000080a209981 */ /* 0x000764000c1e1d00 */
[----:B---3--:R-:W-:Y:S02]  /*10390*/  IMAD.MOV.U32 R10, RZ, RZ, R124 ;  /* 0x000000ffff0a7224 */ /* 0x008fe400078e007c */
[----:B------:R-:W-:Y:S02]  /*103a0*/  IMAD.MOV.U32 R11, RZ, RZ, R49 ;  /* 0x000000ffff0b7224 */ /* 0x000fe400078e0031 */
[----:B--2---:R-:W-:-:S04]  /*103b0*/  IMAD R3, R3, 0x80, R230 ;  /* 0x0000008003037824 */ /* 0x004fc800078e02e6 */
[----:B------:R-:W-:-:S04]  /*103c0*/  IMAD R3, R60, 0x40, R3 ;  /* 0x000000403c037824 */ /* 0x000fc800078e0203 */
[----:B-1----:R-:W-:-:S05]  /*103d0*/  @P0 IMAD.HI.U32 R0, R3, R0, RZ ;  /* 0x0000000003000227 */ /* 0x002fca00078e00ff */
[----:B0-----:R-:W-:Y:S01]  /*103e0*/  @P0 SHF.R.U32.HI R3, RZ, R9, R0 ;  /* 0x00000009ff030219 */ /* 0x001fe20000011600 */
[----:B------:R-:W-:-:S03]  /*103f0*/  IMAD.MOV.U32 R9, RZ, RZ, R47 ;  /* 0x000000ffff097224 */ /* 0x000fc600078e002f */
[----:B------:R-:W-:Y:S01]  /*10400*/  SHF.R.S32.HI R45, RZ, 0x1f, R3 ;  /* 0x0000001fff2d7819 */ /* 0x000fe20000011403 */
[----:B------:R-:W-:-:S04]  /*10410*/  IMAD.WIDE.U32 R8, R3, R6, R8 ;  /* 0x0000000603087225 */ /* 0x000fc800078e0008 */
[C---:B------:R-:W-:Y:S02]  /*10420*/  IMAD R6, R45.reuse, R6, RZ ;  /* 0x000000062d067224 */ /* 0x040fe400078e02ff */
[-C--:B------:R-:W-:Y:S02]  /*10430*/  IMAD R0, R45, R4.reuse, RZ ;  /* 0x000000042d007224 */ /* 0x080fe400078e02ff */
[----:B------:R-:W-:Y:S01]  /*10440*/  IMAD.WIDE.U32 R10, R3, R4, R10 ;  /* 0x00000004030a7225 */ /* 0x000fe200078e000a */
[----:B------:R-:W-:-:S03]  /*10450*/  IADD3 R4, P0, R8, UR4, RZ ;  /* 0x0000000408047c10 */ /* 0x000fc6000ff1e0ff */
[C---:B------:R-:W-:Y:S02]  /*10460*/  IMAD R7, R3.reuse, R7, R6 ;  /* 0x0000000703077224 */ /* 0x040fe400078e0206 */
[----:B------:R-:W-:Y:S01]  /*10470*/  IMAD R3, R3, R5, R0 ;  /* 0x0000000503037224 */ /* 0x000fe200078e0200 */
[----:B------:R-:W-:Y:S01]  /*10480*/  IADD3 R0, P1, R10, UR6, RZ ;  /* 0x000000060a007c10 */ /* 0x000fe2000ff3e0ff */
[----:B------:R-:W-:Y:S01]  /*10490*/  UMOV UR4, 0xffffffff ;  /* 0xffffffff00047882 */ /* 0x000fe20000000000 */
[----:B------:R-:W-:Y:S02]  /*104a0*/  IADD3.X R5, R9, UR5, R7, P0, !PT ;  /* 0x0000000509057c10 */ /* 0x000fe400087fe407 */
[----:B------:R-:W-:Y:S01]  /*104b0*/  IADD3.X R3, R11, UR7, R3, P1, !PT ;  /* 0x000000070b037c10 */ /* 0x000fe20008ffe403 */
[----:B------:R-:W-:Y:S08]  /*104c0*/  BRA.DIV UR4, `(.L_x_1297) ;  /* 0x0000023204a47947 */ /* 0x000ff0000b800000 */
.L_x_1578:
[----:B------:R-:W-:-:S03]  /*104d0*/  UMOV UR4, 0xffffffff ;  /* 0xffffffff00047882 */ /* 0x000fc60000000000 */
[----:B------:R-:W-:Y:S05]  /*104e0*/  BRA.DIV UR4, `(.L_x_1298) ;  /* 0x0000023204c47947 */ /* 0x000fea000b800000 */
.L_x_1581:
[----:B------:R-:W-:-:S03]  /*104f0*/  UMOV UR4, 0xffffffff ;  /* 0xffffffff00047882 */ /* 0x000fc60000000000 */
[----:B------:R-:W-:Y:S05]  /*10500*/  BRA.DIV UR4, `(.L_x_1299) ;  /* 0x0000023204e47947 */ /* 0x000fea000b800000 */
.L_x_1584:
[----:B------:R-:W-:-:S03]  /*10510*/  UMOV UR4, 0xffffffff ;  /* 0xffffffff00047882 */ /* 0x000fc60000000000 */
[----:B------:R-:W-:Y:S05]  /*10520*/  BRA.DIV UR4, `(.L_x_1300) ;  /* 0x0000023604047947 */ /* 0x000fea000b800000 */
.L_x_1587:
[----:B------:R-:W-:-:S03]  /*10530*/  UMOV UR4, 0xffffffff ;  /* 0xffffffff00047882 */ /* 0x000fc60000000000 */
[----:B------:R-:W-:Y:S05]  /*10540*/  BRA.DIV UR4, `(.L_x_1301) ;  /* 0x0000023604247947 */ /* 0x000fea000b800000 */
.L_x_1590:
[----:B------:R-:W-:-:S03]  /*10550*/  UMOV UR4, 0xffffffff ;  /* 0xffffffff00047882 */ /* 0x000fc60000000000 */
[----:B------:R-:W-:Y:S05]  /*10560*/  BRA.DIV UR4, `(.L_x_1302) ;  /* 0x0000023604447947 */ /* 0x000fea000b800000 */
.L_x_1593:
[----:B------:R-:W-:-:S03]  /*10570*/  UMOV UR4, 0xffffffff ;  /* 0xffffffff00047882 */ /* 0x000fc60000000000 */
[----:B------:R-:W-:Y:S05]  /*10580*/  BRA.DIV UR4, `(.L_x_1303) ;  /* 0x0000023604647947 */ /* 0x000fea000b800000 */
.L_x_1596:
[----:B------:R-:W-:-:S03]  /*10590*/  UMOV UR4, 0xffffffff ;  /* 0xffffffff00047882 */ /* 0x000fc60000000000 */
[----:B------:R-:W-:Y:S05]  /*105a0*/  BRA.DIV UR4, `(.L_x_1304) ;  /* 0x0000023604847947 */ /* 0x000fea000b800000 */
.L_x_1599:
[----:B------:R-:W2:Y:S01]  /*105b0*/  LDL R0, [R1+0x90] ;  /* 0x0000900001007983 */ /* 0x000ea20000100800 */
[----:B------:R-:W-:Y:S01]  /*105c0*/  ISETP.GE.AND P0, PT, R22, R21, PT ;  /* 0x000000151600720c */ /* 0x000fe20003f06270 */
[----:B------:R-:W-:Y:S03]  /*105d0*/  BSSY B1, `(.L_x_1305) ;  /* 0x000000b000017945 */ /* 0x000fe60003800000 */
[-C--:B------:R-:W-:Y:S02]  /*105e0*/  ISETP.GE.OR P2, PT, R230, R57.reuse, P0 ;  /* 0x00000039e600720c */ /* 0x080fe40000746670 */
[----:B------:R-:W-:Y:S02]  /*105f0*/  ISETP.GE.OR P0, PT, R46, R57, P0 ;  /* 0x000000392e00720c */ /* 0x000fe40000706670 */
[----:B--2---:R-:W-:-:S13]  /*10600*/  R2UR UR5, R0 ;  /* 0x00000000000572ca */ /* 0x004fda00000e0000 */
[----:B------:R-:W-:-:S04]  /*10610*/  ULEA.HI UR4, UR5, UR5, URZ, 0x1 ;  /* 0x0000000505047291 */ /* 0x000fc8000f8f083f */
[----:B------:R-:W-:-:S04]  /*10620*/  ULOP3.LUT UR4, UR4, 0xfffffffe, URZ, 0xc0, !UPT ;  /* 0xfffffffe04047892 */ /* 0x000fc8000f8ec03f */
[----:B------:R-:W-:-:S06]  /*10630*/  UIADD3 UR4, UR5, -UR4, URZ ;  /* 0x8000000405047290 */ /* 0x000fcc000fffe03f */
[----:B------:R-:W-:-:S05]  /*10640*/  IMAD.U32 R3, RZ, RZ, UR4 ;  /* 0x00000004ff037e24 */ /* 0x000fca000f8e00ff */
[----:B------:R-:W-:-:S04]  /*10650*/  SHF.L.U32 R3, R3, 0x1f, RZ ;  /* 0x0000001f03037819 */ /* 0x000fc800000006ff */
[----:B------:R-:W0:Y:S02]  /*10660*/  SYNCS.PHASECHK.TRANS64.TRYWAIT P1, [R18+URZ+0x2e800], R3 ;  /* 0x02e80003120075a7 */ /* 0x000e24000802017f */
[----:B0-----:R-:W-:Y:S05]  /*10670*/  @!P1 BRA `(.L_x_1306) ;  /* 0x0000023400789947 */ /* 0x001fea0003800000 */
.L_x_1600:
[----:B------:R-:W-:Y:S05]  /*10680*/  BSYNC B1 ;  /* 0x0000000000017941 */ /* 0x000fea0003800000 */
.L_x_1305:
[----:B------:R-:W-:Y:S04]  /*10690*/  BSSY B1, `(.L_x_1307) ;  /* 0x0000101000017945 */ /* 0x000fe80003800000 */
[----:B------:R-:W-:Y:S05]  /*106a0*/  @P2 BRA `(.L_x_1308) ;  /* 0x0000000c00fc2947 */ /* 0x000fea0003800000 */
[----:B------:R-:W2:Y:S01]  /*106b0*/  LDL R14, [R1+0x70] ;  /* 0x00007000010e7983 */ /* 0x000ea20000100800 */
[----:B0----5:R-:W-:Y:S02]  /*106c0*/  SHF.R.U32.HI R3, RZ, 0x8, R28 ;  /* 0x00000008ff037819 */ /* 0x021fe4000001161c */
[----:B------:R-:W-:Y:S02]  /*106d0*/  LOP3.LUT R0, R28, 0xff, RZ, 0xc0, !PT ;  /* 0x000000ff1c007812 */ /* 0x000fe400078ec0ff */
[----:B------:R-:W-:Y:S02]  /*106e0*/  LOP3.LUT R3, R3, 0xff, RZ, 0xc0, !PT ;  /* 0x000000ff03037812 */ /* 0x000fe400078ec0ff */
[----:B------:R-:W-:Y:S02]  /*106f0*/  SHF.R.U32.HI R5, RZ, 0x8, R29 ;  /* 0x00000008ff057819 */ /* 0x000fe4000001161d */
[----:B------:R-:W-:Y:S02]  /*10700*/  SHF.R.U32.HI R7, RZ, 0x8, R30 ;  /* 0x00000008ff077819 */ /* 0x000fe4000001161e */
[----:B------:R-:W-:Y:S01]  /*10710*/  PRMT R13, R3, 0x7604, R0 ;  /* 0x00007604030d7816 */ /* 0x000fe20000000000 */
[----:B------:R-:W-:Y:S01]  /*10720*/  IMAD.SHL.U32 R3, R232, 0x80, RZ ;  /* 0x00000080e8037824 */ /* 0x000fe200078e00ff */
[----:B------:R-:W-:-:S02]  /*10730*/  LOP3.LUT R4, R29, 0xff, RZ, 0xc0, !PT ;  /* 0x000000ff1d047812 */ /* 0x000fc400078ec0ff */
[----:B------:R-:W-:Y:S02]  /*10740*/  LOP3.LUT R6, R30, 0xff, RZ, 0xc0, !PT ;  /* 0x000000ff1e067812 */ /* 0x000fe400078ec0ff */
[----:B------:R-:W-:Y:S02]  /*10750*/  LOP3.LUT R5, R5, 0xff, RZ, 0xc0, !PT ;  /* 0x000000ff05057812 */ /* 0x000fe400078ec0ff */
[----:B------:R-:W-:Y:S02]  /*10760*/  LOP3.LUT R7, R7, 0xff, RZ, 0xc0, !PT ;  /* 0x000000ff07077812 */ /* 0x000fe400078ec0ff */
[----:B------:R-:W-:Y:S02]  /*10770*/  PRMT R15, R5, 0x7604, R4 ;  /* 0x00007604050f7816 */ /* 0x000fe40000000004 */
[----:B------:R-:W-:Y:S02]  /*10780*/  PRMT R45, R7, 0x7604, R6 ;  /* 0x00007604072d7816 */ /* 0x000fe40000000006 */
[----:B------:R-:W-:-:S02]  /*10790*/  SHF.R.U32.HI R0, RZ, 0x8, R32 ;  /* 0x00000008ff007819 */ /* 0x000fc40000011620 */
[----:B------:R-:W-:Y:S02]  /*107a0*/  SHF.R.U32.HI R6, RZ, 0x8, R31 ;  /* 0x00000008ff067819 */ /* 0x000fe4000001161f */
[----:B------:R-:W-:Y:S01]  /*107b0*/  LOP3.LUT R4, R3, 0x380, RZ, 0xc0, !PT ;  /* 0x0000038003047812 */ /* 0x000fe200078ec0ff */
[----:B------:R-:W-:Y:S01]  /*107c0*/  IMAD.IADD R3, R22, 0x1, R21 ;  /* 0x0000000116037824 */ /* 0x000fe200078e0215 */
[----:B------:R-:W-:Y:S02]  /*107d0*/  LOP3.LUT R8, R0, 0xff, RZ, 0xc0, !PT ;  /* 0x000000ff00087812 */ /* 0x000fe400078ec0ff */
[----:B------:R-:W-:Y:S02]  /*107e0*/  LOP3.LUT R5, R31, 0xff, RZ, 0xc0, !PT ;  /* 0x000000ff1f057812 */ /* 0x000fe400078ec0ff */
[----:B------:R-:W-:Y:S02]  /*107f0*/  LOP3.LUT R6, R6, 0xff, RZ, 0xc0, !PT ;  /* 0x000000ff06067812 */ /* 0x000fe400078ec0ff */
[----:B------:R-:W-:-:S02]  /*10800*/  LOP3.LUT R0, R4, 0x70, R22, 0xf8, !PT ;  /* 0x0000007004007812 */ /* 0x000fc400078ef816 */
[----:B------:R-:W-:Y:S02]  /*10810*/  SHF.R.U32.HI R9, RZ, 0x3, R4 ;  /* 0x00000003ff097819 */ /* 0x000fe40000011604 */
[----:B------:R-:W-:Y:S02]  /*10820*/  LOP3.LUT R4, R4, 0x70, R3, 0xf8, !PT ;  /* 0x0000007004047812 */ /* 0x000fe400078ef803 */
[----:B------:R-:W-:Y:S02]  /*10830*/  LOP3.LUT R7, R32, 0xff, RZ, 0xc0, !PT ;  /* 0x000000ff20077812 */ /* 0x000fe400078ec0ff */
[----:B------:R-:W-:Y:S02]  /*10840*/  PRMT R49, R6, 0x7604, R5 ;  /* 0x0000760406317816 */ /* 0x000fe40000000005 */
[----:B------:R-:W-:Y:S02]  /*10850*/  LOP3.LUT R3, R0, R9, RZ, 0x3c, !PT ;  /* 0x0000000900037212 */ /* 0x000fe400078e3cff */
[----:B------:R-:W-:-:S02]  /*10860*/  SHF.R.U32.HI R5, RZ, 0x8, R33 ;  /* 0x00000008ff057819 */ /* 0x000fc40000011621 */
[----:B------:R-:W-:Y:S02]  /*10870*/  PRMT R51, R8, 0x7604, R7 ;  /* 0x0000760408337816 */ /* 0x000fe40000000007 */
[----:B------:R-:W-:Y:S02]  /*10880*/  LOP3.LUT R9, R4, R9, RZ, 0x3c, !PT ;  /* 0x0000000904097212 */ /* 0x000fe400078e3cff */
[----:B------:R-:W-:Y:S02]  /*10890*/  LOP3.LUT R8, R33, 0xff, RZ, 0xc0, !PT ;  /* 0x000000ff21087812 */ /* 0x000fe400078ec0ff */
[----:B------:R-:W-:Y:S02]  /*108a0*/  SHF.R.U32.HI R4, RZ, 0x8, R34 ;  /* 0x00000008ff047819 */ /* 0x000fe40000011622 */
[----:B------:R-:W-:Y:S02]  /*108b0*/  LOP3.LUT R10, R34, 0xff, RZ, 0xc0, !PT ;  /* 0x000000ff220a7812 */ /* 0x000fe400078ec0ff */
[----:B------:R-:W-:-:S02]  /*108c0*/  LOP3.LUT R11, R4, 0xff, RZ, 0xc0, !PT ;  /* 0x000000ff040b7812 */ /* 0x000fc400078ec0ff */
[----:B------:R-:W-:Y:S02]  /*108d0*/  SHF.R.U32.HI R47, RZ, 0x8, R35 ;  /* 0x00000008ff2f7819 */ /* 0x000fe40000011623 */
[----:B------:R-:W-:Y:S02]  /*108e0*/  PRMT R55, R11, 0x7604, R10 ;  /* 0x000076040b377816 */ /* 0x000fe4000000000a */
[----:B------:R-:W-:Y:S02]  /*108f0*/  SHF.R.U32.HI R44, RZ, 0x10, R31 ;  /* 0x00000010ff2c7819 */ /* 0x000fe4000001161f */
[----:B------:R-:W-:Y:S02]  /*10900*/  SHF.R.U32.HI R20, RZ, 0x10, R30 ;  /* 0x00000010ff147819 */ /* 0x000fe4000001161e */
[----:B------:R-:W-:Y:S02]  /*10910*/  LOP3.LUT R12, R35, 0xff, RZ, 0xc0, !PT ;  /* 0x000000ff230c7812 */ /* 0x000fe400078ec0ff */
[----:B------:R-:W-:-:S02]  /*10920*/  LOP3.LUT R47, R47, 0xff, RZ, 0xc0, !PT ;  /* 0x000000ff2f2f7812 */ /* 0x000fc400078ec0ff */
[----:B------:R-:W-:Y:S02]  /*10930*/  LOP3.LUT R44, R44, 0xff, RZ, 0xc0, !PT ;  /* 0x000000ff2c2c7812 */ /* 0x000fe400078ec0ff */
[----:B------:R-:W-:Y:S02]  /*10940*/  LOP3.LUT R20, R20, 0xff, RZ, 0xc0, !PT ;  /* 0x000000ff14147812 */ /* 0x000fe400078ec0ff */
[----:B------:R-:W-:Y:S02]  /*10950*/  PRMT R57, R47, 0x7604, R12 ;  /* 0x000076042f397816 */ /* 0x000fe4000000000c */
[----:B------:R-:W-:Y:S02]  /*10960*/  SHF.R.U32.HI R12, RZ, 0x10, R28 ;  /* 0x00000010ff0c7819 */ /* 0x000fe4000001161c */
[----:B------:R-:W-:Y:S02]  /*10970*/  PRMT R49, R44, 0x7054, R49 ;  /* 0x000070542c317816 */ /* 0x000fe40000000031 */
[----:B------:R-:W-:-:S02]  /*10980*/  PRMT R47, R20, 0x7054, R45 ;  /* 0x00007054142f7816 */ /* 0x000fc4000000002d */
[----:B------:R-:W-:Y:S02]  /*10990*/  SHF.R.U32.HI R44, RZ, 0x10, R35 ;  /* 0x00000010ff2c7819 */ /* 0x000fe40000011623 */
[----:B------:R-:W-:Y:S02]  /*109a0*/  SHF.R.U32.HI R20, RZ, 0x10, R34 ;  /* 0x00000010ff147819 */ /* 0x000fe40000011622 */
[----:B------:R-:W-:Y:S02]  /*109b0*/  LOP3.LUT R12, R12, 0xff, RZ, 0xc0, !PT ;  /* 0x000000ff0c0c7812 */ /* 0x000fe400078ec0ff */
[----:B------:R-:W-:Y:S02]  /*109c0*/  LOP3.LUT R44, R44, 0xff, RZ, 0xc0, !PT ;  /* 0x000000ff2c2c7812 */ /* 0x000fe400078ec0ff */
[----:B------:R-:W-:Y:S02]  /*109d0*/  LOP3.LUT R20, R20, 0xff, RZ, 0xc0, !PT ;  /* 0x000000ff14147812 */ /* 0x000fe400078ec0ff */
[----:B------:R-:W-:-:S02]  /*109e0*/  PRMT R13, R12, 0x7054, R13 ;  /* 0x000070540c0d7816 */ /* 0x000fc4000000000d */
[----:B------:R-:W-:Y:S02]  /*109f0*/  PRMT R57, R44, 0x7054, R57 ;  /* 0x000070542c397816 */ /* 0x000fe40000000039 */
[----:B------:R-:W-:Y:S02]  /*10a00*/  SHF.R.U32.HI R12, RZ, 0x10, R32 ;  /* 0x00000010ff0c7819 */ /* 0x000fe40000011620 */
[----:B------:R-:W-:Y:S02]  /*10a10*/  PRMT R55, R20, 0x7054, R55 ;  /* 0x0000705414377816 */ /* 0x000fe40000000037 */
[----:B------:R-:W-:Y:S02]  /*10a20*/  LOP3.LUT R44, R13, 0xff000000, R28, 0xf8, !PT ;  /* 0xff0000000d2c7812 */ /* 0x000fe400078ef81c */
[----:B------:R-:W-:Y:S02]  /*10a30*/  LOP3.LUT R47, R47, 0xff000000, R30, 0xf8, !PT ;  /* 0xff0000002f2f7812 */ /* 0x000fe400078ef81e */
[----:B------:R-:W-:-:S02]  /*10a40*/  LOP3.LUT R57, R57, 0xff000000, R35, 0xf8, !PT ;  /* 0xff00000039397812 */ /* 0x000fc400078ef823 */
[----:B------:R-:W-:Y:S02]  /*10a50*/  LOP3.LUT R12, R12, 0xff, RZ, 0xc0, !PT ;  /* 0x000000ff0c0c7812 */ /* 0x000fe400078ec0ff */
[----:B------:R-:W-:Y:S02]  /*10a60*/  LOP3.LUT R48, R55, 0xff000000, R34, 0xf8, !PT ;  /* 0xff00000037307812 */ /* 0x000fe400078ef822 */
[----:B------:R-:W-:Y:S02]  /*10a70*/  PRMT R51, R12, 0x7054, R51 ;  /* 0x000070540c337816 */ /* 0x000fe40000000033 */
[----:B------:R-:W-:Y:S02]  /*10a80*/  LOP3.LUT R49, R49, 0xff000000, R31, 0xf8, !PT ;  /* 0xff00000031317812 */ /* 0x000fe400078ef81f */
[----:B------:R-:W-:Y:S02]  /*10a90*/  LOP3.LUT R51, R51, 0xff000000, R32, 0xf8, !PT ;  /* 0xff00000033337812 */ /* 0x000fe400078ef820 */
[----:B--2---:R-:W-:-:S02]  /*10aa0*/  IADD3 R0, R18, R3, R14 ;  /* 0x0000000312007210 */ /* 0x004fc40007ffe00e */
[----:B------:R-:W-:-:S03]  /*10ab0*/  LOP3.LUT R3, R5, 0xff, RZ, 0xc0, !PT ;  /* 0x000000ff05037812 */ /* 0x000fc600078ec0ff */
[----:B------:R-:W0:Y:S01]  /*10ac0*/  LDS.128 R4, [R0+0x1c400] ;  /* 0x01c4000000047984 */ /* 0x000e220000000c00 */
[----:B------:R-:W-:Y:S02]  /*10ad0*/  PRMT R53, R3, 0x7604, R8 ;  /* 0x0000760403357816 */ /* 0x000fe40000000008 */
[----:B------:R-:W-:Y:S02]  /*10ae0*/  IADD3 R3, R18, R9, R14 ;  /* 0x0000000912037210 */ /* 0x000fe40007ffe00e */
[----:B------:R-:W-:-:S03]  /*10af0*/  SHF.R.U32.HI R14, RZ, 0x10, R29 ;  /* 0x00000010ff0e7819 */ /* 0x000fc6000001161d */
[----:B------:R-:W1:Y:S01]  /*10b00*/  LDS.128 R8, [R3+0x1c400] ;  /* 0x01c4000003087984 */ /* 0x000e620000000c00 */
[----:B------:R-:W-:-:S04]  /*10b10*/  LOP3.LUT R14, R14, 0xff, RZ, 0xc0, !PT ;  /* 0x000000ff0e0e7812 */ /* 0x000fc800078ec0ff */
[----:B------:R-:W-:Y:S02]  /*10b20*/  PRMT R15, R14, 0x7054, R15 ;  /* 0x000070540e0f7816 */ /* 0x000fe4000000000f */
[----:B------:R-:W-:Y:S02]  /*10b30*/  SHF.R.U32.HI R14, RZ, 0x10, R33 ;  /* 0x00000010ff0e7819 */ /* 0x000fe40000011621 */
[----:B------:R-:W-:Y:S02]  /*10b40*/  LOP3.LUT R45, R15, 0xff000000, R29, 0xf8, !PT ;  /* 0xff0000000f2d7812 */ /* 0x000fe400078ef81d */
[----:B------:R-:W-:-:S04]  /*10b50*/  LOP3.LUT R14, R14, 0xff, RZ, 0xc0, !PT ;  /* 0x000000ff0e0e7812 */ /* 0x000fc800078ec0ff */
[----:B------:R-:W-:-:S04]  /*10b60*/  PRMT R53, R14, 0x7054, R53 ;  /* 0x000070540e357816 */ /* 0x000fc80000000035 */
[----:B------:R-:W-:Y:S02]  /*10b70*/  LOP3.LUT R53, R53, 0xff000000, R33, 0xf8, !PT ;  /* 0xff00000035357812 */ /* 0x000fe400078ef821 */
[----:B------:R-:W-:Y:S02]  /*10b80*/  F2FP.F16.E4M3.UNPACK_B R33, R45.H1 ;  /* 0x0000002dff21723e */ /* 0x000fe400030006ff */
[-C--:B------:R-:W-:Y:S02]  /*10b90*/  F2FP.F16.E4M3.UNPACK_B R46, R53.reuse.H1 ;  /* 0x00000035ff2e723e */ /* 0x080fe400030006ff */
[----:B------:R-:W-:Y:S01]  /*10ba0*/  F2FP.F16.E4M3.UNPACK_B R53, R53 ;  /* 0x00000035ff35723e */ /* 0x000fe200020006ff */
[----:B------:R-:W-:Y:S01]  /*10bb0*/  HADD2.F32 R35, -RZ, R33.H0_H0 ;  /* 0x20000021ff237230 */ /* 0x000fe20000004100 */
[----:B------:R-:W-:Y:S01]  /*10bc0*/  F2FP.F16.E4M3.UNPACK_B R45, R45 ;  /* 0x0000002dff2d723e */ /* 0x000fe200020006ff */
[--C-:B------:R-:W-:Y:S02]  /*10bd0*/  HADD2.F32 R55, -RZ, R46.reuse.H0_H0 ;  /* 0x2000002eff377230 */ /* 0x100fe40000004100 */
[----:B------:R-:W-:Y:S01]  /*10be0*/  HADD2.F32 R46, -RZ, R46.H1_H1 ;  /* 0x3000002eff2e7230 */ /* 0x000fe20000004100 */
[----:B0-----:R-:W-:-:S02]  /*10bf0*/  F2FP.F16.E4M3.UNPACK_B R13, R5.H1 ;  /* 0x00000005ff0d723e */ /* 0x001fc400030006ff */
[-C--:B------:R-:W-:Y:S02]  /*10c00*/  F2FP.F16.E4M3.UNPACK_B R15, R7.reuse ;  /* 0x00000007ff0f723e */ /* 0x080fe400020006ff */
[----:B------:R-:W-:Y:S02]  /*10c10*/  F2FP.F16.E4M3.UNPACK_B R20, R7.H1 ;  /* 0x00000007ff14723e */ /* 0x000fe400030006ff */
[-C--:B------:R-:W-:Y:S02]  /*10c20*/  F2FP.F16.E4M3.UNPACK_B R7, R6.reuse ;  /* 0x00000006ff07723e */ /* 0x080fe400020006ff */
[-C--:B-1----:R-:W-:Y:S02]  /*10c30*/  F2FP.F16.E4M3.UNPACK_B R29, R9.reuse.H1 ;  /* 0x00000009ff1d723e */ /* 0x082fe400030006ff */
[----:B------:R-:W-:Y:S01]  /*10c40*/  F2FP.F16.E4M3.UNPACK_B R14, R6.H1 ;  /* 0x00000006ff0e723e */ /* 0x000fe200030006ff */
[----:B------:R-:W-:Y:S01]  /*10c50*/  HADD2.F32 R6, -RZ, R13.H0_H0 ;  /* 0x2000000dff067230 */ /* 0x000fe20000004100 */
[----:B------:R-:W-:Y:S01]  /*10c60*/  F2FP.F16.E4M3.UNPACK_B R28, R9 ;  /* 0x00000009ff1c723e */ /* 0x000fe200020006ff */
[--C-:B------:R-:W-:Y:S01]  /*10c70*/  HADD2.F32 R30, -RZ, R29.reuse.H0_H0 ;  /* 0x2000001dff1e7230 */ /* 0x100fe20000004100 */
[-C--:B------:R-:W-:Y:S01]  /*10c80*/  F2FP.F16.E4M3.UNPACK_B R31, R11.reuse ;  /* 0x0000000bff1f723e */ /* 0x080fe200020006ff */
[----:B------:R-:W-:Y:S01]  /*10c90*/  HADD2.F32 R29, -RZ, R29.H1_H1 ;  /* 0x3000001dff1d7230 */ /* 0x000fe20000004100 */
[----:B------:R-:W-:Y:S01]  /*10ca0*/  F2FP.F16.E4M3.UNPACK_B R32, R11.H1 ;  /* 0x0000000bff20723e */ /* 0x000fe200030006ff */
[----:B------:R-:W-:-:S02]  /*10cb0*/  HADD2.F32 R13, -RZ, R13.H1_H1 ;  /* 0x3000000dff0d7230 */ /* 0x000fc40000004100 */
[C---:B------:R-:W-:Y:S01]  /*10cc0*/  FMUL.FTZ R34, R30.reuse, R35 ;  /* 0x000000231e227220 */ /* 0x040fe20000410000 */
[----:B------:R-:W-:Y:S01]  /*10cd0*/  FMUL.FTZ R59, R30, R55 ;  /* 0x000000371e3b7220 */ /* 0x000fe20000410000 */
[----:B------:R-:W-:Y:S01]  /*10ce0*/  F2FP.F16.E4M3.UNPACK_B R12, R5 ;  /* 0x00000005ff0c723e */ /* 0x000fe200020006ff */
[----:B------:R-:W-:Y:S01]  /*10cf0*/  FMUL.FTZ R52, R29, R46 ;  /* 0x0000002e1d347220 */ /* 0x000fe20000410000 */
[C---:B------:R-:W-:Y:S01]  /*10d00*/  FFMA.FTZ R50, R6.reuse, R55, R34 ;  /* 0x0000003706327223 */ /* 0x040fe20000010022 */
[-C--:B------:R-:W-:Y:S01]  /*10d10*/  F2FP.F16.E4M3.UNPACK_B R11, R10.reuse ;  /* 0x0000000aff0b723e */ /* 0x080fe200020006ff */
[----:B------:R-:W-:Y:S01]  /*10d20*/  FFMA.FTZ R59, R6, R35, -R59 ;  /* 0x00000023063b7223 */ /* 0x000fe2000001083b */
[----:B------:R-:W-:Y:S01]  /*10d30*/  F2FP.F16.E4M3.UNPACK_B R30, R10.H1 ;  /* 0x0000000aff1e723e */ /* 0x000fe200030006ff */
[----:B------:R-:W-:Y:S01]  /*10d40*/  HADD2.F32 R34, -RZ, R33.H1_H1 ;  /* 0x30000021ff227230 */ /* 0x000fe20000004100 */
[-C--:B------:R-:W-:Y:S01]  /*10d50*/  F2FP.F16.E4M3.UNPACK_B R9, R8.reuse ;  /* 0x00000008ff09723e */ /* 0x080fe200020006ff */
[----:B------:R-:W-:Y:S01]  /*10d60*/  HADD2.F32 R35, -RZ, R53.H0_H0 ;  /* 0x20000035ff237230 */ /* 0x000fe20000004100 */
[----:B------:R-:W-:Y:S01]  /*10d70*/  F2FP.F16.E4M3.UNPACK_B R8, R8.H1 ;  /* 0x00000008ff08723e */ /* 0x000fe200030006ff */
[----:B------:R-:W-:-:S02]  /*10d80*/  HADD2.F32 R10, -RZ, R28.H0_H0 ;  /* 0x2000001cff0a7230 */ /* 0x000fc40000004100 */
[-C--:B------:R-:W-:Y:S01]  /*10d90*/  FMUL.FTZ R55, R29, R34.reuse ;  /* 0x000000221d377220 */ /* 0x080fe20000410000 */
[----:B------:R-:W-:Y:S02]  /*10da0*/  HADD2.F32 R33, -RZ, R45.H0_H0 ;  /* 0x2000002dff217230 */ /* 0x000fe40000004100 */
[C---:B------:R-:W-:Y:S01]  /*10db0*/  FFMA.FTZ R52, R13.reuse, R34, -R52 ;  /* 0x000000220d347223 */ /* 0x040fe20000010834 */
[----:B------:R-:W-:Y:S02]  /*10dc0*/  HADD2.F32 R6, -RZ, R12.H0_H0 ;  /* 0x2000000cff067230 */ /* 0x000fe40000004100 */
[C---:B------:R-:W-:Y:S01]  /*10dd0*/  FMUL.FTZ R29, R10.reuse, R35 ;  /* 0x000000230a1d7220 */ /* 0x040fe20000410000 */
[----:B------:R-:W-:Y:S01]  /*10de0*/  FFMA.FTZ R61, R13, R46, R55 ;  /* 0x0000002e0d3d7223 */ /* 0x000fe20000010037 */
[----:B------:R-:W-:Y:S01]  /*10df0*/  FMUL.FTZ R10, R10, R33 ;  /* 0x000000210a0a7220 */ /* 0x000fe20000410000 */
[----:B------:R-:W-:Y:S01]  /*10e00*/  F2FP.F16.E4M3.UNPACK_B R13, R49.H1 ;  /* 0x00000031ff0d723e */ /* 0x000fe200030006ff */
[C---:B------:R-:W-:Y:S01]  /*10e10*/  FFMA.FTZ R34, R6.reuse, R33, -R29 ;  /* 0x0000002106227223 */ /* 0x040fe2000001081d */
[----:B------:R-:W-:Y:S01]  /*10e20*/  F2FP.F16.E4M3.UNPACK_B R33, R57.H1 ;  /* 0x00000039ff21723e */ /* 0x000fe200030006ff */
[----:B------:R-:W-:Y:S01]  /*10e30*/  FFMA.FTZ R46, R6, R35, R10 ;  /* 0x00000023062e7223 */ /* 0x000fe2000001000a */
[----:B------:R-:W-:Y:S01]  /*10e40*/  HADD2.F32 R10, -RZ, R32.H0_H0 ;  /* 0x20000020ff0a7230 */ /* 0x000fe20000004100 */
[----:B------:R-:W-:Y:S01]  /*10e50*/  F2FP.F16.E4M3.UNPACK_B R57, R57 ;  /* 0x00000039ff39723e */ /* 0x000fe200020006ff */
[----:B------:R-:W-:Y:S01]  /*10e60*/  HADD2.F32 R29, -RZ, R13.H0_H0 ;  /* 0x2000000dff1d7230 */ /* 0x000fe20000004100 */
[----:B------:R-:W-:Y:S01]  /*10e70*/  F2FP.F16.E4M3.UNPACK_B R49, R49 ;  /* 0x00000031ff31723e */ /* 0x000fe200020006ff */
[----:B------:R-:W-:Y:S01]  /*10e80*/  HADD2.F32 R35, -RZ, R33.H0_H0 ;  /* 0x20000021ff237230 */ /* 0x000fe20000004100 */
[-C--:B------:R-:W-:Y:S01]  /*10e90*/  F2FP.F16.E4M3.UNPACK_B R5, R4.reuse ;  /* 0x00000004ff05723e */ /* 0x080fe200020006ff */
[----:B------:R-:W-:Y:S01]  /*10ea0*/  HADD2.F32 R6, -RZ, R20.H0_H0 ;  /* 0x20000014ff067230 */ /* 0x000fe20000004100 */
[----:B------:R-:W-:Y:S01]  /*10eb0*/  F2FP.F16.E4M3.UNPACK_B R4, R4.H1 ;  /* 0x00000004ff04723e */ /* 0x000fe200030006ff */
[----:B------:R-:W-:-:S02]  /*10ec0*/  HADD2.F32 R53, -RZ, R53.H1_H1 ;  /* 0x30000035ff357230 */ /* 0x000fc40000004100 */
[C---:B------:R-:W-:Y:S01]  /*10ed0*/  FMUL.FTZ R63, R10.reuse, R35 ;  /* 0x000000230a3f7220 */ /* 0x040fe20000410000 */
[----:B------:R-:W-:Y:S01]  /*10ee0*/  FMUL.FTZ R10, R10, R29 ;  /* 0x0000001d0a0a7220 */ /* 0x000fe20000410000 */
[----:B------:R-:W-:Y:S02]  /*10ef0*/  HADD2.F32 R28, -RZ, R28.H1_H1 ;  /* 0x3000001cff1c7230 */ /* 0x000fe40000004100 */
[----:B------:R-:W-:Y:S02]  /*10f00*/  HADD2.F32 R45, -RZ, R45.H1_H1 ;  /* 0x3000002dff2d7230 */ /* 0x000fe40000004100 */
[C---:B------:R-:W-:Y:S01]  /*10f10*/  FFMA.FTZ R62, R6.reuse, R35, R10 ;  /* 0x00000023063e7223 */ /* 0x040fe2000001000a */
[----:B------:R-:W-:Y:S02]  /*10f20*/  HADD2.F32 R12, -RZ, R12.H1_H1 ;  /* 0x3000000cff0c7230 */ /* 0x000fe40000004100 */
[----:B------:R-:W-:Y:S01]  /*10f30*/  FFMA.FTZ R60, R6, R29, -R63 ;  /* 0x0000001d063c7223 */ /* 0x000fe2000001083f */
[----:B------:R-:W-:-:S02]  /*10f40*/  HADD2.F32 R35, -RZ, R33.H1_H1 ;  /* 0x30000021ff237230 */ /* 0x000fc40000004100 */
[C---:B------:R-:W-:Y:S01]  /*10f50*/  FMUL.FTZ R55, R28.reuse, R53 ;  /* 0x000000351c377220 */ /* 0x040fe20000410000 */
[----:B------:R-:W-:Y:S02]  /*10f60*/  HADD2.F32 R32, -RZ, R32.H1_H1 ;  /* 0x30000020ff207230 */ /* 0x000fe40000004100 */
[-C--:B------:R-:W-:Y:S01]  /*10f70*/  FMUL.FTZ R28, R28, R45.reuse ;  /* 0x0000002d1c1c7220 */ /* 0x080fe20000410000 */
[----:B------:R-:W-:Y:S02]  /*10f80*/  HADD2.F32 R29, -RZ, R13.H1_H1 ;  /* 0x3000000dff1d7230 */ /* 0x000fe40000004100 */
[----:B------:R-:W-:Y:S01]  /*10f90*/  FFMA.FTZ R55, R12, R45, -R55 ;  /* 0x0000002d0c377223 */ /* 0x000fe20000010837 */
[----:B------:R-:W-:Y:S02]  /*10fa0*/  HADD2.F32 R33, -RZ, R57.H0_H0 ;  /* 0x20000039ff217230 */ /* 0x000fe40000004100 */
[----:B------:R-:W-:Y:S01]  /*10fb0*/  FMUL.FTZ R63, R32, R35 ;  /* 0x00000023203f7220 */ /* 0x000fe20000410000 */
[----:B------:R-:W-:-:S02]  /*10fc0*/  HADD2.F32 R10, -RZ, R31.H0_H0 ;  /* 0x2000001fff0a7230 */ /* 0x000fc40000004100 */
[----:B------:R-:W-:Y:S01]  /*10fd0*/  FFMA.FTZ R53, R12, R53, R28 ;  /* 0x000000350c357223 */ /* 0x000fe2000001001c */
[----:B------:R-:W-:Y:S02]  /*10fe0*/  HADD2.F32 R13, -RZ, R49.H0_H0 ;  /* 0x20000031ff0d7230 */ /* 0x000fe40000004100 */
[----:B------:R-:W-:Y:S01]  /*10ff0*/  FMUL.FTZ R32, R32, R29 ;  /* 0x0000001d20207220 */ /* 0x000fe20000410000 */
[----:B------:R-:W-:Y:S02]  /*11000*/  HADD2.F32 R20, -RZ, R20.H1_H1 ;  /* 0x30000014ff147230 */ /* 0x000fe40000004100 */
[C---:B------:R-:W-:Y:S01]  /*11010*/  FMUL.FTZ R45, R10.reuse, R33 ;  /* 0x000000210a2d7220 */ /* 0x040fe20000410000 */
[----:B------:R-:W-:Y:S02]  /*11020*/  HADD2.F32 R6, -RZ, R15.H0_H0 ;  /* 0x2000000fff067230 */ /* 0x000fe40000004100 */
[----:B------:R-:W-:Y:S01]  /*11030*/  FMUL.FTZ R10, R10, R13 ;  /* 0x0000000d0a0a7220 */ /* 0x000fe20000410000 */
[----:B------:R-:W-:Y:S01]  /*11040*/  F2FP.F16.E4M3.UNPACK_B R28, R51.H1 ;  /* 0x00000033ff1c723e */ /* 0x000fe200030006ff */
[C---:B------:R-:W-:Y:S01]  /*11050*/  FFMA.FTZ R65, R20.reuse, R29, -R63 ;  /* 0x0000001d14417223 */ /* 0x040fe2000001083f */
[----:B------:R-:W-:Y:S01]  /*11060*/  F2FP.F16.E4M3.UNPACK_B R12, R44.H1 ;  /* 0x0000002cff0c723e */ /* 0x000fe200030006ff */
[----:B------:R-:W-:Y:S01]  /*11070*/  FFMA.FTZ R67, R20, R35, R32 ;  /* 0x0000002314437223 */ /* 0x000fe20000010020 */
[----:B------:R-:W-:Y:S01]  /*11080*/  FFMA.FTZ R56, R6, R33, R10 ;  /* 0x0000002106387223 */ /* 0x000fe2000001000a */
[----:B------:R-:W-:-:S02]  /*11090*/  HADD2.F32 R20, -RZ, R49.H1_H1 ;  /* 0x30000031ff147230 */ /* 0x000fc40000004100 */
[----:B------:R-:W-:Y:S01]  /*110a0*/  FFMA.FTZ R54, R6, R13, -R45 ;  /* 0x0000000d06367223 */ /* 0x000fe2000001082d */
[----:B------:R-:W-:Y:S01]  /*110b0*/  HADD2.F32 R32, -RZ, R57.H1_H1 ;  /* 0x30000039ff207230 */ /* 0x000fe20000004100 */
[----:B------:R-:W-:Y:S01]  /*110c0*/  F2FP.F16.E4M3.UNPACK_B R51, R51 ;  /* 0x00000033ff33723e */ /* 0x000fe200020006ff */
[----:B------:R-:W-:Y:S01]  /*110d0*/  HADD2.F32 R31, -RZ, R31.H1_H1 ;  /* 0x3000001fff1f7230 */ /* 0x000fe20000004100 */
[----:B------:R-:W-:Y:S01]  /*110e0*/  F2FP.F16.E4M3.UNPACK_B R44, R44 ;  /* 0x0000002cff2c723e */ /* 0x000fe200020006ff */
[----:B------:R-:W-:Y:S02]  /*110f0*/  HADD2.F32 R29, -RZ, R28.H0_H0 ;  /* 0x2000001cff1d7230 */ /* 0x000fe40000004100 */
[----:B------:R-:W-:Y:S02]  /*11100*/  HADD2.F32 R10, -RZ, R8.H0_H0 ;  /* 0x20000008ff0a7230 */ /* 0x000fe40000004100 */
[----:B------:R-:W-:Y:S01]  /*11110*/  FMUL.FTZ R58, R31, R32 ;  /* 0x000000201f3a7220 */ /* 0x000fe20000410000 */
[----:B------:R-:W-:-:S02]  /*11120*/  HADD2.F32 R13, -RZ, R12.H0_H0 ;  /* 0x2000000cff0d7230 */ /* 0x000fc40000004100 */
[----:B------:R-:W-:Y:S01]  /*11130*/  FMUL.FTZ R33, R31, R20 ;  /* 0x000000141f217220 */ /* 0x000fe20000410000 */
[----:B------:R-:W-:Y:S02]  /*11140*/  HADD2.F32 R15, -RZ, R15.H1_H1 ;  /* 0x3000000fff0f7230 */ /* 0x000fe40000004100 */
[C---:B------:R-:W-:Y:S01]  /*11150*/  FMUL.FTZ R31, R10.reuse, R29 ;  /* 0x0000001d0a1f7220 */ /* 0x040fe20000410000 */
[----:B------:R-:W-:Y:S02]  /*11160*/  HADD2.F32 R6, -RZ, R4.H0_H0 ;  /* 0x20000004ff067230 */ /* 0x000fe40000004100 */
[----:B------:R-:W-:Y:S01]  /*11170*/  FMUL.FTZ R10, R10, R13 ;  /* 0x0000000d0a0a7220 */ /* 0x000fe20000410000 */
[----:B------:R-:W-:Y:S02]  /*11180*/  HADD2.F32 R8, -RZ, R8.H1_H1 ;  /* 0x30000008ff087230 */ /* 0x000fe40000004100 */
[C---:B------:R-:W-:Y:S01]  /*11190*/  FFMA.FTZ R63, R15.reuse, R32, R33 ;  /* 0x000000200f3f7223 */ /* 0x040fe20000010021 */
[----:B------:R-:W-:Y:S01]  /*111a0*/  FFMA.FTZ R57, R15, R20, -R58 ;  /* 0x000000140f397223 */ /* 0x000fe2000001083a */
[----:B------:R-:W-:Y:S01]  /*111b0*/  FFMA.FTZ R32, R6, R29, R10 ;  /* 0x0000001d06207223 */ /* 0x000fe2000001000a */
[----:B------:R-:W-:-:S02]  /*111c0*/  HADD2.F32 R29, -RZ, R28.H1_H1 ;  /* 0x3000001cff1d7230 */ /* 0x000fc40000004100 */
[----:B------:R-:W-:Y:S01]  /*111d0*/  FFMA.FTZ R20, R6, R13, -R31 ;  /* 0x0000000d06147223 */ /* 0x000fe2000001081f */
[----:B------:R-:W-:Y:S01]  /*111e0*/  HADD2.F32 R13, -RZ, R12.H1_H1 ;  /* 0x3000000cff0d7230 */ /* 0x000fe20000004100 */
[----:B------:R-:W-:Y:S01]  /*111f0*/  F2FP.F16.E4M3.UNPACK_B R10, R48.H1 ;  /* 0x00000030ff0a723e */ /* 0x000fe200030006ff */
[----:B------:R-:W-:Y:S02]  /*11200*/  HADD2.F32 R4, -RZ, R4.H1_H1 ;  /* 0x30000004ff047230 */ /* 0x000fe40000004100 */
[C---:B------:R-:W-:Y:S01]  /*11210*/  FMUL.FTZ R31, R8.reuse, R29 ;  /* 0x0000001d081f7220 */ /* 0x040fe20000410000 */
[----:B------:R-:W-:Y:S02]  /*11220*/  HADD2.F32 R15, -RZ, R51.H0_H0 ;  /* 0x20000033ff0f7230 */ /* 0x000fe40000004100 */
[-C--:B------:R-:W-:Y:S01]  /*11230*/  FMUL.FTZ R8, R8, R13.reuse ;  /* 0x0000000d08087220 */ /* 0x080fe20000410000 */
[----:B------:R-:W-:Y:S02]  /*11240*/  HADD2.F32 R6, -RZ, R9.H0_H0 ;  /* 0x20000009ff067230 */ /* 0x000fe40000004100 */
[----:B------:R-:W-:Y:S01]  /*11250*/  FFMA.FTZ R33, R4, R13, -R31 ;  /* 0x0000000d04217223 */ /* 0x000fe2000001081f */
[----:B------:R-:W-:-:S02]  /*11260*/  HADD2.F32 R13, -RZ, R44.H0_H0 ;  /* 0x2000002cff0d7230 */ /* 0x000fc40000004100 */
[----:B------:R-:W-:Y:S01]  /*11270*/  FFMA.FTZ R35, R4, R29, R8 ;  /* 0x0000001d04237223 */ /* 0x000fe20000010008 */
[----:B------:R-:W-:Y:S02]  /*11280*/  HADD2.F32 R8, -RZ, R51.H1_H1 ;  /* 0x30000033ff087230 */ /* 0x000fe40000004100 */
[C---:B------:R-:W-:Y:S01]  /*11290*/  FMUL.FTZ R29, R6.reuse, R15 ;  /* 0x0000000f061d7220 */ /* 0x040fe20000410000 */
[----:B------:R-:W-:Y:S02]  /*112a0*/  HADD2.F32 R9, -RZ, R9.H1_H1 ;  /* 0x30000009ff097230 */ /* 0x000fe40000004100 */
[----:B------:R-:W-:Y:S01]  /*112b0*/  FMUL.FTZ R31, R6, R13 ;  /* 0x0000000d061f7220 */ /* 0x000fe20000410000 */
[--C-:B------:R-:W-:Y:S01]  /*112c0*/  HADD2.F32 R4, -RZ, R5.reuse.H0_H0 ;  /* 0x20000005ff047230 */ /* 0x100fe20000004100 */
[----:B------:R-:W-:Y:S01]  /*112d0*/  F2FP.F16.E4M3.UNPACK_B R48, R48 ;  /* 0x00000030ff30723e */ /* 0x000fe200020006ff */
[----:B------:R-:W-:Y:S02]  /*112e0*/  HADD2.F32 R44, -RZ, R44.H1_H1 ;  /* 0x3000002cff2c7230 */ /* 0x000fe40000004100 */
[----:B------:R-:W-:Y:S01]  /*112f0*/  FMUL.FTZ R6, R9, R8 ;  /* 0x0000000809067220 */ /* 0x000fe20000410000 */
[----:B------:R-:W-:-:S02]  /*11300*/  HADD2.F32 R5, -RZ, R5.H1_H1 ;  /* 0x30000005ff057230 */ /* 0x000fc40000004100 */
[C---:B------:R-:W-:Y:S01]  /*11310*/  FFMA.FTZ R29, R4.reuse, R13, -R29 ;  /* 0x0000000d041d7223 */ /* 0x040fe2000001081d */
[----:B------:R-:W-:Y:S01]  /*11320*/  FFMA.FTZ R31, R4, R15, R31 ;  /* 0x0000000f041f7223 */ /* 0x000fe2000001001f */
[-C--:B------:R-:W-:Y:S01]  /*11330*/  F2FP.F16.E4M3.UNPACK_B R4, R47.reuse.H1 ;  /* 0x0000002fff04723e */ /* 0x080fe200030006ff */
[-C--:B------:R-:W-:Y:S01]  /*11340*/  FMUL.FTZ R9, R9, R44.reuse ;  /* 0x0000002c09097220 */ /* 0x080fe20000410000 */
[C---:B------:R-:W-:Y:S01]  /*11350*/  FFMA.FTZ R44, R5.reuse, R44, -R6 ;  /* 0x0000002c052c7223 */ /* 0x040fe20000010806 */
[----:B------:R-:W-:Y:S01]  /*11360*/  HADD2.F32 R13, -RZ, R10.H0_H0 ;  /* 0x2000000aff0d7230 */ /* 0x000fe20000004100 */
[----:B------:R-:W-:Y:S01]  /*11370*/  F2FP.F16.E4M3.UNPACK_B R47, R47 ;  /* 0x0000002fff2f723e */ /* 0x000fe200020006ff */
[----:B------:R-:W-:Y:S02]  /*11380*/  HADD2.F32 R6, -RZ, R30.H0_H0 ;  /* 0x2000001eff067230 */ /* 0x000fe40000004100 */
[----:B------:R-:W-:Y:S01]  /*11390*/  FFMA.FTZ R12, R5, R8, R9 ;  /* 0x00000008050c7223 */ /* 0x000fe20000010009 */
[----:B------:R-:W-:-:S02]  /*113a0*/  HADD2.F32 R5, -RZ, R4.H0_H0 ;  /* 0x20000004ff057230 */ /* 0x000fc40000004100 */
[----:B------:R-:W-:Y:S02]  /*113b0*/  HADD2.F32 R9, -RZ, R4.H1_H1 ;  /* 0x30000004ff097230 */ /* 0x000fe40000004100 */
[C---:B------:R-:W-:Y:S01]  /*113c0*/  FMUL.FTZ R45, R6.reuse, R13 ;  /* 0x0000000d062d7220 */ /* 0x040fe20000410000 */
[----:B------:R-:W-:Y:S02]  /*113d0*/  HADD2.F32 R4, -RZ, R14.H0_H0 ;  /* 0x2000000eff047230 */ /* 0x000fe40000004100 */
[-C--:B------:R-:W-:Y:S01]  /*113e0*/  FMUL.FTZ R49, R6, R5.reuse ;  /* 0x0000000506317220 */ /* 0x080fe20000410000 */
[----:B------:R-:W-:Y:S02]  /*113f0*/  HADD2.F32 R15, -RZ, R10.H1_H1 ;  /* 0x3000000aff0f7230 */ /* 0x000fe40000004100 */
[----:B------:R-:W-:Y:S02]  /*11400*/  HADD2.F32 R30, -RZ, R30.H1_H1 ;  /* 0x3000001eff1e7230 */ /* 0x000fe40000004100 */
[----:B------:R-:W-:Y:S01]  /*11410*/  FFMA.FTZ R45, R4, R5, -R45 ;  /* 0x00000005042d7223 */ /* 0x000fe2000001082d */
[----:B------:R-:W-:-:S02]  /*11420*/  HADD2.F32 R14, -RZ, R14.H1_H1 ;  /* 0x3000000eff0e7230 */ /* 0x000fc40000004100 */
[----:B------:R-:W-:Y:S01]  /*11430*/  FFMA.FTZ R49, R4, R13, R49 ;  /* 0x0000000d04317223 */ /* 0x000fe20000010031 */
[--C-:B------:R-:W-:Y:S02]  /*11440*/  HADD2.F32 R6, -RZ, R47.reuse.H0_H0 ;  /* 0x2000002fff067230 */ /* 0x100fe40000004100 */
[C---:B------:R-:W-:Y:S01]  /*11450*/  FMUL.FTZ R5, R30.reuse, R15 ;  /* 0x0000000f1e057220 */ /* 0x040fe20000410000 */
[-C--:B------:R-:W-:Y:S01]  /*11460*/  FMUL.FTZ R30, R30, R9.reuse ;  /* 0x000000091e1e7220 */ /* 0x080fe20000410000 */
[----:B------:R-:W-:Y:S02]  /*11470*/  HADD2.F32 R8, -RZ, R47.H1_H1 ;  /* 0x3000002fff087230 */ /* 0x000fe40000004100 */
[C---:B------:R-:W-:Y:S01]  /*11480*/  FFMA.FTZ R28, R14.reuse, R9, -R5 ;  /* 0x000000090e1c7223 */ /* 0x040fe20000010805 */
[----:B------:R-:W-:Y:S02]  /*11490*/  HADD2.F32 R9, -RZ, R48.H0_H0 ;  /* 0x20000030ff097230 */ /* 0x000fe40000004100 */
[----:B------:R-:W-:Y:S01]  /*114a0*/  FFMA.FTZ R30, R14, R15, R30 ;  /* 0x0000000f0e1e7223 */ /* 0x000fe2000001001e */
[----:B------:R-:W-:-:S02]  /*114b0*/  HADD2.F32 R5, -RZ, R11.H0_H0 ;  /* 0x2000000bff057230 */ /* 0x000fc40000004100 */
[----:B------:R-:W-:Y:S01]  /*114c0*/  HADD2.F32 R48, -RZ, R48.H1_H1 ;  /* 0x30000030ff307230 */ /* 0x000fe20000004100 */
[----:B------:R-:W-:Y:S01]  /*114d0*/  F2FP.SATFINITE.E4M3.F32.PACK_AB_MERGE_C R28, R28, R45, RZ ;  /* 0x0000002d1c1c723e */ /* 0x000fe200048070ff */
[----:B------:R-:W-:Y:S02]  /*114e0*/  HADD2.F32 R11, -RZ, R11.H1_H1 ;  /* 0x3000000bff0b7230 */ /* 0x000fe40000004100 */
[CC--:B------:R-:W-:Y:S01]  /*114f0*/  FMUL.FTZ R13, R5.reuse, R9.reuse ;  /* 0x00000009050d7220 */ /* 0x0c0fe20000410000 */
[--C-:B------:R-:W-:Y:S02]  /*11500*/  HADD2.F32 R4, -RZ, R7.reuse.H0_H0 ;  /* 0x20000007ff047230 */ /* 0x100fe40000004100 */
[----:B------:R-:W-:Y:S01]  /*11510*/  FMUL.FTZ R10, R5, R6 ;  /* 0x00000006050a7220 */ /* 0x000fe20000410000 */
        /* <DEDUP_REMOVED lines=24> */
.L_x_1308:
[----:B------:R-:W-:Y:S05]  /*116a0*/  BSYNC B1 ;  /* 0x0000000000017941 */ /* 0x000fea0003800000 */
.L_x_1307:
[----:B------:R-:W-:Y:S05]  /*116b0*/  @P0 BRA `(.L_x_1294) ;  /* 0x0000000c00d80947 */ /* 0x000fea0003800000 */
[----:B-1----:R-:W2:Y:S04]  /*116c0*/  LDL R10, [R1+0x74] ;  /* 0x00007400010a7983 */ /* 0x002ea80000100800 */
[----:B------:R-:W3:Y:S01]  /*116d0*/  LDL R56, [R1+0x94] ;  /* 0x0000940001387983 */ /* 0x000ee20000100800 */
[----:B-----5:R-:W-:Y:S01]  /*116e0*/  SHF.R.U32.HI R4, RZ, 0x8, R37 ;  /* 0x00000008ff047819 */ /* 0x020fe20000011625 */
[----:B------:R-:W-:Y:S01]  /*116f0*/  VIADD R8, R230, 0x40 ;  /* 0x00000040e6087836 */ /* 0x000fe20000000000 */
[----:B------:R-:W-:Y:S01]  /*11700*/  SHF.R.U32.HI R0, RZ, 0x8, R36 ;  /* 0x00000008ff007819 */ /* 0x000fe20000011624 */
[----:B------:R-:W-:Y:S01]  /*11710*/  IMAD.IADD R21, R22, 0x1, R21 ;  /* 0x0000000116157824 */ /* 0x000fe200078e0215 */
[----:B------:R-:W-:Y:S02]  /*11720*/  LOP3.LUT R5, R37, 0xff, RZ, 0xc0, !PT ;  /* 0x000000ff25057812 */ /* 0x000fe400078ec0ff */
[----:B------:R-:W-:-:S02]  /*11730*/  LOP3.LUT R4, R4, 0xff, RZ, 0xc0, !PT ;  /* 0x000000ff04047812 */ /* 0x000fc400078ec0ff */
[----:B0-----:R-:W-:Y:S02]  /*11740*/  LOP3.LUT R3, R36, 0xff, RZ, 0xc0, !PT ;  /* 0x000000ff24037812 */ /* 0x001fe400078ec0ff */
[----:B------:R-:W-:Y:S02]  /*11750*/  LOP3.LUT R0, R0, 0xff, RZ, 0xc0, !PT ;  /* 0x000000ff00007812 */ /* 0x000fe400078ec0ff */
[----:B------:R-:W-:Y:S01]  /*11760*/  PRMT R12, R4, 0x7604, R5 ;  /* 0x00007604040c7816 */ /* 0x000fe20000000005 */
[----:B------:R-:W-:Y:S01]  /*11770*/  IMAD.SHL.U32 R5, R8, 0x80, RZ ;  /* 0x0000008008057824 */ /* 0x000fe200078e00ff */
[----:B------:R-:W-:Y:S02]  /*11780*/  PRMT R13, R0, 0x7604, R3 ;  /* 0x00007604000d7816 */ /* 0x000fe40000000003 */
[----:B------:R-:W-:Y:S02]  /*11790*/  SHF.R.U32.HI R3, RZ, 0x8, R39 ;  /* 0x00000008ff037819 */ /* 0x000fe40000011627 */
[----:B------:R-:W-:-:S02]  /*117a0*/  SHF.R.U32.HI R0, RZ, 0x8, R40 ;  /* 0x00000008ff007819 */ /* 0x000fc40000011628 */
[----:B------:R-:W-:Y:S02]  /*117b0*/  LOP3.LUT R8, R5, 0x380, RZ, 0xc0, !PT ;  /* 0x0000038005087812 */ /* 0x000fe400078ec0ff */
[----:B------:R-:W-:Y:S02]  /*117c0*/  LOP3.LUT R4, R39, 0xff, RZ, 0xc0, !PT ;  /* 0x000000ff27047812 */ /* 0x000fe400078ec0ff */
[----:B------:R-:W-:Y:S02]  /*117d0*/  LOP3.LUT R3, R3, 0xff, RZ, 0xc0, !PT ;  /* 0x000000ff03037812 */ /* 0x000fe400078ec0ff */
[----:B------:R-:W-:Y:S02]  /*117e0*/  LOP3.LUT R5, R0, 0xff, RZ, 0xc0, !PT ;  /* 0x000000ff00057812 */ /* 0x000fe400078ec0ff */
[----:B------:R-:W-:Y:S02]  /*117f0*/  LOP3.LUT R0, R8, 0x70, R21, 0xf8, !PT ;  /* 0x0000007008007812 */ /* 0x000fe400078ef815 */
[----:B------:R-:W-:-:S02]  /*11800*/  SHF.R.U32.HI R9, RZ, 0x3, R8 ;  /* 0x00000003ff097819 */ /* 0x000fc40000011608 */
[----:B------:R-:W-:Y:S02]  /*11810*/  SHF.R.U32.HI R6, RZ, 0x8, R38 ;  /* 0x00000008ff067819 */ /* 0x000fe40000011626 */
[----:B------:R-:W-:Y:S02]  /*11820*/  PRMT R14, R3, 0x7604, R4 ;  /* 0x00007604030e7816 */ /* 0x000fe40000000004 */
[----:B------:R-:W-:Y:S02]  /*11830*/  LOP3.LUT R3, R0, R9, RZ, 0x3c, !PT ;  /* 0x0000000900037212 */ /* 0x000fe400078e3cff */
[----:B------:R-:W-:Y:S02]  /*11840*/  LOP3.LUT R7, R38, 0xff, RZ, 0xc0, !PT ;  /* 0x000000ff26077812 */ /* 0x000fe400078ec0ff */
[----:B------:R-:W-:Y:S02]  /*11850*/  LOP3.LUT R6, R6, 0xff, RZ, 0xc0, !PT ;  /* 0x000000ff06067812 */ /* 0x000fe400078ec0ff */
[----:B------:R-:W-:-:S02]  /*11860*/  SHF.R.U32.HI R8, RZ, 0x8, R41 ;  /* 0x00000008ff087819 */ /* 0x000fc40000011629 */
[----:B------:R-:W-:Y:S02]  /*11870*/  PRMT R15, R6, 0x7604, R7 ;  /* 0x00007604060f7816 */ /* 0x000fe40000000007 */
[----:B------:R-:W-:Y:S02]  /*11880*/  LOP3.LUT R6, R40, 0xff, RZ, 0xc0, !PT ;  /* 0x000000ff28067812 */ /* 0x000fe400078ec0ff */
[----:B------:R-:W-:Y:S02]  /*11890*/  SHF.R.U32.HI R30, RZ, 0x8, R43 ;  /* 0x00000008ff1e7819 */ /* 0x000fe4000001162b */
[----:B------:R-:W-:Y:S02]  /*118a0*/  PRMT R29, R5, 0x7604, R6 ;  /* 0x00007604051d7816 */ /* 0x000fe40000000006 */
[----:B------:R-:W-:Y:S02]  /*118b0*/  LOP3.LUT R20, R41, 0xff, RZ, 0xc0, !PT ;  /* 0x000000ff29147812 */ /* 0x000fe400078ec0ff */
[----:B------:R-:W-:-:S02]  /*118c0*/  LOP3.LUT R31, R43, 0xff, RZ, 0xc0, !PT ;  /* 0x000000ff2b1f7812 */ /* 0x000fc400078ec0ff */
[----:B------:R-:W-:Y:S02]  /*118d0*/  LOP3.LUT R30, R30, 0xff, RZ, 0xc0, !PT ;  /* 0x000000ff1e1e7812 */ /* 0x000fe400078ec0ff */
[----:B------:R-:W-:Y:S02]  /*118e0*/  SHF.R.U32.HI R21, RZ, 0x8, R42 ;  /* 0x00000008ff157819 */ /* 0x000fe4000001162a */
[----:B------:R-:W-:Y:S02]  /*118f0*/  PRMT R30, R30, 0x7604, R31 ;  /* 0x000076041e1e7816 */ /* 0x000fe4000000001f */
[----:B------:R-:W-:Y:S02]  /*11900*/  SHF.R.U32.HI R31, RZ, 0x10, R41 ;  /* 0x00000010ff1f7819 */ /* 0x000fe40000011629 */
[----:B------:R-:W-:Y:S02]  /*11910*/  LOP3.LUT R28, R42, 0xff, RZ, 0xc0, !PT ;  /* 0x000000ff2a1c7812 */ /* 0x000fe400078ec0ff */
[----:B------:R-:W-:Y:S01]  /*11920*/  LOP3.LUT R21, R21, 0xff, RZ, 0xc0, !PT ;  /* 0x000000ff15157812 */ /* 0x000fe200078ec0ff */
[----:B------:R-:W-:Y:S01]  /*11930*/  IMAD.U32 R31, R31, 0x10000, RZ ;  /* 0x000100001f1f7824 */ /* 0x000fe200078e00ff */
[----:B------:R-:W-:-:S02]  /*11940*/  LOP3.LUT R13, R13, 0xff0000, R36, 0xf8, !PT ;  /* 0x00ff00000d0d7812 */ /* 0x000fc400078ef824 */
[----:B------:R-:W-:Y:S02]  /*11950*/  PRMT R35, R21, 0x7604, R28 ;  /* 0x0000760415237816 */ /* 0x000fe4000000001c */
[----:B------:R-:W-:Y:S02]  /*11960*/  SHF.R.U32.HI R21, RZ, 0x10, R39 ;  /* 0x00000010ff157819 */ /* 0x000fe40000011627 */
[----:B------:R-:W-:Y:S02]  /*11970*/  LOP3.LUT R29, R29, 0xff0000, R40, 0xf8, !PT ;  /* 0x00ff00001d1d7812 */ /* 0x000fe400078ef828 */
[----:B------:R-:W-:Y:S01]  /*11980*/  LOP3.LUT R35, R35, 0xff0000, R42, 0xf8, !PT ;  /* 0x00ff000023237812 */ /* 0x000fe200078ef82a */
[----:B------:R-:W-:Y:S01]  /*11990*/  IMAD.U32 R21, R21, 0x10000, RZ ;  /* 0x0001000015157824 */ /* 0x000fe200078e00ff */
[----:B------:R-:W-:Y:S02]  /*119a0*/  SHF.R.U32.HI R45, RZ, 0x10, R43 ;  /* 0x00000010ff2d7819 */ /* 0x000fe4000001162b */
[----:B------:R-:W-:-:S02]  /*119b0*/  LOP3.LUT R15, R15, 0xff0000, R38, 0xf8, !PT ;  /* 0x00ff00000f0f7812 */ /* 0x000fc400078ef826 */
[----:B------:R-:W-:Y:S01]  /*119c0*/  LOP3.LUT R42, R35, 0xff000000, R42, 0xf8, !PT ;  /* 0xff000000232a7812 */ /* 0x000fe200078ef82a */
[----:B------:R-:W-:Y:S01]  /*119d0*/  IMAD.U32 R45, R45, 0x10000, RZ ;  /* 0x000100002d2d7824 */ /* 0x000fe200078e00ff */
[----:B------:R-:W-:Y:S02]  /*119e0*/  LOP3.LUT R21, R14, 0xff0000, R21, 0xf8, !PT ;  /* 0x00ff00000e157812 */ /* 0x000fe400078ef815 */
[----:B------:R-:W-:Y:S02]  /*119f0*/  LOP3.LUT R34, R15, 0xff000000, R38, 0xf8, !PT ;  /* 0xff0000000f227812 */ /* 0x000fe400078ef826 */
[----:B------:R-:W-:Y:S02]  /*11a00*/  LOP3.LUT R38, R21, 0xff000000, R39, 0xf8, !PT ;  /* 0xff00000015267812 */ /* 0x000fe400078ef827 */
[----:B------:R-:W-:-:S04]  /*11a10*/  LOP3.LUT R45, R30, 0xff0000, R45, 0xf8, !PT ;  /* 0x00ff00001e2d7812 */ /* 0x000fc800078ef82d */
[----:B------:R-:W-:Y:S02]  /*11a20*/  LOP3.LUT R45, R45, 0xff000000, R43, 0xf8, !PT ;  /* 0xff0000002d2d7812 */ /* 0x000fe400078ef82b */
[----:B--2---:R-:W-:Y:S02]  /*11a30*/  IADD3 R0, R18, R3, R10 ;  /* 0x0000000312007210 */ /* 0x004fe40007ffe00a */
[----:B------:R-:W-:Y:S01]  /*11a40*/  LOP3.LUT R3, R8, 0xff, RZ, 0xc0, !PT ;  /* 0x000000ff08037812 */ /* 0x000fe200078ec0ff */
[----:B---3--:R-:W0:Y:S03]  /*11a50*/  LDS.128 R4, [R56+0x1c400] ;  /* 0x01c4000038047984 */ /* 0x008e260000000c00 */
[----:B------:R-:W-:Y:S01]  /*11a60*/  PRMT R20, R3, 0x7604, R20 ;  /* 0x0000760403147816 */ /* 0x000fe20000000014 */
[----:B------:R-:W1:Y:S01]  /*11a70*/  LDS.128 R8, [R0+0x1c400] ;  /* 0x01c4000000087984 */ /* 0x000e620000000c00 */
[----:B------:R-:W-:-:S02]  /*11a80*/  SHF.R.U32.HI R3, RZ, 0x10, R37 ;  /* 0x00000010ff037819 */ /* 0x000fc40000011625 */
[----:B------:R-:W-:Y:S02]  /*11a90*/  LOP3.LUT R33, R20, 0xff0000, R31, 0xf8, !PT ;  /* 0x00ff000014217812 */ /* 0x000fe400078ef81f */
[----:B------:R-:W-:Y:S01]  /*11aa0*/  LOP3.LUT R31, R13, 0xff000000, R36, 0xf8, !PT ;  /* 0xff0000000d1f7812 */ /* 0x000fe200078ef824 */
[----:B------:R-:W-:-:S05]  /*11ab0*/  IMAD.U32 R3, R3, 0x10000, RZ ;  /* 0x0001000003037824 */ /* 0x000fca00078e00ff */
[----:B------:R-:W-:-:S04]  /*11ac0*/  LOP3.LUT R3, R12, 0xff0000, R3, 0xf8, !PT ;  /* 0x00ff00000c037812 */ /* 0x000fc800078ef803 */
[----:B------:R-:W-:Y:S02]  /*11ad0*/  LOP3.LUT R36, R3, 0xff000000, R37, 0xf8, !PT ;  /* 0xff00000003247812 */ /* 0x000fe400078ef825 */
[----:B------:R-:W-:Y:S02]  /*11ae0*/  LOP3.LUT R37, R29, 0xff000000, R40, 0xf8, !PT ;  /* 0xff0000001d257812 */ /* 0x000fe400078ef828 */
[----:B------:R-:W-:Y:S02]  /*11af0*/  LOP3.LUT R40, R33, 0xff000000, R41, 0xf8, !PT ;  /* 0xff00000021287812 */ /* 0x000fe400078ef829 */
[----:B------:R-:W-:Y:S02]  /*11b00*/  F2FP.F16.E4M3.UNPACK_B R32, R36 ;  /* 0x00000024ff20723e */ /* 0x000fe400020006ff */
[-C--:B------:R-:W-:Y:S02]  /*11b10*/  F2FP.F16.E4M3.UNPACK_B R35, R40.reuse ;  /* 0x00000028ff23723e */ /* 0x080fe400020006ff */
[----:B------:R-:W-:Y:S01]  /*11b20*/  F2FP.F16.E4M3.UNPACK_B R40, R40.H1 ;  /* 0x00000028ff28723e */ /* 0x000fe200030006ff */
[----:B------:R-:W-:Y:S01]  /*11b30*/  HADD2.F32 R33, -RZ, R32.H0_H0 ;  /* 0x20000020ff217230 */ /* 0x000fe20000004100 */
[----:B------:R-:W-:Y:S01]  /*11b40*/  F2FP.F16.E4M3.UNPACK_B R36, R36.H1 ;  /* 0x00000024ff24723e */ /* 0x000fe200030006ff */
[----:B------:R-:W-:Y:S01]  /*11b50*/  HADD2.F32 R39, -RZ, R35.H0_H0 ;  /* 0x20000023ff277230 */ /* 0x000fe20000004100 */
[----:B0-----:R-:W-:-:S02]  /*11b60*/  F2FP.F16.E4M3.UNPACK_B R12, R5 ;  /* 0x00000005ff0c723e */ /* 0x001fc400020006ff */
[----:B------:R-:W-:Y:S02]  /*11b70*/  F2FP.F16.E4M3.UNPACK_B R14, R7 ;  /* 0x00000007ff0e723e */ /* 0x000fe400020006ff */
[----:B-1----:R-:W-:Y:S02]  /*11b80*/  F2FP.F16.E4M3.UNPACK_B R20, R9 ;  /* 0x00000009ff14723e */ /* 0x002fe400020006ff */
[----:B------:R-:W-:Y:S02]  /*11b90*/  F2FP.F16.E4M3.UNPACK_B R15, R7.H1 ;  /* 0x00000007ff0f723e */ /* 0x000fe400030006ff */
[-C--:B------:R-:W-:Y:S01]  /*11ba0*/  F2FP.F16.E4M3.UNPACK_B R7, R6.reuse ;  /* 0x00000006ff07723e */ /* 0x080fe200020006ff */
[----:B------:R-:W-:Y:S01]  /*11bb0*/  HADD2.F32 R28, -RZ, R20.H0_H0 ;  /* 0x20000014ff1c7230 */ /* 0x000fe20000004100 */
[----:B------:R-:W-:Y:S01]  /*11bc0*/  F2FP.F16.E4M3.UNPACK_B R13, R6.H1 ;  /* 0x00000006ff0d723e */ /* 0x000fe200030006ff */
[----:B------:R-:W-:Y:S01]  /*11bd0*/  HADD2.F32 R6, -RZ, R12.H0_H0 ;  /* 0x2000000cff067230 */ /* 0x000fe20000004100 */
[----:B------:R-:W-:Y:S01]  /*11be0*/  F2FP.F16.E4M3.UNPACK_B R21, R9.H1 ;  /* 0x00000009ff15723e */ /* 0x000fe200030006ff */
[----:B------:R-:W-:-:S02]  /*11bf0*/  HADD2.F32 R20, -RZ, R20.H1_H1 ;  /* 0x30000014ff147230 */ /* 0x000fc40000004100 */
[C---:B------:R-:W-:Y:S01]  /*11c00*/  FMUL.FTZ R44, R28.reuse, R33 ;  /* 0x000000211c2c7220 */ /* 0x040fe20000410000 */
[----:B------:R-:W-:Y:S01]  /*11c10*/  FMUL.FTZ R41, R28, R39 ;  /* 0x000000271c297220 */ /* 0x000fe20000410000 */
[----:B------:R-:W-:Y:S01]  /*11c20*/  F2FP.F16.E4M3.UNPACK_B R29, R11 ;  /* 0x0000000bff1d723e */ /* 0x000fe200020006ff */
[----:B------:R-:W-:Y:S02]  /*11c30*/  HADD2.F32 R12, -RZ, R12.H1_H1 ;  /* 0x3000000cff0c7230 */ /* 0x000fe40000004100 */
[C---:B------:R-:W-:Y:S01]  /*11c40*/  FFMA.FTZ R44, R6.reuse, R39, R44 ;  /* 0x00000027062c7223 */ /* 0x040fe2000001002c */
[----:B------:R-:W-:Y:S01]  /*11c50*/  FFMA.FTZ R43, R6, R33, -R41 ;  /* 0x00000021062b7223 */ /* 0x000fe20000010829 */
[----:B------:R-:W-:Y:S01]  /*11c60*/  HADD2.F32 R39, -RZ, R35.H1_H1 ;  /* 0x30000023ff277230 */ /* 0x000fe20000004100 */
[----:B------:R-:W-:Y:S01]  /*11c70*/  F2FP.F16.E4M3.UNPACK_B R30, R11.H1 ;  /* 0x0000000bff1e723e */ /* 0x000fe200030006ff */
[----:B------:R-:W-:Y:S01]  /*11c80*/  HADD2.F32 R33, -RZ, R32.H1_H1 ;  /* 0x30000020ff217230 */ /* 0x000fe20000004100 */
[-C--:B------:R-:W-:Y:S01]  /*11c90*/  F2FP.F16.E4M3.UNPACK_B R11, R10.reuse ;  /* 0x0000000aff0b723e */ /* 0x080fe200020006ff */
[----:B------:R-:W-:Y:S01]  /*11ca0*/  HADD2.F32 R41, -RZ, R40.H0_H0 ;  /* 0x20000028ff297230 */ /* 0x000fe20000004100 */
[----:B------:R-:W-:Y:S01]  /*11cb0*/  F2FP.F16.E4M3.UNPACK_B R28, R10.H1 ;  /* 0x0000000aff1c723e */ /* 0x000fe200030006ff */
[----:B------:R-:W-:Y:S01]  /*11cc0*/  HADD2.F32 R10, -RZ, R21.H0_H0 ;  /* 0x20000015ff0a7230 */ /* 0x000fe20000004100 */
[----:B------:R-:W-:Y:S01]  /*11cd0*/  F2FP.F16.E4M3.UNPACK_B R5, R5.H1 ;  /* 0x00000005ff05723e */ /* 0x000fe200030006ff */
[----:B------:R-:W-:Y:S01]  /*11ce0*/  FMUL.FTZ R47, R20, R39 ;  /* 0x00000027142f7220 */ /* 0x000fe20000410000 */
[----:B------:R-:W-:-:S02]  /*11cf0*/  HADD2.F32 R35, -RZ, R36.H0_H0 ;  /* 0x20000024ff237230 */ /* 0x000fc40000004100 */
[----:B------:R-:W-:Y:S01]  /*11d00*/  FMUL.FTZ R20, R20, R33 ;  /* 0x0000002114147220 */ /* 0x000fe20000410000 */
[----:B------:R-:W-:Y:S01]  /*11d10*/  FMUL.FTZ R49, R10, R41 ;  /* 0x000000290a317220 */ /* 0x000fe20000410000 */
[----:B------:R-:W-:Y:S02]  /*11d20*/  HADD2.F32 R6, -RZ, R5.H0_H0 ;  /* 0x20000005ff067230 */ /* 0x000fe40000004100 */
[C---:B------:R-:W-:Y:S01]  /*11d30*/  FFMA.FTZ R46, R12.reuse, R33, -R47 ;  /* 0x000000210c2e7223 */ /* 0x040fe2000001082f */
[----:B------:R-:W-:Y:S01]  /*11d40*/  FFMA.FTZ R39, R12, R39, R20 ;  /* 0x000000270c277223 */ /* 0x000fe20000010014 */
[----:B------:R-:W-:Y:S01]  /*11d50*/  FMUL.FTZ R10, R10, R35 ;  /* 0x000000230a0a7220 */ /* 0x000fe20000410000 */
[----:B------:R-:W-:Y:S01]  /*11d60*/  F2FP.F16.E4M3.UNPACK_B R20, R45 ;  /* 0x0000002dff14723e */ /* 0x000fe200020006ff */
[C---:B------:R-:W-:Y:S01]  /*11d70*/  FFMA.FTZ R49, R6.reuse, R35, -R49 ;  /* 0x0000002306317223 */ /* 0x040fe20000010831 */
[-C--:B------:R-:W-:Y:S01]  /*11d80*/  F2FP.F16.E4M3.UNPACK_B R12, R38.reuse ;  /* 0x00000026ff0c723e */ /* 0x080fe200020006ff */
[----:B------:R-:W-:Y:S01]  /*11d90*/  FFMA.FTZ R41, R6, R41, R10 ;  /* 0x0000002906297223 */ /* 0x000fe2000001000a */
[----:B------:R-:W-:Y:S01]  /*11da0*/  HADD2.F32 R40, -RZ, R40.H1_H1 ;  /* 0x30000028ff287230 */ /* 0x000fe20000004100 */
[----:B------:R-:W-:Y:S01]  /*11db0*/  F2FP.F16.E4M3.UNPACK_B R45, R45.H1 ;  /* 0x0000002dff2d723e */ /* 0x000fe200030006ff */
[----:B------:R-:W-:Y:S01]  /*11dc0*/  HADD2.F32 R21, -RZ, R21.H1_H1 ;  /* 0x30000015ff157230 */ /* 0x000fe20000004100 */
[----:B------:R-:W-:Y:S01]  /*11dd0*/  F2FP.F16.E4M3.UNPACK_B R38, R38.H1 ;  /* 0x00000026ff26723e */ /* 0x000fe200030006ff */
[----:B------:R-:W-:Y:S01]  /*11de0*/  HADD2.F32 R35, -RZ, R20.H0_H0 ;  /* 0x20000014ff237230 */ /* 0x000fe20000004100 */
[----:B------:R-:W-:Y:S01]  /*11df0*/  F2FP.F16.E4M3.UNPACK_B R9, R8 ;  /* 0x00000008ff09723e */ /* 0x000fe200020006ff */
[----:B------:R-:W-:-:S02]  /*11e00*/  HADD2.F32 R10, -RZ, R29.H0_H0 ;  /* 0x2000001dff0a7230 */ /* 0x000fc40000004100 */
[C---:B------:R-:W-:Y:S01]  /*11e10*/  FMUL.FTZ R32, R21.reuse, R40 ;  /* 0x0000002815207220 */ /* 0x040fe20000410000 */
[----:B------:R-:W-:Y:S01]  /*11e20*/  HADD2.F32 R36, -RZ, R36.H1_H1 ;  /* 0x30000024ff247230 */ /* 0x000fe20000004100 */
[----:B------:R-:W-:Y:S01]  /*11e30*/  F2FP.F16.E4M3.UNPACK_B R8, R8.H1 ;  /* 0x00000008ff08723e */ /* 0x000fe200030006ff */
[----:B------:R-:W-:Y:S02]  /*11e40*/  HADD2.F32 R33, -RZ, R12.H0_H0 ;  /* 0x2000000cff217230 */ /* 0x000fe40000004100 */
[C---:B------:R-:W-:Y:S01]  /*11e50*/  FMUL.FTZ R47, R10.reuse, R35 ;  /* 0x000000230a2f7220 */ /* 0x040fe20000410000 */
[----:B------:R-:W-:Y:S02]  /*11e60*/  HADD2.F32 R5, -RZ, R5.H1_H1 ;  /* 0x30000005ff057230 */ /* 0x000fe40000004100 */
[----:B------:R-:W-:Y:S01]  /*11e70*/  FMUL.FTZ R21, R21, R36 ;  /* 0x0000002415157220 */ /* 0x000fe20000410000 */
[----:B------:R-:W-:Y:S02]  /*11e80*/  HADD2.F32 R6, -RZ, R14.H0_H0 ;  /* 0x2000000eff067230 */ /* 0x000fe40000004100 */
[----:B------:R-:W-:Y:S01]  /*11e90*/  FMUL.FTZ R10, R10, R33 ;  /* 0x000000210a0a7220 */ /* 0x000fe20000410000 */
[----:B------:R-:W-:-:S02]  /*11ea0*/  HADD2.F32 R20, -RZ, R20.H1_H1 ;  /* 0x30000014ff147230 */ /* 0x000fc40000004100 */
[C---:B------:R-:W-:Y:S01]  /*11eb0*/  FFMA.FTZ R40, R5.reuse, R40, R21 ;  /* 0x0000002805287223 */ /* 0x040fe20000010015 */
[----:B------:R-:W-:Y:S02]  /*11ec0*/  HADD2.F32 R21, -RZ, R45.H0_H0 ;  /* 0x2000002dff157230 */ /* 0x000fe40000004100 */
[C---:B------:R-:W-:Y:S01]  /*11ed0*/  FFMA.FTZ R47, R6.reuse, R33, -R47 ;  /* 0x00000021062f7223 */ /* 0x040fe2000001082f */
[----:B------:R-:W-:Y:S01]  /*11ee0*/  FFMA.FTZ R48, R6, R35, R10 ;  /* 0x0000002306307223 */ /* 0x000fe2000001000a */
[----:B------:R-:W-:Y:S02]  /*11ef0*/  HADD2.F32 R6, -RZ, R30.H0_H0 ;  /* 0x2000001eff067230 */ /* 0x000fe40000004100 */
[----:B------:R-:W-:Y:S01]  /*11f00*/  FFMA.FTZ R36, R5, R36, -R32 ;  /* 0x0000002405247223 */ /* 0x000fe20000010820 */
[----:B------:R-:W-:Y:S01]  /*11f10*/  HADD2.F32 R29, -RZ, R29.H1_H1 ;  /* 0x3000001dff1d7230 */ /* 0x000fe20000004100 */
[----:B------:R-:W-:Y:S01]  /*11f20*/  F2FP.F16.E4M3.UNPACK_B R3, R4 ;  /* 0x00000004ff03723e */ /* 0x000fe200020006ff */
        /* <DEDUP_REMOVED lines=8> */
[----:B------:R-:W-:Y:S01]  /*11fb0*/  F2FP.F16.E4M3.UNPACK_B R4, R4.H1 ;  /* 0x00000004ff04723e */ /* 0x000fe200030006ff */
[C---:B------:R-:W-:Y:S01]  /*11fc0*/  FFMA.FTZ R52, R5.reuse, R10, -R32 ;  /* 0x0000000a05347223 */ /* 0x040fe20000010820 */
[----:B------:R-:W-:Y:S01]  /*11fd0*/  F2FP.F16.E4M3.UNPACK_B R10, R31.H1 ;  /* 0x0000001fff0a723e */ /* 0x000fe200030006ff */
[C---:B------:R-:W-:Y:S01]  /*11fe0*/  FFMA.FTZ R50, R14.reuse, R12, -R33 ;  /* 0x0000000c0e327223 */ /* 0x040fe20000010821 */
[----:B------:R-:W-:Y:S01]  /*11ff0*/  FFMA.FTZ R51, R14, R20, R29 ;  /* 0x000000140e337223 */ /* 0x000fe2000001001d */
[----:B------:R-:W-:Y:S01]  /*12000*/  FFMA.FTZ R53, R5, R21, R6 ;  /* 0x0000001505357223 */ /* 0x000fe20000010006 */
[-C--:B------:R-:W-:Y:S01]  /*12010*/  F2FP.F16.E4M3.UNPACK_B R14, R37.reuse.H1 ;  /* 0x00000025ff0e723e */ /* 0x080fe200030006ff */
[----:B------:R-:W-:Y:S01]  /*12020*/  HADD2.F32 R38, -RZ, R38.H1_H1 ;  /* 0x30000026ff267230 */ /* 0x000fe20000004100 */
[----:B------:R-:W-:Y:S01]  /*12030*/  F2FP.F16.E4M3.UNPACK_B R37, R37 ;  /* 0x00000025ff25723e */ /* 0x000fe200020006ff */
[----:B------:R-:W-:Y:S01]  /*12040*/  HADD2.F32 R45, -RZ, R45.H1_H1 ;  /* 0x3000002dff2d7230 */ /* 0x000fe20000004100 */
[----:B------:R-:W-:Y:S01]  /*12050*/  F2FP.F16.E4M3.UNPACK_B R31, R31 ;  /* 0x0000001fff1f723e */ /* 0x000fe200020006ff */
[----:B------:R-:W-:-:S02]  /*12060*/  HADD2.F32 R30, -RZ, R30.H1_H1 ;  /* 0x3000001eff1e7230 */ /* 0x000fc40000004100 */
[----:B------:R-:W-:Y:S02]  /*12070*/  HADD2.F32 R6, -RZ, R8.H0_H0 ;  /* 0x20000008ff067230 */ /* 0x000fe40000004100 */
[----:B------:R-:W-:Y:S02]  /*12080*/  HADD2.F32 R12, -RZ, R10.H0_H0 ;  /* 0x2000000aff0c7230 */ /* 0x000fe40000004100 */
[C---:B------:R-:W-:Y:S01]  /*12090*/  FMUL.FTZ R32, R30.reuse, R45 ;  /* 0x0000002d1e207220 */ /* 0x040fe20000410000 */
[----:B------:R-:W-:Y:S02]  /*120a0*/  HADD2.F32 R15, -RZ, R15.H1_H1 ;  /* 0x3000000fff0f7230 */ /* 0x000fe40000004100 */
[----:B------:R-:W-:Y:S01]  /*120b0*/  FMUL.FTZ R54, R30, R38 ;  /* 0x000000261e367220 */ /* 0x000fe20000410000 */
[----:B------:R-:W-:Y:S02]  /*120c0*/  HADD2.F32 R20, -RZ, R14.H0_H0 ;  /* 0x2000000eff147230 */ /* 0x000fe40000004100 */
[----:B------:R-:W-:Y:S01]  /*120d0*/  FMUL.FTZ R21, R6, R12 ;  /* 0x0000000c06157220 */ /* 0x000fe20000410000 */
[----:B------:R-:W-:-:S02]  /*120e0*/  HADD2.F32 R5, -RZ, R4.H0_H0 ;  /* 0x20000004ff057230 */ /* 0x000fc40000004100 */
[C---:B------:R-:W-:Y:S01]  /*120f0*/  FFMA.FTZ R55, R15.reuse, R38, -R32 ;  /* 0x000000260f377223 */ /* 0x040fe20000010820 */
[----:B------:R-:W-:Y:S01]  /*12100*/  FFMA.FTZ R54, R15, R45, R54 ;  /* 0x0000002d0f367223 */ /* 0x000fe20000010036 */
[----:B------:R-:W-:Y:S02]  /*12110*/  HADD2.F32 R8, -RZ, R8.H1_H1 ;  /* 0x30000008ff087230 */ /* 0x000fe40000004100 */
[-C--:B------:R-:W-:Y:S01]  /*12120*/  FMUL.FTZ R30, R6, R20.reuse ;  /* 0x00000014061e7220 */ /* 0x080fe20000410000 */
[C---:B------:R-:W-:Y:S01]  /*12130*/  FFMA.FTZ R29, R5.reuse, R20, R21 ;  /* 0x00000014051d7223 */ /* 0x040fe20000010015 */
[----:B------:R-:W-:Y:S02]  /*12140*/  HADD2.F32 R21, -RZ, R14.H1_H1 ;  /* 0x3000000eff157230 */ /* 0x000fe40000004100 */
[----:B------:R-:W-:Y:S02]  /*12150*/  HADD2.F32 R15, -RZ, R10.H1_H1 ;  /* 0x3000000aff0f7230 */ /* 0x000fe40000004100 */
[----:B------:R-:W-:Y:S01]  /*12160*/  FFMA.FTZ R30, R5, R12, -R30 ;  /* 0x0000000c051e7223 */ /* 0x000fe2000001081e */
[----:B------:R-:W-:-:S02]  /*12170*/  HADD2.F32 R4, -RZ, R4.H1_H1 ;  /* 0x30000004ff047230 */ /* 0x000fc40000004100 */
[C---:B------:R-:W-:Y:S01]  /*12180*/  FMUL.FTZ R33, R8.reuse, R21 ;  /* 0x0000001508217220 */ /* 0x040fe20000410000 */
[----:B------:R-:W-:Y:S02]  /*12190*/  HADD2.F32 R5, -RZ, R9.H0_H0 ;  /* 0x20000009ff057230 */ /* 0x000fe40000004100 */
[-C--:B------:R-:W-:Y:S01]  /*121a0*/  FMUL.FTZ R6, R8, R15.reuse ;  /* 0x0000000f08067220 */ /* 0x080fe20000410000 */
[--C-:B------:R-:W-:Y:S02]  /*121b0*/  HADD2.F32 R8, -RZ, R37.reuse.H0_H0 ;  /* 0x20000025ff087230 */ /* 0x100fe40000004100 */
[C---:B------:R-:W-:Y:S01]  /*121c0*/  FFMA.FTZ R33, R4.reuse, R15, -R33 ;  /* 0x0000000f04217223 */ /* 0x040fe20000010821 */
[----:B------:R-:W-:Y:S02]  /*121d0*/  HADD2.F32 R10, -RZ, R37.H1_H1 ;  /* 0x30000025ff0a7230 */ /* 0x000fe40000004100 */
[----:B------:R-:W-:Y:S01]  /*121e0*/  FFMA.FTZ R32, R4, R21, R6 ;  /* 0x0000001504207223 */ /* 0x000fe20000010006 */
[----:B------:R-:W-:-:S02]  /*121f0*/  HADD2.F32 R6, -RZ, R31.H0_H0 ;  /* 0x2000001fff067230 */ /* 0x000fc40000004100 */
[C---:B------:R-:W-:Y:S01]  /*12200*/  FMUL.FTZ R15, R5.reuse, R8 ;  /* 0x00000008050f7220 */ /* 0x040fe20000410000 */
[----:B------:R-:W-:Y:S01]  /*12210*/  HADD2.F32 R4, -RZ, R3.H0_H0 ;  /* 0x20000003ff047230 */ /* 0x000fe20000004100 */
[----:B------:R-:W-:Y:S01]  /*12220*/  F2FP.F16.E4M3.UNPACK_B R12, R42.H1 ;  /* 0x0000002aff0c723e */ /* 0x000fe200030006ff */
[----:B------:R-:W-:Y:S02]  /*12230*/  HADD2.F32 R9, -RZ, R9.H1_H1 ;  /* 0x30000009ff097230 */ /* 0x000fe40000004100 */
[-C--:B------:R-:W-:Y:S01]  /*12240*/  FMUL.FTZ R5, R5, R6.reuse ;  /* 0x0000000605057220 */ /* 0x080fe20000410000 */
[----:B------:R-:W-:Y:S02]  /*12250*/  HADD2.F32 R3, -RZ, R3.H1_H1 ;  /* 0x30000003ff037230 */ /* 0x000fe40000004100 */
[C---:B------:R-:W-:Y:S01]  /*12260*/  FFMA.FTZ R15, R4.reuse, R6, -R15 ;  /* 0x00000006040f7223 */ /* 0x040fe2000001080f */
[----:B------:R-:W-:Y:S02]  /*12270*/  HADD2.F32 R6, -RZ, R31.H1_H1 ;  /* 0x3000001fff067230 */ /* 0x000fe40000004100 */
[----:B------:R-:W-:Y:S01]  /*12280*/  FMUL.FTZ R20, R9, R10 ;  /* 0x0000000a09147220 */ /* 0x000fe20000410000 */
[----:B------:R-:W-:Y:S01]  /*12290*/  FFMA.FTZ R14, R4, R8, R5 ;  /* 0x00000008040e7223 */ /* 0x000fe20000010005 */
[----:B------:R-:W-:Y:S01]  /*122a0*/  F2FP.F16.E4M3.UNPACK_B R5, R34.H1 ;  /* 0x00000022ff05723e */ /* 0x000fe200030006ff */
[----:B------:R-:W-:-:S02]  /*122b0*/  HADD2.F32 R8, -RZ, R12.H0_H0 ;  /* 0x2000000cff087230 */ /* 0x000fc40000004100 */
[-C--:B------:R-:W-:Y:S01]  /*122c0*/  FMUL.FTZ R9, R9, R6.reuse ;  /* 0x0000000609097220 */ /* 0x080fe20000410000 */
[----:B------:R-:W-:Y:S02]  /*122d0*/  HADD2.F32 R4, -RZ, R28.H0_H0 ;  /* 0x2000001cff047230 */ /* 0x000fe40000004100 */
[C---:B------:R-:W-:Y:S01]  /*122e0*/  FFMA.FTZ R20, R3.reuse, R6, -R20 ;  /* 0x0000000603147223 */ /* 0x040fe20000010814 */
[----:B------:R-:W-:Y:S02]  /*122f0*/  HADD2.F32 R6, -RZ, R5.H0_H0 ;  /* 0x20000005ff067230 */ /* 0x000fe40000004100 */
[----:B------:R-:W-:Y:S01]  /*12300*/  FFMA.FTZ R21, R3, R10, R9 ;  /* 0x0000000a03157223 */ /* 0x000fe20000010009 */
[----:B------:R-:W-:Y:S02]  /*12310*/  HADD2.F32 R3, -RZ, R13.H0_H0 ;  /* 0x2000000dff037230 */ /* 0x000fe40000004100 */
[----:B------:R-:W-:Y:S01]  /*12320*/  FMUL.FTZ R10, R4, R8 ;  /* 0x00000008040a7220 */ /* 0x000fe20000410000 */
[----:B------:R-:W-:-:S02]  /*12330*/  HADD2.F32 R12, -RZ, R12.H1_H1 ;  /* 0x3000000cff0c7230 */ /* 0x000fc40000004100 */
[-C--:B------:R-:W-:Y:S01]  /*12340*/  FMUL.FTZ R4, R4, R6.reuse ;  /* 0x0000000604047220 */ /* 0x080fe20000410000 */
[----:B------:R-:W-:Y:S02]  /*12350*/  HADD2.F32 R28, -RZ, R28.H1_H1 ;  /* 0x3000001cff1c7230 */ /* 0x000fe40000004100 */
[C---:B------:R-:W-:Y:S01]  /*12360*/  FFMA.FTZ R31, R3.reuse, R6, -R10 ;  /* 0x00000006031f7223 */ /* 0x040fe2000001080a */
[----:B------:R-:W-:Y:S01]  /*12370*/  HADD2.F32 R5, -RZ, R5.H1_H1 ;  /* 0x30000005ff057230 */ /* 0x000fe20000004100 */
[----:B------:R-:W-:Y:S01]  /*12380*/  F2FP.F16.E4M3.UNPACK_B R34, R34 ;  /* 0x00000022ff22723e */ /* 0x000fe200020006ff */
[----:B------:R-:W-:Y:S02]  /*12390*/  HADD2.F32 R13, -RZ, R13.H1_H1 ;  /* 0x3000000dff0d7230 */ /* 0x000fe40000004100 */
[C---:B------:R-:W-:Y:S01]  /*123a0*/  FMUL.FTZ R6, R28.reuse, R12 ;  /* 0x0000000c1c067220 */ /* 0x040fe20000410000 */
[----:B------:R-:W-:Y:S01]  /*123b0*/  F2FP.F16.E4M3.UNPACK_B R42, R42 ;  /* 0x0000002aff2a723e */ /* 0x000fe200020006ff */
[-C--:B------:R-:W-:Y:S01]  /*123c0*/  FMUL.FTZ R9, R28, R5.reuse ;  /* 0x000000051c097220 */ /* 0x080fe20000410000 */
[----:B------:R-:W-:Y:S01]  /*123d0*/  FFMA.FTZ R28, R3, R8, R4 ;  /* 0x00000008031c7223 */ /* 0x000fe20000010004 */
[----:B------:R-:W-:Y:S01]  /*123e0*/  FFMA.FTZ R38, R13, R5, -R6 ;  /* 0x000000050d267223 */ /* 0x000fe20000010806 */
[----:B------:R-:W-:-:S02]  /*123f0*/  HADD2.F32 R5, -RZ, R34.H0_H0 ;  /* 0x20000022ff057230 */ /* 0x000fc40000004100 */
[----:B------:R-:W-:Y:S01]  /*12400*/  FFMA.FTZ R35, R13, R12, R9 ;  /* 0x0000000c0d237223 */ /* 0x000fe20000010009 */
[--C-:B------:R-:W-:Y:S02]  /*12410*/  HADD2.F32 R6, -RZ, R42.reuse.H0_H0 ;  /* 0x2000002aff067230 */ /* 0x100fe40000004100 */
[--C-:B------:R-:W-:Y:S02]  /*12420*/  HADD2.F32 R4, -RZ, R11.reuse.H0_H0 ;  /* 0x2000000bff047230 */ /* 0x100fe40000004100 */
[----:B------:R-:W-:Y:S01]  /*12430*/  HADD2.F32 R42, -RZ, R42.H1_H1 ;  /* 0x3000002aff2a7230 */ /* 0x000fe20000004100 */
[----:B------:R-:W-:Y:S01]  /*12440*/  F2FP.SATFINITE.E4M3.F32.PACK_AB_MERGE_C R28, R35, R28, RZ ;  /* 0x0000001c231c723e */ /* 0x000fe200048070ff */
[----:B------:R-:W-:Y:S02]  /*12450*/  HADD2.F32 R11, -RZ, R11.H1_H1 ;  /* 0x3000000bff0b7230 */ /* 0x000fe40000004100 */
[----:B------:R-:W-:Y:S01]  /*12460*/  FMUL.FTZ R8, R4, R6 ;  /* 0x0000000604087220 */ /* 0x000fe20000410000 */
[----:B------:R-:W-:-:S02]  /*12470*/  HADD2.F32 R34, -RZ, R34.H1_H1 ;  /* 0x30000022ff227230 */ /* 0x000fc40000004100 */
[-C--:B------:R-:W-:Y:S01]  /*12480*/  FMUL.FTZ R9, R4, R5.reuse ;  /* 0x0000000504097220 */ /* 0x080fe20000410000 */
[--C-:B------:R-:W-:Y:S02]  /*12490*/  HADD2.F32 R3, -RZ, R7.reuse.H0_H0 ;  /* 0x20000007ff037230 */ /* 0x100fe40000004100 */
[C---:B------:R-:W-:Y:S01]  /*124a0*/  FMUL.FTZ R4, R11.reuse, R42 ;  /* 0x0000002a0b047220 */ /* 0x040fe20000410000 */
[----:B------:R-:W-:Y:S02]  /*124b0*/  HADD2.F32 R7, -RZ, R7.H1_H1 ;  /* 0x30000007ff077230 */ /* 0x000fe40000004100 */
        /* <DEDUP_REMOVED lines=22> */
.L_x_1294:
[----:B------:R-:W-:Y:S05]  /*12620*/  BSYNC B0 ;  /* 0x0000000000007941 */ /* 0x000fea0003800000 */
.L_x_1274:
[----:B------:R-:W-:Y:S01]  /*12630*/  @!PT LDS RZ, [RZ] ;  /* 0x00000000fffff984 */ /* 0x000fe20000000800 */
[----:B------:R-:W-:Y:S01]  /*12640*/  @!PT LDS RZ, [RZ] ;  /* 0x00000000fffff984 */ /* 0x000fe20000000800 */
[----:B------:R-:W-:Y:S01]  /*12650*/  @!PT LDS RZ, [RZ] ;  /* 0x00000000fffff984 */ /* 0x000fe20000000800 */
[----:B------:R-:W-:Y:S01]  /*12660*/  @!PT LDS RZ, [RZ] ;  /* 0x00000000fffff984 */ /* 0x000fe20000000800 */
[----:B------:R1:W-:Y:S06]  /*12670*/  MEMBAR.ALL.CTA ;  /* 0x0000000000007992 */ /* 0x0003ec0000008000 */
[----:B-1----:R-:W1:Y:S01]  /*12680*/  FENCE.VIEW.ASYNC.S ;  /* 0x00000000000073c6 */ /* 0x002e620000000000 */
[----:B------:R-:W-:Y:S05]  /*12690*/  WARPSYNC.ALL ;  /* 0x0000000000007948 */ /* 0x000fea0003800000 */
[----:B-1----:R-:W-:Y:S06]  /*126a0*/  BAR.SYNC.DEFER_BLOCKING 0xd, 0x100 ;  /* 0x0344000000007b1d */ /* 0x002fec0000010000 */
.L_x_1271:
[----:B0---4-:R-:W4:Y:S02]  /*126b0*/  LDL R0, [R1+0x6c] ;  /* 0x00006c0001007983 */ /* 0x011f240000100800 */
[----:B----4-:R-:W-:-:S13]  /*126c0*/  R2UR UR4, R0 ;  /* 0x00000000000472ca */ /* 0x010fda00000e0000 */
[----:B------:R-:W-:-:S05]  /*126d0*/  IMAD.U32 R0, RZ, RZ, UR4 ;  /* 0x00000004ff007e24 */ /* 0x000fca000f8e00ff */
[----:B------:R-:W-:-:S13]  /*126e0*/  ISETP.NE.AND P0, PT, R0, 0x3, PT ;  /* 0x000000030000780c */ /* 0x000fda0003f05270 */
[----:B------:R-:W-:Y:S05]  /*126f0*/  @!P0 BRA `(.L_x_1309) ;  /* 0x0000000000048947 */ /* 0x000fea0003800000 */
[----:B------:R-:W-:Y:S01]  /*12700*/  BPT.TRAP 0x1 ;  /* 0x000000040000795c */ /* 0x000fe20000300000 */
.L_x_1309:
[----:B------:R-:W-:Y:S01]  /*12710*/  IMAD R0, R231, 0x8, R18 ;  /* 0x00000008e7007824 */ /* 0x000fe200078e0212 */
[----:B--23--:R-:W-:-:S04]  /*12720*/  SHF.L.U32 R5, R234, 0x1f, RZ ;  /* 0x0000001fea057819 */ /* 0x00cfc800000006ff */
[----:B------:R0:W2:Y:S01]  /*12730*/  SYNCS.PHASECHK.TRANS64.TRYWAIT P1, [R0+URZ+0x2e830], R5 ;  /* 0x02e83005000075a7 */ /* 0x0000a2000802017f */
[----:B------:R-:W-:Y:S05]  /*12740*/  @!P0 BRA `(.L_x_1310) ;  /* 0x0000000000048947 */ /* 0x000fea0003800000 */
[----:B------:R-:W-:Y:S01]  /*12750*/  BPT.TRAP 0x1 ;  /* 0x000000040000795c */ /* 0x000fe20000300000 */
.L_x_1310:
[C---:B------:R-:W-:Y:S02]  /*12760*/  LOP3.LUT R3, R27.reuse, 0xffffff80, RZ, 0xc0, !PT ;  /* 0xffffff801b037812 */ /* 0x040fe400078ec0ff */
[----:B------:R-:W-:-:S03]  /*12770*/  LEA.HI R27, R27, R24, RZ, 0x1 ;  /* 0x000000181b1b7211 */ /* 0x000fc600078f08ff */
[----:B------:R-:W-:Y:S01]  /*12780*/  IMAD.IADD R26, R26, 0x1, -R3 ;  /* 0x000000011a1a7824 */ /* 0x000fe200078e0a03 */
[----:B------:R-:W-:-:S04]  /*12790*/  LOP3.LUT R27, R27, 0x3fffffe, RZ, 0xc0, !PT ;  /* 0x03fffffe1b1b7812 */ /* 0x000fc800078ec0ff */
[----:B------:R-:W-:Y:S01]  /*127a0*/  SHF.R.S32.HI R7, RZ, 0x1f, R26 ;  /* 0x0000001fff077819 */ /* 0x000fe2000001141a */
[----:B------:R-:W-:-:S03]  /*127b0*/  IMAD.IADD R27, R24, 0x1, -R27 ;  /* 0x00000001181b7824 */ /* 0x000fc600078e0a1b */
[CC--:B------:R-:W-:Y:S02]  /*127c0*/  LEA.HI R3, R7.reuse, R26.reuse, RZ, 0x2 ;  /* 0x0000001a07037211 */ /* 0x0c0fe400078f10ff */
[----:B------:R-:W-:Y:S02]  /*127d0*/  LEA.HI R7, R7, R26, RZ, 0x5 ;  /* 0x0000001a07077211 */ /* 0x000fe400078f28ff */
[--C-:B------:R-:W-:Y:S02]  /*127e0*/  SHF.R.S32.HI R4, RZ, 0x2, R3.reuse ;  /* 0x00000002ff047819 */ /* 0x100fe40000011403 */
[----:B------:R-:W-:Y:S02]  /*127f0*/  SHF.R.S32.HI R3, RZ, 0x1f, R3 ;  /* 0x0000001fff037819 */ /* 0x000fe40000011403 */
[----:B------:R-:W-:Y:S02]  /*12800*/  SHF.R.S32.HI R7, RZ, 0x5, R7 ;  /* 0x00000005ff077819 */ /* 0x000fe40000011407 */
[----:B------:R-:W-:-:S04]  /*12810*/  LEA.HI R3, R3, R4, RZ, 0x3 ;  /* 0x0000000403037211 */ /* 0x000fc800078f18ff */
[----:B-----5:R-:W-:Y:S01]  /*12820*/  LOP3.LUT R9, R3, 0xfffffff8, RZ, 0xc0, !PT ;  /* 0xfffffff803097812 */ /* 0x020fe200078ec0ff */
[----:B------:R-:W-:-:S04]  /*12830*/  VIADD R3, R18, 0x20400 ;  /* 0x0002040012037836 */ /* 0x000fc80000000000 */
[----:B------:R-:W-:Y:S01]  /*12840*/  IMAD.IADD R4, R4, 0x1, -R9 ;  /* 0x0000000104047824 */ /* 0x000fe200078e0a09 */
[----:B------:R-:W-:-:S03]  /*12850*/  SHF.R.U32.HI R3, RZ, 0x4, R3 ;  /* 0x00000004ff037819 */ /* 0x000fc60000011603 */
[----:B------:R-:W-:Y:S01]  /*12860*/  IMAD R4, R7, 0x10, R4 ;  /* 0x0000001007047824 */ /* 0x000fe200078e0204 */
[----:B------:R-:W-:Y:S01]  /*12870*/  LOP3.LUT R3, R3, 0x3fff, RZ, 0xc0, !PT ;  /* 0x00003fff03037812 */ /* 0x000fe200078ec0ff */
[----:B--2---:R-:W-:Y:S06]  /*12880*/  @P1 BRA `(.L_x_1311) ;  /* 0x0000000000081947 */ /* 0x004fec0003800000 */
[----:B------:R-:W2:Y:S02]  /*12890*/  SYNCS.PHASECHK.TRANS64.TRYWAIT P1, [R0+URZ+0x2e830], R5 ;  /* 0x02e83005000075a7 */ /* 0x000ea4000802017f */
[----:B--2---:R-:W-:Y:S05]  /*128a0*/  @!P1 BRA `(.L_x_1312) ;  /* 0x0000021400009947 */ /* 0x004fea0003800000 */
.L_x_1311:
[----:B------:R-:W3:Y:S01]  /*128b0*/  S2R R6, SR_TID.X ;  /* 0x0000000000067919 */ /* 0x000ee20000002100 */
[----:B------:R-:W-:Y:S01]  /*128c0*/  LOP3.LUT R3, R3, 0x10000, RZ, 0xfc, !PT ;  /* 0x0001000003037812 */ /* 0x000fe200078efcff */
[----:B------:R-:W-:Y:S05]  /*128d0*/  WARPSYNC.ALL ;  /* 0x0000000000007948 */ /* 0x000fea0003800000 */
[----:B------:R4:W-:Y:S01]  /*128e0*/  STL [R1+0x4c], R3 ;  /* 0x00004c0301007387 */ /* 0x0009e20000100800 */
[----:B------:R-:W-:Y:S01]  /*128f0*/  IMAD R233, R27, 0x40, R4 ;  /* 0x000000401be97824 */ /* 0x000fe200078e0204 */
[----:B---3--:R-:W-:-:S04]  /*12900*/  LOP3.LUT R6, R6, 0x7f, RZ, 0xc0, !PT ;  /* 0x0000007f06067812 */ /* 0x008fc800078ec0ff */
[----:B------:R-:W-:Y:S01]  /*12910*/  ISETP.NE.AND P1, PT, R6, RZ, PT ;  /* 0x000000ff0600720c */ /* 0x000fe20003f25270 */
[----:B------:R-:W-:Y:S01]  /*12920*/  IMAD R4, R231, 0x700, R3 ;  /* 0x00000700e7047824 */ /* 0x000fe200078e0203 */
[----:B------:R-:W3:Y:S03]  /*12930*/  LDL.LU R138, [R1+0x5c] ;  /* 0x00005c00018a7983 */ /* 0x000ee60000300800 */
[----:B------:R-:W-:Y:S02]  /*12940*/  VIADD R8, R4, 0x200 ;  /* 0x0000020004087836 */ /* 0x000fe40000000000 */
[----:B0-2---:R-:W-:Y:S02]  /*12950*/  IMAD.MOV.U32 R5, RZ, RZ, 0x40000040 ;  /* 0x40000040ff057424 */ /* 0x005fe400078e00ff */
[----:B------:R-:W-:Y:S01]  /*12960*/  IMAD.MOV.U32 R9, RZ, RZ, 0x40000040 ;  /* 0x40000040ff097424 */ /* 0x000fe200078e00ff */
[----:B------:R-:W-:-:S02]  /*12970*/  R2UR UR14, R8 ;  /* 0x00000000080e72ca */ /* 0x000fc400000e0000 */
[C---:B------:R-:W-:Y:S01]  /*12980*/  R2UR UR6, R4.reuse ;  /* 0x00000000040672ca */ /* 0x040fe200000e0000 */
[----:B------:R-:W-:Y:S01]  /*12990*/  WARPGROUP.ARRIVE ;  /* 0x00000000000079c5 */ /* 0x000fe20000000000 */
[----:B------:R-:W-:Y:S01]  /*129a0*/  LOP3.LUT R8, R25, 0x10000, RZ, 0xfc, !PT ;  /* 0x0001000019087812 */ /* 0x000fe200078efcff */
[----:B------:R-:W-:Y:S01]  /*129b0*/  VIADD R6, R4, 0x100 ;  /* 0x0000010004067836 */ /* 0x000fe20000000000 */
[----:B------:R-:W-:Y:S01]  /*129c0*/  R2UR UR7, R5 ;  /* 0x00000000050772ca */ /* 0x000fe200000e0000 */
[----:B------:R-:W-:Y:S01]  /*129d0*/  IMAD.MOV.U32 R7, RZ, RZ, 0x40000040 ;  /* 0x40000040ff077424 */ /* 0x000fe200078e00ff */
[----:B------:R-:W-:Y:S01]  /*129e0*/  R2UR UR4, R8 ;  /* 0x00000000080472ca */ /* 0x000fe200000e0000 */
[C---:B------:R-:W-:Y:S01]  /*129f0*/  VIADD R10, R4.reuse, 0x300 ;  /* 0x00000300040a7836 */ /* 0x040fe20000000000 */
[----:B------:R-:W-:Y:S01]  /*12a00*/  R2UR UR5, R9 ;  /* 0x00000000090572ca */ /* 0x000fe200000e0000 */
[----:B------:R-:W-:Y:S01]  /*12a10*/  IMAD.MOV.U32 R11, RZ, RZ, 0x40000040 ;  /* 0x40000040ff0b7424 */ /* 0x000fe200078e00ff */
[----:B------:R-:W2:Y:S01]  /*12a20*/  LDL R194, [R1+0x18] ;  /* 0x0000180001c27983 */ /* 0x000ea20000100800 */
[----:B------:R-:W-:-:S02]  /*12a30*/  VIADD R12, R4, 0x600 ;  /* 0x00000600040c7836 */ /* 0x000fc40000000000 */
[----:B------:R-:W-:Y:S01]  /*12a40*/  IMAD.MOV.U32 R13, RZ, RZ, 0x40000040 ;  /* 0x40000040ff0d7424 */ /* 0x000fe200078e00ff */
[----:B------:R-:W5:Y:S01]  /*12a50*/  LDL R192, [R1+0x1c] ;  /* 0x00001c0001c07983 */ /* 0x000f620000100800 */
[----:B-1----:R-:W-:Y:S02]  /*12a60*/  VIADD R14, R4, 0x204 ;  /* 0x00000204040e7836 */ /* 0x002fe40000000000 */
[----:B------:R-:W-:Y:S01]  /*12a70*/  IMAD.MOV.U32 R15, RZ, RZ, 0x40000040 ;  /* 0x40000040ff0f7424 */ /* 0x000fe200078e00ff */
[----:B------:R-:W5:Y:S03]  /*12a80*/  LDL R141, [R1+0x48] ;  /* 0x00004800018d7983 */ /* 0x000f660000100800 */
[----:B------:R-:W-:Y:S01]  /*12a90*/  QGMMA.64x32x32.F32.E4M3.E4M3 R120, gdesc[UR4], RZ, !UPT, gsb0 ;  /* 0x00600000047879f3 */ /* 0x000fe2000c0008ff */
[----:B------:R-:W-:Y:S02]  /*12aa0*/  R2UR UR10, R6 ;  /* 0x00000000060a72ca */ /* 0x000fe400000e0000 */
[----:B------:R-:W-:-:S02]  /*12ab0*/  R2UR UR11, R7 ;  /* 0x00000000070b72ca */ /* 0x000fc400000e0000 */
[----:B------:R-:W-:Y:S02]  /*12ac0*/  R2UR UR8, R8 ;  /* 0x00000000080872ca */ /* 0x000fe400000e0000 */
[----:B------:R-:W-:Y:S01]  /*12ad0*/  R2UR UR9, R9 ;  /* 0x00000000090972ca */ /* 0x000fe200000e0000 */
[----:B------:R-:W-:Y:S02]  /*12ae0*/  WARPGROUP.DEPBAR.LE gsb0, 0x0 ;  /* 0x00008000000079c5 */ /* 0x000fe40000010000 */
[----:B------:R-:W-:-:S10]  /*12af0*/  WARPGROUP.ARRIVE ;  /* 0x00000000000079c5 */ /* 0x000fd40000000000 */
[----:B------:R-:W-:Y:S01]  /*12b00*/  QGMMA.64x32x32.F32.E4M3.E4M3 R104, gdesc[UR8], RZ, !UPT, gsb0 ;  /* 0x00600000086879f3 */ /* 0x000fe2000c0008ff */
[C---:B------:R-:W-:Y:S02]  /*12b10*/  R2UR UR15, R9.reuse ;  /* 0x00000000090f72ca */ /* 0x040fe400000e0000 */
[----:B------:R-:W-:Y:S02]  /*12b20*/  R2UR UR12, R8 ;  /* 0x00000000080c72ca */ /* 0x000fe400000e0000 */
[----:B------:R-:W-:Y:S01]  /*12b30*/  R2UR UR13, R9 ;  /* 0x00000000090d72ca */ /* 0x000fe200000e0000 */
[----:B------:R-:W-:Y:S02]  /*12b40*/  WARPGROUP.DEPBAR.LE gsb0, 0x0 ;  /* 0x00008000000079c5 */ /* 0x000fe40000010000 */
[----:B------:R-:W-:-:S10]  /*12b50*/  WARPGROUP.ARRIVE ;  /* 0x00000000000079c5 */ /* 0x000fd40000000000 */
[----:B------:R-:W-:Y:S01]  /*12b60*/  QGMMA.64x32x32.F32.E4M3.E4M3 R88, gdesc[UR12], RZ, !UPT, gsb0 ;  /* 0x006000000c5879f3 */ /* 0x000fe2000c0008ff */
[----:B------:R-:W-:Y:S02]  /*12b70*/  R2UR UR18, R10 ;  /* 0x000000000a1272ca */ /* 0x000fe400000e0000 */
[----:B------:R-:W-:Y:S02]  /*12b80*/  R2UR UR19, R11 ;  /* 0x000000000b1372ca */ /* 0x000fe400000e0000 */
[----:B------:R-:W-:Y:S02]  /*12b90*/  R2UR UR16, R8 ;  /* 0x00000000081072ca */ /* 0x000fe400000e0000 */
[----:B------:R-:W-:Y:S01]  /*12ba0*/  R2UR UR17, R9 ;  /* 0x00000000091172ca */ /* 0x000fe200000e0000 */
[----:B------:R-:W-:Y:S02]  /*12bb0*/  WARPGROUP.DEPBAR.LE gsb0, 0x0 ;  /* 0x00008000000079c5 */ /* 0x000fe40000010000 */
[----:B------:R-:W-:-:S10]  /*12bc0*/  WARPGROUP.ARRIVE ;  /* 0x00000000000079c5 */ /* 0x000fd40000000000 */
[----:B------:R-:W-:Y:S01]  /*12bd0*/  QGMMA.64x32x32.F32.E4M3.E4M3 R72, gdesc[UR16], RZ, !UPT, gsb0 ;  /* 0x00600000104879f3 */ /* 0x000fe2000c0008ff */
[----:B------:R-:W-:Y:S01]  /*12be0*/  VIADD R6, R4, 0x400 ;  /* 0x0000040004067836 */ /* 0x000fe20000000000 */
        /* <DEDUP_REMOVED lines=19> */
[----:B------:R-:W-:Y:S02]  /*12d20*/  VIADD R10, R4, 0x102 ;  /* 0x00000102040a7836 */ /* 0x000fe40000000000 */
[----:B------:R-:W-:Y:S01]  /*12d30*/  IMAD.MOV.U32 R11, RZ, RZ, 0x40000040 ;  /* 0x40000040ff0b7424 */ /* 0x000fe200078e00ff */
[----:B------:R-:W-:-:S02]  /*12d40*/  WARPGROUP.DEPBAR.LE gsb0, 0x0 ;  /* 0x00008000000079c5 */ /* 0x000fc40000010000 */
[----:B------:R-:W-:-:S07]  /*12d50*/  WARPGROUP.ARRIVE ;  /* 0x00000000000079c5 */ /* 0x000fce0000000000 */
[----:B------:R-:W-:Y:S01]  /*12d60*/  QGMMA.64x32x32.F32.E4M3.E4M3 R24, gdesc[UR28], RZ, !UPT, gsb0 ;  /* 0x006000001c1879f3 */ /* 0x000fe2000c0008ff */
[----:B------:R-:W-:Y:S01]  /*12d70*/  R2UR UR10, R10 ;  /* 0x000000000a0a72ca */ /* 0x000fe200000e0000 */
[C---:B------:R-:W-:Y:S01]  /*12d80*/  VIADD R10, R4.reuse, 0x402 ;  /* 0x00000402040a7836 */ /* 0x040fe20000000000 */
[----:B------:R-:W-:Y:S01]  /*12d90*/  R2UR UR11, R11 ;  /* 0x000000000b0b72ca */ /* 0x000fe200000e0000 */
[----:B------:R-:W-:Y:S02]  /*12da0*/  IMAD.MOV.U32 R11, RZ, RZ, 0x40000040 ;  /* 0x40000040ff0b7424 */ /* 0x000fe400078e00ff */
[----:B------:R-:W-:Y:S01]  /*12db0*/  VIADD R6, R4, 0x2 ;  /* 0x0000000204067836 */ /* 0x000fe20000000000 */
[----:B------:R-:W-:Y:S01]  /*12dc0*/  R2UR UR22, R10 ;  /* 0x000000000a1672ca */ /* 0x000fe200000e0000 */
[----:B------:R-:W-:Y:S01]  /*12dd0*/  IMAD.MOV.U32 R7, RZ, RZ, 0x40000040 ;  /* 0x40000040ff077424 */ /* 0x000fe200078e00ff */
[----:B------:R-:W-:Y:S01]  /*12de0*/  R2UR UR23, R11 ;  /* 0x000000000b1772ca */ /* 0x000fe200000e0000 */
[----:B------:R-:W-:-:S02]  /*12df0*/  VIADD R10, R8, 0x2 ;  /* 0x00000002080a7836 */ /* 0x000fc40000000000 */
[----:B------:R-:W-:Y:S01]  /*12e00*/  IMAD.MOV.U32 R11, RZ, RZ, 0x40000040 ;  /* 0x40000040ff0b7424 */ /* 0x000fe200078e00ff */
        /* <DEDUP_REMOVED lines=9> */
[----:B------:R-:W-:Y:S01]  /*12ea0*/  VIADD R12, R4, 0x202 ;  /* 0x00000202040c7836 */ /* 0x000fe20000000000 */
[----:B------:R-:W-:Y:S02]  /*12eb0*/  WARPGROUP.DEPBAR.LE gsb0, 0x0 ;  /* 0x00008000000079c5 */ /* 0x000fe40000010000 */
[----:B------:R-:W-:-:S09]  /*12ec0*/  WARPGROUP.ARRIVE ;  /* 0x00000000000079c5 */ /* 0x000fd20000000000 */
[----:B------:R-:W-:Y:S01]  /*12ed0*/  QGMMA.64x32x32.F32.E4M3.E4M3 R104, gdesc[UR8], R104, gsb0 ;  /* 0x00600000086879f3 */ /* 0x000fe20008000868 */
        /* <DEDUP_REMOVED lines=8> */
[----:B------:R-:W-:Y:S02]  /*12f60*/  VIADD R6, R4, 0x302 ;  /* 0x0000030204067836 */ /* 0x000fe40000000000 */
[----:B------:R-:W-:Y:S01]  /*12f70*/  IMAD.MOV.U32 R7, RZ, RZ, 0x40000040 ;  /* 0x40000040ff077424 */ /* 0x000fe200078e00ff */
[----:B------:R-:W-:Y:S02]  /*12f80*/  R2UR UR16, R10 ;  /* 0x000000000a1072ca */ /* 0x000fe400000e0000 */
[----:B------:R-:W-:Y:S02]  /*12f90*/  R2UR UR18, R6 ;  /* 0x00000000061272ca */ /* 0x000fe400000e0000 */
[----:B------:R-:W-:Y:S02]  /*12fa0*/  R2UR UR19, R7 ;  /* 0x00000000071372ca */ /* 0x000fe400000e0000 */
[----:B------:R-:W-:Y:S01]  /*12fb0*/  R2UR UR17, R11 ;  /* 0x000000000b1172ca */ /* 0x000fe200000e0000 */
[----:B------:R-:W-:-:S02]  /*12fc0*/  WARPGROUP.DEPBAR.LE gsb0, 0x0 ;  /* 0x00008000000079c5 */ /* 0x000fc40000010000 */
        /* <DEDUP_REMOVED lines=22> */
[----:B------:R-:W-:-:S02]  /*13130*/  VIADD R6, R4, 0x4 ;  /* 0x0000000404067836 */ /* 0x000fc40000000000 */
[----:B------:R-:W-:Y:S01]  /*13140*/  IMAD.MOV.U32 R7, RZ, RZ, 0x40000040 ;  /* 0x40000040ff077424 */ /* 0x000fe200078e00ff */
[----:B------:R-:W-:Y:S02]  /*13150*/  WARPGROUP.DEPBAR.LE gsb0, 0x0 ;  /* 0x00008000000079c5 */ /* 0x000fe40000010000 */
[----:B------:R-:W-:-:S07]  /*13160*/  WARPGROUP.ARRIVE ;  /* 0x00000000000079c5 */ /* 0x000fce0000000000 */
[----:B------:R-:W-:Y:S01]  /*13170*/  QGMMA.64x32x32.F32.E4M3.E4M3 R24, gdesc[UR28], R24, gsb0 ;  /* 0x006000001c1879f3 */ /* 0x000fe20008000818 */
[----:B------:R-:W-:Y:S01]  /*13180*/  R2UR UR6, R6 ;  /* 0x00000000060672ca */ /* 0x000fe200000e0000 */
[----:B------:R-:W-:Y:S01]  /*13190*/  VIADD R6, R4, 0x304 ;  /* 0x0000030404067836 */ /* 0x000fe20000000000 */
[----:B------:R-:W-:Y:S01]  /*131a0*/  R2UR UR7, R7 ;  /* 0x00000000070772ca */ /* 0x000fe200000e0000 */
[----:B------:R-:W-:-:S03]  /*131b0*/  IMAD.MOV.U32 R7, RZ, RZ, 0x40000040 ;  /* 0x40000040ff077424 */ /* 0x000fc600078e00ff */
[----:B------:R-:W-:Y:S01]  /*131c0*/  R2UR UR18, R6 ;  /* 0x00000000061272ca */ /* 0x000fe200000e0000 */
[----:B------:R-:W-:Y:S01]  /*131d0*/  VIADD R6, R8, 0x4 ;  /* 0x0000000408067836 */ /* 0x000fe20000000000 */
[----:B------:R-:W-:Y:S01]  /*131e0*/  R2UR UR19, R7 ;  /* 0x00000000071372ca */ /* 0x000fe200000e0000 */
[----:B------:R-:W-:-:S03]  /*131f0*/  IMAD.MOV.U32 R7, RZ, RZ, 0x40000040 ;  /* 0x40000040ff077424 */ /* 0x000fc600078e00ff */
        /* <DEDUP_REMOVED lines=50> */
[----:B------:R-:W-:Y:S01]  /*13520*/  VIADD R12, R4, 0x6 ;  /* 0x00000006040c7836 */ /* 0x000fe20000000000 */
[----:B------:R-:W-:-:S02]  /*13530*/  WARPGROUP.DEPBAR.LE gsb0, 0x0 ;  /* 0x00008000000079c5 */ /* 0x000fc40000010000 */
[----:B------:R-:W-:-:S09]  /*13540*/  WARPGROUP.ARRIVE ;  /* 0x00000000000079c5 */ /* 0x000fd20000000000 */
[----:B------:R-:W-:Y:S01]  /*13550*/  QGMMA.64x32x32.F32.E4M3.E4M3 R24, gdesc[UR28], R24, gsb0 ;  /* 0x006000001c1879f3 */ /* 0x000fe20008000818 */
[----:B------:R-:W-:Y:S01]  /*13560*/  R2UR UR6, R12 ;  /* 0x000000000c0672ca */ /* 0x000fe200000e0000 */
[C---:B------:R-:W-:Y:S02]  /*13570*/  VIADD R14, R4.reuse, 0x106 ;  /* 0x00000106040e7836 */ /* 0x040fe40000000000 */
[C---:B------:R-:W-:Y:S02]  /*13580*/  VIADD R20, R4.reuse, 0x206 ;  /* 0x0000020604147836 */ /* 0x040fe40000000000 */
[----:B------:R-:W-:Y:S01]  /*13590*/  VIADD R12, R4, 0x306 ;  /* 0x00000306040c7836 */ /* 0x000fe20000000000 */
[----:B------:R-:W-:Y:S01]  /*135a0*/  R2UR UR10, R14 ;  /* 0x000000000e0a72ca */ /* 0x000fe200000e0000 */
[----:B------:R-:W-:Y:S01]  /*135b0*/  VIADD R14, R4, 0x406 ;  /* 0x00000406040e7836 */ /* 0x000fe20000000000 */
[----:B------:R-:W-:Y:S01]  /*135c0*/  R2UR UR14, R20 ;  /* 0x00000000140e72ca */ /* 0x000fe200000e0000 */
[----:B------:R-:W-:Y:S01]  /*135d0*/  VIADD R20, R4, 0x506 ;  /* 0x0000050604147836 */ /* 0x000fe20000000000 */
[----:B------:R-:W-:Y:S01]  /*135e0*/  R2UR UR18, R12 ;  /* 0x000000000c1272ca */ /* 0x000fe200000e0000 */
[----:B------:R-:W-:-:S02]  /*135f0*/  VIADD R12, R4, 0x606 ;  /* 0x00000606040c7836 */ /* 0x000fc40000000000 */
[----:B------:R-:W-:Y:S02]  /*13600*/  IMAD.MOV.U32 R13, RZ, RZ, 0x40000040 ;  /* 0x40000040ff0d7424 */ /* 0x000fe400078e00ff */
[----:B------:R-:W-:Y:S02]  /*13610*/  VIADD R4, R8, 0x6 ;  /* 0x0000000608047836 */ /* 0x000fe40000000000 */
[----:B------:R-:W-:Y:S01]  /*13620*/  IMAD.MOV.U32 R5, RZ, RZ, 0x40000040 ;  /* 0x40000040ff057424 */ /* 0x000fe200078e00ff */
[----:B------:R-:W-:Y:S02]  /*13630*/  R2UR UR7, R13 ;  /* 0x000000000d0772ca */ /* 0x000fe400000e0000 */
[----:B------:R-:W-:Y:S02]  /*13640*/  R2UR UR4, R4 ;  /* 0x00000000040472ca */ /* 0x000fe400000e0000 */
[----:B------:R-:W-:Y:S01]  /*13650*/  R2UR UR5, R5 ;  /* 0x00000000050572ca */ /* 0x000fe200000e0000 */
[----:B------:R-:W-:-:S02]  /*13660*/  WARPGROUP.DEPBAR.LE gsb0, 0x0 ;  /* 0x00008000000079c5 */ /* 0x000fc40000010000 */
[----:B------:R-:W-:-:S10]  /*13670*/  WARPGROUP.ARRIVE ;  /* 0x00000000000079c5 */ /* 0x000fd40000000000 */
[----:B------:R-:W-:Y:S01]  /*13680*/  QGMMA.64x32x32.F32.E4M3.E4M3 R120, gdesc[UR4], R120, gsb0 ;  /* 0x00600000047879f3 */ /* 0x000fe20008000878 */
[----:B------:R-:W-:Y:S01]  /*13690*/  IMAD.MOV.U32 R15, RZ, RZ, 0x40000040 ;  /* 0x40000040ff0f7424 */ /* 0x000fe200078e00ff */
[C---:B------:R-:W-:Y:S02]  /*136a0*/  R2UR UR8, R4.reuse ;  /* 0x00000000040872ca */ /* 0x040fe400000e0000 */
[----:B------:R-:W-:Y:S01]  /*136b0*/  R2UR UR9, R5 ;  /* 0x00000000050972ca */ /* 0x000fe200000e0000 */
[----:B------:R-:W-:Y:S01]  /*136c0*/  IMAD.MOV.U32 R21, RZ, RZ, 0x40000040 ;  /* 0x40000040ff157424 */ /* 0x000fe200078e00ff */
[----:B------:R-:W-:Y:S02]  /*136d0*/  R2UR UR11, R15 ;  /* 0x000000000f0b72ca */ /* 0x000fe400000e0000 */
[C---:B------:R-:W-:Y:S02]  /*136e0*/  R2UR UR12, R4.reuse ;  /* 0x00000000040c72ca */ /* 0x040fe400000e0000 */
[C---:B------:R-:W-:Y:S01]  /*136f0*/  R2UR UR13, R5.reuse ;  /* 0x00000000050d72ca */ /* 0x040fe200000e0000 */
[----:B------:R-:W-:Y:S01]  /*13700*/  IMAD.MOV.U32 R13, RZ, RZ, 0x40000040 ;  /* 0x40000040ff0d7424 */ /* 0x000fe200078e00ff */
[----:B------:R-:W-:Y:S01]  /*13710*/  R2UR UR16, R4 ;  /* 0x00000000041072ca */ /* 0x000fe200000e0000 */
[----:B------:R-:W-:Y:S01]  /*13720*/  @!P1 VIADD R0, R0, 0x2e840 ;  /* 0x0002e84000009836 */ /* 0x000fe20000000000 */
[----:B------:R-:W-:Y:S01]  /*13730*/  R2UR UR17, R5 ;  /* 0x00000000051172ca */ /* 0x000fe200000e0000 */
[----:B------:R-:W-:Y:S01]  /*13740*/  ULDC UR4, c[0x0][0x9dc] ;  /* 0x0002770000047ab9 */ /* 0x000fe20000000800 */
[----:B------:R-:W-:-:S02]  /*13750*/  WARPGROUP.DEPBAR.LE gsb0, 0x0 ;  /* 0x00008000000079c5 */ /* 0x000fc40000010000 */
[----:B------:R-:W-:-:S06]  /*13760*/  WARPGROUP.ARRIVE ;  /* 0x00000000000079c5 */ /* 0x000fcc0000000000 */
[----:B------:R-:W-:Y:S01]  /*13770*/  QGMMA.64x32x32.F32.E4M3.E4M3 R104, gdesc[UR8], R104, gsb0 ;  /* 0x00600000086879f3 */ /* 0x000fe20008000868 */
[----:B------:R-:W-:Y:S02]  /*13780*/  R2UR UR15, R21 ;  /* 0x00000000150f72ca */ /* 0x000fe400000e0000 */
[----:B------:R-:W-:Y:S02]  /*13790*/  WARPGROUP.DEPBAR.LE gsb0, 0x0 ;  /* 0x00008000000079c5 */ /* 0x000fe40000010000 */
[----:B------:R-:W-:-:S09]  /*137a0*/  WARPGROUP.ARRIVE ;  /* 0x00000000000079c5 */ /* 0x000fd20000000000 */
[----:B------:R-:W-:Y:S01]  /*137b0*/  QGMMA.64x32x32.F32.E4M3.E4M3 R88, gdesc[UR12], R88, gsb0 ;  /* 0x006000000c5879f3 */ /* 0x000fe20008000858 */
[----:B------:R-:W-:Y:S01]  /*137c0*/  R2UR UR19, R13 ;  /* 0x000000000d1372ca */ /* 0x000fe200000e0000 */
[----:B------:R-:W-:Y:S01]  /*137d0*/  IMAD.MOV.U32 R15, RZ, RZ, 0x40000040 ;  /* 0x40000040ff0f7424 */ /* 0x000fe200078e00ff */
[----:B------:R-:W-:Y:S02]  /*137e0*/  WARPGROUP.DEPBAR.LE gsb0, 0x0 ;  /* 0x00008000000079c5 */ /* 0x000fe40000010000 */
[----:B------:R-:W-:-:S09]  /*137f0*/  WARPGROUP.ARRIVE ;  /* 0x00000000000079c5 */ /* 0x000fd20000000000 */
[----:B------:R-:W-:Y:S01]  /*13800*/  QGMMA.64x32x32.F32.E4M3.E4M3 R72, gdesc[UR16], R72, gsb0 ;  /* 0x00600000104879f3 */ /* 0x000fe20008000848 */
[----:B------:R-:W-:Y:S02]  /*13810*/  R2UR UR22, R14 ;  /* 0x000000000e1672ca */ /* 0x000fe400000e0000 */
[----:B------:R-:W-:Y:S02]  /*13820*/  R2UR UR23, R15 ;  /* 0x000000000f1772ca */ /* 0x000fe400000e0000 */
[----:B------:R-:W-:Y:S02]  /*13830*/  R2UR UR20, R4 ;  /* 0x00000000041472ca */ /* 0x000fe400000e0000 */
[----:B------:R-:W-:Y:S01]  /*13840*/  R2UR UR21, R5 ;  /* 0x00000000051572ca */ /* 0x000fe200000e0000 */
[----:B------:R-:W-:Y:S01]  /*13850*/  IMAD.MOV.U32 R21, RZ, RZ, 0x40000040 ;  /* 0x40000040ff157424 */ /* 0x000fe200078e00ff */
[----:B------:R-:W-:Y:S02]  /*13860*/  R2UR UR26, R20 ;  /* 0x00000000141a72ca */ /* 0x000fe400000e0000 */
[----:B------:R-:W-:-:S02]  /*13870*/  R2UR UR24, R4 ;  /* 0x00000000041872ca */ /* 0x000fc400000e0000 */
[----:B------:R-:W-:Y:S01]  /*13880*/  R2UR UR25, R5 ;  /* 0x00000000051972ca */ /* 0x000fe200000e0000 */
[----:B------:R-:W-:Y:S01]  /*13890*/  IMAD.MOV.U32 R13, RZ, RZ, 0x40000040 ;  /* 0x40000040ff0d7424 */ /* 0x000fe200078e00ff */
[----:B------:R-:W-:Y:S02]  /*138a0*/  WARPGROUP.DEPBAR.LE gsb0, 0x0 ;  /* 0x00008000000079c5 */ /* 0x000fe40000010000 */
[----:B------:R-:W-:Y:S01]  /*138b0*/  WARPGROUP.ARRIVE ;  /* 0x00000000000079c5 */ /* 0x000fe20000000000 */
[----:B------:R-:W-:Y:S01]  /*138c0*/  R2UR UR30, R12 ;  /* 0x000000000c1e72ca */ /* 0x000fe200000e0000 */
[----:B------:R-:W0:Y:S04]  /*138d0*/  LDC.64 R14, c[0x0][0x9e0] ;  /* 0x00027800ff0e7b82 */ /* 0x000e280000000a00 */
[----:B------:R-:W-:Y:S01]  /*138e0*/  QGMMA.64x32x32.F32.E4M3.E4M3 R56, gdesc[UR20], R56, gsb0 ;  /* 0x00600000143879f3 */ /* 0x000fe20008000838 */
[----:B------:R-:W-:-:S02]  /*138f0*/  R2UR UR27, R21 ;  /* 0x00000000151b72ca */ /* 0x000fc400000e0000 */
[----:B------:R-:W-:Y:S02]  /*13900*/  WARPGROUP.DEPBAR.LE gsb0, 0x0 ;  /* 0x00008000000079c5 */ /* 0x000fe40000010000 */
[----:B------:R-:W-:-:S09]  /*13910*/  WARPGROUP.ARRIVE ;  /* 0x00000000000079c5 */ /* 0x000fd20000000000 */
[----:B------:R-:W-:Y:S01]  /*13920*/  QGMMA.64x32x32.F32.E4M3.E4M3 R40, gdesc[UR24], R40, gsb0 ;  /* 0x00600000182879f3 */ /* 0x000fe20008000828 */
[----:B------:R-:W-:Y:S02]  /*13930*/  R2UR UR31, R13 ;  /* 0x000000000d1f72ca */ /* 0x000fe400000e0000 */
[----:B------:R-:W-:Y:S02]  /*13940*/  R2UR UR28, R4 ;  /* 0x00000000041c72ca */ /* 0x000fe400000e0000 */
[----:B------:R-:W-:Y:S01]  /*13950*/  R2UR UR29, R5 ;  /* 0x00000000051d72ca */ /* 0x000fe200000e0000 */
[----:B------:R-:W-:Y:S02]  /*13960*/  WARPGROUP.DEPBAR.LE gsb0, 0x0 ;  /* 0x00008000000079c5 */ /* 0x000fe40000010000 */
[----:B------:R-:W-:-:S10]  /*13970*/  WARPGROUP.ARRIVE ;  /* 0x00000000000079c5 */ /* 0x000fd40000000000 */
[----:B------:R-:W-:Y:S01]  /*13980*/  QGMMA.64x32x32.F32.E4M3.E4M3 R24, gdesc[UR28], R24, gsb0 ;  /* 0x006000001c1879f3 */ /* 0x000fe20008000818 */
[----:B------:R-:W-:-:S04]  /*13990*/  IMAD.MOV.U32 R12, RZ, RZ, -0xe0 ;  /* 0xffffff20ff0c7424 */ /* 0x000fc800078e00ff */
[----:B----4-:R-:W-:Y:S01]  /*139a0*/  IMAD R3, R139, R12, 0xe0 ;  /* 0x000000e08b037424 */ /* 0x010fe200078e020c */
[----:B------:R-:W-:-:S03]  /*139b0*/  @!P1 PRMT R0, RZ, 0x654, R0 ;  /* 0x00000654ff009816 */ /* 0x000fc60000000000 */
[----:B--2---:R-:W-:Y:S01]  /*139c0*/  IMAD.IADD R143, R194, 0x1, R3 ;  /* 0x00000001c28f7824 */ /* 0x004fe200078e0203 */
[----:B0-----:R-:W-:Y:S01]  /*139d0*/  ISETP.GE.AND P2, PT, R15, 0x1, PT ;  /* 0x000000010f00780c */ /* 0x001fe20003f46270 */
[----:B------:R-:W-:Y:S02]  /*139e0*/  IMAD.U32 R20, RZ, RZ, UR4 ;  /* 0x00000004ff147e24 */ /* 0x000fe4000f8e00ff */
[----:B---3--:R-:W-:-:S03]  /*139f0*/  IMAD R233, R138, 0x80, R233 ;  /* 0x000000808ae97824 */ /* 0x008fc600078e02e9 */
[----:B------:R-:W-:Y:S02]  /*13a00*/  LOP3.LUT R140, RZ, R20, RZ, 0x33, !PT ;  /* 0x00000014ff8c7212 */ /* 0x000fe400078e33ff */
[----:B------:R-:W-:-:S05]  /*13a10*/  LOP3.LUT R17, R17, 0xffefffff, RZ, 0xc0, !PT ;  /* 0xffefffff11117812 */ /* 0x000fca00078ec0ff */
[----:B------:R-:W-:Y:S01]  /*13a20*/  @P2 LOP3.LUT R17, R17, 0x100000, RZ, 0xfc, !PT ;  /* 0x0010000011112812 */ /* 0x000fe200078efcff */
[----:B------:R-:W-:Y:S02]  /*13a30*/  WARPGROUP.DEPBAR.LE gsb0, 0x0 ;  /* 0x00008000000079c5 */ /* 0x000fe40000010000 */
[----:B------:R5:W-:Y:S02]  /*13a40*/  @!P1 SYNCS.ARRIVE.TRANS64.RED.A1T0 RZ, [R0+URZ], RZ ;  /* 0x000000ff00ff99a7 */ /* 0x000be4000810043f */
[--C-:B-----5:R-:W-:Y:S01]  /*13a50*/  IADD3 R0, -R192, 0x1, R143.reuse ;  /* 0x00000001c0007810 */ /* 0x120fe20007ffe18f */
[----:B------:R-:W-:-:S04]  /*13a60*/  IMAD R143, R141, -0x2, R143 ;  /* 0xfffffffe8d8f7824 */ /* 0x000fc800078e028f */
[----:B------:R-:W-:-:S04]  /*13a70*/  IMAD R13, R141, -0x2, R0 ;  /* 0xfffffffe8d0d7824 */ /* 0x000fc800078e0200 */
[C---:B------:R-:W-:Y:S02]  /*13a80*/  IMAD.IADD R138, R13.reuse, 0x1, R14 ;  /* 0x000000010d8a7824 */ /* 0x040fe400078e020e */
[----:B------:R-:W-:Y:S02]  /*13a90*/  IMAD.IADD R140, R13, 0x1, R140 ;  /* 0x000000010d8c7824 */ /* 0x000fe400078e028c */
[----:B------:R-:W-:Y:S01]  /*13aa0*/  IMAD R0, R141, -0x2, R3 ;  /* 0xfffffffe8d007824 */ /* 0x000fe200078e0203 */
[----:B------:R-:W-:Y:S01]  /*13ab0*/  VIADDMNMX R12, R233, R138, R143, PT ;  /* 0x0000008ae90c7246 */ /* 0x000fe2000380018f */
[----:B------:R-:W-:Y:S01]  /*13ac0*/  IMAD.IADD R13, R140, 0x1, R233 ;  /* 0x000000018c0d7824 */ /* 0x000fe200078e02e9 */
[----:B------:R-:W-:Y:S06]  /*13ad0*/  @!P2 BRA `(.L_x_1313) ;  /* 0x00000000004ca947 */ /* 0x000fec0003800000 */
[----:B------:R-:W-:Y:S01]  /*13ae0*/  IADD3 R21, -R192, R194, R233 ;  /* 0x000000c2c0157210 */ /* 0x000fe20007ffe1e9 */
[----:B------:R-:W-:Y:S03]  /*13af0*/  BSSY B0, `(.L_x_1314) ;  /* 0x000000e000007945 */ /* 0x000fe60003800000 */
        /* <DEDUP_REMOVED lines=9> */
.L_x_1315:
[----:B------:R-:W-:-:S13]  /*13b90*/  ISETP.NE.AND P2, PT, R15, 0x1, PT ;  /* 0x000000010f00780c */ /* 0x000fda0003f45270 */
[----:B------:R-:W0:Y:S02]  /*13ba0*/  @P2 LDC.64 R144, c[0x0][0x9e8] ;  /* 0x00027a00ff902b82 */ /* 0x000e240000000a00 */
[----:B0-----:R-:W-:-:S05]  /*13bb0*/  @P2 IMAD.HI.U32 R144, R21, R144, RZ ;  /* 0x0000009015902227 */ /* 0x001fca00078e00ff */
[----:B------:R-:W-:-:S07]  /*13bc0*/  @P2 SHF.R.U32.HI R21, RZ, R145, R144 ;  /* 0x00000091ff152219 */ /* 0x000fce0000011690 */
.L_x_1316:
[----:B------:R-:W-:Y:S05]  /*13bd0*/  BSYNC B0 ;  /* 0x0000000000007941 */ /* 0x000fea0003800000 */
.L_x_1314:
[----:B------:R-:W-:-:S05]  /*13be0*/  IMAD R142, R21, R15, R0 ;  /* 0x0000000f158e7224 */ /* 0x000fca00078e0200 */
[----:B------:R-:W-:Y:S02]  /*13bf0*/  VIMNMX R13, R13, R142, !PT ;  /* 0x0000008e0d0d7248 */ /* 0x000fe40007fe0100 */
[----:B------:R-:W-:-:S07]  /*13c00*/  VIADDMNMX R12, R142, R15, R12, PT ;  /* 0x0000000f8e0c7246 */ /* 0x000fce000380010c */
.L_x_1313:
[C---:B------:R-:W-:Y:S02]  /*13c10*/  ISETP.GE.AND P2, PT, R3.reuse, 0x2, PT ;  /* 0x000000020300780c */ /* 0x040fe40003f46270 */
[----:B------:R-:W-:Y:S02]  /*13c20*/  ISETP.GE.AND P3, PT, R3, 0x9, PT ;  /* 0x000000090300780c */ /* 0x000fe40003f66270 */
[----:B------:R-:W-:Y:S02]  /*13c30*/  P2R R142, PR, RZ, 0x4 ;  /* 0x00000004ff8e7803 */ /* 0x000fe40000000000 */
[----:B------:R-:W-:Y:S02]  /*13c40*/  ISETP.GT.AND P2, PT, R13, 0x1, !P2 ;  /* 0x000000010d00780c */ /* 0x000fe40005744270 */
[----:B------:R-:W-:Y:S02]  /*13c50*/  P2R R144, PR, RZ, 0x8 ;  /* 0x00000008ff907803 */ /* 0x000fe40000000000 */
[----:B------:R-:W-:-:S02]  /*13c60*/  ISETP.LT.OR P2, PT, R12, 0x2, P2 ;  /* 0x000000020c00780c */ /* 0x000fc40001741670 */
[----:B------:R-:W-:Y:S02]  /*13c70*/  ISETP.GE.AND P4, PT, R3, 0x22, PT ;  /* 0x000000220300780c */ /* 0x000fe40003f86270 */
[----:B------:R-:W-:Y:S02]  /*13c80*/  FSEL R121, R121, -INF , !P2 ;  /* 0xff80000079797808 */ /* 0x000fe40005000000 */
[----:B------:R-:W-:Y:S02]  /*13c90*/  ISETP.GT.AND P2, PT, R13, 0x8, !P3 ;  /* 0x000000080d00780c */ /* 0x000fe40005f44270 */
[C---:B------:R-:W-:Y:S02]  /*13ca0*/  ISETP.GE.AND P3, PT, R3.reuse, 0xa, PT ;  /* 0x0000000a0300780c */ /* 0x040fe40003f66270 */
        /* <DEDUP_REMOVED lines=26> */
[----:B------:R-:W-:Y:S02]  /*13e50*/  IADD3 R140, R140, 0x8, R233 ;  /* 0x000000088c8c7810 */ /* 0x000fe40007ffe0e9 */
[----:B------:R-:W-:Y:S02]  /*13e60*/  FSEL R133, R133, -INF , !P2 ;  /* 0xff80000085857808 */ /* 0x000fe40005000000 */
[----:B------:R-:W-:-:S04]  /*13e70*/  ISETP.GE.AND P2, PT, R3, 0x21, PT ;  /* 0x000000210300780c */ /* 0x000fc80003f46270 */
[----:B------:R-:W-:-:S04]  /*13e80*/  ISETP.GT.AND P3, PT, R13, 0x20, !P2 ;  /* 0x000000200d00780c */ /* 0x000fc80005764270 */
[----:B------:R-:W-:-:S04]  /*13e90*/  ISETP.LT.OR P3, PT, R12, 0x21, P3 ;  /* 0x000000210c00780c */ /* 0x000fc80001f61670 */
        /* <DEDUP_REMOVED lines=238> */
[----:B------:R-:W-:-:S13]  /*14d80*/  ISETP.GE.AND P6, PT, R15, 0x1, PT ;  /* 0x000000010f00780c */ /* 0x000fda0003fc6270 */
[----:B------:R-:W-:Y:S05]  /*14d90*/  @!P6 BRA `(.L_x_1317) ;  /* 0x000000000050e947 */ /* 0x000fea0003800000 */
[----:B------:R-:W-:Y:S01]  /*14da0*/  IADD3 R3, R194, 0x8, R233 ;  /* 0x00000008c2037810 */ /* 0x000fe20007ffe0e9 */
[----:B------:R-:W-:Y:S04]  /*14db0*/  BSSY B0, `(.L_x_1318) ;  /* 0x000000f000007945 */ /* 0x000fe80003800000 */
[----:B------:R-:W-:-:S05]  /*14dc0*/  IMAD.IADD R3, R3, 0x1, -R192 ;  /* 0x0000000103037824 */ /* 0x000fca00078e0ac0 */
        /* <DEDUP_REMOVED lines=9> */
.L_x_1319:
[----:B------:R-:W-:-:S13]  /*14e60*/  ISETP.NE.AND P6, PT, R15, 0x1, PT ;  /* 0x000000010f00780c */ /* 0x000fda0003fc5270 */
[----:B------:R-:W0:Y:S02]  /*14e70*/  @P6 LDC.64 R12, c[0x0][0x9e8] ;  /* 0x00027a00ff0c6b82 */ /* 0x000e240000000a00 */
[----:B0-----:R-:W-:-:S05]  /*14e80*/  @P6 IMAD.HI.U32 R12, R3, R12, RZ ;  /* 0x0000000c030c6227 */ /* 0x001fca00078e00ff */
[----:B------:R-:W-:-:S07]  /*14e90*/  @P6 SHF.R.U32.HI R3, RZ, R13, R12 ;  /* 0x0000000dff036219 */ /* 0x000fce000001160c */
.L_x_1320:
[----:B------:R-:W-:Y:S05]  /*14ea0*/  BSYNC B0 ;  /* 0x0000000000007941 */ /* 0x000fea0003800000 */
.L_x_1318:
[----:B------:R-:W-:-:S05]  /*14eb0*/  IMAD R3, R3, R15, R0 ;  /* 0x0000000f03037224 */ /* 0x000fca00078e0200 */
[----:B------:R-:W-:Y:S02]  /*14ec0*/  VIMNMX R140, R140, R3, !PT ;  /* 0x000000038c8c7248 */ /* 0x000fe40007fe0100 */
[----:B------:R-:W-:-:S07]  /*14ed0*/  VIADDMNMX R138, R3, R15, R138, PT ;  /* 0x0000000f038a7246 */ /* 0x000fce000380018a */
.L_x_1317:
[C---:B------:R-:W-:Y:S02]  /*14ee0*/  ISETP.GT.AND P2, PT, R140.reuse, 0x20, !P2 ;  /* 0x000000208c00780c */ /* 0x040fe40005744270 */
[----:B------:R-:W-:Y:S02]  /*14ef0*/  ISETP.GT.AND P3, PT, R140, 0x28, !P3 ;  /* 0x000000288c00780c */ /* 0x000fe40005f64270 */
[C---:B------:R-:W-:Y:S02]  /*14f00*/  ISETP.LT.OR P2, PT, R138.reuse, 0x21, P2 ;  /* 0x000000218a00780c */ /* 0x040fe40001741670 */
[----:B------:R-:W-:Y:S02]  /*14f10*/  ISETP.LT.OR P3, PT, R138, 0x29, P3 ;  /* 0x000000298a00780c */ /* 0x000fe40001f61670 */
[----:B------:R-:W-:Y:S02]  /*14f20*/  FSEL R13, R106, -INF , !P2 ;  /* 0xff8000006a0d7808 */ /* 0x000fe40005000000 */
[----:B------:R-:W-:-:S02]  /*14f30*/  ISETP.NE.AND P2, PT, R104, RZ, PT ;  /* 0x000000ff6800720c */ /* 0x000fc40003f45270 */
[----:B------:R-:W-:Y:S02]  /*14f40*/  FSEL R143, R110, -INF , !P3 ;  /* 0xff8000006e8f7808 */ /* 0x000fe40005800000 */
[----:B------:R-:W-:Y:S02]  /*14f50*/  ISETP.GT.AND P2, PT, R140, 0x21, !P2 ;  /* 0x000000218c00780c */ /* 0x000fe40005744270 */
[----:B------:R-:W-:Y:S02]  /*14f60*/  ISETP.NE.AND P3, PT, R152, RZ, PT ;  /* 0x000000ff9800720c */ /* 0x000fe40003f65270 */
        /* <DEDUP_REMOVED lines=142> */
[----:B------:R-:W-:Y:S01]  /*15850*/  ISETP.NE.AND P2, PT, R170, RZ, PT ;  /* 0x000000ffaa00720c */ /* 0x000fe20003f45270 */
[----:B------:R-:W0:Y:S01]  /*15860*/  SHFL.BFLY PT, R3, R0, 0x2, 0x1f ;  /* 0x0c401f0000037f89 */ /* 0x000e2200000e0000 */
[C---:B------:R-:W-:Y:S02]  /*15870*/  ISETP.GT.AND P4, PT, R140.reuse, 0xd1, !P4 ;  /* 0x000000d18c00780c */ /* 0x040fe40006784270 */
[C---:B------:R-:W-:Y:S02]  /*15880*/  ISETP.GT.AND P2, PT, R140.reuse, 0x80, !P2 ;  /* 0x000000808c00780c */ /* 0x040fe40005744270 */
[----:B------:R-:W-:Y:S02]  /*15890*/  ISETP.GT.AND P5, PT, R140, 0xd8, !P5 ;  /* 0x000000d88c00780c */ /* 0x000fe40006fa4270 */
[----:B------:R-:W-:-:S02]  /*158a0*/  ISETP.LT.OR P2, PT, R138, 0x81, P2 ;  /* 0x000000818a00780c */ /* 0x000fc40001741670 */
[----:B------:R-:W-:Y:S02]  /*158b0*/  ISETP.LT.OR P4, PT, R138, 0xd2, P4 ;  /* 0x000000d28a00780c */ /* 0x000fe40002781670 */
[----:B------:R-:W-:Y:S02]  /*158c0*/  FSEL R215, R58, -INF , !P2 ;  /* 0xff8000003ad77808 */ /* 0x000fe40005000000 */
[----:B------:R-:W-:Y:S02]  /*158d0*/  ISETP.NE.AND P2, PT, R56, RZ, PT ;  /* 0x000000ff3800720c */ /* 0x000fe40003f45270 */
[----:B------:R-:W-:Y:S02]  /*158e0*/  ISETP.LT.OR P5, PT, R138, 0xd9, P5 ;  /* 0x000000d98a00780c */ /* 0x000fe40002fa1670 */
[----:B------:R-:W-:Y:S02]  /*158f0*/  ISETP.GT.AND P2, PT, R140, 0x81, !P2 ;  /* 0x000000818c00780c */ /* 0x000fe40005744270 */
[----:B------:R-:W-:-:S02]  /*15900*/  FSEL R35, R35, -INF , !P4 ;  /* 0xff80000023237808 */ /* 0x000fc40006000000 */
        /* <DEDUP_REMOVED lines=96> */
[----:B------:R-:W-:-:S03]  /*15f10*/  ISETP.GT.AND P2, PT, R140, 0xc1, !P2 ;  /* 0x000000c18c00780c */ /* 0x000fc60005744270 */
[----:B------:R-:W0:Y:S01]  /*15f20*/  SHFL.BFLY PT, R3, R24, 0x1, 0x1f ;  /* 0x0c201f0018037f89 */ /* 0x000e2200000e0000 */
[----:B------:R-:W-:-:S04]  /*15f30*/  ISETP.LT.OR P2, PT, R138, 0xc2, P2 ;  /* 0x000000c28a00780c */ /* 0x000fc80001741670 */
[----:B------:R-:W-:Y:S02]  /*15f40*/  FSEL R27, R27, -INF , !P2 ;  /* 0xff8000001b1b7808 */ /* 0x000fe40005000000 */
[----:B------:R-:W-:-:S04]  /*15f50*/  ISETP.GT.AND P2, PT, R140, 0xc8, !P3 ;  /* 0x000000c88c00780c */ /* 0x000fc80005f44270 */
[----:B------:R-:W-:-:S04]  /*15f60*/  ISETP.LT.OR P2, PT, R138, 0xc9, P2 ;  /* 0x000000c98a00780c */ /* 0x000fc80001741670 */
[----:B------:R-:W-:Y:S02]  /*15f70*/  FSEL R30, R30, -INF , !P2 ;  /* 0xff8000001e1e7808 */ /* 0x000fe40005000000 */
[----:B------:R-:W-:Y:S02]  /*15f80*/  ISETP.GT.AND P2, PT, R140, 0xc9, !P6 ;  /* 0x000000c98c00780c */ /* 0x000fe40007744270 */
[----:B------:R-:W-:Y:S02]  /*15f90*/  ISETP.NE.AND P6, PT, R190, RZ, PT ;  /* 0x000000ffbe00720c */ /* 0x000fe40003fc5270 */
[----:B------:R-:W-:Y:S02]  /*15fa0*/  ISETP.LT.OR P2, PT, R138, 0xca, P2 ;  /* 0x000000ca8a00780c */ /* 0x000fe40001741670 */
[----:B0-----:R-:W-:Y:S02]  /*15fb0*/  FMNMX.FTZ R3, R24, R3, !PT ;  /* 0x0000000318037209 */ /* 0x001fe40007810000 */
[----:B------:R-:W-:-:S02]  /*15fc0*/  FSEL R31, R31, -INF , !P2 ;  /* 0xff8000001f1f7808 */ /* 0x000fc40005000000 */
[----:B------:R-:W-:Y:S01]  /*15fd0*/  FSETP.NEU.FTZ.AND P2, PT, R3, -INF , PT ;  /* 0xff8000000300780b */ /* 0x000fe20003f5d000 */
[----:B------:R-:W-:-:S05]  /*15fe0*/  FFMA.FTZ R76, R2, R3, -8 ;  /* 0xc1000000024c7423 */ /* 0x000fca0000010003 */
[----:B------:R-:W-:Y:S02]  /*15ff0*/  FSEL R76, R76, RZ, P2 ;  /* 0x000000ff4c4c7208 */ /* 0x000fe40001000000 */
[----:B------:R-:W-:Y:S02]  /*16000*/  ISETP.GT.AND P2, PT, R140, 0xd0, !P6 ;  /* 0x000000d08c00780c */ /* 0x000fe40007744270 */
[----:B------:R-:W-:Y:S01]  /*16010*/  ISETP.NE.AND P6, PT, R36, RZ, PT ;  /* 0x000000ff2400720c */ /* 0x000fe20003fc5270 */
[----:B------:R-:W-:-:S01]  /*16020*/  FFMA.FTZ R24, R2, R125, -R76 ;  /* 0x0000007d02187223 */ /* 0x000fc2000001084c */
[C-C-:B------:R-:W-:Y:S01]  /*16030*/  FFMA.FTZ R125, R2.reuse, R129, -R76.reuse ;  /* 0x00000081027d7223 */ /* 0x140fe2000001084c */
        /* <DEDUP_REMOVED lines=14> */
[----:B------:R-:W-:Y:S01]  /*16120*/  MUFU.EX2 R12, R12 ;  /* 0x0000000c000c7308 */ /* 0x000fe20000000800 */
[----:B------:R-:W-:Y:S01]  /*16130*/  ISETP.LT.OR P2, PT, R138, 0xda, P2 ;  /* 0x000000da8a00780c */ /* 0x000fe20001741670 */
[C-C-:B------:R-:W-:Y:S01]  /*16140*/  FFMA.FTZ R36, R2.reuse, R147, -R76.reuse ;  /* 0x0000009302247223 */ /* 0x140fe2000001084c */
[----:B------:R-:W-:Y:S01]  /*16150*/  FMNMX.FTZ R133, R131, R0, !PT ;  /* 0x0000000083857209 */ /* 0x000fe20007810000 */
[--C-:B------:R-:W-:Y:S01]  /*16160*/  FFMA.FTZ R105, R2, R105, -R76.reuse ;  /* 0x0000006902697223 */ /* 0x100fe2000001084c */
[----:B------:R-:W-:Y:S01]  /*16170*/  FSEL R41, R38, -INF , !P5 ;  /* 0xff80000026297808 */ /* 0x000fe20006800000 */
[--C-:B------:R-:W-:Y:S01]  /*16180*/  FFMA.FTZ R40, R2, R149, -R76.reuse ;  /* 0x0000009502287223 */ /* 0x100fe2000001084c */
[----:B------:R-:W-:Y:S01]  /*16190*/  FMNMX.FTZ R0, R134, R133, !PT ;  /* 0x0000008586007209 */ /* 0x000fe20007810000 */
[----:B------:R-:W0:Y:S01]  /*161a0*/  MUFU.EX2 R121, R121 ;  /* 0x0000007900797308 */ /* 0x000e220000000800 */
[----:B------:R-:W-:Y:S01]  /*161b0*/  FSEL R39, R39, -INF , !P2 ;  /* 0xff80000027277808 */ /* 0x000fe20005000000 */
[C-C-:B------:R-:W-:Y:S01]  /*161c0*/  FFMA.FTZ R109, R2.reuse, R109, -R76.reuse ;  /* 0x0000006d026d7223 */ /* 0x140fe2000001084c */
[----:B------:R-:W-:Y:S01]  /*161d0*/  FMNMX.FTZ R0, R135, R0, !PT ;  /* 0x0000000087007209 */ /* 0x000fe20007810000 */
[C-C-:B------:R-:W-:Y:S01]  /*161e0*/  FFMA.FTZ R42, R2.reuse, R151, -R76.reuse ;  /* 0x00000097022a7223 */ /* 0x140fe2000001084c */
[----:B------:R-:W-:-:S01]  /*161f0*/  FFMA.FTZ R113, R2, R113, -R76 ;  /* 0x0000007102717223 */ /* 0x000fc2000001084c */
[C-C-:B------:R-:W-:Y:S01]  /*16200*/  FFMA.FTZ R44, R2.reuse, R153, -R76.reuse ;  /* 0x00000099022c7223 */ /* 0x140fe2000001084c */
[----:B------:R-:W-:Y:S01]  /*16210*/  FMNMX.FTZ R0, R13, R0, !PT ;  /* 0x000000000d007209 */ /* 0x000fe20007810000 */
[----:B------:R-:W-:Y:S01]  /*16220*/  MUFU.EX2 R21, R21 ;  /* 0x0000001500157308 */ /* 0x000fe20000000800 */
[----:B------:R-:W-:-:S01]  /*16230*/  FFMA.FTZ R117, R2, R117, -R76 ;  /* 0x0000007502757223 */ /* 0x000fc2000001084c */
[C-C-:B------:R-:W-:Y:S01]  /*16240*/  FFMA.FTZ R46, R2.reuse, R155, -R76.reuse ;  /* 0x0000009b022e7223 */ /* 0x140fe2000001084c */
[----:B------:R-:W-:Y:S01]  /*16250*/  FMNMX.FTZ R0, R107, R0, !PT ;  /* 0x000000006b007209 */ /* 0x000fe20007810000 */
[C-C-:B------:R-:W-:Y:S01]  /*16260*/  FFMA.FTZ R89, R2.reuse, R89, -R76.reuse ;  /* 0x0000005902597223 */ /* 0x140fe2000001084c */
[----:B------:R-:W-:-:S01]  /*16270*/  FFMA.FTZ R48, R2, R157, -R76 ;  /* 0x0000009d02307223 */ /* 0x000fc2000001084c */
[C-C-:B------:R-:W-:Y:S01]  /*16280*/  FFMA.FTZ R93, R2.reuse, R93, -R76.reuse ;  /* 0x0000005d025d7223 */ /* 0x140fe2000001084c */
[----:B------:R-:W-:Y:S01]  /*16290*/  FMNMX.FTZ R0, R143, R0, !PT ;  /* 0x000000008f007209 */ /* 0x000fe20007810000 */
[----:B------:R-:W1:Y:S01]  /*162a0*/  MUFU.EX2 R24, R24 ;  /* 0x0000001800187308 */ /* 0x000e620000000800 */
        /* <DEDUP_REMOVED lines=43> */
[----:B------:R-:W-:Y:S01]  /*16560*/  FFMA.FTZ R33, R2, R33, -R76 ;  /* 0x0000002102217223 */ /* 0x000fe2000001084c */
[----:B------:R-:W-:Y:S01]  /*16570*/  MUFU.EX2 R28, R28 ;  /* 0x0000001c001c7308 */ /* 0x000fe20000000800 */
[----:B0-----:R-:W-:-:S01]  /*16580*/  FADD.FTZ R116, R12, R121 ;  /* 0x000000790c747221 */ /* 0x001fc20000010000 */
[----:B------:R-:W-:-:S02]  /*16590*/  FMNMX.FTZ R0, R205, R0, !PT ;  /* 0x00000000cd007209 */ /* 0x000fc40007810000 */
[----:B-1----:R-:W-:Y:S02]  /*165a0*/  F2FP.SATFINITE.E4M3.F32.PACK_AB_MERGE_C R224, R24, R21, RZ ;  /* 0x0000001518e0723e */ /* 0x002fe400048070ff */
[----:B------:R-:W-:Y:S02]  /*165b0*/  FMNMX.FTZ R0, R103, R0, !PT ;  /* 0x0000000067007209 */ /* 0x000fe40007810000 */
[----:B------:R-:W-:Y:S01]  /*165c0*/  MUFU.EX2 R125, R125 ;  /* 0x0000007d007d7308 */ /* 0x000fe20000000800 */
[----:B------:R-:W-:Y:S02]  /*165d0*/  F2FP.SATFINITE.E4M3.F32.PACK_AB_MERGE_C R224, R121, R12, R224 ;  /* 0x0000000c79e0723e */ /* 0x000fe400048070e0 */
[----:B------:R-:W-:Y:S02]  /*165e0*/  FMNMX.FTZ R0, R207, R0, !PT ;  /* 0x00000000cf007209 */ /* 0x000fe40007810000 */
[----:B------:R-:W-:Y:S02]  /*165f0*/  ISETP.GE.AND P6, PT, R15, 0x1, PT ;  /* 0x000000010f00780c */ /* 0x000fe40003fc6270 */
        /* <DEDUP_REMOVED lines=53> */
[----:B0-----:R-:W-:-:S03]  /*16950*/  F2FP.SATFINITE.E4M3.F32.PACK_AB_MERGE_C R216, R93, R48, RZ ;  /* 0x000000305dd8723e */ /* 0x001fc600048070ff */
[----:B------:R-:W0:Y:S01]  /*16960*/  SHFL.BFLY PT, R141, R0, 0x2, 0x1f ;  /* 0x0c401f00008d7f89 */ /* 0x000e2200000e0000 */
[----:B------:R-:W-:-:S03]  /*16970*/  F2FP.SATFINITE.E4M3.F32.PACK_AB_MERGE_C R216, R89, R46, R216 ;  /* 0x0000002e59d8723e */ /* 0x000fc600048070d8 */
[----:B------:R-:W-:Y:S08]  /*16980*/  MUFU.EX2 R52, R52 ;  /* 0x0000003400347308 */ /* 0x000ff00000000800 */
[----:B------:R-:W1:Y:S08]  /*16990*/  MUFU.EX2 R101, R101 ;  /* 0x0000006500657308 */ /* 0x000e700000000800 */
[----:B------:R-:W-:Y:S01]  /*169a0*/  MUFU.EX2 R54, R54 ;  /* 0x0000003600367308 */ /* 0x000fe20000000800 */
[----:B0-----:R-:W-:Y:S01]  /*169b0*/  FMNMX.FTZ R84, R0, R141, !PT ;  /* 0x0000008d00547209 */ /* 0x001fe20007810000 */
[----:B------:R-:W-:-:S06]  /*169c0*/  FFMA.FTZ R141, R2, R193, -R76 ;  /* 0x000000c1028d7223 */ /* 0x000fcc000001084c */
[----:B------:R-:W-:Y:S01]  /*169d0*/  MUFU.EX2 R73, R73 ;  /* 0x0000004900497308 */ /* 0x000fe20000000800 */
[----:B------:R-:W0:Y:S01]  /*169e0*/  SHFL.BFLY PT, R145, R84, 0x1, 0x1f ;  /* 0x0c201f0054917f89 */ /* 0x000e2200000e0000 */
[----:B-1----:R-:W-:-:S04]  /*169f0*/  F2FP.SATFINITE.E4M3.F32.PACK_AB_MERGE_C R218, R101, R52, RZ ;  /* 0x0000003465da723e */ /* 0x002fc800048070ff */
[----:B------:R-:W-:Y:S02]  /*16a00*/  F2FP.SATFINITE.E4M3.F32.PACK_AB_MERGE_C R218, R97, R50, R218 ;  /* 0x0000003261da723e */ /* 0x000fe400048070da */
[----:B------:R-:W-:Y:S08]  /*16a10*/  MUFU.EX2 R56, R56 ;  /* 0x0000003800387308 */ /* 0x000ff00000000800 */
[----:B------:R-:W1:Y:S08]  /*16a20*/  MUFU.EX2 R77, R77 ;  /* 0x0000004d004d7308 */ /* 0x000e700000000800 */
[----:B------:R-:W-:Y:S01]  /*16a30*/  MUFU.EX2 R58, R58 ;  /* 0x0000003a003a7308 */ /* 0x000fe20000000800 */
[----:B0-----:R-:W-:Y:S01]  /*16a40*/  FMNMX.FTZ R0, R84, R145, !PT ;  /* 0x0000009154007209 */ /* 0x001fe20007810000 */
[----:B------:R-:W-:-:S03]  /*16a50*/  FFMA.FTZ R84, R2, R37, -R76 ;  /* 0x0000002502547223 */ /* 0x000fc6000001084c */
[----:B------:R-:W-:Y:S01]  /*16a60*/  FSETP.NEU.FTZ.AND P2, PT, R0, -INF , PT ;  /* 0xff8000000000780b */ /* 0x000fe20003f5d000 */
[----:B------:R-:W-:-:S02]  /*16a70*/  FFMA.FTZ R86, R2, R0, -8 ;  /* 0xc100000002567423 */ /* 0x000fc40000010000 */
[----:B------:R-:W-:Y:S01]  /*16a80*/  MUFU.EX2 R81, R81 ;  /* 0x0000005100517308 */ /* 0x000fe20000000800 */
[----:B-1----:R-:W-:Y:S02]  /*16a90*/  F2FP.SATFINITE.E4M3.F32.PACK_AB_MERGE_C R212, R77, R56, RZ ;  /* 0x000000384dd4723e */ /* 0x002fe400048070ff */
[----:B------:R-:W-:Y:S02]  /*16aa0*/  FSEL R76, R86, RZ, P2 ;  /* 0x000000ff564c7208 */ /* 0x000fe40001000000 */
[----:B------:R-:W-:-:S03]  /*16ab0*/  F2FP.SATFINITE.E4M3.F32.PACK_AB_MERGE_C R212, R73, R54, R212 ;  /* 0x0000003649d4723e */ /* 0x000fc600048070d4 */
[C-C-:B------:R-:W-:Y:S01]  /*16ac0*/  FFMA.FTZ R37, R2.reuse, R122, -R76.reuse ;  /* 0x0000007a02257223 */ /* 0x140fe2000001084c */
[----:B------:R-:W-:-:S01]  /*16ad0*/  FFMA.FTZ R86, R2, R123, -R76 ;  /* 0x0000007b02567223 */ /* 0x000fc2000001084c */
[C-C-:B------:R-:W-:Y:S01]  /*16ae0*/  FFMA.FTZ R88, R2.reuse, R126, -R76.reuse ;  /* 0x0000007e02587223 */ /* 0x140fe2000001084c */
[----:B------:R-:W-:-:S01]  /*16af0*/  FFMA.FTZ R114, R2, R83, -R76 ;  /* 0x0000005302727223 */ /* 0x000fc2000001084c */
[----:B------:R-:W-:Y:S01]  /*16b00*/  FADD.FTZ R83, R21, R116 ;  /* 0x0000007415537221 */ /* 0x000fe20000010000 */
        /* <DEDUP_REMOVED lines=12> */
[----:B------:R-:W-:-:S01]  /*16bd0*/  FADD.FTZ R135, R125, R116 ;  /* 0x000000747d877221 */ /* 0x000fc20000010000 */
[C-C-:B------:R-:W-:Y:S01]  /*16be0*/  FFMA.FTZ R116, R2.reuse, R87, -R76.reuse ;  /* 0x0000005702747223 */ /* 0x140fe2000001084c */
[----:B------:R-:W-:-:S01]  /*16bf0*/  FFMA.FTZ R107, R2, R111, -R76 ;  /* 0x0000006f026b7223 */ /* 0x000fc2000001084c */
[----:B------:R-:W-:Y:S01]  /*16c00*/  FFMA.FTZ R98, R2, R195, -R76 ;  /* 0x000000c302627223 */ /* 0x000fe2000001084c */
[----:B------:R-:W-:-:S01]  /*16c10*/  FADD.FTZ R118, R32, R135 ;  /* 0x0000008720767221 */ /* 0x000fc20000010000 */
[----:B------:R-:W1:Y:S01]  /*16c20*/  MUFU.EX2 R88, R88 ;  /* 0x0000005800587308 */ /* 0x000e620000000800 */
[----:B------:R-:W-:-:S01]  /*16c30*/  FFMA.FTZ R111, R2, R115, -R76 ;  /* 0x00000073026f7223 */ /* 0x000fc2000001084c */
[----:B------:R-:W-:Y:S01]  /*16c40*/  FFMA.FTZ R100, R2, R197, -R76 ;  /* 0x000000c502647223 */ /* 0x000fe2000001084c */
[----:B------:R-:W-:-:S01]  /*16c50*/  FADD.FTZ R135, R129, R118 ;  /* 0x0000007681877221 */ /* 0x000fc20000010000 */
[C-C-:B------:R-:W-:Y:S01]  /*16c60*/  FFMA.FTZ R115, R2.reuse, R119, -R76.reuse ;  /* 0x0000007702737223 */ /* 0x140fe2000001084c */
[----:B------:R-:W-:-:S01]  /*16c70*/  FFMA.FTZ R102, R2, R199, -R76 ;  /* 0x000000c702667223 */ /* 0x000fc2000001084c */
[----:B------:R-:W-:Y:S01]  /*16c80*/  FFMA.FTZ R91, R2, R91, -R76 ;  /* 0x0000005b025b7223 */ /* 0x000fe2000001084c */
[----:B------:R-:W-:-:S01]  /*16c90*/  FADD.FTZ R120, R36, R135 ;  /* 0x0000008724787221 */ /* 0x000fc20000010000 */
[----:B------:R-:W2:Y:S01]  /*16ca0*/  MUFU.EX2 R123, R123 ;  /* 0x0000007b007b7308 */ /* 0x000ea20000000800 */
[----:B0-----:R-:W-:-:S01]  /*16cb0*/  FADD.FTZ R87, R37, R86 ;  /* 0x0000005625577221 */ /* 0x001fc20000010000 */
[----:B------:R-:W-:Y:S01]  /*16cc0*/  FFMA.FTZ R104, R2, R201, -R76 ;  /* 0x000000c902687223 */ /* 0x000fe2000001084c */
[----:B------:R-:W-:-:S01]  /*16cd0*/  FADD.FTZ R143, R105, R120 ;  /* 0x00000078698f7221 */ /* 0x000fc20000010000 */
[C-C-:B------:R-:W-:Y:S01]  /*16ce0*/  FFMA.FTZ R95, R2.reuse, R95, -R76.reuse ;  /* 0x0000005f025f7223 */ /* 0x140fe2000001084c */
[----:B------:R-:W-:-:S01]  /*16cf0*/  FFMA.FTZ R106, R2, R203, -R76 ;  /* 0x000000cb026a7223 */ /* 0x000fc2000001084c */
[----:B------:R-:W-:Y:S01]  /*16d00*/  FFMA.FTZ R99, R2, R99, -R76 ;  /* 0x0000006302637223 */ /* 0x000fe2000001084c */
[----:B------:R-:W-:-:S01]  /*16d10*/  FADD.FTZ R122, R40, R143 ;  /* 0x0000008f287a7221 */ /* 0x000fc20000010000 */
        /* <DEDUP_REMOVED lines=18> */
[----:B------:R-:W-:Y:S01]  /*16e40*/  FADD.FTZ R135, R109, R122 ;  /* 0x0000007a6d877221 */ /* 0x000fe20000010000 */
[----:B------:R-:W-:-:S01]  /*16e50*/  FFMA.FTZ R51, R2, R51, -R76 ;  /* 0x0000003302337223 */ /* 0x000fc2000001084c */
[C-C-:B------:R-:W-:Y:S01]  /*16e60*/  FFMA.FTZ R221, R2.reuse, R221, -R76.reuse ;  /* 0x000000dd02dd7223 */ /* 0x140fe2000001084c */
[----:B------:R-:W-:-:S01]  /*16e70*/  FFMA.FTZ R43, R2, R43, -R76 ;  /* 0x0000002b022b7223 */ /* 0x000fc2000001084c */
[----:B------:R-:W-:Y:S01]  /*16e80*/  FADD.FTZ R122, R42, R135 ;  /* 0x000000872a7a7221 */ /* 0x000fe20000010000 */
        /* <DEDUP_REMOVED lines=19> */
[----:B------:R-:W-:-:S02]  /*16fc0*/  F2FP.SATFINITE.E4M3.F32.PACK_AB_MERGE_C R88, R123, R88, RZ ;  /* 0x000000587b58723e */ /* 0x000fc400048070ff */
[----:B------:R-:W-:-:S04]  /*16fd0*/  F2FP.SATFINITE.E4M3.F32.PACK_AB_MERGE_C R92, R131, R92, RZ ;  /* 0x0000005c835c723e */ /* 0x000fc800048070ff */
[----:B------:R-:W0:Y:S01]  /*16fe0*/  MUFU.EX2 R96, R96 ;  /* 0x0000006000607308 */ /* 0x000e220000000800 */
        /* <DEDUP_REMOVED lines=9> */
[----:B0-----:R-:W-:-:S07]  /*17080*/  FADD.FTZ R24, R96, R135 ;  /* 0x0000008760187221 */ /* 0x001fce0000010000 */
[----:B------:R-:W0:Y:S01]  /*17090*/  MUFU.EX2 R111, R111 ;  /* 0x0000006f006f7308 */ /* 0x000e220000000800 */
[----:B-1----:R-:W-:-:S01]  /*170a0*/  FADD.FTZ R63, R107, R24 ;  /* 0x000000186b3f7221 */ /* 0x002fc20000010000 */
[----:B------:R-:W-:Y:S01]  /*170b0*/  FFMA.FTZ R24, R2, R67, -R76 ;  /* 0x0000004302187223 */ /* 0x000fe2000001084c */
[----:B------:R-:W-:-:S01]  /*170c0*/  FADD.FTZ R67, R93, R40 ;  /* 0x000000285d437221 */ /* 0x000fc20000010000 */
[----:B------:R-:W-:-:S03]  /*170d0*/  F2FP.SATFINITE.E4M3.F32.PACK_AB_MERGE_C R96, R107, R96, RZ ;  /* 0x000000606b60723e */ /* 0x000fc600048070ff */
[----:B------:R-:W-:Y:S01]  /*170e0*/  FADD.FTZ R40, R50, R67 ;  /* 0x0000004332287221 */ /* 0x000fe20000010000 */
[----:B------:R-:W1:Y:S01]  /*170f0*/  MUFU.EX2 R100, R100 ;  /* 0x0000006400647308 */ /* 0x000e620000000800 */
[----:B--2---:R-:W-:-:S02]  /*17100*/  FADD.FTZ R32, R98, R63 ;  /* 0x0000003f62207221 */ /* 0x004fc40000010000 */
[----:B------:R-:W-:-:S05]  /*17110*/  FADD.FTZ R67, R97, R40 ;  /* 0x0000002861437221 */ /* 0x000fca0000010000 */
[----:B------:R-:W2:Y:S01]  /*17120*/  MUFU.EX2 R115, R115 ;  /* 0x0000007300737308 */ /* 0x000ea20000000800 */
[----:B0-----:R-:W-:-:S07]  /*17130*/  FADD.FTZ R63, R111, R32 ;  /* 0x000000206f3f7221 */ /* 0x001fce0000010000 */
[----:B------:R-:W0:Y:S01]  /*17140*/  MUFU.EX2 R102, R102 ;  /* 0x0000006600667308 */ /* 0x000e220000000800 */
[----:B-1----:R-:W-:-:S07]  /*17150*/  FADD.FTZ R32, R100, R63 ;  /* 0x0000003f64207221 */ /* 0x002fce0000010000 */
[----:B------:R-:W1:Y:S01]  /*17160*/  MUFU.EX2 R91, R91 ;  /* 0x0000005b005b7308 */ /* 0x000e620000000800 */
[----:B--2---:R-:W-:-:S01]  /*17170*/  FADD.FTZ R63, R115, R32 ;  /* 0x00000020733f7221 */ /* 0x004fc20000010000 */
[----:B------:R-:W-:Y:S01]  /*17180*/  FADD.FTZ R32, R52, R67 ;  /* 0x0000004334207221 */ /* 0x000fe20000010000 */
[----:B------:R-:W-:-:S03]  /*17190*/  F2FP.SATFINITE.E4M3.F32.PACK_AB_MERGE_C R100, R115, R100, RZ ;  /* 0x000000647364723e */ /* 0x000fc600048070ff */
[----:B------:R-:W-:Y:S02]  /*171a0*/  FADD.FTZ R101, R101, R32 ;  /* 0x0000002065657221 */ /* 0x000fe40000010000 */
[----:B------:R-:W2:Y:S01]  /*171b0*/  MUFU.EX2 R104, R104 ;  /* 0x0000006800687308 */ /* 0x000ea20000000800 */
[----:B0-----:R-:W-:-:S01]  /*171c0*/  FADD.FTZ R28, R102, R63 ;  /* 0x0000003f661c7221 */ /* 0x001fc20000010000 */
[----:B------:R-:W-:Y:S01]  /*171d0*/  FADD.FTZ R36, R54, R101 ;  /* 0x0000006536247221 */ /* 0x000fe20000010000 */
[----:B------:R-:W-:-:S03]  /*171e0*/  FFMA.FTZ R63, R2, R71, -R76 ;  /* 0x00000047023f7223 */ /* 0x000fc6000001084c */
[----:B------:R-:W-:Y:S02]  /*171f0*/  FADD.FTZ R71, R73, R36 ;  /* 0x0000002449477221 */ /* 0x000fe40000010000 */
[----:B------:R-:W0:Y:S01]  /*17200*/  MUFU.EX2 R95, R95 ;  /* 0x0000005f005f7308 */ /* 0x000e220000000800 */
[----:B-1----:R-:W-:-:S01]  /*17210*/  FADD.FTZ R67, R91, R28 ;  /* 0x0000001c5b437221 */ /* 0x002fc20000010000 */
[----:B------:R-:W-:Y:S01]  /*17220*/  FADD.FTZ R36, R56, R71 ;  /* 0x0000004738247221 */ /* 0x000fe20000010000 */
[----:B------:R-:W-:-:S01]  /*17230*/  FFMA.FTZ R28, R2, R223, -R76 ;  /* 0x000000df021c7223 */ /* 0x000fc2000001084c */
[----:B------:R-:W-:Y:S02]  /*17240*/  F2FP.SATFINITE.E4M3.F32.PACK_AB_MERGE_C R223, R111, R98, R100 ;  /* 0x000000626fdf723e */ /* 0x000fe40004807064 */
[----:B------:R-:W-:-:S02]  /*17250*/  FADD.FTZ R77, R77, R36 ;  /* 0x000000244d4d7221 */ /* 0x000fc40000010000 */
[----:B------:R-:W1:Y:S01]  /*17260*/  MUFU.EX2 R106, R106 ;  /* 0x0000006a006a7308 */ /* 0x000e620000000800 */
[----:B--2---:R-:W-:-:S01]  /*17270*/  FADD.FTZ R32, R104, R67 ;  /* 0x0000004368207221 */ /* 0x004fc20000010000 */
[----:B------:R-:W-:-:S04]  /*17280*/  FADD.FTZ R36, R58, R77 ;  /* 0x0000004d3a247221 */ /* 0x000fc80000010000 */
        /* <DEDUP_REMOVED lines=17> */
[----:B------:R-:W-:Y:S01]  /*173a0*/  MUFU.EX2 R60, R60 ;  /* 0x0000003c003c7308 */ /* 0x000fe20000000800 */
[----:B0-----:R-:W-:-:S01]  /*173b0*/  FADD.FTZ R67, R75, R32 ;  /* 0x000000204b437221 */ /* 0x001fc20000010000 */
[----:B------:R-:W-:Y:S01]  /*173c0*/  FFMA.FTZ R32, R2, R227, -R76 ;  /* 0x000000e302207223 */ /* 0x000fe2000001084c */
[----:B------:R-:W-:-:S05]  /*173d0*/  F2FP.SATFINITE.E4M3.F32.PACK_AB_MERGE_C R227, R127, R90, R92 ;  /* 0x0000005a7fe3723e */ /* 0x000fca000480705c */
[----:B------:R-:W0:Y:S01]  /*173e0*/  MUFU.EX2 R85, R85 ;  /* 0x0000005500557308 */ /* 0x000e220000000800 */
[----:B-1----:R-:W-:-:S07]  /*173f0*/  FADD.FTZ R40, R112, R67 ;  /* 0x0000004370287221 */ /* 0x002fce0000010000 */
[----:B------:R-:W1:Y:S08]  /*17400*/  MUFU.EX2 R119, R119 ;  /* 0x0000007700777308 */ /* 0x000e700000000800 */
[----:B------:R-:W-:Y:S01]  /*17410*/  MUFU.EX2 R79, R79 ;  /* 0x0000004f004f7308 */ /* 0x000fe20000000800 */
[----:B0-----:R-:W-:Y:S01]  /*17420*/  F2FP.SATFINITE.E4M3.F32.PACK_AB_MERGE_C R214, R85, R60, RZ ;  /* 0x0000003c55d6723e */ /* 0x001fe200048070ff */
[----:B------:R-:W-:-:S03]  /*17430*/  FADD.FTZ R60, R60, R71 ;  /* 0x000000473c3c7221 */ /* 0x000fc60000010000 */
[----:B------:R-:W-:Y:S01]  /*17440*/  F2FP.SATFINITE.E4M3.F32.PACK_AB_MERGE_C R214, R81, R58, R214 ;  /* 0x0000003a51d6723e */ /* 0x000fe200048070d6 */
[----:B------:R-:W-:-:S02]  /*17450*/  FADD.FTZ R85, R85, R60 ;  /* 0x0000003c55557221 */ /* 0x000fc40000010000 */
[----:B------:R-:W0:Y:S01]  /*17460*/  MUFU.EX2 R62, R62 ;  /* 0x0000003e003e7308 */ /* 0x000e220000000800 */
[----:B-1----:R-:W-:-:S01]  /*17470*/  FADD.FTZ R40, R119, R40 ;  /* 0x0000002877287221 */ /* 0x002fc20000010000 */
[----:B------:R-:W-:-:S04]  /*17480*/  F2FP.SATFINITE.E4M3.F32.PACK_AB_MERGE_C R112, R119, R112, RZ ;  /* 0x000000707770723e */ /* 0x000fc800048070ff */
[----:B------:R-:W-:Y:S02]  /*17490*/  F2FP.SATFINITE.E4M3.F32.PACK_AB_MERGE_C R213, R75, R110, R112 ;  /* 0x0000006e4bd5723e */ /* 0x000fe40004807070 */
[----:B------:R-:W-:Y:S08]  /*174a0*/  MUFU.EX2 R64, R64 ;  /* 0x0000004000407308 */ /* 0x000ff00000000800 */
[----:B------:R-:W1:Y:S01]  /*174b0*/  MUFU.EX2 R61, R61 ;  /* 0x0000003d003d7308 */ /* 0x000e620000000800 */
[----:B0-----:R-:W-:-:S07]  /*174c0*/  FADD.FTZ R42, R62, R85 ;  /* 0x000000553e2a7221 */ /* 0x001fce0000010000 */
[----:B------:R-:W-:Y:S08]  /*174d0*/  MUFU.EX2 R114, R114 ;  /* 0x0000007200727308 */ /* 0x000ff00000000800 */
[----:B------:R-:W0:Y:S01]  /*174e0*/  MUFU.EX2 R57, R57 ;  /* 0x0000003900397308 */ /* 0x000e220000000800 */
[----:B-1----:R-:W-:-:S07]  /*174f0*/  F2FP.SATFINITE.E4M3.F32.PACK_AB_MERGE_C R208, R61, R64, RZ ;  /* 0x000000403dd0723e */ /* 0x002fce00048070ff */
[----:B------:R-:W1:Y:S08]  /*17500*/  MUFU.EX2 R83, R83 ;  /* 0x0000005300537308 */ /* 0x000e700000000800 */
[----:B------:R-:W2:Y:S01]  /*17510*/  MUFU.EX2 R116, R116 ;  /* 0x0000007400747308 */ /* 0x000ea20000000800 */
[C---:B0-----:R-:W-:Y:S01]  /*17520*/  F2FP.SATFINITE.E4M3.F32.PACK_AB_MERGE_C R208, R57.reuse, R62, R208 ;  /* 0x0000003e39d0723e */ /* 0x041fe200048070d0 */
[----:B------:R-:W-:-:S04]  /*17530*/  FADD.FTZ R67, R57, R42 ;  /* 0x0000002a39437221 */ /* 0x000fc80000010000 */
[----:B------:R-:W-:Y:S02]  /*17540*/  FADD.FTZ R64, R64, R67 ;  /* 0x0000004340407221 */ /* 0x000fe40000010000 */
[----:B------:R-:W-:Y:S02]  /*17550*/  MUFU.EX2 R87, R87 ;  /* 0x0000005700577308 */ /* 0x000fe40000000800 */
[----:B------:R-:W-:-:S06]  /*17560*/  FADD.FTZ R61, R61, R64 ;  /* 0x000000403d3d7221 */ /* 0x000fcc0000010000 */
[----:B------:R0:W-:Y:S08]  /*17570*/  MUFU.EX2 R36, R47 ;  /* 0x0000002f00247308 */ /* 0x0001f00000000800 */
[----:B------:R-:W-:Y:S01]  /*17580*/  MUFU.EX2 R118, R118 ;  /* 0x0000007600767308 */ /* 0x000fe20000000800 */
[----:B0-----:R-:W-:-:S01]  /*17590*/  FADD.FTZ R47, R79, R40 ;  /* 0x000000284f2f7221 */ /* 0x001fc20000010000 */
[----:B------:R-:W-:-:S03]  /*175a0*/  FFMA.FTZ R40, R2, R26, -R76 ;  /* 0x0000001a02287223 */ /* 0x000fc6000001084c */
[----:B------:R-:W-:-:S03]  /*175b0*/  FADD.FTZ R26, R114, R47 ;  /* 0x0000002f721a7221 */ /* 0x000fc60000010000 */
[----:B------:R-:W-:Y:S01]  /*175c0*/  MUFU.EX2 R68, R68 ;  /* 0x0000004400447308 */ /* 0x000fe20000000800 */
[----:B-1----:R-:W-:-:S01]  /*175d0*/  FADD.FTZ R57, R83, R26 ;  /* 0x0000001a53397221 */ /* 0x002fc20000010000 */
[----:B--2---:R-:W-:-:S03]  /*175e0*/  F2FP.SATFINITE.E4M3.F32.PACK_AB_MERGE_C R83, R116, R83, RZ ;  /* 0x000000537453723e */ /* 0x004fc600048070ff */
[----:B------:R-:W-:Y:S01]  /*175f0*/  FADD.FTZ R26, R116, R57 ;  /* 0x00000039741a7221 */ /* 0x000fe20000010000 */
[----:B------:R-:W-:Y:S02]  /*17600*/  F2FP.SATFINITE.E4M3.F32.PACK_AB_MERGE_C R215, R114, R79, R83 ;  /* 0x0000004f72d7723e */ /* 0x000fe40004807053 */
[----:B------:R-:W0:Y:S08]  /*17610*/  MUFU.EX2 R69, R69 ;  /* 0x0000004500457308 */ /* 0x000e300000000800 */
[----:B------:R-:W-:Y:S08]  /*17620*/  MUFU.EX2 R59, R59 ;  /* 0x0000003b003b7308 */ /* 0x000ff00000000800 */
[----:B------:R-:W-:Y:S01]  /*17630*/  MUFU.EX2 R66, R66 ;  /* 0x0000004200427308 */ /* 0x000fe20000000800 */
[----:B0-----:R-:W-:-:S07]  /*17640*/  F2FP.SATFINITE.E4M3.F32.PACK_AB_MERGE_C R210, R69, R68, RZ ;  /* 0x0000004445d2723e */ /* 0x001fce00048070ff */
[----:B------:R-:W0:Y:S08]  /*17650*/  MUFU.EX2 R65, R65 ;  /* 0x0000004100417308 */ /* 0x000e300000000800 */
[----:B------:R-:W1:Y:S08]  /*17660*/  MUFU.EX2 R120, R120 ;  /* 0x0000007800787308 */ /* 0x000e700000000800 */
[----:B------:R-:W2:Y:S01]  /*17670*/  MUFU.EX2 R21, R21 ;  /* 0x0000001500157308 */ /* 0x000ea20000000800 */
[----:B0-----:R-:W-:Y:S01]  /*17680*/  F2FP.SATFINITE.E4M3.F32.PACK_AB_MERGE_C R210, R65, R66, R210 ;  /* 0x0000004241d2723e */ /* 0x001fe200048070d2 */
[----:B------:R-:W-:-:S04]  /*17690*/  FADD.FTZ R66, R66, R61 ;  /* 0x0000003d42427221 */ /* 0x000fc80000010000 */
[----:B------:R-:W-:Y:S02]  /*176a0*/  FADD.FTZ R65, R65, R66 ;  /* 0x0000004241417221 */ /* 0x000fe40000010000 */
[----:B------:R0:W-:Y:S02]  /*176b0*/  MUFU.EX2 R47, R51 ;  /* 0x00000033002f7308 */ /* 0x0001e40000000800 */
[----:B------:R-:W-:-:S04]  /*176c0*/  FADD.FTZ R68, R68, R65 ;  /* 0x0000004144447221 */ /* 0x000fc80000010000 */
[----:B------:R-:W-:Y:S02]  /*176d0*/  FADD.FTZ R69, R69, R68 ;  /* 0x0000004445457221 */ /* 0x000fe40000010000 */
[----:B------:R-:W3:Y:S01]  /*176e0*/  MUFU.EX2 R24, R24 ;  /* 0x0000001800187308 */ /* 0x000ee20000000800 */
[----:B0-----:R-:W-:-:S04]  /*176f0*/  FADD.FTZ R51, R87, R26 ;  /* 0x0000001a57337221 */ /* 0x001fc80000010000 */
[----:B------:R-:W-:-:S03]  /*17700*/  FADD.FTZ R42, R118, R51 ;  /* 0x00000033762a7221 */ /* 0x000fc60000010000 */
[----:B------:R-:W-:Y:S01]  /*17710*/  MUFU.EX2 R38, R38 ;  /* 0x0000002600267308 */ /* 0x000fe20000000800 */
[----:B------:R-:W-:-:S01]  /*17720*/  FADD.FTZ R51, R59, R42 ;  /* 0x0000002a3b337221 */ /* 0x000fc20000010000 */
[----:B-1----:R-:W-:-:S03]  /*17730*/  F2FP.SATFINITE.E4M3.F32.PACK_AB_MERGE_C R59, R120, R59, RZ ;  /* 0x0000003b783b723e */ /* 0x002fc600048070ff */
[----:B------:R-:W-:Y:S01]  /*17740*/  FADD.FTZ R42, R120, R51 ;  /* 0x00000033782a7221 */ /* 0x000fe20000010000 */
[----:B------:R-:W-:Y:S02]  /*17750*/  F2FP.SATFINITE.E4M3.F32.PACK_AB_MERGE_C R209, R118, R87, R59 ;  /* 0x0000005776d1723e */ /* 0x000fe4000480703b */
[----:B------:R-:W0:Y:S01]  /*17760*/  MUFU.EX2 R45, R45 ;  /* 0x0000002d002d7308 */ /* 0x000e220000000800 */
[----:B--2---:R-:W-:-:S04]  /*17770*/  FADD.FTZ R51, R21, R42 ;  /* 0x0000002a15337221 */ /* 0x004fc80000010000 */
[----:B---3--:R-:W-:-:S03]  /*17780*/  FADD.FTZ R51, R24, R51 ;  /* 0x0000003318337221 */ /* 0x008fc60000010000 */
[----:B------:R1:W2:Y:S08]  /*17790*/  MUFU.EX2 R12, R221 ;  /* 0x000000dd000c7308 */ /* 0x0002b00000000800 */
[----:B------:R-:W-:Y:S01]  /*177a0*/  MUFU.EX2 R70, R70 ;  /* 0x0000004600467308 */ /* 0x000fe20000000800 */
[----:B0-----:R-:W-:Y:S02]  /*177b0*/  F2FP.SATFINITE.E4M3.F32.PACK_AB_MERGE_C R44, R45, R38, RZ ;  /* 0x000000262d2c723e */ /* 0x001fe400048070ff */
[----:B-1----:R-:W-:-:S05]  /*177c0*/  F2FP.SATFINITE.E4M3.F32.PACK_AB_MERGE_C R221, R94, R13, R96 ;  /* 0x0000000d5edd723e */ /* 0x002fca0004807060 */
[----:B------:R-:W0:Y:S01]  /*177d0*/  MUFU.EX2 R133, R72 ;  /* 0x0000004800857308 */ /* 0x000e220000000800 */
[----:B--2---:R-:W-:-:S07]  /*177e0*/  FADD.FTZ R42, R12, R51 ;  /* 0x000000330c2a7221 */ /* 0x004fce0000010000 */
        /* <DEDUP_REMOVED lines=8> */
[----:B------:R-:W-:-:S04]  /*17870*/  F2FP.SATFINITE.E4M3.F32.PACK_AB_MERGE_C R63, R63, R12, RZ ;  /* 0x0000000c3f3f723e */ /* 0x000fc800048070ff */
[----:B------:R-:W-:Y:S01]  /*17880*/  F2FP.SATFINITE.E4M3.F32.PACK_AB_MERGE_C R211, R24, R21, R63 ;  /* 0x0000001518d3723e */ /* 0x000fe2000480703f */
[----:B------:R-:W1:Y:S01]  /*17890*/  MUFU.EX2 R225, R225 ;  /* 0x000000e100e17308 */ /* 0x000e620000000800 */
[----:B--2---:R-:W-:-:S01]  /*178a0*/  FADD.FTZ R42, R28, R51 ;  /* 0x000000331c2a7221 */ /* 0x004fc20000010000 */
[----:B------:R-:W-:-:S06]  /*178b0*/  FADD.FTZ R51, R45, R38 ;  /* 0x000000262d337221 */ /* 0x000fcc0000010000 */
[----:B------:R-:W-:Y:S01]  /*178c0*/  MUFU.EX2 R74, R74 ;  /* 0x0000004a004a7308 */ /* 0x000fe20000000800 */
[----:B0-----:R-:W-:-:S07]  /*178d0*/  FADD.FTZ R42, R43, R42 ;  /* 0x0000002a2b2a7221 */ /* 0x001fce0000010000 */
[----:B------:R-:W0:Y:S01]  /*178e0*/  MUFU.EX2 R53, R53 ;  /* 0x0000003500357308 */ /* 0x000e220000000800 */
[----:B-1----:R-:W-:-:S01]  /*178f0*/  FADD.FTZ R45, R225, R42 ;  /* 0x0000002ae12d7221 */ /* 0x002fc20000010000 */
[----:B------:R-:W-:Y:S02]  /*17900*/  F2FP.SATFINITE.E4M3.F32.PACK_AB_MERGE_C R38, R36, R225, RZ ;  /* 0x000000e12426723e */ /* 0x000fe400048070ff */
[----:B------:R-:W-:Y:S01]  /*17910*/  F2FP.SATFINITE.E4M3.F32.PACK_AB_MERGE_C R225, R86, R37, R88 ;  /* 0x0000002556e1723e */ /* 0x000fe20004807058 */
[----:B------:R-:W-:Y:S01]  /*17920*/  FADD.FTZ R45, R36, R45 ;  /* 0x0000002d242d7221 */ /* 0x000fe20000010000 */
[----:B------:R-:W-:Y:S02]  /*17930*/  F2FP.SATFINITE.E4M3.F32.PACK_AB_MERGE_C R205, R43, R28, R38 ;  /* 0x0000001c2bcd723e */ /* 0x000fe40004807026 */
[----:B------:R-:W-:Y:S08]  /*17940*/  MUFU.EX2 R72, R183 ;  /* 0x000000b700487308 */ /* 0x000ff00000000800 */
[----:B------:R-:W1:Y:S01]  /*17950*/  MUFU.EX2 R49, R49 ;  /* 0x0000003100317308 */ /* 0x000e620000000800 */
[----:B0-----:R-:W-:-:S07]  /*17960*/  F2FP.SATFINITE.E4M3.F32.PACK_AB_MERGE_C R44, R53, R74, RZ ;  /* 0x0000004a352c723e */ /* 0x001fce00048070ff */
[----:B------:R-:W0:Y:S08]  /*17970*/  MUFU.EX2 R32, R32 ;  /* 0x0000002000207308 */ /* 0x000e300000000800 */
[----:B------:R-:W2:Y:S01]  /*17980*/  MUFU.EX2 R237, R237 ;  /* 0x000000ed00ed7308 */ /* 0x000ea20000000800 */
[----:B-1----:R-:W-:Y:S01]  /*17990*/  F2FP.SATFINITE.E4M3.F32.PACK_AB_MERGE_C R206, R49, R72, R44 ;  /* 0x0000004831ce723e */ /* 0x002fe2000480702c */
[----:B------:R-:W-:-:S04]  /*179a0*/  FADD.FTZ R72, R72, R51 ;  /* 0x0000003348487221 */ /* 0x000fc80000010000 */
[----:B------:R-:W-:Y:S02]  /*179b0*/  FADD.FTZ R49, R49, R72 ;  /* 0x0000004831317221 */ /* 0x000fe40000010000 */
[----:B------:R-:W-:Y:S01]  /*179c0*/  MUFU.EX2 R80, R80 ;  /* 0x0000005000507308 */ /* 0x000fe20000000800 */
[----:B0-----:R-:W-:-:S01]  /*179d0*/  FADD.FTZ R12, R32, R45 ;  /* 0x0000002d200c7221 */ /* 0x001fc20000010000 */
[----:B------:R-:W-:-:S03]  /*179e0*/  FADD.FTZ R74, R74, R49 ;  /* 0x000000314a4a7221 */ /* 0x000fc60000010000 */
[----:B------:R-:W-:Y:S01]  /*179f0*/  FADD.FTZ R12, R47, R12 ;  /* 0x0000000c2f0c7221 */ /* 0x000fe20000010000 */
[----:B------:R-:W-:-:S02]  /*17a00*/  FADD.FTZ R53, R53, R74 ;  /* 0x0000004a35357221 */ /* 0x000fc40000010000 */
[----:B------:R-:W0:Y:S01]  /*17a10*/  MUFU.EX2 R29, R29 ;  /* 0x0000001d001d7308 */ /* 0x000e220000000800 */
[----:B--2---:R-:W-:-:S07]  /*17a20*/  FADD.FTZ R13, R237, R12 ;  /* 0x0000000ced0d7221 */ /* 0x004fce0000010000 */
[----:B------:R-:W1:Y:S08]  /*17a30*/  MUFU.EX2 R26, R55 ;  /* 0x00000037001a7308 */ /* 0x000e700000000800 */
[----:B------:R-:W-:Y:S01]  /*17a40*/  MUFU.EX2 R78, R78 ;  /* 0x0000004e004e7308 */ /* 0x000fe20000000800 */
[----:B0-----:R-:W-:-:S07]  /*17a50*/  F2FP.SATFINITE.E4M3.F32.PACK_AB_MERGE_C R36, R29, R80, RZ ;  /* 0x000000501d24723e */ /* 0x001fce00048070ff */
[----:B------:R-:W0:Y:S01]  /*17a60*/  MUFU.EX2 R25, R25 ;  /* 0x0000001900197308 */ /* 0x000e220000000800 */
[----:B-1----:R-:W-:-:S01]  /*17a70*/  FADD.FTZ R13, R26, R13 ;  /* 0x0000000d1a0d7221 */ /* 0x002fc20000010000 */
[----:B------:R-:W-:-:S04]  /*17a80*/  F2FP.SATFINITE.E4M3.F32.PACK_AB_MERGE_C R237, R26, R237, RZ ;  /* 0x000000ed1aed723e */ /* 0x000fc800048070ff */
[----:B------:R-:W-:Y:S02]  /*17a90*/  F2FP.SATFINITE.E4M3.F32.PACK_AB_MERGE_C R207, R47, R32, R237 ;  /* 0x000000202fcf723e */ /* 0x000fe400048070ed */
        /* <DEDUP_REMOVED lines=25> */
[----:B------:R-:W-:Y:S01]  /*17c30*/  MUFU.EX2 R41, R41 ;  /* 0x0000002900297308 */ /* 0x000fe20000000800 */
[----:B0-----:R-:W-:-:S01]  /*17c40*/  FADD.FTZ R26, R34, R31 ;  /* 0x0000001f221a7221 */ /* 0x001fc20000010000 */
[----:B------:R-:W-:-:S06]  /*17c50*/  FADD.FTZ R33, R33, R82 ;  /* 0x0000005221217221 */ /* 0x000fcc0000010000 */
[----:B------:R-:W0:Y:S01]  /*17c60*/  MUFU.EX2 R12, R39 ;  /* 0x00000027000c7308 */ /* 0x000e220000000800 */
[----:B--2---:R-:W-:-:S01]  /*17c70*/  FADD.FTZ R26, R35, R26 ;  /* 0x0000001a231a7221 */ /* 0x004fc20000010000 */
[----:B0-----:R-:W-:-:S03]  /*17c80*/  F2FP.SATFINITE.E4M3.F32.PACK_AB_MERGE_C R13, R12, R41, RZ ;  /* 0x000000290c0d723e */ /* 0x001fc600048070ff */
[----:B------:R-:W-:Y:S01]  /*17c90*/  FADD.FTZ R41, R41, R26 ;  /* 0x0000001a29297221 */ /* 0x000fe20000010000 */
[----:B------:R-:W-:Y:S01]  /*17ca0*/  F2FP.SATFINITE.E4M3.F32.PACK_AB_MERGE_C R203, R35, R34, R13 ;  /* 0x0000002223cb723e */ /* 0x000fe2000480700d */
[----:B------:R-:W-:Y:S02]  /*17cb0*/  FADD.FTZ R13, R84, R33 ;  /* 0x00000021540d7221 */ /* 0x000fe40000010000 */
[----:B------:R-:W-:-:S01]  /*17cc0*/  FADD.FTZ R21, R12, R41 ;  /* 0x000000290c157221 */ /* 0x000fc20000010000 */
[----:B------:R-:W-:Y:S02]  /*17cd0*/  VIADD R12, R139, 0xfffffffe ;  /* 0xfffffffe8b0c7836 */ /* 0x000fe40000000000 */
[----:B------:R0:W-:Y:S04]  /*17ce0*/  STL [R1+0xc], R13 ;  /* 0x00000c0d01007387 */ /* 0x0001e80000100800 */
[----:B------:R1:W-:Y:S01]  /*17cf0*/  STL [R1+0x8], R21 ;  /* 0x0000081501007387 */ /* 0x0003e20000100800 */
[----:B0-----:R-:W-:Y:S01]  /*17d00*/  IMAD.IADD R13, R137, 0x1, R14 ;  /* 0x00000001890d7824 */ /* 0x001fe200078e020e */
        /* <DEDUP_REMOVED lines=12> */
.L_x_1323:
[----:B------:R-:W-:-:S13]  /*17dd0*/  ISETP.NE.AND P2, PT, R15, 0x1, PT ;  /* 0x000000010f00780c */ /* 0x000fda0003f45270 */
[----:B------:R-:W0:Y:S02]  /*17de0*/  @P2 LDC.64 R24, c[0x0][0x9e8] ;  /* 0x00027a00ff182b82 */ /* 0x000e240000000a00 */
[----:B0-----:R-:W-:-:S05]  /*17df0*/  @P2 IMAD.HI.U32 R24, R14, R24, RZ ;  /* 0x000000180e182227 */ /* 0x001fca00078e00ff */
[----:B------:R-:W-:-:S07]  /*17e00*/  @P2 SHF.R.U32.HI R14, RZ, R25, R24 ;  /* 0x00000019ff0e2219 */ /* 0x000fce0000011618 */
.L_x_1324:
[----:B------:R-:W-:Y:S05]  /*17e10*/  BSYNC B0 ;  /* 0x0000000000007941 */ /* 0x000fea0003800000 */
.L_x_1322:
[----:B------:R-:W-:-:S05]  /*17e20*/  IMAD R14, R14, R15, R15 ;  /* 0x0000000f0e0e7224 */ /* 0x000fca00078e020f */
[----:B------:R-:W-:-:S07]  /*17e30*/  VIMNMX R13, R13, R14, PT ;  /* 0x0000000e0d0d7248 */ /* 0x000fce0003fe0100 */
.L_x_1321:
[----:B-1----:R-:W2:Y:S01]  /*17e40*/  LDL R21, [R1+0x60] ;  /* 0x0000600001157983 */ /* 0x002ea20000100800 */
[----:B------:R-:W-:Y:S01]  /*17e50*/  IMAD.MOV.U32 R14, RZ, RZ, RZ ;  /* 0x000000ffff0e7224 */ /* 0x000fe200078e00ff */
[----:B------:R-:W-:Y:S01]  /*17e60*/  CS2R R86, SRZ ;  /* 0x0000000000567805 */ /* 0x000fe2000001ff00 */
[----:B------:R-:W-:Y:S01]  /*17e70*/  IMAD.MOV.U32 R15, RZ, RZ, R13 ;  /* 0x000000ffff0f7224 */ /* 0x000fe200078e000d */
[----:B------:R-:W-:Y:S02]  /*17e80*/  CS2R R84, SRZ ;  /* 0x0000000000547805 */ /* 0x000fe4000001ff00 */
[----:B------:R-:W-:Y:S02]  /*17e90*/  CS2R R82, SRZ ;  /* 0x0000000000527805 */ /* 0x000fe4000001ff00 */
[----:B------:R-:W-:Y:S01]  /*17ea0*/  CS2R R80, SRZ ;  /* 0x0000000000507805 */ /* 0x000fe2000001ff00 */
[----:B------:R-:W-:Y:S01]  /*17eb0*/  IMAD.HI R13, R13, -0x6db6db6d, R14 ;  /* 0x924924930d0d7827 */ /* 0x000fe200078e020e */
[----:B------:R-:W-:-:S02]  /*17ec0*/  CS2R R78, SRZ ;  /* 0x00000000004e7805 */ /* 0x000fc4000001ff00 */
[----:B------:R-:W-:Y:S02]  /*17ed0*/  CS2R R76, SRZ ;  /* 0x00000000004c7805 */ /* 0x000fe4000001ff00 */
[----:B------:R-:W-:Y:S02]  /*17ee0*/  CS2R R74, SRZ ;  /* 0x00000000004a7805 */ /* 0x000fe4000001ff00 */
[----:B------:R-:W-:Y:S02]  /*17ef0*/  CS2R R72, SRZ ;  /* 0x0000000000487805 */ /* 0x000fe4000001ff00 */
[----:B------:R-:W-:Y:S02]  /*17f00*/  SHF.R.U32.HI R14, RZ, 0x1f, R13 ;  /* 0x0000001fff0e7819 */ /* 0x000fe4000001160d */
[----:B------:R-:W-:Y:S02]  /*17f10*/  CS2R R70, SRZ ;  /* 0x0000000000467805 */ /* 0x000fe4000001ff00 */
[----:B------:R-:W-:-:S02]  /*17f20*/  CS2R R68, SRZ ;  /* 0x0000000000447805 */ /* 0x000fc4000001ff00 */
[----:B------:R-:W-:Y:S02]  /*17f30*/  CS2R R66, SRZ ;  /* 0x0000000000427805 */ /* 0x000fe4000001ff00 */
[----:B------:R-:W-:Y:S02]  /*17f40*/  LEA.HI.SX32 R14, R13, R14, 0x19 ;  /* 0x0000000e0d0e7211 */ /* 0x000fe400078fcaff */
        /* <DEDUP_REMOVED lines=21> */
[----:B--2---:R-:W-:-:S04]  /*180a0*/  VIMNMX R21, R21, R14, !PT ;  /* 0x0000000e15157248 */ /* 0x004fc80007fe0100 */
[----:B------:R-:W-:Y:S01]  /*180b0*/  ISETP.GE.AND P2, PT, R12, R21, PT ;  /* 0x000000150c00720c */ /* 0x000fe20003f46270 */
[----:B------:R0:W-:-:S12]  /*180c0*/  STL [R1+0x54], R21 ;  /* 0x0000541501007387 */ /* 0x0001d80000100800 */
[----:B0-----:R-:W-:Y:S05]  /*180d0*/  @!P2 BRA `(.L_x_1325) ;  /* 0x0000006400d0a947 */ /* 0x001fea0003800000 */
[----:B------:R-:W-:Y:S02]  /*180e0*/  IMAD.IADD R13, R136, 0x1, R233 ;  /* 0x00000001880d7824 */ /* 0x000fe400078e02e9 */
[----:B------:R-:W-:Y:S02]  /*180f0*/  IMAD.MOV.U32 R87, RZ, RZ, RZ ;  /* 0x000000ffff577224 */ /* 0x000fe400078e00ff */
[----:B------:R-:W-:Y:S01]  /*18100*/  VIADD R236, R13, 0x8 ;  /* 0x000000080dec7836 */ /* 0x000fe20000000000 */
[----:B------:R0:W-:Y:S06]  /*18110*/  STL [R1+0x50], R13 ;  /* 0x0000500d01007387 */ /* 0x0001ec0000100800 */
.L_x_1344:
[----:B------:R-:W2:Y:S01]  /*18120*/  LDL R14, [R1+0x44] ;  /* 0x00004400010e7983 */ /* 0x000ea20000100800 */
[----:B0-----:R-:W-:Y:S01]  /*18130*/  VIADD R13, R231, 0x1 ;  /* 0x00000001e70d7836 */ /* 0x001fe20000000000 */
[----:B------:R-:W-:Y:S05]  /*18140*/  YIELD ;  /* 0x0000000000007946 */ /* 0x000fea0003800000 */
[----:B------:R-:W-:-:S04]  /*18150*/  ISETP.NE.AND P3, PT, R13, 0x2, PT ;  /* 0x000000020d00780c */ /* 0x000fc80003f65270 */
[----:B------:R-:W-:Y:S02]  /*18160*/  SEL R237, RZ, 0x1, P3 ;  /* 0x00000001ffed7807 */ /* 0x000fe40001800000 */
[----:B------:R-:W-:Y:S02]  /*18170*/  SEL R13, R13, RZ, P3 ;  /* 0x000000ff0d0d7207 */ /* 0x000fe40001800000 */
[----:B------:R-:W-:Y:S02]  /*18180*/  LOP3.LUT R237, R234, R237, RZ, 0x3c, !PT ;  /* 0x000000edeaed7212 */ /* 0x000fe400078e3cff */
[----:B--2---:R-:W-:-:S13]  /*18190*/  ISETP.NE.AND P2, PT, R14, RZ, PT ;  /* 0x000000ff0e00720c */ /* 0x004fda0003f45270 */
[----:B------:R-:W-:Y:S05]  /*181a0*/  @P2 BRA `(.L_x_1326) ;  /* 0x0000000000302947 */ /* 0x000fea0003800000 */
[----:B------:R-:W-:Y:S05]  /*181b0*/  @!P0 BRA `(.L_x_1327) ;  /* 0x0000000000048947 */ /* 0x000fea0003800000 */
[----:B------:R-:W-:Y:S01]  /*181c0*/  BPT.TRAP 0x1 ;  /* 0x000000040000795c */ /* 0x000fe20000300000 */
.L_x_1327:
[----:B------:R-:W-:Y:S01]  /*181d0*/  IMAD R15, R13, 0x8, R18 ;  /* 0x000000080d0f7824 */ /* 0x000fe200078e0212 */
[----:B------:R-:W-:-:S04]  /*181e0*/  SHF.L.U32 R14, R237, 0x1f, RZ ;  /* 0x0000001fed0e7819 */ /* 0x000fc800000006ff */
[----:B------:R0:W1:Y:S01]  /*181f0*/  SYNCS.PHASECHK.TRANS64.TRYWAIT P3, [R15+URZ+0x2e830], R14 ;  /* 0x02e8300e0f0075a7 */ /* 0x000062000806017f */
[----:B------:R-:W-:Y:S05]  /*18200*/  @!P0 BRA `(.L_x_1328) ;  /* 0x0000000000048947 */ /* 0x000fea0003800000 */
[----:B------:R-:W-:Y:S01]  /*18210*/  BPT.TRAP 0x1 ;  /* 0x000000040000795c */ /* 0x000fe20000300000 */
.L_x_1328:
[----:B------:R-:W-:Y:S04]  /*18220*/  BSSY B0, `(.L_x_1326) ;  /* 0x0000004000007945 */ /* 0x000fe80003800000 */
[----:B-1----:R-:W-:Y:S05]  /*18230*/  @P3 BRA `(.L_x_1329) ;  /* 0x0000000000083947 */ /* 0x002fea0003800000 */
[----:B------:R-:W1:Y:S02]  /*18240*/  SYNCS.PHASECHK.TRANS64.TRYWAIT P3, [R15+URZ+0x2e830], R14 ;  /* 0x02e8300e0f0075a7 */ /* 0x000e64000806017f */
[----:B-1----:R-:W-:Y:S05]  /*18250*/  @!P3 BRA `(.L_x_1330) ;  /* 0x000001b800a8b947 */ /* 0x002fea0003800000 */
.L_x_1329:
[----:B------:R-:W-:Y:S05]  /*18260*/  BSYNC B0 ;  /* 0x0000000000007941 */ /* 0x000fea0003800000 */
.L_x_1326:
[----:B------:R-:W2:Y:S01]  /*18270*/  LDL R20, [R1+0x4c] ;  /* 0x00004c0001147983 */ /* 0x000ea20000100800 */
[----:B------:R-:W-:Y:S05]  /*18280*/  WARPSYNC.ALL ;  /* 0x0000000000007948 */ /* 0x000fea0003800000 */
[----:B01----:R-:W0:Y:S01]  /*18290*/  S2R R14, SR_TID.X ;  /* 0x00000000000e7919 */ /* 0x003e220000002100 */
[----:B------:R-:W-:Y:S01]  /*182a0*/  IMAD.MOV.U32 R89, RZ, RZ, 0x40000040 ;  /* 0x40000040ff597424 */ /* 0x000fe200078e00ff */
[C---:B------:R-:W-:Y:S01]  /*182b0*/  R2UR UR12, R8.reuse ;  /* 0x00000000080c72ca */ /* 0x040fe200000e0000 */
[----:B------:R-:W-:Y:S01]  /*182c0*/  IMAD.MOV.U32 R15, RZ, RZ, 0x40000040 ;  /* 0x40000040ff0f7424 */ /* 0x000fe200078e00ff */
[----:B------:R-:W-:Y:S01]  /*182d0*/  R2UR UR13, R9 ;  /* 0x00000000090d72ca */ /* 0x000fe200000e0000 */
[----:B------:R-:W-:Y:S01]  /*182e0*/  IMAD.MOV.U32 R21, RZ, RZ, 0x40000040 ;  /* 0x40000040ff157424 */ /* 0x000fe200078e00ff */
[----:B------:R-:W-:Y:S01]  /*182f0*/  R2UR UR15, R89 ;  /* 0x00000000590f72ca */ /* 0x000fe200000e0000 */
[----:B------:R-:W-:Y:S01]  /*18300*/  STL [R1+0xc8], R25 ;  /* 0x0000c81901007387 */ /* 0x000fe20000100800 */
        /* <DEDUP_REMOVED lines=8> */
[----:B------:R-:W-:-:S02]  /*18390*/  R2UR UR11, R21 ;  /* 0x00000000150b72ca */ /* 0x000fc400000e0000 */
[----:B------:R-:W-:Y:S01]  /*183a0*/  R2UR UR25, R15 ;  /* 0x000000000f1972ca */ /* 0x000fe200000e0000 */
[----:B------:R-:W-:Y:S01]  /*183b0*/  STL [R1+0xbc], R22 ;  /* 0x0000bc1601007387 */ /* 0x000fe20000100800 */
[C---:B------:R-:W-:Y:S02]  /*183c0*/  R2UR UR27, R21.reuse ;  /* 0x00000000151b72ca */ /* 0x040fe400000e0000 */
[----:B------:R-:W-:Y:S01]  /*183d0*/  R2UR UR29, R21 ;  /* 0x00000000151d72ca */ /* 0x000fe200000e0000 */
[----:B------:R-:W-:Y:S01]  /*183e0*/  STL [R1+0xb8], R19 ;  /* 0x0000b81301007387 */ /* 0x000fe20000100800 */
[----:B------:R-:W-:Y:S02]  /*183f0*/  R2UR UR31, R91 ;  /* 0x000000005b1f72ca */ /* 0x000fe400000e0000 */
[----:B------:R-:W-:Y:S01]  /*18400*/  R2UR UR39, R15 ;  /* 0x000000000f2772ca */ /* 0x000fe200000e0000 */
[----:B------:R-:W-:Y:S01]  /*18410*/  STL [R1+0xb4], R18 ;  /* 0x0000b41201007387 */ /* 0x000fe20000100800 */
[----:B------:R-:W-:-:S02]  /*18420*/  R2UR UR36, R8 ;  /* 0x00000000082472ca */ /* 0x000fc400000e0000 */
[----:B------:R-:W-:Y:S01]  /*18430*/  R2UR UR37, R9 ;  /* 0x00000000092572ca */ /* 0x000fe200000e0000 */
[----:B------:R-:W-:Y:S01]  /*18440*/  STL [R1+0xb0], R17 ;  /* 0x0000b01101007387 */ /* 0x000fe20000100800 */
[----:B0-----:R-:W-:Y:S02]  /*18450*/  SHF.R.U32.HI R14, RZ, 0x7, R14 ;  /* 0x00000007ff0e7819 */ /* 0x001fe4000001160e */
[----:B------:R-:W-:Y:S01]  /*18460*/  R2UR UR47, R21 ;  /* 0x00000000152f72ca */ /* 0x000fe200000e0000 */
[----:B------:R-:W-:Y:S01]  /*18470*/  STL [R1+0xac], R16 ;  /* 0x0000ac1001007387 */ /* 0x000fe20000100800 */
[----:B------:R-:W-:Y:S01]  /*18480*/  R2UR UR44, R8 ;  /* 0x00000000082c72ca */ /* 0x000fe200000e0000 */
[----:B------:R-:W-:Y:S01]  /*18490*/  VIADD R92, R14, 0x8 ;  /* 0x000000080e5c7836 */ /* 0x000fe20000000000 */
[----:B------:R-:W-:Y:S01]  /*184a0*/  R2UR UR45, R9 ;  /* 0x00000000092d72ca */ /* 0x000fe200000e0000 */
[----:B------:R-:W-:Y:S01]  /*184b0*/  STL [R1+0xa8], R12 ;  /* 0x0000a80c01007387 */ /* 0x000fe20000100800 */
[----:B------:R-:W-:-:S02]  /*184c0*/  R2UR UR19, R15 ;  /* 0x000000000f1372ca */ /* 0x000fc400000e0000 */
[----:B------:R-:W-:Y:S01]  /*184d0*/  R2UR UR5, R15 ;  /* 0x000000000f0572ca */ /* 0x000fe200000e0000 */
[----:B------:R0:W-:Y:S01]  /*184e0*/  BAR.SYNC.DEFER_BLOCKING R92, 0x100 ;  /* 0x0004005c0000751d */ /* 0x0001e20000010000 */
[----:B------:R-:W-:Y:S01]  /*184f0*/  IMAD.MOV.U32 R15, RZ, RZ, 0x40000040 ;  /* 0x40000040ff0f7424 */ /* 0x000fe200078e00ff */
[----:B------:R-:W-:Y:S02]  /*18500*/  R2UR UR17, R21 ;  /* 0x00000000151172ca */ /* 0x000fe400000e0000 */
[C---:B------:R-:W-:Y:S02]  /*18510*/  R2UR UR9, R91.reuse ;  /* 0x000000005b0972ca */ /* 0x040fe400000e0000 */
[----:B------:R-:W-:Y:S01]  /*18520*/  R2UR UR33, R91 ;  /* 0x000000005b2172ca */ /* 0x000fe200000e0000 */
[----:B------:R-:W-:Y:S01]  /*18530*/  STL [R1+0xa4], R3 ;  /* 0x0000a40301007387 */ /* 0x000fe20000100800 */
[----:B------:R-:W-:-:S03]  /*18540*/  R2UR UR59, R89 ;  /* 0x00000000593b72ca */ /* 0x000fc600000e0000 */
[----:B------:R1:W-:Y:S04]  /*18550*/  STL [R1+0xa0], R2 ;  /* 0x0000a00201007387 */ /* 0x0003e80000100800 */
[----:B------:R3:W-:Y:S01]  /*18560*/  STL [R1+0x9c], R0 ;  /* 0x00009c0001007387 */ /* 0x0007e20000100800 */
[----:B-1----:R-:W-:Y:S01]  /*18570*/  MOV R2, UR7 ;  /* 0x0000000700027c02 */ /* 0x002fe20008000f00 */
[----:B------:R-:W-:Y:S01]  /*18580*/  UMOV UR7, UR11 ;  /* 0x0000000b00077c82 */ /* 0x000fe20008000000 */
[----:B------:R-:W-:Y:S01]  /*18590*/  WARPGROUP.ARRIVE ;  /* 0x00000000000079c5 */ /* 0x000fe20000000000 */
[----:B------:R-:W-:Y:S01]  /*185a0*/  R2UR UR11, R91 ;  /* 0x000000005b0b72ca */ /* 0x000fe200000e0000 */
[----:B------:R-:W-:Y:S01]  /*185b0*/  IMAD.MOV.U32 R91, RZ, RZ, 0x40000040 ;  /* 0x40000040ff5b7424 */ /* 0x000fe200078e00ff */
[----:B------:R-:W-:Y:S01]  /*185c0*/  MOV R19, UR7 ;  /* 0x0000000700137c02 */ /* 0x000fe20008000f00 */
[----:B------:R-:W-:Y:S01]  /*185d0*/  UMOV UR7, UR29 ;  /* 0x0000001d00077c82 */ /* 0x000fe20008000000 */
[----:B------:R-:W-:-:S02]  /*185e0*/  R2UR UR29, R9 ;  /* 0x00000000091d72ca */ /* 0x000fc400000e0000 */
[----:B------:R-:W-:Y:S01]  /*185f0*/  MOV R96, UR7 ;  /* 0x0000000700607c02 */ /* 0x000fe20008000f00 */
[----:B------:R-:W-:Y:S01]  /*18600*/  UMOV UR7, UR9 ;  /* 0x0000000900077c82 */ /* 0x000fe20008000000 */
[----:B------:R-:W-:Y:S02]  /*18610*/  R2UR UR9, R9 ;  /* 0x00000000090972ca */ /* 0x000fe400000e0000 */
[----:B------:R-:W-:-:S03]  /*18620*/  R2UR UR43, R91 ;  /* 0x000000005b2b72ca */ /* 0x000fc600000e0000 */
[----:B------:R-:W-:Y:S01]  /*18630*/  MOV R12, UR11 ;  /* 0x0000000b000c7c02 */ /* 0x000fe20008000f00 */
[----:B------:R-:W-:Y:S01]  /*18640*/  UMOV UR11, UR25 ;  /* 0x00000019000b7c82 */ /* 0x000fe20008000000 */
[----:B------:R-:W-:Y:S02]  /*18650*/  R2UR UR25, R9 ;  /* 0x00000000091972ca */ /* 0x000fe400000e0000 */
[----:B------:R-:W-:Y:S01]  /*18660*/  MOV R23, UR11 ;  /* 0x0000000b00177c02 */ /* 0x000fe20008000f00 */
[----:B------:R-:W-:Y:S01]  /*18670*/  UMOV UR11, UR19 ;  /* 0x00000013000b7c82 */ /* 0x000fe20008000000 */
[----:B------:R-:W-:Y:S01]  /*18680*/  R2UR UR19, R15 ;  /* 0x000000000f1372ca */ /* 0x000fe200000e0000 */
[----:B------:R-:W-:Y:S01]  /*18690*/  IMAD.MOV.U32 R15, RZ, RZ, 0x40000040 ;  /* 0x40000040ff0f7424 */ /* 0x000fe200078e00ff */
[----:B------:R-:W-:Y:S01]  /*186a0*/  MOV R94, UR11 ;  /* 0x0000000b005e7c02 */ /* 0x000fe20008000f00 */
[----:B------:R-:W-:Y:S01]  /*186b0*/  UMOV UR11, UR5 ;  /* 0x00000005000b7c82 */ /* 0x000fe20008000000 */
[----:B------:R-:W-:Y:S01]  /*186c0*/  R2UR UR5, R11 ;  /* 0x000000000b0572ca */ /* 0x000fe200000e0000 */
[----:B--2---:R-:W-:-:S04]  /*186d0*/  IMAD R88, R13, 0x700, R20 ;  /* 0x000007000d587824 */ /* 0x004fc800078e0214 */
[C---:B------:R-:W-:Y:S01]  /*186e0*/  VIADD R14, R88.reuse, 0x100 ;  /* 0x00000100580e7836 */ /* 0x040fe20000000000 */
[C---:B------:R-:W-:Y:S01]  /*186f0*/  R2UR UR14, R88.reuse ;  /* 0x00000000580e72ca */ /* 0x040fe200000e0000 */
[C---:B------:R-:W-:Y:S02]  /*18700*/  VIADD R20, R88.reuse, 0x200 ;  /* 0x0000020058147836 */ /* 0x040fe40000000000 */
[----:B------:R-:W-:Y:S01]  /*18710*/  VIADD R90, R88, 0x300 ;  /* 0x00000300585a7836 */ /* 0x000fe20000000000 */
        /* <DEDUP_REMOVED lines=9> */
[----:B------:R-:W-:Y:S01]  /*187b0*/  QGMMA.64x32x32.F32.E4M3.E4M3 R184, gdesc[UR12], RZ, !UPT, gsb0 ;  /* 0x006000000cb879f3 */ /* 0x000fe2000c0008ff */
        /* <DEDUP_REMOVED lines=17> */
[----:B------:R-:W-:Y:S01]  /*188d0*/  R2UR UR10, R20 ;  /* 0x00000000140a72ca */ /* 0x000fe200000e0000 */
[----:B------:R-:W-:Y:S01]  /*188e0*/  VIADD R20, R88, 0x204 ;  /* 0x0000020458147836 */ /* 0x000fe20000000000 */
[----:B------:R-:W-:-:S02]  /*188f0*/  R2UR UR12, R10 ;  /* 0x000000000a0c72ca */ /* 0x000fc400000e0000 */
[----:B------:R-:W-:Y:S01]  /*18900*/  R2UR UR6, R14 ;  /* 0x000000000e0672ca */ /* 0x000fe200000e0000 */
[----:B------:R-:W-:Y:S01]  /*18910*/  VIADD R14, R88, 0x304 ;  /* 0x00000304580e7836 */ /* 0x000fe20000000000 */
[----:B------:R-:W-:Y:S01]  /*18920*/  R2UR UR14, R20 ;  /* 0x00000000140e72ca */ /* 0x000fe200000e0000 */
[----:B------:R-:W-:Y:S01]  /*18930*/  VIADD R20, R88, 0x404 ;  /* 0x0000040458147836 */ /* 0x000fe20000000000 */
[----:B------:R-:W-:Y:S02]  /*18940*/  R2UR UR13, R11 ;  /* 0x000000000b0d72ca */ /* 0x000fe400000e0000 */
[----:B------:R-:W-:Y:S01]  /*18950*/  MOV R17, UR15 ;  /* 0x0000000f00117c02 */ /* 0x000fe20008000f00 */
[----:B------:R-:W-:Y:S02]  /*18960*/  UMOV UR15, UR33 ;  /* 0x00000021000f7c82 */ /* 0x000fe40008000000 */
[----:B------:R-:W-:Y:S01]  /*18970*/  MOV R25, UR15 ;  /* 0x0000000f00197c02 */ /* 0x000fe20008000f00 */
[----:B------:R-:W-:-:S03]  /*18980*/  UMOV UR15, UR17 ;  /* 0x00000011000f7c82 */ /* 0x000fc60008000000 */
[----:B---3--:R-:W-:Y:S01]  /*18990*/  MOV R0, UR6 ;  /* 0x0000000600007c02 */ /* 0x008fe20008000f00 */
[----:B------:R-:W-:Y:S01]  /*189a0*/  UMOV UR6, UR10 ;  /* 0x0000000a00067c82 */ /* 0x000fe20008000000 */
[----:B------:R-:W-:Y:S01]  /*189b0*/  R2UR UR10, R90 ;  /* 0x000000005a0a72ca */ /* 0x000fe200000e0000 */
[----:B------:R-:W-:Y:S01]  /*189c0*/  VIADD R90, R88, 0x206 ;  /* 0x00000206585a7836 */ /* 0x000fe20000000000 */
[----:B------:R-:W-:Y:S01]  /*189d0*/  MOV R18, UR6 ;  /* 0x0000000600127c02 */ /* 0x000fe20008000f00 */
[----:B------:R-:W-:Y:S01]  /*189e0*/  UMOV UR6, UR28 ;  /* 0x0000001c00067c82 */ /* 0x000fe20008000000 */
[C---:B------:R-:W-:Y:S02]  /*189f0*/  R2UR UR28, R8.reuse ;  /* 0x00000000081c72ca */ /* 0x040fe400000e0000 */
[----:B------:R-:W-:Y:S01]  /*18a00*/  MOV R95, UR6 ;  /* 0x00000006005f7c02 */ /* 0x000fe20008000f00 */
[----:B------:R-:W-:Y:S01]  /*18a10*/  UMOV UR6, UR8 ;  /* 0x0000000800067c82 */ /* 0x000fe20008000000 */
[----:B------:R-:W-:-:S02]  /*18a20*/  R2UR UR8, R8 ;  /* 0x00000000080872ca */ /* 0x000fc400000e0000 */
[----:B------:R-:W-:Y:S02]  /*18a30*/  R2UR UR42, R90 ;  /* 0x000000005a2a72ca */ /* 0x000fe400000e0000 */
[----:B------:R-:W-:Y:S01]  /*18a40*/  MOV R16, UR14 ;  /* 0x0000000e00107c02 */ /* 0x000fe20008000f00 */
[----:B------:R-:W-:Y:S01]  /*18a50*/  UMOV UR14, UR32 ;  /* 0x00000020000e7c82 */ /* 0x000fe20008000000 */
[----:B------:R-:W-:Y:S01]  /*18a60*/  MOV R3, UR10 ;  /* 0x0000000a00037c02 */ /* 0x000fe20008000f00 */
[----:B------:R-:W-:Y:S01]  /*18a70*/  UMOV UR10, UR24 ;  /* 0x00000018000a7c82 */ /* 0x000fe20008000000 */
[----:B------:R-:W-:Y:S02]  /*18a80*/  R2UR UR24, R8 ;  /* 0x00000000081872ca */ /* 0x000fe400000e0000 */
[----:B------:R-:W-:Y:S01]  /*18a90*/  MOV R22, UR10 ;  /* 0x0000000a00167c02 */ /* 0x000fe20008000f00 */
[----:B------:R-:W-:Y:S01]  /*18aa0*/  UMOV UR10, UR18 ;  /* 0x00000012000a7c82 */ /* 0x000fe20008000000 */
[----:B------:R-:W-:Y:S01]  /*18ab0*/  R2UR UR18, R14 ;  /* 0x000000000e1272ca */ /* 0x000fe200000e0000 */
[----:B------:R-:W-:Y:S01]  /*18ac0*/  VIADD R14, R88, 0x504 ;  /* 0x00000504580e7836 */ /* 0x000fe20000000000 */
[----:B------:R-:W-:Y:S01]  /*18ad0*/  MOV R93, UR10 ;  /* 0x0000000a005d7c02 */ /* 0x000fe20008000f00 */
[----:B------:R-:W-:-:S02]  /*18ae0*/  WARPGROUP.DEPBAR.LE gsb0, 0x0 ;  /* 0x00008000000079c5 */ /* 0x000fc40000010000 */
[----:B------:R-:W-:Y:S01]  /*18af0*/  WARPGROUP.ARRIVE ;  /* 0x00000000000079c5 */ /* 0x000fe20000000000 */
[----:B------:R-:W-:Y:S01]  /*18b00*/  UMOV UR10, UR4 ;  /* 0x00000004000a7c82 */ /* 0x000fe20008000000 */
[----:B------:R-:W-:Y:S02]  /*18b10*/  R2UR UR4, R10 ;  /* 0x000000000a0472ca */ /* 0x000fe400000e0000 */
[----:B------:R-:W-:Y:S01]  /*18b20*/  MOV R24, UR14 ;  /* 0x0000000e00187c02 */ /* 0x000fe20008000f00 */
[----:B------:R-:W-:Y:S01]  /*18b30*/  UMOV UR14, UR16 ;  /* 0x00000010000e7c82 */ /* 0x000fe20008000000 */
[----:B------:R-:W-:Y:S01]  /*18b40*/  QGMMA.64x32x32.F32.E4M3.E4M3 R168, gdesc[UR20], RZ, !UPT, gsb0 ;  /* 0x0060000014a879f3 */ /* 0x000fe2000c0008ff */
        /* <DEDUP_REMOVED lines=28> */
[----:B------:R-:W-:-:S03]  /*18d10*/  IMAD.MOV.U32 R21, RZ, RZ, 0x40000040 ;  /* 0x40000040ff157424 */ /* 0x000fc600078e00ff */
[----:B------:R-:W-:Y:S01]  /*18d20*/  R2UR UR50, R20 ;  /* 0x00000000143272ca */ /* 0x000fe200000e0000 */
[----:B------:R-:W-:Y:S01]  /*18d30*/  IMAD.MOV.U32 R20, RZ, RZ, R96 ;  /* 0x000000ffff147224 */ /* 0x000fe200078e0060 */
[----:B------:R-:W-:Y:S01]  /*18d40*/  R2UR UR51, R21 ;  /* 0x00000000153372ca */ /* 0x000fe200000e0000 */
[----:B------:R-:W-:Y:S01]  /*18d50*/  IMAD.MOV.U32 R21, RZ, RZ, R95 ;  /* 0x000000ffff157224 */ /* 0x000fe200078e005f */
[----:B------:R-:W-:Y:S02]  /*18d60*/  WARPGROUP.DEPBAR.LE gsb0, 0x0 ;  /* 0x00008000000079c5 */ /* 0x000fe40000010000 */
[----:B------:R-:W-:-:S06]  /*18d70*/  WARPGROUP.ARRIVE ;  /* 0x00000000000079c5 */ /* 0x000fcc0000000000 */
[----:B------:R-:W-:Y:S01]  /*18d80*/  QGMMA.64x32x32.F32.E4M3.E4M3 R104, gdesc[UR44], RZ, !UPT, gsb0 ;  /* 0x006000002c6879f3 */ /* 0x000fe2000c0008ff */
[----:B------:R-:W-:Y:S01]  /*18d90*/  R2UR UR46, R14 ;  /* 0x000000000e2e72ca */ /* 0x000fe200000e0000 */
[C---:B------:R-:W-:Y:S01]  /*18da0*/  VIADD R14, R88.reuse, 0x506 ;  /* 0x00000506580e7836 */ /* 0x040fe20000000000 */
[----:B------:R-:W-:Y:S01]  /*18db0*/  R2UR UR47, R15 ;  /* 0x000000000f2f72ca */ /* 0x000fe200000e0000 */
[----:B------:R-:W-:Y:S02]  /*18dc0*/  IMAD.MOV.U32 R15, RZ, RZ, 0x40000040 ;  /* 0x40000040ff0f7424 */ /* 0x000fe400078e00ff */
[----:B------:R-:W-:Y:S01]  /*18dd0*/  VIADD R88, R88, 0x606 ;  /* 0x0000060658587836 */ /* 0x000fe20000000000 */
[----:B------:R-:W-:Y:S01]  /*18de0*/  R2UR UR54, R14 ;  /* 0x000000000e3672ca */ /* 0x000fe200000e0000 */
[----:B------:R-:W-:Y:S01]  /*18df0*/  IMAD.MOV.U32 R14, RZ, RZ, R94 ;  /* 0x000000ffff0e7224 */ /* 0x000fe200078e005e */
[----:B------:R-:W-:Y:S01]  /*18e00*/  R2UR UR55, R15 ;  /* 0x000000000f3772ca */ /* 0x000fe200000e0000 */
[----:B------:R-:W-:Y:S01]  /*18e10*/  IMAD.MOV.U32 R15, RZ, RZ, R93 ;  /* 0x000000ffff0f7224 */ /* 0x000fe200078e005d */
[----:B------:R-:W-:Y:S01]  /*18e20*/  R2UR UR58, R88 ;  /* 0x00000000583a72ca */ /* 0x000fe200000e0000 */
[----:B------:R-:W-:-:S02]  /*18e30*/  WARPGROUP.DEPBAR.LE gsb0, 0x0 ;  /* 0x00008000000079c5 */ /* 0x000fc40000010000 */
[----:B0-----:R-:W-:-:S06]  /*18e40*/  WARPGROUP.ARRIVE ;  /* 0x00000000000079c5 */ /* 0x001fcc0000000000 */
[----:B------:R-:W-:Y:S01]  /*18e50*/  QGMMA.64x32x32.F32.E4M3.E4M3 R88, gdesc[UR8], RZ, !UPT, gsb0 ;  /* 0x00600000085879f3 */ /* 0x000fe2000c0008ff */
        /* <DEDUP_REMOVED lines=73> */
[C---:B------:R-:W-:Y:S02]  /*192f0*/  R2UR UR24, R6.reuse ;  /* 0x00000000061872ca */ /* 0x040fe400000e0000 */
[C---:B------:R-:W-:Y:S01]  /*19300*/  R2UR UR25, R7.reuse ;  /* 0x00000000071972ca */ /* 0x040fe200000e0000 */
        /* <DEDUP_REMOVED lines=53> */
[----:B------:R-:W-:Y:S03]  /*19660*/  QGMMA.64x32x32.F32.E4M3.E4M3 R88, gdesc[UR56], R88, gsb0 ;  /* 0x00600000385879f3 */ /* 0x000fe60008000858 */
[----:B------:R-:W-:Y:S02]  /*19670*/  WARPGROUP.DEPBAR.LE gsb0, 0x0 ;  /* 0x00008000000079c5 */ /* 0x000fe40000010000 */
[----:B0-----:R-:W-:Y:S05]  /*19680*/  @P2 BRA `(.L_x_1331) ;  /* 0x0000000000282947 */ /* 0x001fea0003800000 */
[----:B------:R-:W-:Y:S05]  /*19690*/  @!P0 BRA `(.L_x_1332) ;  /* 0x0000000000048947 */ /* 0x000fea0003800000 */
[----:B------:R-:W-:Y:S01]  /*196a0*/  BPT.TRAP 0x1 ;  /* 0x000000040000795c */ /* 0x000fe20000300000 */
.L_x_1332:
[----:B------:R-:W-:Y:S01]  /*196b0*/  SHF.L.U32 R14, R234, 0x1f, RZ ;  /* 0x0000001fea0e7819 */ /* 0x000fe200000006ff */
[----:B-----5:R-:W-:-:S04]  /*196c0*/  IMAD R15, R231, 0x8, R18 ;  /* 0x00000008e70f7824 */ /* 0x020fc800078e0212 */
[----:B------:R0:W1:Y:S01]  /*196d0*/  SYNCS.PHASECHK.TRANS64.TRYWAIT P2, [R15+URZ+0x2e850], R14 ;  /* 0x02e8500e0f0075a7 */ /* 0x000062000804017f */
[----:B------:R-:W-:Y:S05]  /*196e0*/  @!P0 BRA `(.L_x_1333) ;  /* 0x0000000000048947 */ /* 0x000fea0003800000 */
[----:B------:R-:W-:Y:S01]  /*196f0*/  BPT.TRAP 0x1 ;  /* 0x000000040000795c */ /* 0x000fe20000300000 */
.L_x_1333:
[----:B-1----:R-:W-:Y:S05]  /*19700*/  @P2 BRA `(.L_x_1331) ;  /* 0x0000000000082947 */ /* 0x002fea0003800000 */
[----:B------:R-:W1:Y:S02]  /*19710*/  SYNCS.PHASECHK.TRANS64.TRYWAIT P2, [R15+URZ+0x2e850], R14 ;  /* 0x02e8500e0f0075a7 */ /* 0x000e64000804017f */
[----:B-1----:R-:W-:Y:S05]  /*19720*/  @!P2 BRA `(.L_x_1334) ;  /* 0x000001a40088a947 */ /* 0x002fea0003800000 */
.L_x_1331:
[----:B01---5:R-:W-:Y:S01]  /*19730*/  VIADD R14, R18, 0x400 ;  /* 0x00000400120e7836 */ /* 0x023fe20000000000 */
[----:B------:R-:W2:Y:S01]  /*19740*/  LDL R234, [R1+0x18] ;  /* 0x0000180001ea7983 */ /* 0x000ea20000100800 */
[----:B------:R-:W-:Y:S01]  /*19750*/  IMAD.MOV.U32 R15, RZ, RZ, -0x3ffffff0 ;  /* 0xc0000010ff0f7424 */ /* 0x000fe200078e00ff */
[----:B------:R-:W-:Y:S05]  /*19760*/  WARPSYNC.ALL ;  /* 0x0000000000007948 */ /* 0x000fea0003800000 */
[----:B------:R-:W-:Y:S01]  /*19770*/  SHF.R.U32.HI R14, RZ, 0x4, R14 ;  /* 0x00000004ff0e7819 */ /* 0x000fe2000001160e */
[----:B------:R-:W-:Y:S01]  /*19780*/  WARPGROUP.ARRIVE ;  /* 0x00000000000079c5 */ /* 0x000fe20000000000 */
[----:B------:R-:W-:Y:S01]  /*19790*/  R2UR UR7, R15 ;  /* 0x000000000f0772ca */ /* 0x000fe200000e0000 */
[----:B------:R-:W-:Y:S01]  /*197a0*/  IMAD.MOV.U32 R21, RZ, RZ, -0x3ffffff0 ;  /* 0xc0000010ff157424 */ /* 0x000fe200078e00ff */
[----:B------:R-:W-:Y:S01]  /*197b0*/  LOP3.LUT R14, R14, 0x3fff, RZ, 0xc0, !PT ;  /* 0x00003fff0e0e7812 */ /* 0x000fe200078ec0ff */
[----:B------:R-:W-:Y:S01]  /*197c0*/  ULDC UR5, c[0x0][0x9dc] ;  /* 0x0002770000057ab9 */ /* 0x000fe20000000800 */
[----:B------:R-:W-:Y:S01]  /*197d0*/  LOP3.LUT P2, RZ, R17, 0x100000, RZ, 0xc0, !PT ;  /* 0x0010000011ff7812 */ /* 0x000fe2000784c0ff */
[----:B------:R-:W-:Y:S01]  /*197e0*/  ULDC UR4, c[0x0][0x9e0] ;  /* 0x0002780000047ab9 */ /* 0x000fe20000000800 */
[----:B------:R-:W-:-:S05]  /*197f0*/  LOP3.LUT R14, R14, 0x10000, RZ, 0xfc, !PT ;  /* 0x000100000e0e7812 */ /* 0x000fca00078efcff */
[----:B------:R-:W-:-:S05]  /*19800*/  IMAD R14, R231, 0x700, R14 ;  /* 0x00000700e70e7824 */ /* 0x000fca00078e020e */
[----:B------:R-:W-:-:S13]  /*19810*/  R2UR UR6, R14 ;  /* 0x000000000e0672ca */ /* 0x000fda00000e0000 */
[----:B------:R-:W-:Y:S01]  /*19820*/  QGMMA.64x128x32.F32.E4M3.E4M3 R24, R224, gdesc[UR4], R24, gsb0 ;  /* 0x01e00004e0187df3 */ /* 0x000fe20008000818 */
[----:B------:R-:W-:Y:S01]  /*19830*/  VIADD R20, R14, 0x100 ;  /* 0x000001000e147836 */ /* 0x000fe20000000000 */
[----:B------:R-:W-:-:S04]  /*19840*/  R2UR UR7, R21 ;  /* 0x00000000150772ca */ /* 0x000fc800000e0000 */
[----:B------:R-:W-:Y:S01]  /*19850*/  R2UR UR6, R20 ;  /* 0x00000000140672ca */ /* 0x000fe200000e0000 */
[----:B------:R-:W-:Y:S02]  /*19860*/  VIADD R20, R14, 0x200 ;  /* 0x000002000e147836 */ /* 0x000fe40000000000 */
[----:B------:R-:W-:Y:S01]  /*19870*/  IMAD.MOV.U32 R21, RZ, RZ, -0x3ffffff0 ;  /* 0xc0000010ff157424 */ /* 0x000fe200078e00ff */
[----:B------:R-:W-:Y:S02]  /*19880*/  WARPGROUP.DEPBAR.LE gsb0, 0x0 ;  /* 0x00008000000079c5 */ /* 0x000fe40000010000 */
[----:B------:R-:W-:Y:S01]  /*19890*/  WARPGROUP.ARRIVE ;  /* 0x00000000000079c5 */ /* 0x000fe20000000000 */
[----:B------:R-:W3:Y:S04]  /*198a0*/  LDL R227, [R1+0x1c] ;  /* 0x00001c0001e37983 */ /* 0x000ee80000100800 */
[----:B------:R-:W4:Y:S02]  /*198b0*/  LDL R226, [R1+0x48] ;  /* 0x0000480001e27983 */ /* 0x000f240000100800 */
[----:B------:R-:W-:Y:S01]  /*198c0*/  QGMMA.64x128x32.F32.E4M3.E4M3 R24, R220, gdesc[UR4], R24, gsb0 ;  /* 0x01e00004dc187df3 */ /* 0x000fe20008000818 */
[----:B------:R-:W-:-:S02]  /*198d0*/  R2UR UR6, R20 ;  /* 0x00000000140672ca */ /* 0x000fc400000e0000 */
        /* <DEDUP_REMOVED lines=29> */
[----:B------:R-:W0:Y:S01]  /*19ab0*/  S2R R225, SR_TID.X ;  /* 0x0000000000e17919 */ /* 0x000e220000002100 */
[----:B------:R-:W-:Y:S02]  /*19ac0*/  @!P1 IMAD R20, R13, 0x8, R18 ;  /* 0x000000080d149824 */ /* 0x000fe400078e0212 */
[----:B------:R-:W-:Y:S02]  /*19ad0*/  IMAD R21, R12, -0xe0, RZ ;  /* 0xffffff200c157824 */ /* 0x000fe400078e02ff */
[----:B------:R-:W-:-:S03]  /*19ae0*/  @!P1 VIADD R20, R20, 0x2e840 ;  /* 0x0002e84014149836 */ /* 0x000fc60000000000 */
[----:B--2---:R-:W-:Y:S02]  /*19af0*/  IADD3 R14, R21, 0x1, R234 ;  /* 0x00000001150e7810 */ /* 0x004fe40007ffe0ea */
[----:B------:R-:W-:-:S03]  /*19b00*/  @!P1 PRMT R20, RZ, 0x654, R20 ;  /* 0x00000654ff149816 */ /* 0x000fc60000000014 */
[----:B---3--:R-:W-:Y:S01]  /*19b10*/  IMAD.IADD R14, R14, 0x1, -R227 ;  /* 0x000000010e0e7824 */ /* 0x008fe200078e0ae3 */
[----:B0-----:R-:W-:-:S04]  /*19b20*/  SHF.R.U32.HI R225, RZ, 0x7, R225 ;  /* 0x00000007ffe17819 */ /* 0x001fc800000116e1 */
[----:B------:R-:W-:Y:S01]  /*19b30*/  IADD3 R15, -R225, 0xb, RZ ;  /* 0x0000000be10f7810 */ /* 0x000fe20007ffe1ff */
[----:B------:R-:W-:Y:S02]  /*19b40*/  WARPGROUP.DEPBAR.LE gsb0, 0x0 ;  /* 0x00008000000079c5 */ /* 0x000fe40000010000 */
[----:B------:R-:W-:-:S06]  /*19b50*/  WARPGROUP.ARRIVE ;  /* 0x00000000000079c5 */ /* 0x000fcc0000000000 */
[----:B------:R-:W-:Y:S03]  /*19b60*/  QGMMA.64x128x32.F32.E4M3.E4M3 R24, R200, gdesc[UR4], R24, gsb0 ;  /* 0x01e00004c8187df3 */ /* 0x000fe60008000818 */
[----:B------:R-:W-:Y:S02]  /*19b70*/  WARPGROUP.DEPBAR.LE gsb0, 0x0 ;  /* 0x00008000000079c5 */ /* 0x000fe40000010000 */
[----:B------:R0:W-:Y:S06]  /*19b80*/  BAR.ARV R15, 0x100 ;  /* 0x0004000f0000751d */ /* 0x0001ec0000002000 */
[----:B------:R1:W-:Y:S01]  /*19b90*/  @!P1 SYNCS.ARRIVE.TRANS64.RED.A1T0 RZ, [R20+URZ], RZ ;  /* 0x000000ff14ff99a7 */ /* 0x0003e2000810043f */
[----:B----4-:R-:W-:-:S02]  /*19ba0*/  IMAD R201, R226, -0x2, R14 ;  /* 0xfffffffee2c97824 */ /* 0x010fc400078e020e */
[----:B-1----:R-:W-:-:S05]  /*19bb0*/  IMAD.U32 R20, RZ, RZ, UR5 ;  /* 0x00000005ff147e24 */ /* 0x002fca000f8e00ff */
[----:B------:R-:W-:Y:S01]  /*19bc0*/  LOP3.LUT R14, RZ, R20, RZ, 0x33, !PT ;  /* 0x00000014ff0e7212 */ /* 0x000fe200078e33ff */
[----:B------:R-:W-:-:S04]  /*19bd0*/  VIADD R200, R201, UR4 ;  /* 0x00000004c9c87c36 */ /* 0x000fc80008000000 */
[----:B------:R-:W-:Y:S02]  /*19be0*/  IMAD.IADD R201, R14, 0x1, R201 ;  /* 0x000000010ec97824 */ /* 0x000fe400078e02c9 */
[----:B------:R-:W-:Y:S02]  /*19bf0*/  IMAD R202, R226, -0x2, R21 ;  /* 0xfffffffee2ca7824 */ /* 0x000fe400078e0215 */
[C---:B------:R-:W-:Y:S02]  /*19c00*/  IMAD.IADD R203, R233.reuse, 0x1, R200 ;  /* 0x00000001e9cb7824 */ /* 0x040fe400078e02c8 */
[----:B------:R-:W-:Y:S01]  /*19c10*/  IMAD.IADD R204, R233, 0x1, R201 ;  /* 0x00000001e9cc7824 */ /* 0x000fe200078e02c9 */
[----:B0-----:R-:W-:Y:S06]  /*19c20*/  @!P2 BRA `(.L_x_1335) ;  /* 0x00000000005ca947 */ /* 0x001fec0003800000 */
[----:B------:R-:W-:Y:S01]  /*19c30*/  IADD3 R205, R233, R234, -R227 ;  /* 0x000000eae9cd7210 */ /* 0x000fe20007ffe8e3 */
[----:B------:R-:W-:Y:S03]  /*19c40*/  BSSY B0, `(.L_x_1336) ;  /* 0x0000012000007945 */ /* 0x000fe60003800000 */
[----:B------:R-:W-:-:S13]  /*19c50*/  ISETP.GT.AND P2, PT, R205, -0x1, PT ;  /* 0xffffffffcd00780c */ /* 0x000fda0003f44270 */
[----:B------:R-:W-:Y:S05]  /*19c60*/  @P2 BRA `(.L_x_1337) ;  /* 0x0000000000242947 */ /* 0x000fea0003800000 */
[----:B------:R-:W-:Y:S01]  /*19c70*/  ULDC UR4, c[0x0][0x9e4] ;  /* 0x0002790000047ab9 */ /* 0x000fe20000000800 */
[----:B------:R-:W-:Y:S01]  /*19c80*/  LOP3.LUT R205, RZ, R205, RZ, 0x33, !PT ;  /* 0x000000cdffcd7212 */ /* 0x000fe200078e33ff */
[----:B------:R-:W-:-:S05]  /*19c90*/  IMAD.U32 R206, RZ, RZ, UR4 ;  /* 0x00000004ffce7e24 */ /* 0x000fca000f8e00ff */
[----:B------:R-:W-:-:S13]  /*19ca0*/  ISETP.NE.AND P2, PT, R206, 0x1, PT ;  /* 0x00000001ce00780c */ /* 0x000fda0003f45270 */
[----:B------:R-:W0:Y:S02]  /*19cb0*/  @P2 LDC.64 R14, c[0x0][0x9e8] ;  /* 0x00027a00ff0e2b82 */ /* 0x000e240000000a00 */
[----:B0-----:R-:W-:-:S05]  /*19cc0*/  @P2 IMAD.HI.U32 R14, R205, R14, RZ ;  /* 0x0000000ecd0e2227 */ /* 0x001fca00078e00ff */
[----:B------:R-:W-:-:S04]  /*19cd0*/  @P2 SHF.R.U32.HI R205, RZ, R15, R14 ;  /* 0x0000000fffcd2219 */ /* 0x000fc8000001160e */
[----:B------:R-:W-:Y:S01]  /*19ce0*/  LOP3.LUT R205, RZ, R205, RZ, 0x33, !PT ;  /* 0x000000cdffcd7212 */ /* 0x000fe200078e33ff */
[----:B------:R-:W-:Y:S06]  /*19cf0*/  BRA `(.L_x_1338) ;  /* 0x0000000000187947 */ /* 0x000fec0003800000 */
.L_x_1337:
[----:B------:R-:W-:Y:S02]  /*19d00*/  ULDC UR4, c[0x0][0x9e4] ;  /* 0x0002790000047ab9 */ /* 0x000fe40000000800 */
[----:B------:R-:W-:-:S05]  /*19d10*/  IMAD.U32 R206, RZ, RZ, UR4 ;  /* 0x00000004ffce7e24 */ /* 0x000fca000f8e00ff */
[----:B------:R-:W-:-:S13]  /*19d20*/  ISETP.NE.AND P2, PT, R206, 0x1, PT ;  /* 0x00000001ce00780c */ /* 0x000fda0003f45270 */
[----:B------:R-:W0:Y:S02]  /*19d30*/  @P2 LDC.64 R14, c[0x0][0x9e8] ;  /* 0x00027a00ff0e2b82 */ /* 0x000e240000000a00 */
[----:B0-----:R-:W-:-:S05]  /*19d40*/  @P2 IMAD.HI.U32 R14, R205, R14, RZ ;  /* 0x0000000ecd0e2227 */ /* 0x001fca00078e00ff */
[----:B------:R-:W-:-:S07]  /*19d50*/  @P2 SHF.R.U32.HI R205, RZ, R15, R14 ;  /* 0x0000000fffcd2219 */ /* 0x000fce000001160e */
.L_x_1338:
[----:B------:R-:W-:Y:S05]  /*19d60*/  BSYNC B0 ;  /* 0x0000000000007941 */ /* 0x000fea0003800000 */
.L_x_1336:
[----:B------:R-:W-:-:S05]  /*19d70*/  IMAD R205, R205, R206, R202 ;  /* 0x000000cecdcd7224 */ /* 0x000fca00078e02ca */
[----:B------:R-:W-:Y:S02]  /*19d80*/  VIMNMX R204, R204, R205, !PT ;  /* 0x000000cdcccc7248 */ /* 0x000fe40007fe0100 */
[----:B------:R-:W-:-:S07]  /*19d90*/  VIADDMNMX R203, R205, R206, R203, PT ;  /* 0x000000cecdcb7246 */ /* 0x000fce00038001cb */
.L_x_1335:
[----:B------:R-:W-:Y:S02]  /*19da0*/  ISETP.GE.AND P2, PT, R21, 0x2, PT ;  /* 0x000000021500780c */ /* 0x000fe40003f46270 */
[----:B------:R-:W-:Y:S02]  /*19db0*/  LOP3.LUT R17, R17, 0xffffdfff, RZ, 0xc0, !PT ;  /* 0xffffdfff11117812 */ /* 0x000fe400078ec0ff */
[C---:B------:R-:W-:Y:S02]  /*19dc0*/  ISETP.GE.AND P3, PT, R21.reuse, 0x9, PT ;  /* 0x000000091500780c */ /* 0x040fe40003f66270 */
        /* <DEDUP_REMOVED lines=10> */
[----:B------:R-:W-:Y:S02]  /*19e70*/  ISETP.GT.AND P2, PT, R204, 0x8, !P3 ;  /* 0x00000008cc00780c */ /* 0x000fe40005f44270 */
[----:B------:R-:W-:Y:S02]  /*19e80*/  ISETP.GE.AND P3, PT, R21, 0xa, PT ;  /* 0x0000000a1500780c */ /* 0x000fe40003f66270 */
[----:B------:R-:W-:Y:S02]  /*19e90*/  ISETP.LT.OR P2, PT, R203, 0x9, P2 ;  /* 0x00000009cb00780c */ /* 0x000fe40001741670 */
[----:B------:R-:W-:Y:S02]  /*19ea0*/  LOP3.LUT R17, R17, 0xffff7fff, RZ, 0xc0, !PT ;  /* 0xffff7fff11117812 */ /* 0x000fe400078ec0ff */
[----:B------:R-:W-:-:S02]  /*19eb0*/  FSEL R188, R188, -INF , !P2 ;  /* 0xff800000bcbc7808 */ /* 0x000fc40005000000 */
[----:B------:R-:W-:Y:S02]  /*19ec0*/  ISETP.GT.AND P2, PT, R204, 0x9, !P3 ;  /* 0x00000009cc00780c */ /* 0x000fe40005f44270 */
[----:B------:R-:W-:Y:S02]  /*19ed0*/  @P4 LOP3.LUT R16, R16, 0x2, RZ, 0xfc, !PT ;  /* 0x0000000210104812 */ /* 0x000fe400078efcff */
[----:B------:R-:W-:Y:S02]  /*19ee0*/  ISETP.LT.OR P2, PT, R203, 0xa, P2 ;  /* 0x0000000acb00780c */ /* 0x000fe40001741670 */
[----:B------:R-:W-:Y:S02]  /*19ef0*/  @P3 LOP3.LUT R17, R17, 0x8000, RZ, 0xfc, !PT ;  /* 0x0000800011113812 */ /* 0x000fe400078efcff */
[----:B------:R-:W-:Y:S02]  /*19f00*/  ISETP.GE.AND P3, PT, R21, 0x11, PT ;  /* 0x000000111500780c */ /* 0x000fe40003f66270 */
[----:B------:R-:W-:-:S02]  /*19f10*/  LOP3.LUT R17, R17, 0xfffeffff, RZ, 0xc0, !PT ;  /* 0xfffeffff11117812 */ /* 0x000fc400078ec0ff */
[----:B------:R-:W-:Y:S02]  /*19f20*/  FSEL R189, R189, -INF , !P2 ;  /* 0xff800000bdbd7808 */ /* 0x000fe40005000000 */
[----:B------:R-:W-:Y:S02]  /*19f30*/  ISETP.GT.AND P2, PT, R204, 0x10, !P3 ;  /* 0x00000010cc00780c */ /* 0x000fe40005f44270 */
[----:B------:R-:W-:Y:S02]  /*19f40*/  LOP3.LUT R16, R16, 0xfffffffb, RZ, 0xc0, !PT ;  /* 0xfffffffb10107812 */ /* 0x000fe400078ec0ff */
        /* <DEDUP_REMOVED lines=10> */
[----:B------:R-:W-:Y:S02]  /*19ff0*/  LOP3.LUT R17, R17, 0xfffbffff, RZ, 0xc0, !PT ;  /* 0xfffbffff11117812 */ /* 0x000fe400078ec0ff */
        /* <DEDUP_REMOVED lines=294> */
[----:B------:R-:W-:Y:S01]  /*1b260*/  ISETP.GT.AND P6, PT, R236, -0x1, PT ;  /* 0xffffffffec00780c */ /* 0x000fe20003fc4270 */
[----:B------:R-:W-:-:S12]  /*1b270*/  BSSY B0, `(.L_x_1340) ;  /* 0x0000014000007945 */ /* 0x000fd80003800000 */
[----:B------:R-:W-:Y:S05]  /*1b280*/  @P6 BRA `(.L_x_1341) ;  /* 0x00000000002c6947 */ /* 0x000fea0003800000 */
[----:B------:R-:W2:Y:S01]  /*1b290*/  LDL R205, [R1+0x50] ;  /* 0x0000500001cd7983 */ /* 0x000ea20000100800 */
[----:B------:R-:W-:Y:S02]  /*1b2a0*/  ULDC UR4, c[0x0][0x9e4] ;  /* 0x0002790000047ab9 */ /* 0x000fe40000000800 */
[----:B------:R-:W-:-:S05]  /*1b2b0*/  IMAD.U32 R21, RZ, RZ, UR4 ;  /* 0x00000004ff157e24 */ /* 0x000fca000f8e00ff */
[----:B------:R-:W-:-:S13]  /*1b2c0*/  ISETP.NE.AND P6, PT, R21, 0x1, PT ;  /* 0x000000011500780c */ /* 0x000fda0003fc5270 */
[----:B------:R-:W0:Y:S01]  /*1b2d0*/  @P6 LDC.64 R14, c[0x0][0x9e8] ;  /* 0x00027a00ff0e6b82 */ /* 0x000e220000000a00 */
[----:B--2---:R-:W-:-:S05]  /*1b2e0*/  VIADD R203, R205, 0x8 ;  /* 0x00000008cdcb7836 */ /* 0x004fca0000000000 */
[----:B------:R-:W-:-:S05]  /*1b2f0*/  LOP3.LUT R203, RZ, R203, RZ, 0x33, !PT ;  /* 0x000000cbffcb7212 */ /* 0x000fca00078e33ff */
[----:B0-----:R-:W-:-:S05]  /*1b300*/  @P6 IMAD.HI.U32 R14, R203, R14, RZ ;  /* 0x0000000ecb0e6227 */ /* 0x001fca00078e00ff */
[----:B------:R-:W-:-:S04]  /*1b310*/  @P6 SHF.R.U32.HI R203, RZ, R15, R14 ;  /* 0x0000000fffcb6219 */ /* 0x000fc8000001160e */
[----:B------:R-:W-:Y:S01]  /*1b320*/  LOP3.LUT R203, RZ, R203, RZ, 0x33, !PT ;  /* 0x000000cbffcb7212 */ /* 0x000fe200078e33ff */
[----:B------:R-:W-:Y:S06]  /*1b330*/  BRA `(.L_x_1342) ;  /* 0x00000000001c7947 */ /* 0x000fec0003800000 */
.L_x_1341:
[----:B------:R-:W-:Y:S01]  /*1b340*/  ULDC UR4, c[0x0][0x9e4] ;  /* 0x0002790000047ab9 */ /* 0x000fe20000000800 */
[----:B------:R-:W-:Y:S02]  /*1b350*/  IMAD.MOV.U32 R203, RZ, RZ, R236 ;  /* 0x000000ffffcb7224 */ /* 0x000fe400078e00ec */
[----:B------:R-:W-:-:S05]  /*1b360*/  IMAD.U32 R21, RZ, RZ, UR4 ;  /* 0x00000004ff157e24 */ /* 0x000fca000f8e00ff */
[----:B------:R-:W-:-:S13]  /*1b370*/  ISETP.NE.AND P6, PT, R21, 0x1, PT ;  /* 0x000000011500780c */ /* 0x000fda0003fc5270 */
[----:B------:R-:W0:Y:S02]  /*1b380*/  @P6 LDC.64 R14, c[0x0][0x9e8] ;  /* 0x00027a00ff0e6b82 */ /* 0x000e240000000a00 */
[----:B0-----:R-:W-:-:S05]  /*1b390*/  @P6 IMAD.HI.U32 R14, R236, R14, RZ ;  /* 0x0000000eec0e6227 */ /* 0x001fca00078e00ff */
[----:B------:R-:W-:-:S07]  /*1b3a0*/  @P6 SHF.R.U32.HI R203, RZ, R15, R14 ;  /* 0x0000000fffcb6219 */ /* 0x000fce000001160e */
.L_x_1342:
[----:B------:R-:W-:Y:S05]  /*1b3b0*/  BSYNC B0 ;  /* 0x0000000000007941 */ /* 0x000fea0003800000 */
.L_x_1340:
[----:B------:R-:W-:-:S05]  /*1b3c0*/  IMAD R202, R203, R21, R202 ;  /* 0x00000015cbca7224 */ /* 0x000fca00078e02ca */
[----:B------:R-:W-:Y:S02]  /*1b3d0*/  VIADDMNMX R200, R202, R21, R200, PT ;  /* 0x00000015cac87246 */ /* 0x000fe400038001c8 */
[----:B------:R-:W-:-:S07]  /*1b3e0*/  VIMNMX R201, R201, R202, !PT ;  /* 0x000000cac9c97248 */ /* 0x000fce0007fe0100 */
.L_x_1339:
[----:B------:R-:W-:Y:S01]  /*1b3f0*/  ISETP.GT.AND P2, PT, R201, 0x20, !P2 ;  /* 0x00000020c900780c */ /* 0x000fe20005744270 */
[----:B------:R-:W2:Y:S03]  /*1b400*/  LDL.LU R203, [R1+0xc] ;  /* 0x00000c0001cb7983 */ /* 0x000ea60000300800 */
[----:B------:R-:W-:Y:S01]  /*1b410*/  ISETP.LT.OR P2, PT, R200, 0x21, P2 ;  /* 0x00000021c800780c */ /* 0x000fe20001741670 */
[----:B------:R-:W3:Y:S01]  /*1b420*/  LDL.LU R202, [R1+0x8] ;  /* 0x0000080001ca7983 */ /* 0x000ee20000300800 */
[----:B------:R-:W-:Y:S02]  /*1b430*/  LOP3.LUT P6, RZ, R17, 0x20, RZ, 0xc0, !PT ;  /* 0x0000002011ff7812 */ /* 0x000fe400078cc0ff */
        /* <DEDUP_REMOVED lines=36> */
[----:B------:R-:W-:Y:S02]  /*1b680*/  ISETP.GT.AND P2, PT, R201, 0x38, !P6 ;  /* 0x00000038c900780c */ /* 0x000fe40007744270 */
[----:B------:R-:W-:-:S02]  /*1b690*/  LOP3.LUT P6, RZ, R16, 0x4000000, RZ, 0xc0, !PT ;  /* 0x0400000010ff7812 */ /* 0x000fc400078cc0ff */
        /* <DEDUP_REMOVED lines=73> */
[----:B------:R-:W-:Y:S02]  /*1bb30*/  ISETP.GT.AND P2, PT, R201, 0x61, !P6 ;  /* 0x00000061c900780c */ /* 0x000fe40007744270 */
[----:B------:R-:W-:Y:S02]  /*1bb40*/  LOP3.LUT P6, RZ, R16, 0x8000, RZ, 0xc0, !PT ;  /* 0x0000800010ff7812 */ /* 0x000fe400078cc0ff */
        /* <DEDUP_REMOVED lines=24> */
[----:B------:R-:W-:Y:S01]  /*1bcd0*/  LOP3.LUT P2, RZ, R16, 0x400000, RZ, 0xc0, !PT ;  /* 0x0040000010ff7812 */ /* 0x000fe2000784c0ff */
[----:B------:R-:W0:Y:S01]  /*1bce0*/  SHFL.BFLY PT, R15, R14, 0x2, 0x1f ;  /* 0x0c401f000e0f7f89 */ /* 0x000e2200000e0000 */
[C---:B------:R-:W-:Y:S02]  /*1bcf0*/  ISETP.GT.AND P3, PT, R201.reuse, 0xd0, !P3 ;  /* 0x000000d0c900780c */ /* 0x040fe40005f64270 */
[----:B------:R-:W-:-:S02]  /*1bd00*/  ISETP.GT.AND P2, PT, R201, 0x71, !P2 ;  /* 0x00000071c900780c */ /* 0x000fc40005744270 */
[C---:B------:R-:W-:Y:S02]  /*1bd10*/  ISETP.LT.OR P3, PT, R200.reuse, 0xd1, P3 ;  /* 0x000000d1c800780c */ /* 0x040fe40001f61670 */
[----:B------:R-:W-:Y:S02]  /*1bd20*/  ISETP.LT.OR P2, PT, R200, 0x72, P2 ;  /* 0x00000072c800780c */ /* 0x000fe40001741670 */
[----:B------:R-:W-:Y:S02]  /*1bd30*/  ISETP.GT.AND P4, PT, R201, 0xd1, !P4 ;  /* 0x000000d1c900780c */ /* 0x000fe40006784270 */
[----:B------:R-:W-:Y:S02]  /*1bd40*/  FSEL R147, R147, -INF , !P2 ;  /* 0xff80000093937808 */ /* 0x000fe40005000000 */
[----:B------:R-:W-:Y:S02]  /*1bd50*/  LOP3.LUT P2, RZ, R16, 0x200000, RZ, 0xc0, !PT ;  /* 0x0020000010ff7812 */ /* 0x000fe4000784c0ff */
[----:B------:R-:W-:-:S02]  /*1bd60*/  FSEL R98, R98, -INF , !P3 ;  /* 0xff80000062627808 */ /* 0x000fc40005800000 */
[C---:B------:R-:W-:Y:S02]  /*1bd70*/  ISETP.GT.AND P2, PT, R201.reuse, 0x78, !P2 ;  /* 0x00000078c900780c */ /* 0x040fe40005744270 */
[C---:B------:R-:W-:Y:S02]  /*1bd80*/  ISETP.LT.OR P4, PT, R200.reuse, 0xd2, P4 ;  /* 0x000000d2c800780c */ /* 0x040fe40002781670 */
[----:B------:R-:W-:Y:S02]  /*1bd90*/  ISETP.LT.OR P2, PT, R200, 0x79, P2 ;  /* 0x00000079c800780c */ /* 0x000fe40001741670 */
[----:B------:R-:W-:Y:S02]  /*1bda0*/  ISETP.GT.AND P5, PT, R201, 0xd8, !P5 ;  /* 0x000000d8c900780c */ /* 0x000fe40006fa4270 */
[----:B------:R-:W-:Y:S02]  /*1bdb0*/  FSEL R150, R150, -INF , !P2 ;  /* 0xff80000096967808 */ /* 0x000fe40005000000 */
[----:B------:R-:W-:-:S02]  /*1bdc0*/  LOP3.LUT P2, RZ, R16, 0x100000, RZ, 0xc0, !PT ;  /* 0x0010000010ff7812 */ /* 0x000fc4000784c0ff */
[----:B0-----:R-:W-:Y:S02]  /*1bdd0*/  FMNMX.FTZ R14, R14, R15, !PT ;  /* 0x0000000f0e0e7209 */ /* 0x001fe40007810000 */
[----:B------:R-:W-:Y:S02]  /*1bde0*/  ISETP.GT.AND P2, PT, R201, 0x79, !P2 ;  /* 0x00000079c900780c */ /* 0x000fe40005744270 */
[----:B------:R-:W-:Y:S01]  /*1bdf0*/  FSEL R99, R99, -INF , !P4 ;  /* 0xff80000063637808 */ /* 0x000fe20006000000 */
[----:B------:R-:W0:Y:S01]  /*1be00*/  SHFL.BFLY PT, R15, R14, 0x1, 0x1f ;  /* 0x0c201f000e0f7f89 */ /* 0x000e2200000e0000 */
[C---:B------:R-:W-:Y:S02]  /*1be10*/  ISETP.LT.OR P2, PT, R200.reuse, 0x7a, P2 ;  /* 0x0000007ac800780c */ /* 0x040fe40001741670 */
[----:B------:R-:W-:Y:S02]  /*1be20*/  ISETP.LT.OR P5, PT, R200, 0xd9, P5 ;  /* 0x000000d9c800780c */ /* 0x000fe40002fa1670 */
[----:B------:R-:W-:-:S02]  /*1be30*/  FSEL R151, R151, -INF , !P2 ;  /* 0xff80000097977808 */ /* 0x000fc40005000000 */
[----:B------:R-:W-:-:S04]  /*1be40*/  LOP3.LUT P2, RZ, R16, 0x80000, RZ, 0xc0, !PT ;  /* 0x0008000010ff7812 */ /* 0x000fc8000784c0ff */
[----:B------:R-:W-:-:S04]  /*1be50*/  ISETP.GT.AND P2, PT, R201, 0x80, !P2 ;  /* 0x00000080c900780c */ /* 0x000fc80005744270 */
[----:B------:R-:W-:-:S04]  /*1be60*/  ISETP.LT.OR P2, PT, R200, 0x81, P2 ;  /* 0x00000081c800780c */ /* 0x000fc80001741670 */
[----:B------:R-:W-:Y:S02]  /*1be70*/  FSEL R122, R122, -INF , !P2 ;  /* 0xff8000007a7a7808 */ /* 0x000fe40005000000 */
        /* <DEDUP_REMOVED lines=123> */
[----:B------:R-:W-:Y:S01]  /*1c630*/  FMNMX.FTZ R197, R186, R0, !PT ;  /* 0x00000000bac57209 */ /* 0x000fe20007810000 */
[----:B------:R-:W-:-:S01]  /*1c640*/  FFMA.FTZ R200, R2, R108, -R15 ;  /* 0x0000006c02c87223 */ /* 0x000fc2000001080f */
[----:B------:R-:W-:Y:S01]  /*1c650*/  FSEL R108, R102, -INF , !P5 ;  /* 0xff800000666c7808 */ /* 0x000fe20006800000 */
[----:B------:R-:W-:-:S01]  /*1c660*/  FFMA.FTZ R168, R2, R168, -R15 ;  /* 0x000000a802a87223 */ /* 0x000fc2000001080f */
[----:B------:R-:W-:Y:S01]  /*1c670*/  FMNMX.FTZ R197, R187, R197, !PT ;  /* 0x000000c5bbc57209 */ /* 0x000fe20007810000 */
[----:B------:R0:W-:Y:S01]  /*1c680*/  MUFU.EX2 R102, R200 ;  /* 0x000000c800667308 */ /* 0x0001e20000000800 */
        /* <DEDUP_REMOVED lines=119> */
[----:B------:R-:W-:-:S05]  /*1ce00*/  FMNMX.FTZ R197, R103, R197, !PT ;  /* 0x000000c567c57209 */ /* 0x000fca0007810000 */
[----:B0-----:R-:W0:Y:S02]  /*1ce10*/  SHFL.BFLY PT, R200, R197, 0x2, 0x1f ;  /* 0x0c401f00c5c87f89 */ /* 0x001e2400000e0000 */
[----:B------:R-:W-:Y:S08]  /*1ce20*/  MUFU.EX2 R160, R160 ;  /* 0x000000a000a07308 */ /* 0x000ff00000000800 */
[----:B------:R-:W-:Y:S08]  /*1ce30*/  MUFU.EX2 R161, R161 ;  /* 0x000000a100a17308 */ /* 0x000ff00000000800 */
[----:B------:R-:W-:Y:S01]  /*1ce40*/  MUFU.EX2 R164, R164 ;  /* 0x000000a400a47308 */ /* 0x000fe20000000800 */
[----:B0-----:R-:W-:-:S07]  /*1ce50*/  FMNMX.FTZ R200, R197, R200, !PT ;  /* 0x000000c8c5c87209 */ /* 0x001fce0007810000 */
[----:B------:R-:W-:Y:S01]  /*1ce60*/  MUFU.EX2 R165, R165 ;  /* 0x000000a500a57308 */ /* 0x000fe20000000800 */
[----:B------:R-:W0:Y:S07]  /*1ce70*/  SHFL.BFLY PT, R197, R200, 0x1, 0x1f ;  /* 0x0c201f00c8c57f89 */ /* 0x000e2e00000e0000 */
[----:B------:R-:W-:Y:S08]  /*1ce80*/  MUFU.EX2 R136, R136 ;  /* 0x0000008800887308 */ /* 0x000ff00000000800 */
[----:B------:R-:W-:Y:S08]  /*1ce90*/  MUFU.EX2 R137, R137 ;  /* 0x0000008900897308 */ /* 0x000ff00000000800 */
[----:B------:R-:W-:Y:S01]  /*1cea0*/  MUFU.EX2 R140, R140 ;  /* 0x0000008c008c7308 */ /* 0x000fe20000000800 */
[----:B0-----:R-:W-:-:S02]  /*1ceb0*/  FMNMX.FTZ R15, R200, R197, !PT ;  /* 0x000000c5c80f7209 */ /* 0x001fc40007810000 */
[----:B------:R-:W-:Y:S02]  /*1cec0*/  FSEL R197, R14, RZ, P2 ;  /* 0x000000ff0ec57208 */ /* 0x000fe40001000000 */
[----:B------:R-:W-:-:S03]  /*1ced0*/  FSETP.NEU.FTZ.AND P2, PT, R15, -INF , PT ;  /* 0xff8000000f00780b */ /* 0x000fc60003f5d000 */
[----:B------:R-:W-:Y:S01]  /*1cee0*/  MUFU.EX2 R141, R141 ;  /* 0x0000008d008d7308 */ /* 0x000fe20000000800 */
[----:B------:R-:W-:-:S01]  /*1cef0*/  FADD.FTZ R3, -R197, R3 ;  /* 0x00000003c5037221 */ /* 0x000fc20000010100 */
[----:B------:R-:W-:-:S03]  /*1cf00*/  FFMA.FTZ R197, R2, R15, -8 ;  /* 0xc100000002c57423 */ /* 0x000fc6000001000f */
[C---:B------:R-:W-:Y:S02]  /*1cf10*/  FMUL.FTZ R3, R2.reuse, R3 ;  /* 0x0000000302037220 */ /* 0x040fe40000410000 */
[----:B------:R-:W-:Y:S01]  /*1cf20*/  FSEL R197, R197, RZ, P2 ;  /* 0x000000ffc5c57208 */ /* 0x000fe20001000000 */
[----:B------:R-:W-:Y:S04]  /*1cf30*/  MUFU.EX2 R144, R144 ;  /* 0x0000009000907308 */ /* 0x000fe80000000800 */
[----:B------:R-:W-:-:S01]  /*1cf40*/  FFMA.FTZ R200, R2, R142, -R197 ;  /* 0x0000008e02c87223 */ /* 0x000fc200000108c5 */
[----:B------:R-:W-:Y:S01]  /*1cf50*/  FSEL R142, R15, RZ, P2 ;  /* 0x000000ff0f8e7208 */ /* 0x000fe20001000000 */
[----:B------:R-:W-:-:S01]  /*1cf60*/  FFMA.FTZ R186, R2, R186, -R197 ;  /* 0x000000ba02ba7223 */ /* 0x000fc200000108c5 */
[C-C-:B------:R-:W-:Y:S01]  /*1cf70*/  FFMA.FTZ R187, R2.reuse, R187, -R197.reuse ;  /* 0x000000bb02bb7223 */ /* 0x140fe200000108c5 */
[----:B------:R-:W2:Y:S01]  /*1cf80*/  MUFU.EX2 R3, R3 ;  /* 0x0000000300037308 */ /* 0x000ea20000000800 */
[----:B------:R-:W-:-:S01]  /*1cf90*/  FFMA.FTZ R190, R2, R190, -R197 ;  /* 0x000000be02be7223 */ /* 0x000fc200000108c5 */
[----:B------:R-:W-:Y:S01]  /*1cfa0*/  FADD.FTZ R142, -R142, R0 ;  /* 0x000000008e8e7221 */ /* 0x000fe20000010100 */
[----:B------:R-:W-:-:S01]  /*1cfb0*/  FFMA.FTZ R191, R2, R191, -R197 ;  /* 0x000000bf02bf7223 */ /* 0x000fc200000108c5 */
[C-C-:B------:R-:W-:Y:S01]  /*1cfc0*/  FFMA.FTZ R194, R2.reuse, R194, -R197.reuse ;  /* 0x000000c202c27223 */ /* 0x140fe200000108c5 */
[----:B------:R-:W-:-:S01]  /*1cfd0*/  FFMA.FTZ R195, R2, R195, -R197 ;  /* 0x000000c302c37223 */ /* 0x000fc200000108c5 */
[C---:B------:R-:W-:Y:S01]  /*1cfe0*/  FMUL.FTZ R142, R2.reuse, R142 ;  /* 0x0000008e028e7220 */ /* 0x040fe20000410000 */
        /* <DEDUP_REMOVED lines=10> */
[----:B------:R-:W-:-:S01]  /*1d090*/  FFMA.FTZ R182, R2, R182, -R197 ;  /* 0x000000b602b67223 */ /* 0x000fc200000108c5 */
[C-C-:B------:R-:W-:Y:S01]  /*1d0a0*/  FFMA.FTZ R183, R2.reuse, R183, -R197.reuse ;  /* 0x000000b702b77223 */ /* 0x140fe200000108c5 */
[----:B------:R-:W-:-:S01]  /*1d0b0*/  FFMA.FTZ R154, R2, R154, -R197 ;  /* 0x0000009a029a7223 */ /* 0x000fc200000108c5 */
[C-C-:B------:R-:W-:Y:S01]  /*1d0c0*/  FFMA.FTZ R155, R2.reuse, R155, -R197.reuse ;  /* 0x0000009b029b7223 */ /* 0x140fe200000108c5 */
[----:B------:R-:W-:-:S01]  /*1d0d0*/  FFMA.FTZ R158, R2, R158, -R197 ;  /* 0x0000009e029e7223 */ /* 0x000fc200000108c5 */
[C-C-:B------:R-:W-:Y:S01]  /*1d0e0*/  FFMA.FTZ R159, R2.reuse, R159, -R197.reuse ;  /* 0x0000009f029f7223 */ /* 0x140fe200000108c5 */
[----:B------:R-:W-:-:S01]  /*1d0f0*/  FFMA.FTZ R162, R2, R162, -R197 ;  /* 0x000000a202a27223 */ /* 0x000fc200000108c5 */
[----:B------:R-:W0:Y:S01]  /*1d100*/  MUFU.EX2 R187, R187 ;  /* 0x000000bb00bb7308 */ /* 0x000e220000000800 */
        /* <DEDUP_REMOVED lines=15> */
[----:B------:R-:W4:Y:S01]  /*1d200*/  MUFU.EX2 R191, R191 ;  /* 0x000000bf00bf7308 */ /* 0x000f220000000800 */
[----:B------:R-:W-:-:S01]  /*1d210*/  FFMA.FTZ R130, R2, R130, -R197 ;  /* 0x0000008202827223 */ /* 0x000fc200000108c5 */
[C-C-:B------:R-:W-:Y:S01]  /*1d220*/  FFMA.FTZ R131, R2.reuse, R131, -R197.reuse ;  /* 0x0000008302837223 */ /* 0x140fe200000108c5 */
[----:B------:R-:W-:-:S01]  /*1d230*/  FFMA.FTZ R134, R2, R134, -R197 ;  /* 0x0000008602867223 */ /* 0x000fc200000108c5 */
[C-C-:B------:R-:W-:Y:S01]  /*1d240*/  FFMA.FTZ R135, R2.reuse, R135, -R197.reuse ;  /* 0x0000008702877223 */ /* 0x140fe200000108c5 */
[----:B------:R-:W-:-:S01]  /*1d250*/  FFMA.FTZ R106, R2, R106, -R197 ;  /* 0x0000006a026a7223 */ /* 0x000fc200000108c5 */
[C-C-:B------:R-:W-:Y:S01]  /*1d260*/  FFMA.FTZ R107, R2.reuse, R107, -R197.reuse ;  /* 0x0000006b026b7223 */ /* 0x140fe200000108c5 */
[----:B------:R-:W-:-:S01]  /*1d270*/  FFMA.FTZ R110, R2, R110, -R197 ;  /* 0x0000006e026e7223 */ /* 0x000fc200000108c5 */
[----:B------:R-:W5:Y:S01]  /*1d280*/  MUFU.EX2 R194, R194 ;  /* 0x000000c200c27308 */ /* 0x000f620000000800 */
        /* <DEDUP_REMOVED lines=13> */
[----:B--2---:R-:W-:Y:S01]  /*1d360*/  FFMA.FTZ R0, R3, R203, R21 ;  /* 0x000000cb03007223 */ /* 0x004fe20000010015 */
[----:B---3--:R-:W-:-:S01]  /*1d370*/  FFMA.FTZ R197, R142, R202, R186 ;  /* 0x000000ca8ec57223 */ /* 0x008fc200000100ba */
[----:B------:R-:W2:Y:S02]  /*1d380*/  MUFU.EX2 R195, R195 ;  /* 0x000000c300c37308 */ /* 0x000ea40000000800 */
[----:B------:R-:W-:-:S01]  /*1d390*/  FADD.FTZ R0, R184, R0 ;  /* 0x00000000b8007221 */ /* 0x000fc20000010000 */
[----:B0-----:R-:W-:-:S03]  /*1d3a0*/  FADD.FTZ R197, R187, R197 ;  /* 0x000000c5bbc57221 */ /* 0x001fc60000010000 */
[----:B------:R-:W-:Y:S01]  /*1d3b0*/  FADD.FTZ R0, R185, R0 ;  /* 0x00000000b9007221 */ /* 0x000fe20000010000 */
[----:B-1----:R-:W-:-:S01]  /*1d3c0*/  FADD.FTZ R197, R190, R197 ;  /* 0x000000c5bec57221 */ /* 0x002fc20000010000 */
[----:B------:R-:W0:Y:S02]  /*1d3d0*/  MUFU.EX2 R198, R198 ;  /* 0x000000c600c67308 */ /* 0x000e240000000800 */
[----:B------:R-:W-:-:S01]  /*1d3e0*/  FADD.FTZ R0, R188, R0 ;  /* 0x00000000bc007221 */ /* 0x000fc20000010000 */
[----:B----4-:R-:W-:-:S03]  /*1d3f0*/  FADD.FTZ R197, R191, R197 ;  /* 0x000000c5bfc57221 */ /* 0x010fc60000010000 */
[----:B------:R-:W-:Y:S01]  /*1d400*/  FADD.FTZ R0, R189, R0 ;  /* 0x00000000bd007221 */ /* 0x000fe20000010000 */
[----:B-----5:R-:W-:-:S01]  /*1d410*/  FADD.FTZ R197, R194, R197 ;  /* 0x000000c5c2c57221 */ /* 0x020fc20000010000 */
[----:B------:R-:W1:Y:S02]  /*1d420*/  MUFU.EX2 R199, R199 ;  /* 0x000000c700c77308 */ /* 0x000e640000000800 */
[----:B------:R-:W-:-:S01]  /*1d430*/  FADD.FTZ R0, R192, R0 ;  /* 0x00000000c0007221 */ /* 0x000fc20000010000 */
[----:B--2---:R-:W-:-:S03]  /*1d440*/  FADD.FTZ R197, R195, R197 ;  /* 0x000000c5c3c57221 */ /* 0x004fc60000010000 */
        /* <DEDUP_REMOVED lines=173> */
[----:B0-----:R-:W-:-:S05]  /*1df20*/  FADD.FTZ R0, R103, R197 ;  /* 0x000000c567007221 */ /* 0x001fca0000010000 */
[----:B------:R0:W-:Y:S04]  /*1df30*/  STL [R1+0x8], R0 ;  /* 0x0000080001007387 */ /* 0x0001e80000100800 */
[----:B------:R0:W-:Y:S01]  /*1df40*/  STL [R1+0xc], R201 ;  /* 0x00000cc901007387 */ /* 0x0001e20000100800 */
[----:B------:R-:W-:Y:S05]  /*1df50*/  @!P0 BRA `(.L_x_1343) ;  /* 0x0000000000048947 */ /* 0x000fea0003800000 */
[----:B------:R-:W-:Y:S01]  /*1df60*/  BPT.TRAP 0x1 ;  /* 0x000000040000795c */ /* 0x000fe20000300000 */
.L_x_1343:
[----:B0-----:R-:W2:Y:S04]  /*1df70*/  LDL R0, [R1+0x68] ;  /* 0x0000680001007983 */ /* 0x001ea80000100800 */
[----:B------:R-:W3:Y:S01]  /*1df80*/  LDL R197, [R1+0x54] ;  /* 0x0000540001c57983 */ /* 0x000ee20000100800 */
[----:B------:R-:W-:-:S04]  /*1df90*/  F2FP.SATFINITE.E4M3.F32.PACK_AB_MERGE_C R185, R188, R185, RZ ;  /* 0x000000b9bcb9723e */ /* 0x000fc800048070ff */
[----:B------:R-:W-:Y:S02]  /*1dfa0*/  F2FP.SATFINITE.E4M3.F32.PACK_AB_MERGE_C R224, R184, R21, R185 ;  /* 0x00000015b8e0723e */ /* 0x000fe400048070b9 */
[----:B------:R-:W-:Y:S02]  /*1dfb0*/  F2FP.SATFINITE.E4M3.F32.PACK_AB_MERGE_C R190, R191, R190, RZ ;  /* 0x000000bebfbe723e */ /* 0x000fe400048070ff */
[----:B------:R-:W-:Y:S02]  /*1dfc0*/  F2FP.SATFINITE.E4M3.F32.PACK_AB_MERGE_C R193, R196, R193, RZ ;  /* 0x000000c1c4c1723e */ /* 0x000fe400048070ff */
[----:B------:R-:W-:Y:S02]  /*1dfd0*/  F2FP.SATFINITE.E4M3.F32.PACK_AB_MERGE_C R198, R199, R198, RZ ;  /* 0x000000c6c7c6723e */ /* 0x000fe400048070ff */
[----:B------:R-:W-:Y:S02]  /*1dfe0*/  F2FP.SATFINITE.E4M3.F32.PACK_AB_MERGE_C R172, R173, R172, RZ ;  /* 0x000000acadac723e */ /* 0x000fe400048070ff */
[----:B------:R-:W-:-:S02]  /*1dff0*/  F2FP.SATFINITE.E4M3.F32.PACK_AB_MERGE_C R174, R175, R174, RZ ;  /* 0x000000aeafae723e */ /* 0x000fc400048070ff */
[----:B------:R-:W-:Y:S02]  /*1e000*/  F2FP.SATFINITE.E4M3.F32.PACK_AB_MERGE_C R180, R181, R180, RZ ;  /* 0x000000b4b5b4723e */ /* 0x000fe400048070ff */
        /* <DEDUP_REMOVED lines=112> */
[----:B------:R-:W-:-:S02]  /*1e710*/  IMAD.MOV.U32 R3, RZ, RZ, R14 ;  /* 0x000000ffff037224 */ /* 0x000fc400078e000e */
[----:B------:R-:W-:Y:S01]  /*1e720*/  IMAD.MOV.U32 R234, RZ, RZ, R237 ;  /* 0x000000ffffea7224 */ /* 0x000fe200078e00ed */
[----:B--2---:R-:W-:Y:S01]  /*1e730*/  R2UR UR4, R0 ;  /* 0x00000000000472ca */ /* 0x004fe200000e0000 */
[----:B------:R-:W-:Y:S01]  /*1e740*/  IMAD R0, R231, 0x8, R18 ;  /* 0x00000008e7007824 */ /* 0x000fe200078e0212 */
[----:B---3--:R-:W-:-:S03]  /*1e750*/  ISETP.GT.AND P2, PT, R12, R197, PT ;  /* 0x000000c50c00720c */ /* 0x008fc60003f44270 */
[----:B------:R-:W-:-:S08]  /*1e760*/  VIADD R0, R0, 0x2e860 ;  /* 0x0002e86000007836 */ /* 0x000fd00000000000 */
[----:B------:R-:W-:-:S05]  /*1e770*/  IMAD.U32 R21, RZ, RZ, UR4 ;  /* 0x00000004ff157e24 */ /* 0x000fca000f8e00ff */
[----:B------:R-:W-:Y:S01]  /*1e780*/  PRMT R0, R21, 0x654, R0 ;  /* 0x0000065415007816 */ /* 0x000fe20000000000 */
[----:B------:R-:W-:-:S03]  /*1e790*/  VIADD R12, R12, 0xffffffff ;  /* 0xffffffff0c0c7836 */ /* 0x000fc60000000000 */
[----:B------:R0:W-:Y:S01]  /*1e7a0*/  SYNCS.ARRIVE.TRANS64.RED.A1T0 RZ, [R0+URZ], RZ ;  /* 0x000000ff00ff79a7 */ /* 0x0001e2000810043f */
[----:B------:R-:W-:Y:S02]  /*1e7b0*/  IMAD.MOV.U32 R231, RZ, RZ, R13 ;  /* 0x000000ffffe77224 */ /* 0x000fe400078e000d */
[----:B0-----:R-:W-:Y:S01]  /*1e7c0*/  IMAD.MOV.U32 R0, RZ, RZ, R15 ;  /* 0x000000ffff007224 */ /* 0x001fe200078e000f */
[----:B------:R-:W-:Y:S06]  /*1e7d0*/  @P2 BRA `(.L_x_1344) ;  /* 0xffffff9800502947 */ /* 0x000fec000383ffff */
[----:B------:R-:W-:Y:S02]  /*1e7e0*/  IMAD.MOV.U32 R0, RZ, RZ, R15 ;  /* 0x000000ffff007224 */ /* 0x000fe400078e000f */
[----:B------:R-:W-:Y:S02]  /*1e7f0*/  IMAD.MOV.U32 R3, RZ, RZ, R14 ;  /* 0x000000ffff037224 */ /* 0x000fe400078e000e */
[----:B------:R-:W-:Y:S02]  /*1e800*/  IMAD.MOV.U32 R231, RZ, RZ, R13 ;  /* 0x000000ffffe77224 */ /* 0x000fe400078e000d */
[----:B------:R-:W-:-:S07]  /*1e810*/  IMAD.MOV.U32 R234, RZ, RZ, R237 ;  /* 0x000000ffffea7224 */ /* 0x000fce00078e00ed */
.L_x_1325:
[----:B------:R-:W2:Y:S01]  /*1e820*/  LDL R88, [R1+0x58] ;  /* 0x0000580001587983 */ /* 0x000ea20000100800 */
[----:B------:R-:W0:Y:S01]  /*1e830*/  LDC R15, c[0x0][0x9e4] ;  /* 0x00027900ff0f7b82 */ /* 0x000e220000000800 */
[----:B------:R-:W-:Y:S02]  /*1e840*/  LOP3.LUT R17, R17, 0xffefffff, RZ, 0xc0, !PT ;  /* 0xffefffff11117812 */ /* 0x000fe400078ec0ff */
[----:B0-----:R-:W-:-:S13]  /*1e850*/  ISETP.GE.AND P2, PT, R15, 0x1, PT ;  /* 0x000000010f00780c */ /* 0x001fda0003f46270 */
[----:B------:R-:W-:Y:S01]  /*1e860*/  @P2 LOP3.LUT R17, R17, 0x100000, RZ, 0xfc, !PT ;  /* 0x0010000011112812 */ /* 0x000fe200078efcff */
[----:B--2---:R-:W-:Y:S01]  /*1e870*/  IMAD.IADD R14, R88, 0x1, -R20 ;  /* 0x00000001580e7824 */ /* 0x004fe200078e0a14 */
        /* <DEDUP_REMOVED lines=9> */
[----:B------:R-:W-:-:S05]  /*1e910*/  LOP3.LUT R88, RZ, R13, RZ, 0x33, !PT ;  /* 0x0000000dff587212 */ /* 0x000fca00078e33ff */
[----:B------:R0:W-:Y:S01]  /*1e920*/  STL [R1+0x58], R88 ;  /* 0x0000585801007387 */ /* 0x0001e20000100800 */
[----:B------:R-:W-:Y:S05]  /*1e930*/  BRA `(.L_x_1348) ;  /* 0x0000000000187947 */ /* 0x000fea0003800000 */
.L_x_1347:
[----:B------:R-:W-:Y:S01]  /*1e940*/  ISETP.NE.AND P2, PT, R15, 0x1, PT ;  /* 0x000000010f00780c */ /* 0x000fe20003f45270 */
[----:B------:R-:W-:-:S12]  /*1e950*/  IMAD.MOV.U32 R13, RZ, RZ, R88 ;  /* 0x000000ffff0d7224 */ /* 0x000fd800078e0058 */
[----:B------:R-:W0:Y:S02]  /*1e960*/  @P2 LDC.64 R20, c[0x0][0x9e8] ;  /* 0x00027a00ff142b82 */ /* 0x000e240000000a00 */
[----:B0-----:R-:W-:-:S05]  /*1e970*/  @P2 IMAD.HI.U32 R20, R13, R20, RZ ;  /* 0x000000140d142227 */ /* 0x001fca00078e00ff */
[----:B------:R-:W-:-:S05]  /*1e980*/  @P2 SHF.R.U32.HI R13, RZ, R21, R20 ;  /* 0x00000015ff0d2219 */ /* 0x000fca0000011614 */
[----:B------:R1:W-:Y:S02]  /*1e990*/  @P2 STL [R1+0x58], R13 ;  /* 0x0000580d01002387 */ /* 0x0003e40000100800 */
.L_x_1348:
[----:B------:R-:W-:Y:S05]  /*1e9a0*/  BSYNC B0 ;  /* 0x0000000000007941 */ /* 0x000fea0003800000 */
.L_x_1346:
[----:B-1----:R-:W2:Y:S02]  /*1e9b0*/  LDL.LU R13, [R1+0x58] ;  /* 0x00005800010d7983 */ /* 0x002ea40000300800 */
[----:B--2---:R-:W-:-:S05]  /*1e9c0*/  IMAD R13, R13, R15, RZ ;  /* 0x0000000f0d0d7224 */ /* 0x004fca00078e02ff */
[----:B------:R-:W-:-:S07]  /*1e9d0*/  VIMNMX R14, R14, R13, !PT ;  /* 0x0000000d0e0e7248 */ /* 0x000fce0007fe0100 */
.L_x_1345:
[----:B------:R-:W2:Y:S01]  /*1e9e0*/  LDL R20, [R1+0x60] ;  /* 0x0000600001147983 */ /* 0x000ea20000100800 */
[----:B------:R-:W-:Y:S02]  /*1e9f0*/  VIADD R15, R14, 0xdf ;  /* 0x000000df0e0f7836 */ /* 0x000fe40000000000 */
[----:B------:R-:W-:-:S04]  /*1ea00*/  IMAD.MOV.U32 R14, RZ, RZ, RZ ;  /* 0x000000ffff0e7224 */ /* 0x000fc800078e00ff */
[----:B------:R-:W-:-:S05]  /*1ea10*/  IMAD.HI R14, R15, -0x6db6db6d, R14 ;  /* 0x924924930f0e7827 */ /* 0x000fca00078e020e */
[----:B------:R-:W-:-:S04]  /*1ea20*/  SHF.R.U32.HI R13, RZ, 0x1f, R14 ;  /* 0x0000001fff0d7819 */ /* 0x000fc8000001160e */
[----:B------:R-:W-:-:S04]  /*1ea30*/  LEA.HI.SX32 R13, R14, R13, 0x19 ;  /* 0x0000000d0e0d7211 */ /* 0x000fc800078fcaff */
[----:B--2---:R-:W-:-:S04]  /*1ea40*/  VIMNMX R20, R20, R13, !PT ;  /* 0x0000000d14147248 */ /* 0x004fc80007fe0100 */
[----:B------:R-:W-:Y:S01]  /*1ea50*/  ISETP.GE.AND P2, PT, R12, R20, PT ;  /* 0x000000140c00720c */ /* 0x000fe20003f46270 */
[----:B------:R1:W-:-:S12]  /*1ea60*/  STL [R1+0x3c], R20 ;  /* 0x00003c1401007387 */ /* 0x0003d80000100800 */
[----:B-1----:R-:W-:Y:S05]  /*1ea70*/  @!P2 BRA `(.L_x_1349) ;  /* 0x000000400000a947 */ /* 0x002fea0003800000 */
[----:B------:R1:W-:Y:S01]  /*1ea80*/  STL [R1], R12 ;  /* 0x0000000c01007387 */ /* 0x0003e20000100800 */
[----:B------:R-:W-:Y:S02]  /*1ea90*/  IMAD.MOV.U32 R237, RZ, RZ, R0 ;  /* 0x000000ffffed7224 */ /* 0x000fe400078e0000 */
[----:B------:R-:W-:Y:S02]  /*1eaa0*/  IMAD.MOV.U32 R236, RZ, RZ, R3 ;  /* 0x000000ffffec7224 */ /* 0x000fe400078e0003 */
[----:B------:R-:W-:Y:S02]  /*1eab0*/  IMAD.MOV.U32 R21, RZ, RZ, R234 ;  /* 0x000000ffff157224 */ /* 0x000fe400078e00ea */
[----:B------:R-:W-:-:S07]  /*1eac0*/  IMAD.MOV.U32 R20, RZ, RZ, R231 ;  /* 0x000000ffff147224 */ /* 0x000fce00078e00e7 */
.L_x_1360:
[----:B------:R-:W2:Y:S01]  /*1ead0*/  LDL R0, [R1+0x44] ;  /* 0x0000440001007983 */ /* 0x000ea20000100800 */
[----:B------:R-:W-:Y:S01]  /*1eae0*/  VIADD R231, R20, 0x1 ;  /* 0x0000000114e77836 */ /* 0x000fe20000000000 */
        /* <DEDUP_REMOVED lines=9> */
.L_x_1351:
[----:B------:R-:W-:Y:S01]  /*1eb80*/  IMAD R0, R231, 0x8, R18 ;  /* 0x00000008e7007824 */ /* 0x000fe200078e0212 */
[----:B------:R-:W-:-:S04]  /*1eb90*/  SHF.L.U32 R3, R234, 0x1f, RZ ;  /* 0x0000001fea037819 */ /* 0x000fc800000006ff */
[----:B------:R2:W3:Y:S01]  /*1eba0*/  SYNCS.PHASECHK.TRANS64.TRYWAIT P3, [R0+URZ+0x2e830], R3 ;  /* 0x02e83003000075a7 */ /* 0x0004e2000806017f */
[----:B------:R-:W-:Y:S05]  /*1ebb0*/  @!P0 BRA `(.L_x_1352) ;  /* 0x0000000000048947 */ /* 0x000fea0003800000 */
[----:B------:R-:W-:Y:S01]  /*1ebc0*/  BPT.TRAP 0x1 ;  /* 0x000000040000795c */ /* 0x000fe20000300000 */
.L_x_1352:
[----:B------:R-:W-:Y:S04]  /*1ebd0*/  BSSY B0, `(.L_x_1350) ;  /* 0x0000004000007945 */ /* 0x000fe80003800000 */
[----:B---3--:R-:W-:Y:S05]  /*1ebe0*/  @P3 BRA `(.L_x_1353) ;  /* 0x0000000000083947 */ /* 0x008fea0003800000 */
[----:B------:R-:W3:Y:S02]  /*1ebf0*/  SYNCS.PHASECHK.TRANS64.TRYWAIT P3, [R0+URZ+0x2e830], R3 ;  /* 0x02e83003000075a7 */ /* 0x000ee4000806017f */
[----:B---3--:R-:W-:Y:S05]  /*1ec00*/  @!P3 BRA `(.L_x_1354) ;  /* 0x000001500064b947 */ /* 0x008fea0003800000 */
.L_x_1353:
[----:B------:R-:W-:Y:S05]  /*1ec10*/  BSYNC B0 ;  /* 0x0000000000007941 */ /* 0x000fea0003800000 */
.L_x_1350:
[----:B--23--:R-:W0:Y:S01]  /*1ec20*/  LDL R3, [R1+0x4c] ;  /* 0x00004c0001037983 */ /* 0x00ce220000100800 */
[----:B------:R-:W-:Y:S05]  /*1ec30*/  WARPSYNC.ALL ;  /* 0x0000000000007948 */ /* 0x000fea0003800000 */
[----:B------:R-:W2:Y:S01]  /*1ec40*/  S2R R0, SR_TID.X ;  /* 0x0000000000007919 */ /* 0x000ea20000002100 */
[----:B------:R-:W-:Y:S01]  /*1ec50*/  IMAD.MOV.U32 R89, RZ, RZ, 0x40000040 ;  /* 0x40000040ff597424 */ /* 0x000fe200078e00ff */
[C---:B------:R-:W-:Y:S01]  /*1ec60*/  R2UR UR12, R8.reuse ;  /* 0x00000000080c72ca */ /* 0x040fe200000e0000 */
[----:B------:R-:W-:Y:S01]  /*1ec70*/  IMAD.MOV.U32 R13, RZ, RZ, 0x40000040 ;  /* 0x40000040ff0d7424 */ /* 0x000fe200078e00ff */
[----:B------:R-:W-:Y:S01]  /*1ec80*/  R2UR UR13, R9 ;  /* 0x00000000090d72ca */ /* 0x000fe200000e0000 */
        /* <DEDUP_REMOVED lines=19> */
[C---:B------:R-:W-:Y:S01]  /*1edc0*/  R2UR UR36, R8.reuse ;  /* 0x00000000082472ca */ /* 0x040fe200000e0000 */
[----:B------:R-:W-:Y:S01]  /*1edd0*/  STL [R1+0xac], R19 ;  /* 0x0000ac1301007387 */ /* 0x000fe20000100800 */
[----:B------:R-:W-:Y:S02]  /*1ede0*/  R2UR UR37, R9 ;  /* 0x00000000092572ca */ /* 0x000fe400000e0000 */
[----:B--2---:R-:W-:Y:S01]  /*1edf0*/  SHF.R.U32.HI R0, RZ, 0x7, R0 ;  /* 0x00000007ff007819 */ /* 0x004fe20000011600 */
[----:B------:R-:W-:Y:S01]  /*1ee00*/  STL [R1+0xa8], R18 ;  /* 0x0000a81201007387 */ /* 0x000fe20000100800 */
[----:B------:R-:W-:Y:S02]  /*1ee10*/  R2UR UR47, R15 ;  /* 0x000000000f2f72ca */ /* 0x000fe400000e0000 */
[----:B------:R-:W-:Y:S01]  /*1ee20*/  R2UR UR44, R8 ;  /* 0x00000000082c72ca */ /* 0x000fe200000e0000 */
[----:B------:R-:W-:Y:S01]  /*1ee30*/  VIADD R0, R0, 0x8 ;  /* 0x0000000800007836 */ /* 0x000fe20000000000 */
[----:B------:R-:W-:Y:S01]  /*1ee40*/  STL [R1+0xa4], R17 ;  /* 0x0000a41101007387 */ /* 0x000fe20000100800 */
[----:B------:R-:W-:-:S02]  /*1ee50*/  R2UR UR45, R9 ;  /* 0x00000000092d72ca */ /* 0x000fc400000e0000 */
[C---:B------:R-:W-:Y:S01]  /*1ee60*/  R2UR UR19, R13.reuse ;  /* 0x000000000d1372ca */ /* 0x040fe200000e0000 */
[----:B------:R2:W-:Y:S01]  /*1ee70*/  BAR.SYNC.DEFER_BLOCKING R0, 0x100 ;  /* 0x000400000000751d */ /* 0x0005e20000010000 */
[----:B------:R-:W-:Y:S01]  /*1ee80*/  R2UR UR5, R13 ;  /* 0x000000000d0572ca */ /* 0x000fe200000e0000 */
[----:B------:R-:W-:Y:S01]  /*1ee90*/  IMAD.MOV.U32 R13, RZ, RZ, 0x40000040 ;  /* 0x40000040ff0d7424 */ /* 0x000fe200078e00ff */
[----:B------:R-:W-:Y:S02]  /*1eea0*/  R2UR UR17, R15 ;  /* 0x000000000f1172ca */ /* 0x000fe400000e0000 */
[C---:B------:R-:W-:Y:S02]  /*1eeb0*/  R2UR UR9, R91.reuse ;  /* 0x000000005b0972ca */ /* 0x040fe400000e0000 */
[----:B------:R-:W-:Y:S01]  /*1eec0*/  R2UR UR33, R91 ;  /* 0x000000005b2172ca */ /* 0x000fe200000e0000 */
[----:B------:R4:W-:Y:S01]  /*1eed0*/  STL [R1+0xa0], R16 ;  /* 0x0000a01001007387 */ /* 0x0009e20000100800 */
[----:B------:R-:W-:-:S03]  /*1eee0*/  R2UR UR59, R89 ;  /* 0x00000000593b72ca */ /* 0x000fc600000e0000 */
[----:B------:R2:W-:Y:S01]  /*1eef0*/  STL [R1+0x9c], R2 ;  /* 0x00009c0201007387 */ /* 0x0005e20000100800 */
[----:B------:R-:W-:Y:S01]  /*1ef00*/  WARPGROUP.ARRIVE ;  /* 0x00000000000079c5 */ /* 0x000fe20000000000 */
[----:B0-----:R-:W-:Y:S01]  /*1ef10*/  IMAD R88, R231, 0x700, R3 ;  /* 0x00000700e7587824 */ /* 0x001fe200078e0203 */
[----:B------:R-:W-:Y:S01]  /*1ef20*/  MOV R3, UR7 ;  /* 0x0000000700037c02 */ /* 0x000fe20008000f00 */
[----:B------:R-:W-:Y:S01]  /*1ef30*/  UMOV UR7, UR11 ;  /* 0x0000000b00077c82 */ /* 0x000fe20008000000 */
[----:B------:R-:W-:Y:S01]  /*1ef40*/  R2UR UR11, R91 ;  /* 0x000000005b0b72ca */ /* 0x000fe200000e0000 */
[C---:B-1----:R-:W-:Y:S01]  /*1ef50*/  VIADD R12, R88.reuse, 0x100 ;  /* 0x00000100580c7836 */ /* 0x042fe20000000000 */
[C---:B------:R-:W-:Y:S01]  /*1ef60*/  R2UR UR14, R88.reuse ;  /* 0x00000000580e72ca */ /* 0x040fe200000e0000 */
[C---:B------:R-:W-:Y:S01]  /*1ef70*/  VIADD R14, R88.reuse, 0x200 ;  /* 0x00000200580e7836 */ /* 0x040fe20000000000 */
[----:B---3--:R-:W-:Y:S01]  /*1ef80*/  MOV R20, UR7 ;  /* 0x0000000700147c02 */ /* 0x008fe20008000f00 */
        /* <DEDUP_REMOVED lines=24> */
[----:B----4-:R-:W-:Y:S01]  /*1f110*/  MOV R16, UR11 ;  /* 0x0000000b00107c02 */ /* 0x010fe20008000f00 */
[----:B------:R-:W-:Y:S01]  /*1f120*/  UMOV UR11, UR25 ;  /* 0x00000019000b7c82 */ /* 0x000fe20008000000 */
[----:B------:R-:W-:Y:S01]  /*1f130*/  R2UR UR24, R12 ;  /* 0x000000000c1872ca */ /* 0x000fe200000e0000 */
[----:B------:R-:W-:Y:S01]  /*1f140*/  VIADD R12, R88, 0x4 ;  /* 0x00000004580c7836 */ /* 0x000fe20000000000 */
[----:B------:R-:W-:Y:S01]  /*1f150*/  R2UR UR10, R14 ;  /* 0x000000000e0a72ca */ /* 0x000fe200000e0000 */
[----:B------:R-:W-:Y:S01]  /*1f160*/  UMOV UR7, UR29 ;  /* 0x0000001d00077c82 */ /* 0x000fe20008000000 */
[C---:B------:R-:W-:Y:S01]  /*1f170*/  R2UR UR25, R9.reuse ;  /* 0x00000000091972ca */ /* 0x040fe200000e0000 */
[----:B------:R-:W-:Y:S01]  /*1f180*/  VIADD R14, R88, 0x204 ;  /* 0x00000204580e7836 */ /* 0x000fe20000000000 */
[----:B------:R-:W-:Y:S01]  /*1f190*/  R2UR UR6, R12 ;  /* 0x000000000c0672ca */ /* 0x000fe200000e0000 */
[----:B------:R-:W-:Y:S01]  /*1f1a0*/  VIADD R12, R88, 0x304 ;  /* 0x00000304580c7836 */ /* 0x000fe20000000000 */
[----:B------:R-:W-:Y:S01]  /*1f1b0*/  R2UR UR29, R9 ;  /* 0x00000000091d72ca */ /* 0x000fe200000e0000 */
[----:B------:R-:W-:Y:S01]  /*1f1c0*/  IMAD.MOV.U32 R91, RZ, RZ, 0x40000040 ;  /* 0x40000040ff5b7424 */ /* 0x000fe200078e00ff */
[----:B------:R-:W-:Y:S01]  /*1f1d0*/  MOV R22, UR11 ;  /* 0x0000000b00167c02 */ /* 0x000fe20008000f00 */
[----:B------:R-:W-:Y:S01]  /*1f1e0*/  UMOV UR11, UR19 ;  /* 0x00000013000b7c82 */ /* 0x000fe20008000000 */
[----:B------:R-:W-:Y:S01]  /*1f1f0*/  R2UR UR14, R14 ;  /* 0x000000000e0e72ca */ /* 0x000fe200000e0000 */
[----:B------:R-:W-:Y:S01]  /*1f200*/  VIADD R14, R88, 0x404 ;  /* 0x00000404580e7836 */ /* 0x000fe20000000000 */
[----:B------:R-:W-:Y:S01]  /*1f210*/  R2UR UR15, R15 ;  /* 0x000000000f0f72ca */ /* 0x000fe200000e0000 */
[----:B------:R-:W-:Y:S01]  /*1f220*/  IMAD.MOV.U32 R15, RZ, RZ, 0x40000040 ;  /* 0x40000040ff0f7424 */ /* 0x000fe200078e00ff */
[----:B------:R-:W-:Y:S01]  /*1f230*/  R2UR UR19, R13 ;  /* 0x000000000d1372ca */ /* 0x000fe200000e0000 */
[----:B------:R-:W-:Y:S01]  /*1f240*/  IMAD.MOV.U32 R13, RZ, RZ, 0x40000040 ;  /* 0x40000040ff0d7424 */ /* 0x000fe200078e00ff */
[----:B------:R-:W-:Y:S01]  /*1f250*/  MOV R95, UR7 ;  /* 0x00000007005f7c02 */ /* 0x000fe20008000f00 */
[----:B------:R-:W-:Y:S01]  /*1f260*/  UMOV UR7, UR9 ;  /* 0x0000000900077c82 */ /* 0x000fe20008000000 */
[----:B--2---:R-:W-:Y:S01]  /*1f270*/  MOV R0, UR6 ;  /* 0x0000000600007c02 */ /* 0x004fe20008000f00 */
[----:B------:R-:W-:Y:S01]  /*1f280*/  UMOV UR6, UR10 ;  /* 0x0000000a00067c82 */ /* 0x000fe20008000000 */
[----:B------:R-:W-:Y:S01]  /*1f290*/  R2UR UR10, R90 ;  /* 0x000000005a0a72ca */ /* 0x000fe200000e0000 */
[----:B------:R-:W-:Y:S01]  /*1f2a0*/  VIADD R90, R88, 0x206 ;  /* 0x00000206585a7836 */ /* 0x000fe20000000000 */
[----:B------:R-:W-:Y:S01]  /*1f2b0*/  MOV R19, UR6 ;  /* 0x0000000600137c02 */ /* 0x000fe20008000f00 */
[----:B------:R-:W-:Y:S01]  /*1f2c0*/  UMOV UR6, UR28 ;  /* 0x0000001c00067c82 */ /* 0x000fe20008000000 */
[----:B------:R-:W-:-:S02]  /*1f2d0*/  R2UR UR28, R8 ;  /* 0x00000000081c72ca */ /* 0x000fc400000e0000 */
[----:B------:R-:W-:Y:S01]  /*1f2e0*/  MOV R94, UR6 ;  /* 0x00000006005e7c02 */ /* 0x000fe20008000f00 */
[----:B------:R-:W-:Y:S01]  /*1f2f0*/  UMOV UR6, UR8 ;  /* 0x0000000800067c82 */ /* 0x000fe20008000000 */
[C---:B------:R-:W-:Y:S02]  /*1f300*/  R2UR UR8, R8.reuse ;  /* 0x00000000080872ca */ /* 0x040fe400000e0000 */
[----:B------:R-:W-:Y:S02]  /*1f310*/  R2UR UR9, R9 ;  /* 0x00000000090972ca */ /* 0x000fe400000e0000 */
[----:B------:R-:W-:Y:S01]  /*1f320*/  MOV R93, UR11 ;  /* 0x0000000b005d7c02 */ /* 0x000fe20008000f00 */
[----:B------:R-:W-:Y:S01]  /*1f330*/  UMOV UR11, UR5 ;  /* 0x00000005000b7c82 */ /* 0x000fe20008000000 */
[----:B------:R-:W-:Y:S01]  /*1f340*/  MOV R2, UR10 ;  /* 0x0000000a00027c02 */ /* 0x000fe20008000f00 */
[----:B------:R-:W-:Y:S01]  /*1f350*/  UMOV UR10, UR24 ;  /* 0x00000018000a7c82 */ /* 0x000fe20008000000 */
[----:B------:R-:W-:-:S02]  /*1f360*/  R2UR UR24, R8 ;  /* 0x00000000081872ca */ /* 0x000fc400000e0000 */
[----:B------:R-:W-:Y:S01]  /*1f370*/  MOV R21, UR10 ;  /* 0x0000000a00157c02 */ /* 0x000fe20008000f00 */
[----:B------:R-:W-:Y:S01]  /*1f380*/  UMOV UR10, UR18 ;  /* 0x00000012000a7c82 */ /* 0x000fe20008000000 */
[----:B------:R-:W-:Y:S01]  /*1f390*/  R2UR UR18, R12 ;  /* 0x000000000c1272ca */ /* 0x000fe200000e0000 */
[----:B------:R-:W-:Y:S01]  /*1f3a0*/  VIADD R12, R88, 0x504 ;  /* 0x00000504580c7836 */ /* 0x000fe20000000000 */
[----:B------:R-:W-:Y:S02]  /*1f3b0*/  WARPGROUP.DEPBAR.LE gsb0, 0x0 ;  /* 0x00008000000079c5 */ /* 0x000fe40000010000 */
[----:B------:R-:W-:Y:S01]  /*1f3c0*/  WARPGROUP.ARRIVE ;  /* 0x00000000000079c5 */ /* 0x000fe20000000000 */
[----:B------:R-:W-:Y:S01]  /*1f3d0*/  MOV R92, UR10 ;  /* 0x0000000a005c7c02 */ /* 0x000fe20008000f00 */
[----:B------:R-:W-:Y:S01]  /*1f3e0*/  UMOV UR10, UR4 ;  /* 0x00000004000a7c82 */ /* 0x000fe20008000000 */
[----:B------:R-:W-:Y:S02]  /*1f3f0*/  R2UR UR42, R90 ;  /* 0x000000005a2a72ca */ /* 0x000fe400000e0000 */
[----:B------:R-:W-:Y:S01]  /*1f400*/  R2UR UR43, R91 ;  /* 0x000000005b2b72ca */ /* 0x000fe200000e0000 */
[----:B------:R-:W-:Y:S01]  /*1f410*/  QGMMA.64x32x32.F32.E4M3.E4M3 R168, gdesc[UR20], RZ, !UPT, gsb0 ;  /* 0x0060000014a879f3 */ /* 0x000fe2000c0008ff */
[----:B------:R-:W-:Y:S01]  /*1f420*/  R2UR UR22, R14 ;  /* 0x000000000e1672ca */ /* 0x000fe200000e0000 */
[----:B------:R-:W-:Y:S01]  /*1f430*/  VIADD R14, R88, 0x604 ;  /* 0x00000604580e7836 */ /* 0x000fe20000000000 */
[----:B------:R-:W-:Y:S01]  /*1f440*/  R2UR UR23, R15 ;  /* 0x000000000f1772ca */ /* 0x000fe200000e0000 */
[----:B------:R-:W-:Y:S01]  /*1f450*/  IMAD.MOV.U32 R15, RZ, RZ, 0x40000040 ;  /* 0x40000040ff0f7424 */ /* 0x000fe200078e00ff */
[----:B------:R-:W-:-:S02]  /*1f460*/  R2UR UR4, R10 ;  /* 0x000000000a0472ca */ /* 0x000fc400000e0000 */
[C---:B------:R-:W-:Y:S02]  /*1f470*/  R2UR UR5, R11.reuse ;  /* 0x000000000b0572ca */ /* 0x040fe400000e0000 */
[----:B------:R-:W-:Y:S02]  /*1f480*/  R2UR UR12, R10 ;  /* 0x000000000a0c72ca */ /* 0x000fe400000e0000 */
[----:B------:R-:W-:Y:S02]  /*1f490*/  R2UR UR13, R11 ;  /* 0x000000000b0d72ca */ /* 0x000fe400000e0000 */
[----:B------:R-:W-:Y:S01]  /*1f4a0*/  MOV R18, UR15 ;  /* 0x0000000f00127c02 */ /* 0x000fe20008000f00 */
[----:B------:R-:W-:Y:S01]  /*1f4b0*/  UMOV UR15, UR33 ;  /* 0x00000021000f7c82 */ /* 0x000fe20008000000 */
[----:B------:R-:W-:Y:S01]  /*1f4c0*/  MOV R17, UR14 ;  /* 0x0000000e00117c02 */ /* 0x000fe20008000f00 */
[----:B------:R-:W-:Y:S01]  /*1f4d0*/  UMOV UR14, UR32 ;  /* 0x00000020000e7c82 */ /* 0x000fe20008000000 */
[----:B------:R-:W-:Y:S01]  /*1f4e0*/  MOV R24, UR15 ;  /* 0x0000000f00187c02 */ /* 0x000fe20008000f00 */
[----:B------:R-:W-:Y:S01]  /*1f4f0*/  UMOV UR15, UR17 ;  /* 0x00000011000f7c82 */ /* 0x000fe20008000000 */
[----:B------:R-:W-:Y:S01]  /*1f500*/  MOV R23, UR14 ;  /* 0x0000000e00177c02 */ /* 0x000fe20008000f00 */
[----:B------:R-:W-:Y:S01]  /*1f510*/  UMOV UR14, UR16 ;  /* 0x00000010000e7c82 */ /* 0x000fe20008000000 */
        /* <DEDUP_REMOVED lines=43> */
[----:B------:R-:W-:-:S06]  /*1f7d0*/  WARPGROUP.ARRIVE ;  /* 0x00000000000079c5 */ /* 0x000fcc0000000000 */
        /* <DEDUP_REMOVED lines=132> */
.L_x_1356:
[----:B-----5:R-:W-:Y:S01]  /*20020*/  SHF.L.U32 R0, R21, 0x1f, RZ ;  /* 0x0000001f15007819 */ /* 0x020fe200000006ff */
[----:B------:R-:W-:-:S04]  /*20030*/  IMAD R3, R20, 0x8, R18 ;  /* 0x0000000814037824 */ /* 0x000fc800078e0212 */
[----:B------:R0:W1:Y:S01]  /*20040*/  SYNCS.PHASECHK.TRANS64.TRYWAIT P2, [R3+URZ+0x2e850], R0 ;  /* 0x02e85000030075a7 */ /* 0x000062000804017f */
[----:B------:R-:W-:Y:S05]  /*20050*/  @!P0 BRA `(.L_x_1357) ;  /* 0x0000000000048947 */ /* 0x000fea0003800000 */
[----:B------:R-:W-:Y:S01]  /*20060*/  BPT.TRAP 0x1 ;  /* 0x000000040000795c */ /* 0x000fe20000300000 */
.L_x_1357:
[----:B-1----:R-:W-:Y:S05]  /*20070*/  @P2 BRA `(.L_x_1355) ;  /* 0x0000000000082947 */ /* 0x002fea0003800000 */
[----:B------:R-:W1:Y:S02]  /*20080*/  SYNCS.PHASECHK.TRANS64.TRYWAIT P2, [R3+URZ+0x2e850], R0 ;  /* 0x02e85000030075a7 */ /* 0x000e64000804017f */
[----:B-1----:R-:W-:Y:S05]  /*20090*/  @!P2 BRA `(.L_x_1358) ;  /* 0x0000013c0054a947 */ /* 0x002fea0003800000 */
.L_x_1355:
[----:B-----5:R-:W-:Y:S01]  /*200a0*/  VIADD R12, R18, 0x400 ;  /* 0x00000400120c7836 */ /* 0x020fe20000000000 */
[----:B------:R-:W-:Y:S05]  /*200b0*/  WARPSYNC.ALL ;  /* 0x0000000000007948 */ /* 0x000fea0003800000 */
[----:B------:R-:W-:Y:S01]  /*200c0*/  SHF.R.U32.HI R12, RZ, 0x4, R12 ;  /* 0x00000004ff0c7819 */ /* 0x000fe2000001160c */
[----:B------:R-:W-:Y:S01]  /*200d0*/  IMAD.MOV.U32 R13, RZ, RZ, -0x3ffffff0 ;  /* 0xc0000010ff0d7424 */ /* 0x000fe200078e00ff */
[----:B------:R-:W-:Y:S02]  /*200e0*/  WARPGROUP.ARRIVE ;  /* 0x00000000000079c5 */ /* 0x000fe40000000000 */
[----:B------:R-:W-:-:S02]  /*200f0*/  LOP3.LUT R12, R12, 0x3fff, RZ, 0xc0, !PT ;  /* 0x00003fff0c0c7812 */ /* 0x000fc400078ec0ff */
[----:B------:R-:W-:Y:S02]  /*20100*/  R2UR UR7, R13 ;  /* 0x000000000d0772ca */ /* 0x000fe400000e0000 */
[----:B------:R-:W-:-:S05]  /*20110*/  LOP3.LUT R12, R12, 0x10000, RZ, 0xfc, !PT ;  /* 0x000100000c0c7812 */ /* 0x000fca00078efcff */
[----:B------:R-:W-:-:S05]  /*20120*/  IMAD R12, R20, 0x700, R12 ;  /* 0x00000700140c7824 */ /* 0x000fca00078e020c */
[----:B------:R-:W-:-:S13]  /*20130*/  R2UR UR6, R12 ;  /* 0x000000000c0672ca */ /* 0x000fda00000e0000 */
[----:B------:R-:W-:Y:S01]  /*20140*/  QGMMA.64x128x32.F32.E4M3.E4M3 R24, R224, gdesc[UR4], R24, gsb0 ;  /* 0x01e00004e0187df3 */ /* 0x000fe20008000818 */
[----:B------:R-:W-:Y:S02]  /*20150*/  VIADD R14, R12, 0x100 ;  /* 0x000001000c0e7836 */ /* 0x000fe40000000000 */
[----:B------:R-:W-:-:S03]  /*20160*/  IMAD.MOV.U32 R15, RZ, RZ, -0x3ffffff0 ;  /* 0xc0000010ff0f7424 */ /* 0x000fc600078e00ff */
[----:B------:R-:W-:Y:S02]  /*20170*/  R2UR UR6, R14 ;  /* 0x000000000e0672ca */ /* 0x000fe400000e0000 */
[----:B------:R-:W-:Y:S02]  /*20180*/  R2UR UR7, R15 ;  /* 0x000000000f0772ca */ /* 0x000fe400000e0000 */
[----:B01----:R-:W-:-:S04]  /*20190*/  FMNMX.FTZ R0, R184, R236, !PT ;  /* 0x000000ecb8007209 */ /* 0x003fc80007810000 */
        /* <DEDUP_REMOVED lines=8> */
[----:B------:R-:W-:Y:S01]  /*20220*/  FMNMX.FTZ R13, R169, R13, !PT ;  /* 0x0000000da90d7209 */ /* 0x000fe20007810000 */
[----:B------:R-:W-:Y:S01]  /*20230*/  VIADD R14, R12, 0x200 ;  /* 0x000002000c0e7836 */ /* 0x000fe20000000000 */
[----:B------:R-:W-:Y:S02]  /*20240*/  WARPGROUP.DEPBAR.LE gsb0, 0x0 ;  /* 0x00008000000079c5 */ /* 0x000fe40000010000 */
[----:B------:R-:W-:Y:S01]  /*20250*/  WARPGROUP.ARRIVE ;  /* 0x00000000000079c5 */ /* 0x000fe20000000000 */
[----:B------:R-:W-:Y:S01]  /*20260*/  IMAD.MOV.U32 R15, RZ, RZ, -0x3ffffff0 ;  /* 0xc0000010ff0f7424 */ /* 0x000fe200078e00ff */
[----:B------:R-:W-:Y:S01]  /*20270*/  FMNMX.FTZ R13, R172, R13, !PT ;  /* 0x0000000dac0d7209 */ /* 0x000fe20007810000 */
[----:B------:R-:W2:Y:S03]  /*20280*/  LDL.LU R226, [R1+0xc] ;  /* 0x00000c0001e27983 */ /* 0x000ea60000300800 */
[----:B------:R-:W-:Y:S01]  /*20290*/  QGMMA.64x128x32.F32.E4M3.E4M3 R24, R220, gdesc[UR4], R24, gsb0 ;  /* 0x01e00004dc187df3 */ /* 0x000fe20008000818 */
[----:B------:R-:W-:Y:S01]  /*202a0*/  FMNMX.FTZ R13, R173, R13, !PT ;  /* 0x0000000dad0d7209 */ /* 0x000fe20007810000 */
[----:B------:R-:W3:Y:S01]  /*202b0*/  LDL.LU R227, [R1+0x8] ;  /* 0x0000080001e37983 */ /* 0x000ee20000300800 */
        /* <DEDUP_REMOVED lines=71> */
[----:B------:R-:W-:Y:S01]  /*20730*/  FMNMX.FTZ R0, R123, R0, !PT ;  /* 0x000000007b007209 */ /* 0x000fe20007810000 */
[----:B------:R-:W-:Y:S02]  /*20740*/  WARPGROUP.DEPBAR.LE gsb0, 0x0 ;  /* 0x00008000000079c5 */ /* 0x000fe40000010000 */
[----:B------:R-:W-:Y:S01]  /*20750*/  WARPGROUP.ARRIVE ;  /* 0x00000000000079c5 */ /* 0x000fe20000000000 */
[----:B------:R-:W-:Y:S02]  /*20760*/  FMNMX.FTZ R13, R116, R13, !PT ;  /* 0x0000000d740d7209 */ /* 0x000fe40007810000 */
[----:B------:R-:W-:Y:S02]  /*20770*/  FMNMX.FTZ R0, R126, R0, !PT ;  /* 0x000000007e007209 */ /* 0x000fe40007810000 */
[----:B------:R-:W-:Y:S01]  /*20780*/  FMNMX.FTZ R13, R117, R13, !PT ;  /* 0x0000000d750d7209 */ /* 0x000fe20007810000 */
[----:B------:R-:W-:Y:S01]  /*20790*/  QGMMA.64x128x32.F32.E4M3.E4M3 R24, R216, gdesc[UR4], R24, gsb0 ;  /* 0x01e00004d8187df3 */ /* 0x000fe20008000818 */
[----:B------:R-:W-:-:S02]  /*207a0*/  R2UR UR6, R14 ;  /* 0x000000000e0672ca */ /* 0x000fc400000e0000 */
[----:B------:R-:W-:Y:S01]  /*207b0*/  R2UR UR7, R15 ;  /* 0x000000000f0772ca */ /* 0x000fe200000e0000 */
[----:B------:R-:W-:Y:S01]  /*207c0*/  IMAD.MOV.U32 R15, RZ, RZ, -0x3ffffff0 ;  /* 0xc0000010ff0f7424 */ /* 0x000fe200078e00ff */
        /* <DEDUP_REMOVED lines=15> */
[----:B------:R-:W-:-:S03]  /*208c0*/  FMNMX.FTZ R0, R110, R0, !PT ;  /* 0x000000006e007209 */ /* 0x000fc60007810000 */
[----:B------:R-:W0:Y:S01]  /*208d0*/  SHFL.BFLY PT, R14, R13, 0x2, 0x1f ;  /* 0x0c401f000d0e7f89 */ /* 0x000e2200000e0000 */
[----:B------:R-:W-:-:S04]  /*208e0*/  FMNMX.FTZ R0, R111, R0, !PT ;  /* 0x000000006f007209 */ /* 0x000fc80007810000 */
[----:B------:R-:W-:-:S04]  /*208f0*/  FMNMX.FTZ R0, R114, R0, !PT ;  /* 0x0000000072007209 */ /* 0x000fc80007810000 */
[----:B------:R-:W-:-:S04]  /*20900*/  FMNMX.FTZ R0, R115, R0, !PT ;  /* 0x0000000073007209 */ /* 0x000fc80007810000 */
[----:B------:R-:W-:-:S04]  /*20910*/  FMNMX.FTZ R0, R118, R0, !PT ;  /* 0x0000000076007209 */ /* 0x000fc80007810000 */
[----:B------:R-:W-:-:S04]  /*20920*/  FMNMX.FTZ R0, R119, R0, !PT ;  /* 0x0000000077007209 */ /* 0x000fc80007810000 */
[----:B------:R-:W-:Y:S02]  /*20930*/  FMNMX.FTZ R0, R90, R0, !PT ;  /* 0x000000005a007209 */ /* 0x000fe40007810000 */
[----:B0-----:R-:W-:Y:S01]  /*20940*/  FMNMX.FTZ R13, R13, R14, !PT ;  /* 0x0000000e0d0d7209 */ /* 0x001fe20007810000 */
[----:B------:R-:W-:Y:S01]  /*20950*/  VIADD R14, R12, 0x400 ;  /* 0x000004000c0e7836 */ /* 0x000fe20000000000 */
[----:B------:R-:W-:-:S04]  /*20960*/  FMNMX.FTZ R0, R91, R0, !PT ;  /* 0x000000005b007209 */ /* 0x000fc80007810000 */
[----:B------:R-:W-:-:S04]  /*20970*/  FMNMX.FTZ R0, R94, R0, !PT ;  /* 0x000000005e007209 */ /* 0x000fc80007810000 */
[----:B------:R-:W-:-:S04]  /*20980*/  FMNMX.FTZ R0, R95, R0, !PT ;  /* 0x000000005f007209 */ /* 0x000fc80007810000 */
[----:B------:R-:W-:-:S04]  /*20990*/  FMNMX.FTZ R0, R98, R0, !PT ;  /* 0x0000000062007209 */ /* 0x000fc80007810000 */
[----:B------:R-:W-:-:S04]  /*209a0*/  FMNMX.FTZ R0, R99, R0, !PT ;  /* 0x0000000063007209 */ /* 0x000fc80007810000 */
[----:B------:R-:W-:-:S04]  /*209b0*/  FMNMX.FTZ R0, R102, R0, !PT ;  /* 0x0000000066007209 */ /* 0x000fc80007810000 */
[----:B------:R-:W-:-:S05]  /*209c0*/  FMNMX.FTZ R0, R103, R0, !PT ;  /* 0x0000000067007209 */ /* 0x000fca0007810000 */
[----:B------:R-:W0:Y:S02]  /*209d0*/  SHFL.BFLY PT, R3, R0, 0x2, 0x1f ;  /* 0x0c401f0000037f89 */ /* 0x000e2400000e0000 */
[----:B0-----:R-:W-:Y:S02]  /*209e0*/  FMNMX.FTZ R0, R0, R3, !PT ;  /* 0x0000000300007209 */ /* 0x001fe40007810000 */
[----:B------:R-:W0:Y:S01]  /*209f0*/  SHFL.BFLY PT, R3, R13, 0x1, 0x1f ;  /* 0x0c201f000d037f89 */ /* 0x000e2200000e0000 */
[----:B------:R-:W-:Y:S02]  /*20a00*/  WARPGROUP.DEPBAR.LE gsb0, 0x0 ;  /* 0x00008000000079c5 */ /* 0x000fe40000010000 */
[----:B------:R-:W-:Y:S01]  /*20a10*/  WARPGROUP.ARRIVE ;  /* 0x00000000000079c5 */ /* 0x000fe20000000000 */
[----:B0-----:R-:W-:-:S05]  /*20a20*/  FMNMX.FTZ R3, R13, R3, !PT ;  /* 0x000000030d037209 */ /* 0x001fca0007810000 */
[----:B------:R-:W-:Y:S01]  /*20a30*/  QGMMA.64x128x32.F32.E4M3.E4M3 R24, R212, gdesc[UR4], R24, gsb0 ;  /* 0x01e00004d4187df3 */ /* 0x000fe20008000818 */
[----:B------:R-:W-:Y:S02]  /*20a40*/  R2UR UR6, R14 ;  /* 0x000000000e0672ca */ /* 0x000fe400000e0000 */
[----:B------:R-:W-:Y:S01]  /*20a50*/  R2UR UR7, R15 ;  /* 0x000000000f0772ca */ /* 0x000fe200000e0000 */
[----:B------:R-:W0:Y:S01]  /*20a60*/  SHFL.BFLY PT, R14, R0, 0x1, 0x1f ;  /* 0x0c201f00000e7f89 */ /* 0x000e2200000e0000 */
        /* <DEDUP_REMOVED lines=20> */
[----:B0-----:R-:W-:Y:S01]  /*20bb0*/  FMNMX.FTZ R0, R0, R14, !PT ;  /* 0x0000000e00007209 */ /* 0x001fe20007810000 */
[----:B------:R-:W-:-:S01]  /*20bc0*/  FADD.FTZ R14, -R3, R236 ;  /* 0x000000ec030e7221 */ /* 0x000fc20000010100 */
[----:B------:R-:W-:Y:S01]  /*20bd0*/  MUFU.EX2 R184, R184 ;  /* 0x000000b800b87308 */ /* 0x000fe20000000800 */
[----:B------:R-:W-:-:S01]  /*20be0*/  FFMA.FTZ R181, R2, R181, -R15 ;  /* 0x000000b502b57223 */ /* 0x000fc2000001080f */
[----:B------:R-:W-:Y:S01]  /*20bf0*/  FFMA.FTZ R152, R2, R152, -R15 ;  /* 0x0000009802987223 */ /* 0x000fe2000001080f */
[----:B------:R-:W-:-:S01]  /*20c00*/  FADD.FTZ R13, -R0, R237 ;  /* 0x000000ed000d7221 */ /* 0x000fc20000010100 */
[C---:B------:R-:W-:Y:S01]  /*20c10*/  FFMA.FTZ R101, R2.reuse, R0, -8 ;  /* 0xc100000002657423 */ /* 0x040fe20000010000 */
[C---:B------:R-:W-:Y:S01]  /*20c20*/  FMUL.FTZ R14, R2.reuse, R14 ;  /* 0x0000000e020e7220 */ /* 0x040fe20000410000 */
[C---:B------:R-:W-:Y:S01]  /*20c30*/  FFMA.FTZ R153, R2.reuse, R153, -R15 ;  /* 0x0000009902997223 */ /* 0x040fe2000001080f */
[C---:B------:R-:W-:Y:S01]  /*20c40*/  FMUL.FTZ R13, R2.reuse, R13 ;  /* 0x0000000d020d7220 */ /* 0x040fe20000410000 */
        /* <DEDUP_REMOVED lines=89> */
[----:B------:R-:W-:-:S07]  /*211e0*/  FFMA.FTZ R119, R2, R119, -R101 ;  /* 0x0000007702777223 */ /* 0x000fce0000010865 */
[----:B------:R-:W-:Y:S01]  /*211f0*/  MUFU.EX2 R192, R192 ;  /* 0x000000c000c07308 */ /* 0x000fe20000000800 */
[----:B------:R-:W-:Y:S02]  /*21200*/  WARPGROUP.DEPBAR.LE gsb0, 0x0 ;  /* 0x00008000000079c5 */ /* 0x000fe40000010000 */
[----:B------:R-:W-:-:S05]  /*21210*/  WARPGROUP.ARRIVE ;  /* 0x00000000000079c5 */ /* 0x000fca0000000000 */
[----:B------:R-:W4:Y:S01]  /*21220*/  MUFU.EX2 R195, R195 ;  /* 0x000000c300c37308 */ /* 0x000f220000000800 */
[----:B------:R-:W-:Y:S07]  /*21230*/  QGMMA.64x128x32.F32.E4M3.E4M3 R24, R208, gdesc[UR4], R24, gsb0 ;  /* 0x01e00004d0187df3 */ /* 0x000fee0008000818 */
[----:B------:R-:W-:Y:S08]  /*21240*/  MUFU.EX2 R193, R193 ;  /* 0x000000c100c17308 */ /* 0x000ff00000000800 */
[----:B------:R-:W4:Y:S08]  /*21250*/  MUFU.EX2 R198, R198 ;  /* 0x000000c600c67308 */ /* 0x000f300000000800 */
        /* <DEDUP_REMOVED lines=15> */
[----:B------:R-:W4:Y:S01]  /*21350*/  MUFU.EX2 R182, R182 ;  /* 0x000000b600b67308 */ /* 0x000f220000000800 */
[----:B------:R-:W-:-:S02]  /*21360*/  WARPGROUP.DEPBAR.LE gsb0, 0x0 ;  /* 0x00008000000079c5 */ /* 0x000fc40000010000 */
[----:B------:R-:W-:Y:S01]  /*21370*/  FFMA.FTZ R208, R2, R89, -R15 ;  /* 0x0000005902d07223 */ /* 0x000fe2000001080f */
[----:B------:R-:W-:Y:S01]  /*21380*/  IMAD.MOV.U32 R89, RZ, RZ, -0x3ffffff0 ;  /* 0xc0000010ff597424 */ /* 0x000fe200078e00ff */
[----:B------:R-:W-:-:S03]  /*21390*/  WARPGROUP.ARRIVE ;  /* 0x00000000000079c5 */ /* 0x000fc60000000000 */
[----:B------:R2:W-:Y:S01]  /*213a0*/  MUFU.EX2 R15, R88 ;  /* 0x00000058000f7308 */ /* 0x0005e20000000800 */
[----:B------:R-:W-:Y:S01]  /*213b0*/  R2UR UR7, R89 ;  /* 0x00000000590772ca */ /* 0x000fe200000e0000 */
[----:B---3--:R-:W-:Y:S02]  /*213c0*/  FFMA.FTZ R89, R13, R227, R186 ;  /* 0x000000e30d597223 */ /* 0x008fe400000100ba */
[----:B------:R-:W3:Y:S02]  /*213d0*/  S2R R227, SR_TID.X ;  /* 0x0000000000e37919 */ /* 0x000ee40000002100 */
[----:B0-----:R-:W-:-:S01]  /*213e0*/  FADD.FTZ R89, R187, R89 ;  /* 0x00000059bb597221 */ /* 0x001fc20000010000 */
[----:B--2---:R-:W-:Y:S01]  /*213f0*/  VIADD R88, R12, 0x500 ;  /* 0x000005000c587836 */ /* 0x004fe20000000000 */
[----:B------:R-:W-:Y:S02]  /*21400*/  MUFU.EX2 R181, R181 ;  /* 0x000000b500b57308 */ /* 0x000fe40000000800 */
[----:B-1----:R-:W-:-:S02]  /*21410*/  FADD.FTZ R89, R190, R89 ;  /* 0x00000059be597221 */ /* 0x002fc40000010000 */
[----:B------:R-:W-:Y:S01]  /*21420*/  R2UR UR6, R88 ;  /* 0x00000000580672ca */ /* 0x000fe200000e0000 */
[----:B------:R-:W-:-:S01]  /*21430*/  FFMA.FTZ R88, R14, R226, R21 ;  /* 0x000000e20e587223 */ /* 0x000fc20000010015 */
[----:B----4-:R-:W-:Y:S02]  /*21440*/  FADD.FTZ R89, R191, R89 ;  /* 0x00000059bf597221 */ /* 0x010fe40000010000 */
[----:B------:R-:W0:Y:S01]  /*21450*/  MUFU.EX2 R183, R183 ;  /* 0x000000b700b77308 */ /* 0x000e220000000800 */
[----:B------:R-:W-:-:S01]  /*21460*/  FADD.FTZ R88, R184, R88 ;  /* 0x00000058b8587221 */ /* 0x000fc20000010000 */
[----:B------:R-:W-:-:S03]  /*21470*/  FADD.FTZ R89, R194, R89 ;  /* 0x00000059c2597221 */ /* 0x000fc60000010000 */
[----:B------:R-:W-:Y:S01]  /*21480*/  FADD.FTZ R88, R185, R88 ;  /* 0x00000058b9587221 */ /* 0x000fe20000010000 */
[----:B------:R-:W-:-:S02]  /*21490*/  FADD.FTZ R89, R195, R89 ;  /* 0x00000059c3597221 */ /* 0x000fc40000010000 */
[----:B------:R-:W-:Y:S01]  /*214a0*/  MUFU.EX2 R152, R152 ;  /* 0x0000009800987308 */ /* 0x000fe20000000800 */
[----:B------:R-:W-:Y:S01]  /*214b0*/  QGMMA.64x128x32.F32.E4M3.E4M3 R24, R204, gdesc[UR4], R24, gsb0 ;  /* 0x01e00004cc187df3 */ /* 0x000fe20008000818 */
[----:B------:R-:W-:-:S01]  /*214c0*/  FADD.FTZ R88, R188, R88 ;  /* 0x00000058bc587221 */ /* 0x000fc20000010000 */
[----:B------:R-:W-:-:S03]  /*214d0*/  FADD.FTZ R89, R198, R89 ;  /* 0x00000059c6597221 */ /* 0x000fc60000010000 */
[----:B------:R-:W-:Y:S01]  /*214e0*/  FADD.FTZ R88, R189, R88 ;  /* 0x00000058bd587221 */ /* 0x000fe20000010000 */
[----:B------:R-:W-:-:S01]  /*214f0*/  FADD.FTZ R89, R199, R89 ;  /* 0x00000059c7597221 */ /* 0x000fc20000010000 */
[----:B------:R-:W1:Y:S02]  /*21500*/  MUFU.EX2 R154, R154 ;  /* 0x0000009a009a7308 */ /* 0x000e640000000800 */
[----:B------:R-:W-:-:S01]  /*21510*/  FADD.FTZ R88, R192, R88 ;  /* 0x00000058c0587221 */ /* 0x000fc20000010000 */
[----:B------:R-:W-:-:S03]  /*21520*/  FADD.FTZ R89, R170, R89 ;  /* 0x00000059aa597221 */ /* 0x000fc60000010000 */
[----:B------:R-:W-:Y:S01]  /*21530*/  FADD.FTZ R88, R193, R88 ;  /* 0x00000058c1587221 */ /* 0x000fe20000010000 */
[----:B------:R-:W-:-:S01]  /*21540*/  FADD.FTZ R89, R171, R89 ;  /* 0x00000059ab597221 */ /* 0x000fc20000010000 */
[----:B------:R-:W-:Y:S02]  /*21550*/  MUFU.EX2 R153, R153 ;  /* 0x0000009900997308 */ /* 0x000fe40000000800 */
[----:B------:R-:W-:-:S01]  /*21560*/  FADD.FTZ R88, R196, R88 ;  /* 0x00000058c4587221 */ /* 0x000fc20000010000 */
[----:B------:R-:W-:-:S03]  /*21570*/  FADD.FTZ R89, R174, R89 ;  /* 0x00000059ae597221 */ /* 0x000fc60000010000 */
[----:B------:R-:W-:Y:S01]  /*21580*/  FADD.FTZ R88, R168, R88 ;  /* 0x00000058a8587221 */ /* 0x000fe20000010000 */
[----:B------:R-:W-:-:S01]  /*21590*/  FADD.FTZ R89, R175, R89 ;  /* 0x00000059af597221 */ /* 0x000fc20000010000 */
[----:B------:R-:W2:Y:S02]  /*215a0*/  MUFU.EX2 R155, R155 ;  /* 0x0000009b009b7308 */ /* 0x000ea40000000800 */
        /* <DEDUP_REMOVED lines=8> */
[----:B0-----:R-:W-:-:S01]  /*21630*/  FADD.FTZ R89, R183, R89 ;  /* 0x00000059b7597221 */ /* 0x001fc20000010000 */
[----:B------:R-:W0:Y:S02]  /*21640*/  MUFU.EX2 R158, R158 ;  /* 0x0000009e009e7308 */ /* 0x000e240000000800 */
[----:B------:R-:W-:-:S01]  /*21650*/  FADD.FTZ R88, R177, R88 ;  /* 0x00000058b1587221 */ /* 0x000fc20000010000 */
[----:B-1----:R-:W-:-:S03]  /*21660*/  FADD.FTZ R89, R154, R89 ;  /* 0x000000599a597221 */ /* 0x002fc60000010000 */
[----:B------:R-:W-:Y:S01]  /*21670*/  FADD.FTZ R88, R180, R88 ;  /* 0x00000058b4587221 */ /* 0x000fe20000010000 */
[----:B--2---:R-:W-:-:S01]  /*21680*/  FADD.FTZ R89, R155, R89 ;  /* 0x000000599b597221 */ /* 0x004fc20000010000 */
[----:B------:R-:W1:Y:S02]  /*21690*/  MUFU.EX2 R157, R157 ;  /* 0x0000009d009d7308 */ /* 0x000e640000000800 */
[----:B------:R-:W-:-:S04]  /*216a0*/  FADD.FTZ R88, R181, R88 ;  /* 0x00000058b5587221 */ /* 0x000fc80000010000 */
[----:B------:R-:W-:Y:S02]  /*216b0*/  FADD.FTZ R88, R152, R88 ;  /* 0x0000005898587221 */ /* 0x000fe40000010000 */
[----:B------:R-:W2:Y:S01]  /*216c0*/  MUFU.EX2 R159, R159 ;  /* 0x0000009f009f7308 */ /* 0x000ea20000000800 */
[----:B0-----:R-:W-:-:S01]  /*216d0*/  FADD.FTZ R89, R158, R89 ;  /* 0x000000599e597221 */ /* 0x001fc20000010000 */
[----:B------:R-:W-:-:S04]  /*216e0*/  FADD.FTZ R88, R153, R88 ;  /* 0x0000005899587221 */ /* 0x000fc80000010000 */
[----:B------:R-:W-:Y:S02]  /*216f0*/  FADD.FTZ R88, R156, R88 ;  /* 0x000000589c587221 */ /* 0x000fe40000010000 */
[----:B------:R-:W0:Y:S02]  /*21700*/  MUFU.EX2 R160, R160 ;  /* 0x000000a000a07308 */ /* 0x000e240000000800 */
[----:B-1----:R-:W-:-:S06]  /*21710*/  FADD.FTZ R88, R157, R88 ;  /* 0x000000589d587221 */ /* 0x002fcc0000010000 */
        /* <DEDUP_REMOVED lines=20> */
[----:B--2---:R-:W-:-:S01]  /*21860*/  FADD.FTZ R88, R136, R88 ;  /* 0x0000005888587221 */ /* 0x004fc20000010000 */
[----:B------:R-:W-:Y:S01]  /*21870*/  WARPGROUP.ARRIVE ;  /* 0x00000000000079c5 */ /* 0x000fe20000000000 */
[----:B---3--:R-:W-:-:S05]  /*21880*/  SHF.R.U32.HI R205, RZ, 0x7, R227 ;  /* 0x00000007ffcd7819 */ /* 0x008fca00000116e3 */
        /* <DEDUP_REMOVED lines=12> */
[----:B------:R-:W-:Y:S02]  /*21950*/  VIADD R88, R12, 0x600 ;  /* 0x000006000c587836 */ /* 0x000fe40000000000 */
[----:B------:R-:W-:-:S03]  /*21960*/  FFMA.FTZ R12, R2, R114, -R101 ;  /* 0x00000072020c7223 */ /* 0x000fc60000010865 */
[----:B------:R-:W-:Y:S01]  /*21970*/  R2UR UR6, R88 ;  /* 0x00000000580672ca */ /* 0x000fe200000e0000 */
[----:B------:R-:W2:Y:S01]  /*21980*/  MUFU.EX2 R143, R143 ;  /* 0x0000008f008f7308 */ /* 0x000ea20000000800 */
[----:B0-----:R-:W-:-:S01]  /*21990*/  FADD.FTZ R89, R144, R89 ;  /* 0x0000005990597221 */ /* 0x001fc20000010000 */
[----:B------:R-:W-:Y:S01]  /*219a0*/  FFMA.FTZ R88, R2, R118, -R101 ;  /* 0x0000007602587223 */ /* 0x000fe20000010865 */
[----:B------:R-:W-:-:S04]  /*219b0*/  @!P1 IMAD R118, R231, 0x8, R18 ;  /* 0x00000008e7769824 */ /* 0x000fc800078e0212 */
[----:B------:R-:W-:Y:S01]  /*219c0*/  @!P1 VIADD R118, R118, 0x2e840 ;  /* 0x0002e84076769836 */ /* 0x000fe20000000000 */
[----:B------:R-:W0:Y:S01]  /*219d0*/  MUFU.EX2 R146, R146 ;  /* 0x0000009200927308 */ /* 0x000e220000000800 */
[----:B-1----:R-:W-:-:S01]  /*219e0*/  FADD.FTZ R114, R145, R89 ;  /* 0x0000005991727221 */ /* 0x002fc20000010000 */
[----:B------:R-:W-:Y:S02]  /*219f0*/  IMAD.MOV.U32 R89, RZ, RZ, -0x3ffffff0 ;  /* 0xc0000010ff597424 */ /* 0x000fe400078e00ff */
[----:B------:R-:W-:-:S03]  /*21a00*/  @!P1 PRMT R118, RZ, 0x654, R118 ;  /* 0x00000654ff769816 */ /* 0x000fc60000000076 */
[----:B------:R-:W-:Y:S01]  /*21a10*/  R2UR UR7, R89 ;  /* 0x00000000590772ca */ /* 0x000fe200000e0000 */
        /* <DEDUP_REMOVED lines=12> */
[----:B------:R-:W-:Y:S01]  /*21ae0*/  QGMMA.64x128x32.F32.E4M3.E4M3 R24, R200, gdesc[UR4], R24, gsb0 ;  /* 0x01e00004c8187df3 */ /* 0x000fe20008000818 */
[----:B------:R-:W-:-:S03]  /*21af0*/  IADD3 R102, -R205, 0xb, RZ ;  /* 0x0000000bcd667810 */ /* 0x000fc60007ffe1ff */
        /* <DEDUP_REMOVED lines=36> */
[----:B------:R-:W-:Y:S02]  /*21d40*/  WARPGROUP.DEPBAR.LE gsb0, 0x0 ;  /* 0x00008000000079c5 */ /* 0x000fe40000010000 */
[----:B------:R0:W-:Y:S06]  /*21d50*/  BAR.ARV R102, 0x100 ;  /* 0x000400660000751d */ /* 0x0001ec0000002000 */
[----:B------:R-:W3:Y:S01]  /*21d60*/  MUFU.EX2 R135, R135 ;  /* 0x0000008700877308 */ /* 0x000ee20000000800 */
[----:B-1----:R-:W-:-:S01]  /*21d70*/  FADD.FTZ R204, R134, R204 ;  /* 0x000000cc86cc7221 */ /* 0x002fc20000010000 */
[----:B------:R1:W-:Y:S01]  /*21d80*/  @!P1 SYNCS.ARRIVE.TRANS64.RED.A1T0 RZ, [R118+URZ], RZ ;  /* 0x000000ff76ff99a7 */ /* 0x0003e2000810043f */
[----:B--2---:R-:W-:-:S05]  /*21d90*/  FADD.FTZ R114, R133, R114 ;  /* 0x0000007285727221 */ /* 0x004fca0000010000 */
[----:B------:R-:W2:Y:S08]  /*21da0*/  MUFU.EX2 R104, R104 ;  /* 0x0000006800687308 */ /* 0x000eb00000000800 */
[----:B------:R-:W4:Y:S01]  /*21db0*/  MUFU.EX2 R106, R106 ;  /* 0x0000006a006a7308 */ /* 0x000f220000000800 */
[----:B---3--:R-:W-:-:S07]  /*21dc0*/  FADD.FTZ R204, R135, R204 ;  /* 0x000000cc87cc7221 */ /* 0x008fce0000010000 */
[----:B------:R-:W3:Y:S01]  /*21dd0*/  MUFU.EX2 R105, R105 ;  /* 0x0000006900697308 */ /* 0x000ee20000000800 */
[----:B--2---:R-:W-:-:S07]  /*21de0*/  FADD.FTZ R114, R104, R114 ;  /* 0x0000007268727221 */ /* 0x004fce0000010000 */
[----:B------:R-:W2:Y:S01]  /*21df0*/  MUFU.EX2 R107, R107 ;  /* 0x0000006b006b7308 */ /* 0x000ea20000000800 */
[----:B----4-:R-:W-:-:S07]  /*21e00*/  FADD.FTZ R204, R106, R204 ;  /* 0x000000cc6acc7221 */ /* 0x010fce0000010000 */
        /* <DEDUP_REMOVED lines=49> */
[----:B---3--:R-:W-:-:S04]  /*22120*/  FADD.FTZ R103, R97, R103 ;  /* 0x0000006761677221 */ /* 0x008fc80000010000 */
[----:B------:R-:W-:-:S03]  /*22130*/  FADD.FTZ R103, R15, R103 ;  /* 0x000000670f677221 */ /* 0x000fc60000010000 */
[----:B------:R-:W3:Y:S01]  /*22140*/  MUFU.EX2 R100, R100 ;  /* 0x0000006400647308 */ /* 0x000ee20000000800 */
[----:B--2---:R-:W-:-:S07]  /*22150*/  FADD.FTZ R114, R98, R114 ;  /* 0x0000007262727221 */ /* 0x004fce0000010000 */
[----:B------:R-:W0:Y:S01]  /*22160*/  MUFU.EX2 R101, R101 ;  /* 0x0000006500657308 */ /* 0x000e220000000800 */
[----:B----4-:R-:W-:-:S01]  /*22170*/  FADD.FTZ R114, R99, R114 ;  /* 0x0000007263727221 */ /* 0x010fc20000010000 */
[----:B---3--:R-:W-:-:S05]  /*22180*/  FADD.FTZ R103, R100, R103 ;  /* 0x0000006764677221 */ /* 0x008fca0000010000 */
[----:B------:R1:W-:Y:S01]  /*22190*/  STL [R1+0xc], R103 ;  /* 0x00000c6701007387 */ /* 0x0003e20000100800 */
[----:B0-----:R-:W-:-:S05]  /*221a0*/  FADD.FTZ R102, R101, R114 ;  /* 0x0000007265667221 */ /* 0x001fca0000010000 */
[----:B------:R1:W-:Y:S01]  /*221b0*/  STL [R1+0x8], R102 ;  /* 0x0000086601007387 */ /* 0x0003e20000100800 */
[----:B------:R-:W-:Y:S05]  /*221c0*/  @!P0 BRA `(.L_x_1359) ;  /* 0x0000000000048947 */ /* 0x000fea0003800000 */
[----:B------:R-:W-:Y:S01]  /*221d0*/  BPT.TRAP 0x1 ;  /* 0x000000040000795c */ /* 0x000fe20000300000 */
.L_x_1359:
[----:B-1----:R-:W2:Y:S04]  /*221e0*/  LDL R102, [R1+0x68] ;  /* 0x0000680001667983 */ /* 0x002ea80000100800 */
[----:B------:R-:W3:Y:S01]  /*221f0*/  LDL R103, [R1+0x3c] ;  /* 0x00003c0001677983 */ /* 0x000ee20000100800 */
[----:B--2---:R-:W-:-:S03]  /*22200*/  R2UR UR4, R102 ;  /* 0x00000000660472ca */ /* 0x004fc600000e0000 */
[----:B------:R-:W2:Y:S01]  /*22210*/  LDL.LU R102, [R1] ;  /* 0x0000000001667983 */ /* 0x000ea20000300800 */
[----:B------:R-:W-:-:S04]  /*22220*/  F2FP.SATFINITE.E4M3.F32.PACK_AB_MERGE_C R88, R119, R88, RZ ;  /* 0x000000587758723e */ /* 0x000fc800048070ff */
[----:B------:R-:W-:Y:S01]  /*22230*/  F2FP.SATFINITE.E4M3.F32.PACK_AB_MERGE_C R207, R115, R12, R88 ;  /* 0x0000000c73cf723e */ /* 0x000fe20004807058 */
[----:B------:R-:W-:Y:S01]  /*22240*/  IMAD R20, R20, 0x8, R18 ;  /* 0x0000000814147824 */ /* 0x000fe200078e0212 */
[----:B------:R-:W-:-:S03]  /*22250*/  F2FP.SATFINITE.E4M3.F32.PACK_AB_MERGE_C R185, R188, R185, RZ ;  /* 0x000000b9bcb9723e */ /* 0x000fc600048070ff */
[----:B------:R-:W-:Y:S01]  /*22260*/  VIADD R20, R20, 0x2e860 ;  /* 0x0002e86014147836 */ /* 0x000fe20000000000 */
[----:B------:R-:W-:Y:S01]  /*22270*/  F2FP.SATFINITE.E4M3.F32.PACK_AB_MERGE_C R224, R184, R21, R185 ;  /* 0x00000015b8e0723e */ /* 0x000fe200048070b9 */
[----:B------:R-:W-:Y:S01]  /*22280*/  IMAD.U32 R21, RZ, RZ, UR4 ;  /* 0x00000004ff157e24 */ /* 0x000fe2000f8e00ff */
[----:B------:R-:W-:Y:S02]  /*22290*/  F2FP.SATFINITE.E4M3.F32.PACK_AB_MERGE_C R124, R125, R124, RZ ;  /* 0x0000007c7d7c723e */ /* 0x000fe400048070ff */
[----:B------:R-:W-:Y:S02]  /*222a0*/  F2FP.SATFINITE.E4M3.F32.PACK_AB_MERGE_C R92, R93, R92, RZ ;  /* 0x0000005c5d5c723e */ /* 0x000fe400048070ff */
[----:B------:R-:W-:Y:S02]  /*222b0*/  PRMT R20, R21, 0x654, R20 ;  /* 0x0000065415147816 */ /* 0x000fe40000000014 */
[----:B------:R-:W-:Y:S02]  /*222c0*/  F2FP.SATFINITE.E4M3.F32.PACK_AB_MERGE_C R124, R121, R120, R124 ;  /* 0x00000078797c723e */ /* 0x000fe4000480707c */
[----:B------:R-:W-:Y:S01]  /*222d0*/  F2FP.SATFINITE.E4M3.F32.PACK_AB_MERGE_C R190, R191, R190, RZ ;  /* 0x000000bebfbe723e */ /* 0x000fe200048070ff */
[----:B------:R0:W-:Y:S01]  /*222e0*/  SYNCS.ARRIVE.TRANS64.RED.A1T0 RZ, [R20+URZ], RZ ;  /* 0x000000ff14ff79a7 */ /* 0x0001e2000810043f */
        /* <DEDUP_REMOVED lines=112> */
[----:B------:R-:W-:-:S02]  /*229f0*/  IMAD.MOV.U32 R237, RZ, RZ, R0 ;  /* 0x000000ffffed7224 */ /* 0x000fc400078e0000 */
[----:B------:R-:W-:Y:S02]  /*22a00*/  IMAD.MOV.U32 R236, RZ, RZ, R3 ;  /* 0x000000ffffec7224 */ /* 0x000fe400078e0003 */
[----:B------:R-:W-:Y:S02]  /*22a10*/  IMAD.MOV.U32 R21, RZ, RZ, R234 ;  /* 0x000000ffff157224 */ /* 0x000fe400078e00ea */
[----:B0-----:R-:W-:Y:S02]  /*22a20*/  IMAD.MOV.U32 R20, RZ, RZ, R231 ;  /* 0x000000ffff147224 */ /* 0x001fe400078e00e7 */
[----:B------:R-:W-:Y:S02]  /*22a30*/  IMAD.MOV.U32 R208, RZ, RZ, R124 ;  /* 0x000000ffffd07224 */ /* 0x000fe400078e007c */
[----:B--2---:R-:W-:-:S05]  /*22a40*/  VIADD R12, R102, 0xffffffff ;  /* 0xffffffff660c7836 */ /* 0x004fca0000000000 */
[----:B------:R2:W-:Y:S01]  /*22a50*/  STL [R1], R12 ;  /* 0x0000000c01007387 */ /* 0x0005e20000100800 */
[----:B---3--:R-:W-:-:S13]  /*22a60*/  ISETP.GT.AND P2, PT, R102, R103, PT ;  /* 0x000000676600720c */ /* 0x008fda0003f44270 */
[----:B--2---:R-:W-:Y:S05]  /*22a70*/  @P2 BRA `(.L_x_1360) ;  /* 0xffffffc000142947 */ /* 0x004fea000383ffff */
.L_x_1349:
[----:B------:R-:W2:Y:S02]  /*22a80*/  LDL R13, [R1+0x60] ;  /* 0x00006000010d7983 */ /* 0x000ea40000100800 */
[----:B--2---:R-:W-:-:S13]  /*22a90*/  ISETP.GE.AND P2, PT, R12, R13, PT ;  /* 0x0000000d0c00720c */ /* 0x004fda0003f46270 */
[----:B------:R-:W-:Y:S05]  /*22aa0*/  @!P2 BRA `(.L_x_1361) ;  /* 0x0000006400d8a947 */ /* 0x000fea0003800000 */
[----:B------:R-:W2:Y:S04]  /*22ab0*/  LDL R15, [R1+0x1c] ;  /* 0x00001c00010f7983 */ /* 0x000ea80000100800 */
[----:B------:R-:W2:Y:S01]  /*22ac0*/  LDL R14, [R1+0x18] ;  /* 0x00001800010e7983 */ /* 0x000ea20000100800 */
[----:B------:R-:W-:Y:S02]  /*22ad0*/  VIADD R237, R233, 0x8 ;  /* 0x00000008e9ed7836 */ /* 0x000fe40000000000 */
[----:B------:R-:W-:Y:S01]  /*22ae0*/  IMAD.MOV.U32 R236, RZ, RZ, R234 ;  /* 0x000000ffffec7224 */ /* 0x000fe200078e00ea */
[----:B------:R1:W-:Y:S01]  /*22af0*/  STL [R1+0x4], R0 ;  /* 0x0000040001007387 */ /* 0x0003e20000100800 */
[----:B------:R-:W-:-:S03]  /*22b00*/  IMAD.MOV.U32 R13, RZ, RZ, R231 ;  /* 0x000000ffff0d7224 */ /* 0x000fc600078e00e7 */
[----:B------:R1:W-:Y:S02]  /*22b10*/  STL [R1], R3 ;  /* 0x0000000301007387 */ /* 0x0003e40000100800 */
[----:B-12---:R-:W-:-:S07]  /*22b20*/  IADD3 R237, R237, R14, -R15 ;  /* 0x0000000eeded7210 */ /* 0x006fce0007ffe80f */
.L_x_1380:
[----:B------:R-:W2:Y:S01]  /*22b30*/  LDL R0, [R1+0x44] ;  /* 0x0000440001007983 */ /* 0x000ea20000100800 */
[----:B------:R-:W-:Y:S01]  /*22b40*/  ISETP.NE.AND P2, PT, R13, 0x1, PT ;  /* 0x000000010d00780c */ /* 0x000fe20003f45270 */
[----:B------:R-:W-:Y:S05]  /*22b50*/  YIELD ;  /* 0x0000000000007946 */ /* 0x000fea0003800000 */
[----:B------:R-:W-:-:S04]  /*22b60*/  SEL R3, RZ, 0x1, P2 ;  /* 0x00000001ff037807 */ /* 0x000fc80001000000 */
[----:B------:R-:W-:Y:S02]  /*22b70*/  LOP3.LUT R234, R236, R3, RZ, 0x3c, !PT ;  /* 0x00000003ecea7212 */ /* 0x000fe400078e3cff */
[----:B--2---:R-:W-:-:S13]  /*22b80*/  ISETP.NE.AND P2, PT, R0, RZ, PT ;  /* 0x000000ff0000720c */ /* 0x004fda0003f45270 */
[----:B------:R-:W-:Y:S05]  /*22b90*/  @P2 BRA `(.L_x_1362) ;  /* 0x00000000003c2947 */ /* 0x000fea0003800000 */
[----:B------:R-:W-:Y:S05]  /*22ba0*/  @!P0 BRA `(.L_x_1363) ;  /* 0x0000000000048947 */ /* 0x000fea0003800000 */
[----:B------:R-:W-:Y:S01]  /*22bb0*/  BPT.TRAP 0x1 ;  /* 0x000000040000795c */ /* 0x000fe20000300000 */
.L_x_1363:
[----:B------:R-:W-:-:S05]  /*22bc0*/  VIADD R0, R13, 0x1 ;  /* 0x000000010d007836 */ /* 0x000fca0000000000 */
[----:B------:R-:W-:-:S04]  /*22bd0*/  ISETP.NE.AND P3, PT, R0, 0x2, PT ;  /* 0x000000020000780c */ /* 0x000fc80003f65270 */
[----:B------:R-:W-:Y:S02]  /*22be0*/  SEL R3, R0, RZ, P3 ;  /* 0x000000ff00037207 */ /* 0x000fe40001800000 */
[----:B------:R-:W-:-:S03]  /*22bf0*/  SHF.L.U32 R0, R234, 0x1f, RZ ;  /* 0x0000001fea007819 */ /* 0x000fc600000006ff */
[----:B------:R-:W-:-:S04]  /*22c00*/  IMAD R3, R3, 0x8, R18 ;  /* 0x0000000803037824 */ /* 0x000fc800078e0212 */
[----:B------:R1:W2:Y:S01]  /*22c10*/  SYNCS.PHASECHK.TRANS64.TRYWAIT P3, [R3+URZ+0x2e830], R0 ;  /* 0x02e83000030075a7 */ /* 0x0002a2000806017f */
[----:B------:R-:W-:Y:S05]  /*22c20*/  @!P0 BRA `(.L_x_1364) ;  /* 0x0000000000048947 */ /* 0x000fea0003800000 */
[----:B------:R-:W-:Y:S01]  /*22c30*/  BPT.TRAP 0x1 ;  /* 0x000000040000795c */ /* 0x000fe20000300000 */
.L_x_1364:
[----:B------:R-:W-:Y:S04]  /*22c40*/  BSSY B0, `(.L_x_1362) ;  /* 0x0000004000007945 */ /* 0x000fe80003800000 */
[----:B--2---:R-:W-:Y:S05]  /*22c50*/  @P3 BRA `(.L_x_1365) ;  /* 0x0000000000083947 */ /* 0x004fea0003800000 */
[----:B------:R-:W2:Y:S02]  /*22c60*/  SYNCS.PHASECHK.TRANS64.TRYWAIT P3, [R3+URZ+0x2e830], R0 ;  /* 0x02e83000030075a7 */ /* 0x000ea4000806017f */
[----:B--2---:R-:W-:Y:S05]  /*22c70*/  @!P3 BRA `(.L_x_1366) ;  /* 0x000001100070b947 */ /* 0x004fea0003800000 */
.L_x_1365:
[----:B------:R-:W-:Y:S05]  /*22c80*/  BSYNC B0 ;  /* 0x0000000000007941 */ /* 0x000fea0003800000 */
.L_x_1362:
[----:B-12---:R-:W0:Y:S01]  /*22c90*/  LDL R3, [R1+0x4c] ;  /* 0x00004c0001037983 */ /* 0x006e220000100800 */
[----:B------:R-:W-:Y:S01]  /*22ca0*/  VIADD R231, R13, 0x1 ;  /* 0x000000010de77836 */ /* 0x000fe20000000000 */
[----:B------:R-:W-:Y:S05]  /*22cb0*/  WARPSYNC.ALL ;  /* 0x0000000000007948 */ /* 0x000fea0003800000 */
[----:B------:R-:W1:Y:S01]  /*22cc0*/  S2R R0, SR_TID.X ;  /* 0x0000000000007919 */ /* 0x000e620000002100 */
[C---:B------:R-:W-:Y:S01]  /*22cd0*/  ISETP.NE.AND P3, PT, R231.reuse, 0x2, PT ;  /* 0x00000002e700780c */ /* 0x040fe20003f65270 */
[----:B------:R-:W-:Y:S01]  /*22ce0*/  IMAD.MOV.U32 R89, RZ, RZ, 0x40000040 ;  /* 0x40000040ff597424 */ /* 0x000fe200078e00ff */
[C---:B------:R-:W-:Y:S01]  /*22cf0*/  R2UR UR12, R8.reuse ;  /* 0x00000000080c72ca */ /* 0x040fe200000e0000 */
[----:B------:R-:W-:Y:S01]  /*22d00*/  IMAD.MOV.U32 R15, RZ, RZ, 0x40000040 ;  /* 0x40000040ff0f7424 */ /* 0x000fe200078e00ff */
[----:B------:R-:W-:Y:S01]  /*22d10*/  SEL R231, R231, RZ, P3 ;  /* 0x000000ffe7e77207 */ /* 0x000fe20001800000 */
        /* <DEDUP_REMOVED lines=13> */
[----:B------:R-:W-:Y:S01]  /*22df0*/  R2UR UR25, R15 ;  /* 0x000000000f1972ca */ /* 0x000fe200000e0000 */
[----:B------:R-:W-:Y:S01]  /*22e00*/  STL [R1+0xb4], R22 ;  /* 0x0000b41601007387 */ /* 0x000fe20000100800 */
[C---:B------:R-:W-:Y:S02]  /*22e10*/  R2UR UR27, R21.reuse ;  /* 0x00000000151b72ca */ /* 0x040fe400000e0000 */
[----:B------:R-:W-:Y:S01]  /*22e20*/  R2UR UR29, R21 ;  /* 0x00000000151d72ca */ /* 0x000fe200000e0000 */
[----:B------:R2:W-:Y:S01]  /*22e30*/  STL [R1+0xb0], R19 ;  /* 0x0000b01301007387 */ /* 0x0005e20000100800 */
[----:B------:R-:W-:-:S02]  /*22e40*/  R2UR UR31, R91 ;  /* 0x000000005b1f72ca */ /* 0x000fc400000e0000 */
[----:B------:R-:W-:Y:S01]  /*22e50*/  R2UR UR39, R15 ;  /* 0x000000000f2772ca */ /* 0x000fe200000e0000 */
[----:B------:R-:W-:Y:S01]  /*22e60*/  STL [R1+0xac], R18 ;  /* 0x0000ac1201007387 */ /* 0x000fe20000100800 */
[----:B------:R-:W-:Y:S02]  /*22e70*/  R2UR UR36, R8 ;  /* 0x00000000082472ca */ /* 0x000fe400000e0000 */
[----:B-1----:R-:W-:Y:S01]  /*22e80*/  SHF.R.U32.HI R0, RZ, 0x7, R0 ;  /* 0x00000007ff007819 */ /* 0x002fe20000011600 */
[----:B------:R-:W-:Y:S01]  /*22e90*/  STL [R1+0xa8], R17 ;  /* 0x0000a81101007387 */ /* 0x000fe20000100800 */
[----:B------:R-:W-:Y:S02]  /*22ea0*/  R2UR UR37, R9 ;  /* 0x00000000092572ca */ /* 0x000fe400000e0000 */
[----:B------:R-:W-:Y:S01]  /*22eb0*/  R2UR UR47, R21 ;  /* 0x00000000152f72ca */ /* 0x000fe200000e0000 */
[----:B------:R-:W-:Y:S01]  /*22ec0*/  VIADD R0, R0, 0x8 ;  /* 0x0000000800007836 */ /* 0x000fe20000000000 */
[----:B------:R-:W-:Y:S01]  /*22ed0*/  STL [R1+0xa4], R16 ;  /* 0x0000a41001007387 */ /* 0x000fe20000100800 */
[----:B------:R-:W-:-:S02]  /*22ee0*/  R2UR UR44, R8 ;  /* 0x00000000082c72ca */ /* 0x000fc400000e0000 */
[----:B------:R-:W-:Y:S01]  /*22ef0*/  R2UR UR45, R9 ;  /* 0x00000000092d72ca */ /* 0x000fe200000e0000 */
[----:B------:R1:W-:Y:S01]  /*22f00*/  BAR.SYNC.DEFER_BLOCKING R0, 0x100 ;  /* 0x000400000000751d */ /* 0x0003e20000010000 */
[C---:B------:R-:W-:Y:S02]  /*22f10*/  R2UR UR19, R15.reuse ;  /* 0x000000000f1372ca */ /* 0x040fe400000e0000 */
[----:B------:R-:W-:Y:S01]  /*22f20*/  R2UR UR5, R15 ;  /* 0x000000000f0572ca */ /* 0x000fe200000e0000 */
[----:B------:R-:W-:Y:S01]  /*22f30*/  IMAD.MOV.U32 R15, RZ, RZ, 0x40000040 ;  /* 0x40000040ff0f7424 */ /* 0x000fe200078e00ff */
[----:B------:R-:W-:Y:S02]  /*22f40*/  R2UR UR17, R21 ;  /* 0x00000000151172ca */ /* 0x000fe400000e0000 */
[C---:B------:R-:W-:Y:S01]  /*22f50*/  R2UR UR9, R91.reuse ;  /* 0x000000005b0972ca */ /* 0x040fe200000e0000 */
[----:B------:R3:W-:Y:S01]  /*22f60*/  STL [R1+0xa0], R12 ;  /* 0x0000a00c01007387 */ /* 0x0007e20000100800 */
[----:B------:R-:W-:-:S02]  /*22f70*/  R2UR UR33, R91 ;  /* 0x000000005b2172ca */ /* 0x000fc400000e0000 */
[----:B------:R-:W-:Y:S01]  /*22f80*/  R2UR UR59, R89 ;  /* 0x00000000593b72ca */ /* 0x000fe200000e0000 */
[----:B------:R4:W-:Y:S01]  /*22f90*/  STL [R1+0x9c], R2 ;  /* 0x00009c0201007387 */ /* 0x0009e20000100800 */
[----:B------:R-:W-:Y:S01]  /*22fa0*/  WARPGROUP.ARRIVE ;  /* 0x00000000000079c5 */ /* 0x000fe20000000000 */
[----:B0-----:R-:W-:Y:S01]  /*22fb0*/  IMAD R88, R231, 0x700, R3 ;  /* 0x00000700e7587824 */ /* 0x001fe200078e0203 */
[----:B------:R-:W-:Y:S01]  /*22fc0*/  MOV R3, UR7 ;  /* 0x0000000700037c02 */ /* 0x000fe20008000f00 */
[----:B------:R-:W-:Y:S01]  /*22fd0*/  UMOV UR7, UR11 ;  /* 0x0000000b00077c82 */ /* 0x000fe20008000000 */
[----:B------:R-:W-:Y:S01]  /*22fe0*/  R2UR UR11, R91 ;  /* 0x000000005b0b72ca */ /* 0x000fe200000e0000 */
[C---:B------:R-:W-:Y:S01]  /*22ff0*/  VIADD R14, R88.reuse, 0x100 ;  /* 0x00000100580e7836 */ /* 0x040fe20000000000 */
[C---:B------:R-:W-:Y:S01]  /*23000*/  R2UR UR14, R88.reuse ;  /* 0x00000000580e72ca */ /* 0x040fe200000e0000 */
[C---:B------:R-:W-:Y:S01]  /*23010*/  VIADD R20, R88.reuse, 0x200 ;  /* 0x0000020058147836 */ /* 0x040fe20000000000 */
[----:B--2---:R-:W-:Y:S01]  /*23020*/  MOV R19, UR7 ;  /* 0x0000000700137c02 */ /* 0x004fe20008000f00 */
        /* <DEDUP_REMOVED lines=24> */
[----:B---3--:R-:W-:Y:S01]  /*231b0*/  MOV R12, UR11 ;  /* 0x0000000b000c7c02 */ /* 0x008fe20008000f00 */
        /* <DEDUP_REMOVED lines=21> */
[----:B-1----:R-:W-:Y:S01]  /*23310*/  MOV R0, UR6 ;  /* 0x0000000600007c02 */ /* 0x002fe20008000f00 */
        /* <DEDUP_REMOVED lines=12> */
[----:B----4-:R-:W-:Y:S01]  /*233e0*/  MOV R2, UR10 ;  /* 0x0000000a00027c02 */ /* 0x010fe20008000f00 */
        /* <DEDUP_REMOVED lines=205> */
.L_x_1368:
[----:B------:R-:W-:Y:S01]  /*240c0*/  SHF.L.U32 R0, R236, 0x1f, RZ ;  /* 0x0000001fec007819 */ /* 0x000fe200000006ff */
[----:B-----5:R-:W-:-:S04]  /*240d0*/  IMAD R3, R13, 0x8, R18 ;  /* 0x000000080d037824 */ /* 0x020fc800078e0212 */
[----:B------:R0:W1:Y:S01]  /*240e0*/  SYNCS.PHASECHK.TRANS64.TRYWAIT P2, [R3+URZ+0x2e850], R0 ;  /* 0x02e85000030075a7 */ /* 0x000062000804017f */
[----:B------:R-:W-:Y:S05]  /*240f0*/  @!P0 BRA `(.L_x_1369) ;  /* 0x0000000000048947 */ /* 0x000fea0003800000 */
[----:B------:R-:W-:Y:S01]  /*24100*/  BPT.TRAP 0x1 ;  /* 0x000000040000795c */ /* 0x000fe20000300000 */
.L_x_1369:
[----:B-1----:R-:W-:Y:S05]  /*24110*/  @P2 BRA `(.L_x_1367) ;  /* 0x0000000000082947 */ /* 0x002fea0003800000 */
[----:B------:R-:W1:Y:S02]  /*24120*/  SYNCS.PHASECHK.TRANS64.TRYWAIT P2, [R3+URZ+0x2e850], R0 ;  /* 0x02e85000030075a7 */ /* 0x000e64000804017f */
[----:B-1----:R-:W-:Y:S05]  /*24130*/  @!P2 BRA `(.L_x_1370) ;  /* 0x000000fc0054a947 */ /* 0x002fea0003800000 */
.L_x_1367:
[----:B-----5:R-:W-:Y:S01]  /*24140*/  VIADD R14, R18, 0x400 ;  /* 0x00000400120e7836 */ /* 0x020fe20000000000 */
[----:B------:R-:W-:Y:S05]  /*24150*/  WARPSYNC.ALL ;  /* 0x0000000000007948 */ /* 0x000fea0003800000 */
[----:B------:R-:W-:Y:S01]  /*24160*/  SHF.R.U32.HI R14, RZ, 0x4, R14 ;  /* 0x00000004ff0e7819 */ /* 0x000fe2000001160e */
[----:B------:R-:W-:Y:S01]  /*24170*/  IMAD.MOV.U32 R15, RZ, RZ, -0x3ffffff0 ;  /* 0xc0000010ff0f7424 */ /* 0x000fe200078e00ff */
[----:B------:R-:W-:Y:S01]  /*24180*/  WARPGROUP.ARRIVE ;  /* 0x00000000000079c5 */ /* 0x000fe20000000000 */
[----:B------:R-:W-:Y:S01]  /*24190*/  IMAD.MOV.U32 R21, RZ, RZ, -0x3ffffff0 ;  /* 0xc0000010ff157424 */ /* 0x000fe200078e00ff */
[----:B------:R-:W-:-:S04]  /*241a0*/  LOP3.LUT R14, R14, 0x3fff, RZ, 0xc0, !PT ;  /* 0x00003fff0e0e7812 */ /* 0x000fc800078ec0ff */
[----:B01----:R-:W0:Y:S01]  /*241b0*/  S2R R3, SR_TID.X ;  /* 0x0000000000037919 */ /* 0x003e220000002100 */
[----:B------:R-:W-:Y:S01]  /*241c0*/  R2UR UR7, R15 ;  /* 0x000000000f0772ca */ /* 0x000fe200000e0000 */
[----:B------:R-:W-:Y:S01]  /*241d0*/  IMAD R0, R12, -0xe0, RZ ;  /* 0xffffff200c007824 */ /* 0x000fe200078e02ff */
[----:B------:R-:W-:Y:S01]  /*241e0*/  LOP3.LUT R14, R14, 0x10000, RZ, 0xfc, !PT ;  /* 0x000100000e0e7812 */ /* 0x000fe200078efcff */
[----:B------:R-:W-:Y:S01]  /*241f0*/  ULDC UR4, c[0x0][0x9dc] ;  /* 0x0002770000047ab9 */ /* 0x000fe20000000800 */
[----:B------:R-:W-:-:S03]  /*24200*/  ULDC UR5, c[0x0][0x9e0] ;  /* 0x0002780000057ab9 */ /* 0x000fc60000000800 */
        /* <DEDUP_REMOVED lines=10> */
[----:B------:R-:W2:Y:S04]  /*242b0*/  LDL R227, [R1+0x18] ;  /* 0x0000180001e37983 */ /* 0x000ea80000100800 */
[----:B------:R-:W3:Y:S02]  /*242c0*/  LDL R226, [R1+0x1c] ;  /* 0x00001c0001e27983 */ /* 0x000ee40000100800 */
[----:B------:R-:W-:Y:S01]  /*242d0*/  QGMMA.64x128x32.F32.E4M3.E4M3 R24, R220, gdesc[UR4], R24, gsb0 ;  /* 0x01e00004dc187df3 */ /* 0x000fe20008000818 */
[----:B------:R-:W-:-:S02]  /*242e0*/  R2UR UR6, R20 ;  /* 0x00000000140672ca */ /* 0x000fc400000e0000 */
[----:B------:R-:W-:Y:S01]  /*242f0*/  R2UR UR7, R21 ;  /* 0x00000000150772ca */ /* 0x000fe200000e0000 */
[----:B------:R-:W-:Y:S01]  /*24300*/  VIADD R20, R14, 0x300 ;  /* 0x000003000e147836 */ /* 0x000fe20000000000 */
[----:B------:R-:W4:Y:S01]  /*24310*/  LDL R225, [R1+0x48] ;  /* 0x0000480001e17983 */ /* 0x000f220000100800 */
        /* <DEDUP_REMOVED lines=26> */
[----:B------:R-:W-:Y:S02]  /*244c0*/  R2UR UR7, R15 ;  /* 0x000000000f0772ca */ /* 0x000fe400000e0000 */
[----:B0-----:R-:W-:Y:S02]  /*244d0*/  SHF.R.U32.HI R224, RZ, 0x7, R3 ;  /* 0x00000007ffe07819 */ /* 0x001fe40000011603 */
[----:B--2---:R-:W-:Y:S01]  /*244e0*/  IADD3 R3, R0, 0x1, R227 ;  /* 0x0000000100037810 */ /* 0x004fe20007ffe0e3 */
[----:B----4-:R-:W-:-:S04]  /*244f0*/  IMAD R21, R225, -0x2, R0 ;  /* 0xfffffffee1157824 */ /* 0x010fc800078e0200 */
[----:B---3--:R-:W-:-:S04]  /*24500*/  IMAD.IADD R3, R3, 0x1, -R226 ;  /* 0x0000000103037824 */ /* 0x008fc800078e0ae2 */
[----:B------:R-:W-:Y:S02]  /*24510*/  IMAD R20, R225, -0x2, R3 ;  /* 0xfffffffee1147824 */ /* 0x000fe400078e0203 */
[----:B------:R-:W0:Y:S01]  /*24520*/  LDC R225, c[0x0][0x9e4] ;  /* 0x00027900ffe17b82 */ /* 0x000e220000000800 */
[----:B------:R-:W-:Y:S01]  /*24530*/  @!P1 IMAD R15, R231, 0x8, R18 ;  /* 0x00000008e70f9824 */ /* 0x000fe200078e0212 */
[----:B------:R-:W-:-:S03]  /*24540*/  ULOP3.LUT UR4, URZ, UR4, URZ, 0x33, !UPT ;  /* 0x000000043f047292 */ /* 0x000fc6000f8e333f */
[----:B------:R-:W-:Y:S01]  /*24550*/  @!P1 VIADD R15, R15, 0x2e840 ;  /* 0x0002e8400f0f9836 */ /* 0x000fe20000000000 */
[----:B------:R-:W-:Y:S01]  /*24560*/  IADD3 R14, -R224, 0xb, RZ ;  /* 0x0000000be00e7810 */ /* 0x000fe20007ffe1ff */
[----:B------:R-:W-:-:S03]  /*24570*/  VIADD R3, R20, UR5 ;  /* 0x0000000514037c36 */ /* 0x000fc60008000000 */
[----:B------:R-:W-:Y:S01]  /*24580*/  @!P1 PRMT R15, RZ, 0x654, R15 ;  /* 0x00000654ff0f9816 */ /* 0x000fe2000000000f */
[----:B------:R-:W-:Y:S01]  /*24590*/  VIADD R20, R20, UR4 ;  /* 0x0000000414147c36 */ /* 0x000fe20008000000 */
[----:B0-----:R-:W-:Y:S01]  /*245a0*/  ISETP.GE.AND P2, PT, R225, 0x1, PT ;  /* 0x00000001e100780c */ /* 0x001fe20003f46270 */
[----:B------:R-:W-:Y:S02]  /*245b0*/  WARPGROUP.DEPBAR.LE gsb0, 0x0 ;  /* 0x00008000000079c5 */ /* 0x000fe40000010000 */
[----:B------:R-:W-:-:S06]  /*245c0*/  WARPGROUP.ARRIVE ;  /* 0x00000000000079c5 */ /* 0x000fcc0000000000 */
[----:B------:R-:W-:Y:S03]  /*245d0*/  QGMMA.64x128x32.F32.E4M3.E4M3 R24, R200, gdesc[UR4], R24, gsb0 ;  /* 0x01e00004c8187df3 */ /* 0x000fe60008000818 */
[----:B------:R-:W-:Y:S02]  /*245e0*/  WARPGROUP.DEPBAR.LE gsb0, 0x0 ;  /* 0x00008000000079c5 */ /* 0x000fe40000010000 */
[----:B------:R0:W-:Y:S06]  /*245f0*/  BAR.ARV R14, 0x100 ;  /* 0x0004000e0000751d */ /* 0x0001ec0000002000 */
[----:B------:R0:W-:Y:S01]  /*24600*/  @!P1 SYNCS.ARRIVE.TRANS64.RED.A1T0 RZ, [R15+URZ], RZ ;  /* 0x000000ff0fff99a7 */ /* 0x0001e2000810043f */
[----:B------:R-:W-:-:S02]  /*24610*/  IMAD.IADD R200, R233, 0x1, R3 ;  /* 0x00000001e9c87824 */ /* 0x000fc400078e0203 */
[----:B------:R-:W-:Y:S01]  /*24620*/  IMAD.IADD R201, R233, 0x1, R20 ;  /* 0x00000001e9c97824 */ /* 0x000fe200078e0214 */
[----:B------:R-:W-:Y:S06]  /*24630*/  @!P2 BRA `(.L_x_1371) ;  /* 0x00000000005ca947 */ /* 0x000fec0003800000 */
        /* <DEDUP_REMOVED lines=8> */
[----:B0-----:R-:W0:Y:S02]  /*246c0*/  @P2 LDC.64 R14, c[0x0][0x9e8] ;  /* 0x00027a00ff0e2b82 */ /* 0x001e240000000a00 */
[----:B0-----:R-:W-:-:S05]  /*246d0*/  @P2 IMAD.HI.U32 R14, R202, R14, RZ ;  /* 0x0000000eca0e2227 */ /* 0x001fca00078e00ff */
[----:B------:R-:W-:-:S04]  /*246e0*/  @P2 SHF.R.U32.HI R202, RZ, R15, R14 ;  /* 0x0000000fffca2219 */ /* 0x000fc8000001160e */
[----:B------:R-:W-:Y:S01]  /*246f0*/  LOP3.LUT R202, RZ, R202, RZ, 0x33, !PT ;  /* 0x000000caffca7212 */ /* 0x000fe200078e33ff */
[----:B------:R-:W-:Y:S06]  /*24700*/  BRA `(.L_x_1374) ;  /* 0x0000000000187947 */ /* 0x000fec0003800000 */
.L_x_1373:
[----:B------:R-:W-:Y:S02]  /*24710*/  ULDC UR4, c[0x0][0x9e4] ;  /* 0x0002790000047ab9 */ /* 0x000fe40000000800 */
[----:B------:R-:W-:-:S05]  /*24720*/  IMAD.U32 R203, RZ, RZ, UR4 ;  /* 0x00000004ffcb7e24 */ /* 0x000fca000f8e00ff */
[----:B------:R-:W-:-:S13]  /*24730*/  ISETP.NE.AND P2, PT, R203, 0x1, PT ;  /* 0x00000001cb00780c */ /* 0x000fda0003f45270 */
[----:B0-----:R-:W0:Y:S02]  /*24740*/  @P2 LDC.64 R14, c[0x0][0x9e8] ;  /* 0x00027a00ff0e2b82 */ /* 0x001e240000000a00 */
[----:B0-----:R-:W-:-:S05]  /*24750*/  @P2 IMAD.HI.U32 R14, R202, R14, RZ ;  /* 0x0000000eca0e2227 */ /* 0x001fca00078e00ff */
[----:B------:R-:W-:-:S07]  /*24760*/  @P2 SHF.R.U32.HI R202, RZ, R15, R14 ;  /* 0x0000000fffca2219 */ /* 0x000fce000001160e */
.L_x_1374:
[----:B------:R-:W-:Y:S05]  /*24770*/  BSYNC B0 ;  /* 0x0000000000007941 */ /* 0x000fea0003800000 */
.L_x_1372:
[----:B------:R-:W-:-:S05]  /*24780*/  IMAD R202, R202, R203, R21 ;  /* 0x000000cbcaca7224 */ /* 0x000fca00078e0215 */
[----:B------:R-:W-:Y:S02]  /*24790*/  VIADDMNMX R200, R202, R203, R200, PT ;  /* 0x000000cbcac87246 */ /* 0x000fe400038001c8 */
[----:B------:R-:W-:-:S07]  /*247a0*/  VIMNMX R201, R201, R202, !PT ;  /* 0x000000cac9c97248 */ /* 0x000fce0007fe0100 */
.L_x_1371:
[C---:B------:R-:W-:Y:S02]  /*247b0*/  ISETP.GE.AND P2, PT, R0.reuse, 0x2, PT ;  /* 0x000000020000780c */ /* 0x040fe40003f46270 */
[----:B------:R-:W-:Y:S02]  /*247c0*/  LOP3.LUT R17, R17, 0xffffdfff, RZ, 0xc0, !PT ;  /* 0xffffdfff11117812 */ /* 0x000fe400078ec0ff */
[C---:B------:R-:W-:Y:S02]  /*247d0*/  ISETP.GE.AND P3, PT, R0.reuse, 0x9, PT ;  /* 0x000000090000780c */ /* 0x040fe40003f66270 */
[----:B------:R-:W-:Y:S02]  /*247e0*/  ISETP.GE.AND P4, PT, R0, 0x22, PT ;  /* 0x000000220000780c */ /* 0x000fe40003f86270 */
[----:B------:R-:W-:Y:S02]  /*247f0*/  LOP3.LUT R16, R16, 0xfffffffd, RZ, 0xc0, !PT ;  /* 0xfffffffd10107812 */ /* 0x000fe400078ec0ff */
[----:B------:R-:W-:-:S03]  /*24800*/  IADD3 R20, R20, 0x8, R233 ;  /* 0x0000000814147810 */ /* 0x000fc60007ffe0e9 */
[----:B------:R-:W-:Y:S02]  /*24810*/  @P2 LOP3.LUT R17, R17, 0x2000, RZ, 0xfc, !PT ;  /* 0x0000200011112812 */ /* 0x000fe400078efcff */
[----:B------:R-:W-:Y:S02]  /*24820*/  ISETP.GT.AND P2, PT, R201, 0x1, !P2 ;  /* 0x00000001c900780c */ /* 0x000fe40005744270 */
[----:B------:R-:W-:Y:S02]  /*24830*/  LOP3.LUT R17, R17, 0xffffbfff, RZ, 0xc0, !PT ;  /* 0xffffbfff11117812 */ /* 0x000fe400078ec0ff */
[----:B------:R-:W-:Y:S02]  /*24840*/  ISETP.LT.OR P2, PT, R200, 0x2, P2 ;  /* 0x00000002c800780c */ /* 0x000fe40001741670 */
[----:B------:R-:W-:Y:S02]  /*24850*/  @P3 LOP3.LUT R17, R17, 0x4000, RZ, 0xfc, !PT ;  /* 0x0000400011113812 */ /* 0x000fe400078efcff */
[----:B------:R-:W-:-:S02]  /*24860*/  FSEL R185, R185, -INF , !P2 ;  /* 0xff800000b9b97808 */ /* 0x000fc40005000000 */
[----:B------:R-:W-:Y:S02]  /*24870*/  ISETP.GT.AND P2, PT, R201, 0x8, !P3 ;  /* 0x00000008c900780c */ /* 0x000fe40005f44270 */
[----:B------:R-:W-:Y:S02]  /*24880*/  ISETP.GE.AND P3, PT, R0, 0xa, PT ;  /* 0x0000000a0000780c */ /* 0x000fe40003f66270 */
[----:B------:R-:W-:Y:S02]  /*24890*/  ISETP.LT.OR P2, PT, R200, 0x9, P2 ;  /* 0x00000009c800780c */ /* 0x000fe40001741670 */
[----:B------:R-:W-:Y:S02]  /*248a0*/  LOP3.LUT R17, R17, 0xffff7fff, RZ, 0xc0, !PT ;  /* 0xffff7fff11117812 */ /* 0x000fe400078ec0ff */
[----:B------:R-:W-:Y:S02]  /*248b0*/  FSEL R188, R188, -INF , !P2 ;  /* 0xff800000bcbc7808 */ /* 0x000fe40005000000 */
[----:B------:R-:W-:-:S02]  /*248c0*/  ISETP.GT.AND P2, PT, R201, 0x9, !P3 ;  /* 0x00000009c900780c */ /* 0x000fc40005f44270 */
[----:B------:R-:W-:Y:S02]  /*248d0*/  @P4 LOP3.LUT R16, R16, 0x2, RZ, 0xfc, !PT ;  /* 0x0000000210104812 */ /* 0x000fe400078efcff */
[----:B------:R-:W-:Y:S02]  /*248e0*/  ISETP.LT.OR P2, PT, R200, 0xa, P2 ;  /* 0x0000000ac800780c */ /* 0x000fe40001741670 */
[----:B------:R-:W-:Y:S02]  /*248f0*/  @P3 LOP3.LUT R17, R17, 0x8000, RZ, 0xfc, !PT ;  /* 0x0000800011113812 */ /* 0x000fe400078efcff */
[----:B------:R-:W-:Y:S02]  /*24900*/  ISETP.GE.AND P3, PT, R0, 0x11, PT ;  /* 0x000000110000780c */ /* 0x000fe40003f66270 */
[----:B------:R-:W-:Y:S02]  /*24910*/  LOP3.LUT R17, R17, 0xfffeffff, RZ, 0xc0, !PT ;  /* 0xfffeffff11117812 */ /* 0x000fe400078ec0ff */
[----:B------:R-:W-:-:S02]  /*24920*/  FSEL R189, R189, -INF , !P2 ;  /* 0xff800000bdbd7808 */ /* 0x000fc40005000000 */
        /* <DEDUP_REMOVED lines=300> */
[----:B------:R-:W-:Y:S02]  /*25bf0*/  ISETP.GE.AND P6, PT, R0, 0xda, PT ;  /* 0x000000da0000780c */ /* 0x000fe40003fc6270 */
[----:B------:R-:W-:-:S11]  /*25c00*/  IADD3 R0, R3, 0x8, R233 ;  /* 0x0000000803007810 */ /* 0x000fd60007ffe0e9 */
[----:B------:R-:W-:Y:S02]  /*25c10*/  @P6 LOP3.LUT R17, R17, 0x1000, RZ, 0xfc, !PT ;  /* 0x0000100011116812 */ /* 0x000fe400078efcff */
[----:B------:R-:W-:-:S04]  /*25c20*/  ISETP.GT.AND P6, PT, R201, 0xd9, !P6 ;  /* 0x000000d9c900780c */ /* 0x000fc800077c4270 */
[----:B------:R-:W-:-:S04]  /*25c30*/  ISETP.LT.OR P6, PT, R200, 0xda, P6 ;  /* 0x000000dac800780c */ /* 0x000fc800037c1670 */
[----:B------:R-:W-:Y:S02]  /*25c40*/  FSEL R101, R101, -INF , !P6 ;  /* 0xff80000065657808 */ /* 0x000fe40007000000 */
[----:B------:R-:W-:-:S13]  /*25c50*/  ISETP.GE.AND P6, PT, R225, 0x1, PT ;  /* 0x00000001e100780c */ /* 0x000fda0003fc6270 */
[----:B------:R-:W-:Y:S05]  /*25c60*/  @!P6 BRA `(.L_x_1375) ;  /* 0x000000000064e947 */ /* 0x000fea0003800000 */
[----:B------:R-:W-:Y:S01]  /*25c70*/  ISETP.GT.AND P6, PT, R237, -0x1, PT ;  /* 0xffffffffed00780c */ /* 0x000fe20003fc4270 */
[----:B------:R-:W-:-:S12]  /*25c80*/  BSSY B0, `(.L_x_1376) ;  /* 0x0000014000007945 */ /* 0x000fd80003800000 */
[----:B------:R-:W-:Y:S05]  /*25c90*/  @P6 BRA `(.L_x_1377) ;  /* 0x00000000002c6947 */ /* 0x000fea0003800000 */
[----:B------:R-:W-:Y:S01]  /*25ca0*/  ULDC UR4, c[0x0][0x9e4] ;  /* 0x0002790000047ab9 */ /* 0x000fe20000000800 */
[----:B------:R-:W-:Y:S02]  /*25cb0*/  VIADD R200, R233, 0x8 ;  /* 0x00000008e9c87836 */ /* 0x000fe40000000000 */
[----:B------:R-:W-:-:S03]  /*25cc0*/  IMAD.U32 R3, RZ, RZ, UR4 ;  /* 0x00000004ff037e24 */ /* 0x000fc6000f8e00ff */
[----:B------:R-:W-:Y:S02]  /*25cd0*/  IADD3 R200, R200, R227, -R226 ;  /* 0x000000e3c8c87210 */ /* 0x000fe40007ffe8e2 */
[----:B------:R-:W-:Y:S02]  /*25ce0*/  ISETP.NE.AND P6, PT, R3, 0x1, PT ;  /* 0x000000010300780c */ /* 0x000fe40003fc5270 */
[----:B------:R-:W-:-:S11]  /*25cf0*/  LOP3.LUT R200, RZ, R200, RZ, 0x33, !PT ;  /* 0x000000c8ffc87212 */ /* 0x000fd600078e33ff */
[----:B0-----:R-:W0:Y:S02]  /*25d00*/  @P6 LDC.64 R14, c[0x0][0x9e8] ;  /* 0x00027a00ff0e6b82 */ /* 0x001e240000000a00 */
[----:B0-----:R-:W-:-:S05]  /*25d10*/  @P6 IMAD.HI.U32 R14, R200, R14, RZ ;  /* 0x0000000ec80e6227 */ /* 0x001fca00078e00ff */
[----:B------:R-:W-:-:S04]  /*25d20*/  @P6 SHF.R.U32.HI R200, RZ, R15, R14 ;  /* 0x0000000fffc86219 */ /* 0x000fc8000001160e */
[----:B------:R-:W-:Y:S01]  /*25d30*/  LOP3.LUT R200, RZ, R200, RZ, 0x33, !PT ;  /* 0x000000c8ffc87212 */ /* 0x000fe200078e33ff */
[----:B------:R-:W-:Y:S06]  /*25d40*/  BRA `(.L_x_1378) ;  /* 0x00000000001c7947 */ /* 0x000fec0003800000 */
.L_x_1377:
[----:B------:R-:W-:Y:S01]  /*25d50*/  ULDC UR4, c[0x0][0x9e4] ;  /* 0x0002790000047ab9 */ /* 0x000fe20000000800 */
[----:B------:R-:W-:Y:S02]  /*25d60*/  IMAD.MOV.U32 R200, RZ, RZ, R237 ;  /* 0x000000ffffc87224 */ /* 0x000fe400078e00ed */
[----:B------:R-:W-:-:S05]  /*25d70*/  IMAD.U32 R3, RZ, RZ, UR4 ;  /* 0x00000004ff037e24 */ /* 0x000fca000f8e00ff */
[----:B------:R-:W-:-:S13]  /*25d80*/  ISETP.NE.AND P6, PT, R3, 0x1, PT ;  /* 0x000000010300780c */ /* 0x000fda0003fc5270 */
[----:B0-----:R-:W0:Y:S02]  /*25d90*/  @P6 LDC.64 R14, c[0x0][0x9e8] ;  /* 0x00027a00ff0e6b82 */ /* 0x001e240000000a00 */
[----:B0-----:R-:W-:-:S05]  /*25da0*/  @P6 IMAD.HI.U32 R14, R237, R14, RZ ;  /* 0x0000000eed0e6227 */ /* 0x001fca00078e00ff */
[----:B------:R-:W-:-:S07]  /*25db0*/  @P6 SHF.R.U32.HI R200, RZ, R15, R14 ;  /* 0x0000000fffc86219 */ /* 0x000fce000001160e */
.L_x_1378:
[----:B------:R-:W-:Y:S05]  /*25dc0*/  BSYNC B0 ;  /* 0x0000000000007941 */ /* 0x000fea0003800000 */
.L_x_1376:
[----:B------:R-:W-:-:S05]  /*25dd0*/  IMAD R21, R200, R3, R21 ;  /* 0x00000003c8157224 */ /* 0x000fca00078e0215 */
[----:B------:R-:W-:Y:S02]  /*25de0*/  VIADDMNMX R0, R21, R3, R0, PT ;  /* 0x0000000315007246 */ /* 0x000fe40003800100 */
[----:B------:R-:W-:-:S07]  /*25df0*/  VIMNMX R20, R20, R21, !PT ;  /* 0x0000001514147248 */ /* 0x000fce0007fe0100 */
.L_x_1375:
[----:B------:R-:W-:Y:S01]  /*25e00*/  ISETP.GT.AND P2, PT, R20, 0x20, !P2 ;  /* 0x000000201400780c */ /* 0x000fe20005744270 */
[----:B------:R-:W2:Y:S03]  /*25e10*/  LDL.LU R201, [R1] ;  /* 0x0000000001c97983 */ /* 0x000ea60000300800 */
[----:B------:R-:W-:Y:S01]  /*25e20*/  ISETP.LT.OR P2, PT, R0, 0x21, P2 ;  /* 0x000000210000780c */ /* 0x000fe20001741670 */
[----:B------:R-:W3:Y:S01]  /*25e30*/  LDL.LU R200, [R1+0x4] ;  /* 0x0000040001c87983 */ /* 0x000ee20000300800 */
[----:B------:R-:W-:Y:S02]  /*25e40*/  LOP3.LUT P6, RZ, R17, 0x20, RZ, 0xc0, !PT ;  /* 0x0000002011ff7812 */ /* 0x000fe400078cc0ff */
[----:B------:R-:W-:Y:S02]  /*25e50*/  FSEL R170, R170, -INF , !P2 ;  /* 0xff800000aaaa7808 */ /* 0x000fe40005000000 */
[----:B------:R-:W-:-:S02]  /*25e60*/  LOP3.LUT P2, RZ, R16, 0x2, RZ, 0xc0, !PT ;  /* 0x0000000210ff7812 */ /* 0x000fc4000784c0ff */
[C---:B------:R-:W-:Y:S02]  /*25e70*/  ISETP.GT.AND P3, PT, R20.reuse, 0xd0, !P3 ;  /* 0x000000d01400780c */ /* 0x040fe40005f64270 */
[----:B------:R-:W-:Y:S02]  /*25e80*/  ISETP.GT.AND P2, PT, R20, 0x21, !P2 ;  /* 0x000000211400780c */ /* 0x000fe40005744270 */
[C---:B------:R-:W-:Y:S02]  /*25e90*/  ISETP.LT.OR P3, PT, R0.reuse, 0xd1, P3 ;  /* 0x000000d10000780c */ /* 0x040fe40001f61670 */
[----:B------:R-:W-:Y:S02]  /*25ea0*/  ISETP.LT.OR P2, PT, R0, 0x22, P2 ;  /* 0x000000220000780c */ /* 0x000fe40001741670 */
[----:B------:R-:W-:Y:S02]  /*25eb0*/  FSEL R98, R98, -INF , !P3 ;  /* 0xff80000062627808 */ /* 0x000fe40005800000 */
[----:B------:R-:W-:-:S02]  /*25ec0*/  FSEL R171, R171, -INF , !P2 ;  /* 0xff800000abab7808 */ /* 0x000fc40005000000 */
[----:B------:R-:W-:Y:S02]  /*25ed0*/  LOP3.LUT P2, RZ, R16, 0x4, RZ, 0xc0, !PT ;  /* 0x0000000410ff7812 */ /* 0x000fe4000784c0ff */
[C---:B------:R-:W-:Y:S02]  /*25ee0*/  ISETP.GT.AND P4, PT, R20.reuse, 0xd1, !P4 ;  /* 0x000000d11400780c */ /* 0x040fe40006784270 */
[C---:B------:R-:W-:Y:S02]  /*25ef0*/  ISETP.GT.AND P2, PT, R20.reuse, 0x28, !P2 ;  /* 0x000000281400780c */ /* 0x040fe40005744270 */
[----:B------:R-:W-:Y:S02]  /*25f00*/  ISETP.GT.AND P5, PT, R20, 0xd8, !P5 ;  /* 0x000000d81400780c */ /* 0x000fe40006fa4270 */
[C---:B------:R-:W-:Y:S02]  /*25f10*/  ISETP.LT.OR P2, PT, R0.reuse, 0x29, P2 ;  /* 0x000000290000780c */ /* 0x040fe40001741670 */
[----:B------:R-:W-:-:S02]  /*25f20*/  ISETP.LT.OR P4, PT, R0, 0xd2, P4 ;  /* 0x000000d20000780c */ /* 0x000fc40002781670 */
[----:B------:R-:W-:Y:S02]  /*25f30*/  FSEL R174, R174, -INF , !P2 ;  /* 0xff800000aeae7808 */ /* 0x000fe40005000000 */
[----:B------:R-:W-:Y:S02]  /*25f40*/  LOP3.LUT P2, RZ, R16, 0x8, RZ, 0xc0, !PT ;  /* 0x0000000810ff7812 */ /* 0x000fe4000784c0ff */
[----:B------:R-:W-:Y:S02]  /*25f50*/  ISETP.LT.OR P5, PT, R0, 0xd9, P5 ;  /* 0x000000d90000780c */ /* 0x000fe40002fa1670 */
[----:B------:R-:W-:Y:S02]  /*25f60*/  ISETP.GT.AND P2, PT, R20, 0x29, !P2 ;  /* 0x000000291400780c */ /* 0x000fe40005744270 */
[----:B------:R-:W-:Y:S02]  /*25f70*/  FSEL R99, R99, -INF , !P4 ;  /* 0xff80000063637808 */ /* 0x000fe40006000000 */
        /* <DEDUP_REMOVED lines=75> */
[----:B------:R-:W-:Y:S02]  /*26430*/  ISETP.GT.AND P2, PT, R20, 0x78, !P2 ;  /* 0x000000781400780c */ /* 0x000fe40005744270 */
[----:B--2---:R-:W-:Y:S02]  /*26440*/  FMNMX.FTZ R3, R184, R201, !PT ;  /* 0x000000c9b8037209 */ /* 0x004fe40007810000 */
        /* <DEDUP_REMOVED lines=134> */
[----:B------:R-:W-:-:S03]  /*26cb0*/  ISETP.GT.AND P2, PT, R20, 0x9, !P2 ;  /* 0x000000091400780c */ /* 0x000fc60005744270 */
[----:B0-----:R-:W0:Y:S01]  /*26cc0*/  SHFL.BFLY PT, R14, R3, 0x2, 0x1f ;  /* 0x0c401f00030e7f89 */ /* 0x001e2200000e0000 */
[----:B------:R-:W-:-:S04]  /*26cd0*/  ISETP.LT.OR P2, PT, R0, 0xa, P2 ;  /* 0x0000000a0000780c */ /* 0x000fc80001741670 */
[----:B------:R-:W-:Y:S02]  /*26ce0*/  FSEL R191, R191, -INF , !P2 ;  /* 0xff800000bfbf7808 */ /* 0x000fe40005000000 */
[----:B------:R-:W-:-:S04]  /*26cf0*/  LOP3.LUT P2, RZ, R17, 0x10000, RZ, 0xc0, !PT ;  /* 0x0001000011ff7812 */ /* 0x000fc8000784c0ff */
[----:B------:R-:W-:-:S04]  /*26d00*/  ISETP.GT.AND P2, PT, R20, 0x10, !P2 ;  /* 0x000000101400780c */ /* 0x000fc80005744270 */
[----:B------:R-:W-:-:S04]  /*26d10*/  ISETP.LT.OR P2, PT, R0, 0x11, P2 ;  /* 0x000000110000780c */ /* 0x000fc80001741670 */
[----:B------:R-:W-:Y:S02]  /*26d20*/  FSEL R194, R194, -INF , !P2 ;  /* 0xff800000c2c27808 */ /* 0x000fe40005000000 */
[----:B------:R-:W-:Y:S02]  /*26d30*/  LOP3.LUT P2, RZ, R17, 0x80000, RZ, 0xc0, !PT ;  /* 0x0008000011ff7812 */ /* 0x000fe4000784c0ff */
[----:B0-----:R-:W-:Y:S02]  /*26d40*/  FMNMX.FTZ R3, R3, R14, !PT ;  /* 0x0000000e03037209 */ /* 0x001fe40007810000 */
[----:B------:R-:W-:-:S03]  /*26d50*/  ISETP.GT.AND P2, PT, R20, 0x11, !P2 ;  /* 0x000000111400780c */ /* 0x000fc60005744270 */
[----:B------:R-:W0:Y:S01]  /*26d60*/  SHFL.BFLY PT, R14, R3, 0x1, 0x1f ;  /* 0x0c201f00030e7f89 */ /* 0x000e2200000e0000 */
        /* <DEDUP_REMOVED lines=33> */
[----:B------:R-:W-:Y:S02]  /*26f80*/  ISETP.LT.OR P3, PT, R0, 0xda, P3 ;  /* 0x000000da0000780c */ /* 0x000fe40001f61670 */
[----:B---3--:R-:W-:Y:S02]  /*26f90*/  FMNMX.FTZ R0, R186, R200, !PT ;  /* 0x000000c8ba007209 */ /* 0x008fe40007810000 */
[----:B------:R-:W-:Y:S02]  /*26fa0*/  FSETP.NEU.FTZ.AND P2, PT, R3, -INF , PT ;  /* 0xff8000000300780b */ /* 0x000fe40003f5d000 */
[----:B------:R-:W-:Y:S02]  /*26fb0*/  FMNMX.FTZ R0, R187, R0, !PT ;  /* 0x00000000bb007209 */ /* 0x000fe40007810000 */
[----:B------:R-:W-:Y:S02]  /*26fc0*/  FSEL R15, R15, RZ, P2 ;  /* 0x000000ff0f0f7208 */ /* 0x000fe40001000000 */
[----:B------:R-:W-:-:S02]  /*26fd0*/  FMNMX.FTZ R0, R190, R0, !PT ;  /* 0x00000000be007209 */ /* 0x000fc40007810000 */
[----:B------:R-:W-:Y:S01]  /*26fe0*/  FSEL R103, R103, -INF , !P3 ;  /* 0xff80000067677808 */ /* 0x000fe20005800000 */
        /* <DEDUP_REMOVED lines=81> */
[----:B------:R1:W-:Y:S03]  /*27500*/  MUFU.EX2 R101, R15 ;  /* 0x0000000f00657308 */ /* 0x0003e60000000800 */
        /* <DEDUP_REMOVED lines=45> */
[----:B------:R-:W-:-:S05]  /*277e0*/  FMNMX.FTZ R0, R103, R0, !PT ;  /* 0x0000000067007209 */ /* 0x000fca0007810000 */
[----:B0-----:R-:W0:Y:S01]  /*277f0*/  SHFL.BFLY PT, R181, R0, 0x2, 0x1f ;  /* 0x0c401f0000b57f89 */ /* 0x001e2200000e0000 */
        /* <DEDUP_REMOVED lines=11> */
[----:B------:R-:W-:Y:S01]  /*278b0*/  FSETP.NEU.FTZ.AND P2, PT, R0, -INF , PT ;  /* 0xff8000000000780b */ /* 0x000fe20003f5d000 */
[----:B-1----:R-:W-:Y:S02]  /*278c0*/  FFMA.FTZ R15, R2, R0, -8 ;  /* 0xc1000000020f7423 */ /* 0x002fe40000010000 */
[----:B------:R-:W-:Y:S01]  /*278d0*/  MUFU.EX2 R165, R165 ;  /* 0x000000a500a57308 */ /* 0x000fe20000000800 */
[----:B------:R-:W-:-:S04]  /*278e0*/  FADD.FTZ R181, -R181, R201 ;  /* 0x000000c9b5b57221 */ /* 0x000fc80000010100 */
[C---:B------:R-:W-:Y:S01]  /*278f0*/  FMUL.FTZ R196, R2.reuse, R181 ;  /* 0x000000b502c47220 */ /* 0x040fe20000410000 */
[----:B------:R-:W-:Y:S02]  /*27900*/  FSEL R181, R15, RZ, P2 ;  /* 0x000000ff0fb57208 */ /* 0x000fe40001000000 */
[----:B------:R-:W-:Y:S03]  /*27910*/  MUFU.EX2 R136, R136 ;  /* 0x0000008800887308 */ /* 0x000fe60000000800 */
[----:B------:R-:W-:-:S01]  /*27920*/  FFMA.FTZ R197, R2, R199, -R181 ;  /* 0x000000c702c57223 */ /* 0x000fc200000108b5 */
[C-C-:B------:R-:W-:Y:S01]  /*27930*/  FFMA.FTZ R186, R2.reuse, R186, -R181.reuse ;  /* 0x000000ba02ba7223 */ /* 0x140fe200000108b5 */
[----:B------:R-:W-:-:S01]  /*27940*/  FFMA.FTZ R187, R2, R187, -R181 ;  /* 0x000000bb02bb7223 */ /* 0x000fc200000108b5 */
[C-C-:B------:R-:W-:Y:S01]  /*27950*/  FFMA.FTZ R190, R2.reuse, R190, -R181.reuse ;  /* 0x000000be02be7223 */ /* 0x140fe200000108b5 */
[----:B------:R-:W-:-:S01]  /*27960*/  FFMA.FTZ R191, R2, R191, -R181 ;  /* 0x000000bf02bf7223 */ /* 0x000fc200000108b5 */
[----:B------:R0:W1:Y:S01]  /*27970*/  MUFU.EX2 R15, R196 ;  /* 0x000000c4000f7308 */ /* 0x0000620000000800 */
        /* <DEDUP_REMOVED lines=8> */
[----:B0-----:R-:W-:-:S01]  /*27a00*/  FFMA.FTZ R196, R2, R198, -R181 ;  /* 0x000000c602c47223 */ /* 0x001fc200000108b5 */
[--C-:B------:R-:W-:Y:S01]  /*27a10*/  FFMA.FTZ R198, R2, R142, -R181.reuse ;  /* 0x0000008e02c67223 */ /* 0x100fe200000108b5 */
[----:B------:R-:W-:Y:S01]  /*27a20*/  FSEL R142, R0, RZ, P2 ;  /* 0x000000ff008e7208 */ /* 0x000fe20001000000 */
[C-C-:B------:R-:W-:Y:S01]  /*27a30*/  FFMA.FTZ R179, R2.reuse, R179, -R181.reuse ;  /* 0x000000b302b37223 */ /* 0x140fe200000108b5 */
[----:B------:R-:W-:-:S01]  /*27a40*/  FFMA.FTZ R182, R2, R182, -R181 ;  /* 0x000000b602b67223 */ /* 0x000fc200000108b5 */
[C-C-:B------:R-:W-:Y:S01]  /*27a50*/  FFMA.FTZ R183, R2.reuse, R183, -R181.reuse ;  /* 0x000000b702b77223 */ /* 0x140fe200000108b5 */
[----:B------:R-:W-:-:S01]  /*27a60*/  FFMA.FTZ R154, R2, R154, -R181 ;  /* 0x0000009a029a7223 */ /* 0x000fc200000108b5 */
[----:B------:R-:W-:Y:S01]  /*27a70*/  FADD.FTZ R142, -R142, R200 ;  /* 0x000000c88e8e7221 */ /* 0x000fe20000010100 */
[----:B------:R-:W-:Y:S01]  /*27a80*/  MUFU.EX2 R187, R187 ;  /* 0x000000bb00bb7308 */ /* 0x000fe20000000800 */
[----:B------:R-:W1:Y:S01]  /*27a90*/  LDL.LU R200, [R1+0xc] ;  /* 0x00000c0001c87983 */ /* 0x000e620000300800 */
[----:B------:R-:W-:-:S01]  /*27aa0*/  FFMA.FTZ R155, R2, R155, -R181 ;  /* 0x0000009b029b7223 */ /* 0x000fc200000108b5 */
[C-C-:B------:R-:W-:Y:S01]  /*27ab0*/  FFMA.FTZ R158, R2.reuse, R158, -R181.reuse ;  /* 0x0000009e029e7223 */ /* 0x140fe200000108b5 */
[----:B------:R-:W-:-:S01]  /*27ac0*/  FFMA.FTZ R159, R2, R159, -R181 ;  /* 0x0000009f029f7223 */ /* 0x000fc200000108b5 */
[----:B------:R-:W2:Y:S01]  /*27ad0*/  LDL.LU R199, [R1+0x8] ;  /* 0x0000080001c77983 */ /* 0x000ea20000300800 */
[C---:B------:R-:W-:Y:S01]  /*27ae0*/  FMUL.FTZ R142, R2.reuse, R142 ;  /* 0x0000008e028e7220 */ /* 0x040fe20000410000 */
[C-C-:B------:R-:W-:Y:S01]  /*27af0*/  FFMA.FTZ R162, R2.reuse, R162, -R181.reuse ;  /* 0x000000a202a27223 */ /* 0x140fe200000108b5 */
[----:B------:R-:W-:Y:S01]  /*27b00*/  MUFU.EX2 R190, R190 ;  /* 0x000000be00be7308 */ /* 0x000fe20000000800 */
[----:B------:R-:W-:-:S01]  /*27b10*/  FFMA.FTZ R163, R2, R163, -R181 ;  /* 0x000000a302a37223 */ /* 0x000fc200000108b5 */
[C-C-:B------:R-:W-:Y:S01]  /*27b20*/  FFMA.FTZ R166, R2.reuse, R166, -R181.reuse ;  /* 0x000000a602a67223 */ /* 0x140fe200000108b5 */
[----:B------:R-:W-:-:S01]  /*27b30*/  FFMA.FTZ R167, R2, R167, -R181 ;  /* 0x000000a702a77223 */ /* 0x000fc200000108b5 */
[C-C-:B------:R-:W-:Y:S01]  /*27b40*/  FFMA.FTZ R138, R2.reuse, R138, -R181.reuse ;  /* 0x0000008a028a7223 */ /* 0x140fe200000108b5 */
[----:B------:R-:W-:-:S03]  /*27b50*/  FFMA.FTZ R139, R2, R139, -R181 ;  /* 0x0000008b028b7223 */ /* 0x000fc600000108b5 */
[----:B------:R-:W2:Y:S01]  /*27b60*/  MUFU.EX2 R142, R142 ;  /* 0x0000008e008e7308 */ /* 0x000ea20000000800 */
[----:B------:R-:W-:-:S01]  /*27b70*/  FFMA.FTZ R143, R2, R143, -R181 ;  /* 0x0000008f028f7223 */ /* 0x000fc200000108b5 */
[C-C-:B------:R-:W-:Y:S01]  /*27b80*/  FFMA.FTZ R146, R2.reuse, R146, -R181.reuse ;  /* 0x0000009202927223 */ /* 0x140fe200000108b5 */
[----:B------:R-:W-:-:S01]  /*27b90*/  FFMA.FTZ R147, R2, R147, -R181 ;  /* 0x0000009302937223 */ /* 0x000fc200000108b5 */
[C-C-:B------:R-:W-:Y:S01]  /*27ba0*/  FFMA.FTZ R150, R2.reuse, R150, -R181.reuse ;  /* 0x0000009602967223 */ /* 0x140fe200000108b5 */
[----:B------:R-:W-:-:S03]  /*27bb0*/  FFMA.FTZ R151, R2, R151, -R181 ;  /* 0x0000009702977223 */ /* 0x000fc600000108b5 */
        /* <DEDUP_REMOVED lines=24> */
[----:B------:R-:W-:Y:S01]  /*27d40*/  FFMA.FTZ R103, R2, R103, -R181 ;  /* 0x0000006702677223 */ /* 0x000fe200000108b5 */
[----:B------:R-:W3:Y:S08]  /*27d50*/  MUFU.EX2 R194, R194 ;  /* 0x000000c200c27308 */ /* 0x000ef00000000800 */
[----:B------:R-:W4:Y:S08]  /*27d60*/  MUFU.EX2 R195, R195 ;  /* 0x000000c300c37308 */ /* 0x000f300000000800 */
[----:B------:R-:W5:Y:S08]  /*27d70*/  MUFU.EX2 R196, R196 ;  /* 0x000000c400c47308 */ /* 0x000f700000000800 */
        /* <DEDUP_REMOVED lines=23> */
[----:B------:R-:W-:Y:S08]  /*27ef0*/  MUFU.EX2 R144, R144 ;  /* 0x0000009000907308 */ /* 0x000ff00000000800 */
[----:B------:R-:W-:Y:S08]  /*27f00*/  MUFU.EX2 R145, R145 ;  /* 0x0000009100917308 */ /* 0x000ff00000000800 */
[----:B------:R-:W-:Y:S08]  /*27f10*/  MUFU.EX2 R148, R148 ;  /* 0x0000009400947308 */ /* 0x000ff00000000800 */
[----:B------:R-:W-:Y:S08]  /*27f20*/  MUFU.EX2 R149, R149 ;  /* 0x0000009500957308 */ /* 0x000ff00000000800 */
[----:B------:R-:W-:Y:S08]  /*27f30*/  MUFU.EX2 R120, R120 ;  /* 0x0000007800787308 */ /* 0x000ff00000000800 */
[----:B------:R-:W-:Y:S01]  /*27f40*/  MUFU.EX2 R121, R121 ;  /* 0x0000007900797308 */ /* 0x000fe20000000800 */
[----:B-1----:R-:W-:-:S01]  /*27f50*/  FFMA.FTZ R181, R15, R200, R14 ;  /* 0x000000c80fb57223 */ /* 0x002fc2000001000e */
[----:B--2---:R-:W-:-:S03]  /*27f60*/  FFMA.FTZ R199, R142, R199, R186 ;  /* 0x000000c78ec77223 */ /* 0x004fc600000100ba */
[----:B------:R-:W-:-:S03]  /*27f70*/  FADD.FTZ R181, R21, R181 ;  /* 0x000000b515b57221 */ /* 0x000fc60000010000 */
[----:B------:R-:W-:Y:S01]  /*27f80*/  MUFU.EX2 R124, R124 ;  /* 0x0000007c007c7308 */ /* 0x000fe20000000800 */
[----:B------:R-:W-:-:S01]  /*27f90*/  FADD.FTZ R199, R187, R199 ;  /* 0x000000c7bbc77221 */ /* 0x000fc20000010000 */
[----:B------:R-:W-:-:S03]  /*27fa0*/  FADD.FTZ R181, R184, R181 ;  /* 0x000000b5b8b57221 */ /* 0x000fc60000010000 */
[----:B------:R-:W-:Y:S01]  /*27fb0*/  FADD.FTZ R199, R190, R199 ;  /* 0x000000c7bec77221 */ /* 0x000fe20000010000 */
[----:B------:R-:W-:-:S02]  /*27fc0*/  FADD.FTZ R181, R185, R181 ;  /* 0x000000b5b9b57221 */ /* 0x000fc40000010000 */
[----:B------:R-:W-:Y:S01]  /*27fd0*/  MUFU.EX2 R125, R125 ;  /* 0x0000007d007d7308 */ /* 0x000fe20000000800 */
[----:B0-----:R-:W-:-:S01]  /*27fe0*/  FADD.FTZ R199, R191, R199 ;  /* 0x000000c7bfc77221 */ /* 0x001fc20000010000 */
[----:B------:R-:W-:-:S03]  /*27ff0*/  FADD.FTZ R181, R188, R181 ;  /* 0x000000b5bcb57221 */ /* 0x000fc60000010000 */
[----:B---3--:R-:W-:Y:S01]  /*28000*/  FADD.FTZ R199, R194, R199 ;  /* 0x000000c7c2c77221 */ /* 0x008fe20000010000 */
[----:B------:R-:W-:-:S02]  /*28010*/  FADD.FTZ R181, R189, R181 ;  /* 0x000000b5bdb57221 */ /* 0x000fc40000010000 */
[----:B------:R-:W-:Y:S01]  /*28020*/  MUFU.EX2 R128, R128 ;  /* 0x0000008000807308 */ /* 0x000fe20000000800 */
[----:B----4-:R-:W-:-:S01]  /*28030*/  FADD.FTZ R199, R195, R199 ;  /* 0x000000c7c3c77221 */ /* 0x010fc20000010000 */
[----:B------:R-:W-:-:S03]  /*28040*/  FADD.FTZ R181, R192, R181 ;  /* 0x000000b5c0b57221 */ /* 0x000fc60000010000 */
[----:B-----5:R-:W-:Y:S01]  /*28050*/  FADD.FTZ R199, R196, R199 ;  /* 0x000000c7c4c77221 */ /* 0x020fe20000010000 */
[----:B------:R-:W-:-:S02]  /*28060*/  FADD.FTZ R181, R193, R181 ;  /* 0x000000b5c1b57221 */ /* 0x000fc40000010000 */
[----:B------:R-:W-:Y:S01]  /*28070*/  MUFU.EX2 R129, R129 ;  /* 0x0000008100817308 */ /* 0x000fe20000000800 */
[----:B------:R-:W-:-:S01]  /*28080*/  FADD.FTZ R199, R197, R199 ;  /* 0x000000c7c5c77221 */ /* 0x000fc20000010000 */
[----:B------:R-:W-:-:S03]  /*28090*/  FADD.FTZ R181, R168, R181 ;  /* 0x000000b5a8b57221 */ /* 0x000fc60000010000 */
[----:B------:R-:W-:Y:S01]  /*280a0*/  FADD.FTZ R199, R170, R199 ;  /* 0x000000c7aac77221 */ /* 0x000fe20000010000 */
        /* <DEDUP_REMOVED lines=36> */
[----:B------:R-:W0:Y:S01]  /*282f0*/  MUFU.EX2 R143, R143 ;  /* 0x0000008f008f7308 */ /* 0x000e220000000800 */
[----:B------:R-:W-:-:S01]  /*28300*/  FADD.FTZ R199, R167, R199 ;  /* 0x000000c7a7c77221 */ /* 0x000fc20000010000 */
[----:B------:R-:W-:-:S03]  /*28310*/  FADD.FTZ R181, R136, R181 ;  /* 0x000000b588b57221 */ /* 0x000fc60000010000 */
[----:B------:R-:W-:-:S03]  /*28320*/  FADD.FTZ R199, R138, R199 ;  /* 0x000000c78ac77221 */ /* 0x000fc60000010000 */
[----:B------:R-:W1:Y:S01]  /*28330*/  MUFU.EX2 R146, R146 ;  /* 0x0000009200927308 */ /* 0x000e620000000800 */
[----:B------:R-:W-:-:S01]  /*28340*/  FADD.FTZ R181, R137, R181 ;  /* 0x000000b589b57221 */ /* 0x000fc20000010000 */
[----:B------:R-:W-:-:S06]  /*28350*/  FADD.FTZ R199, R139, R199 ;  /* 0x000000c78bc77221 */ /* 0x000fcc0000010000 */
[----:B------:R-:W2:Y:S01]  /*28360*/  MUFU.EX2 R147, R147 ;  /* 0x0000009300937308 */ /* 0x000ea20000000800 */
[----:B------:R-:W-:-:S01]  /*28370*/  FADD.FTZ R181, R140, R181 ;  /* 0x000000b58cb57221 */ /* 0x000fc20000010000 */
[----:B------:R-:W-:-:S06]  /*28380*/  FADD.FTZ R199, R198, R199 ;  /* 0x000000c7c6c77221 */ /* 0x000fcc0000010000 */
[----:B------:R-:W3:Y:S01]  /*28390*/  MUFU.EX2 R150, R150 ;  /* 0x0000009600967308 */ /* 0x000ee20000000800 */
[----:B------:R-:W-:-:S01]  /*283a0*/  FADD.FTZ R181, R141, R181 ;  /* 0x000000b58db57221 */ /* 0x000fc20000010000 */
[----:B0-----:R-:W-:-:S06]  /*283b0*/  FADD.FTZ R199, R143, R199 ;  /* 0x000000c78fc77221 */ /* 0x001fcc0000010000 */
[----:B------:R-:W0:Y:S01]  /*283c0*/  MUFU.EX2 R151, R151 ;  /* 0x0000009700977308 */ /* 0x000e220000000800 */
[----:B------:R-:W-:-:S01]  /*283d0*/  FADD.FTZ R181, R144, R181 ;  /* 0x000000b590b57221 */ /* 0x000fc20000010000 */
[----:B-1----:R-:W-:-:S06]  /*283e0*/  FADD.FTZ R199, R146, R199 ;  /* 0x000000c792c77221 */ /* 0x002fcc0000010000 */
[----:B------:R-:W1:Y:S01]  /*283f0*/  MUFU.EX2 R122, R122 ;  /* 0x0000007a007a7308 */ /* 0x000e620000000800 */
[----:B------:R-:W-:-:S01]  /*28400*/  FADD.FTZ R181, R145, R181 ;  /* 0x000000b591b57221 */ /* 0x000fc20000010000 */
[----:B--2---:R-:W-:-:S06]  /*28410*/  FADD.FTZ R199, R147, R199 ;  /* 0x000000c793c77221 */ /* 0x004fcc0000010000 */
[----:B------:R-:W2:Y:S01]  /*28420*/  MUFU.EX2 R123, R123 ;  /* 0x0000007b007b7308 */ /* 0x000ea20000000800 */
[----:B------:R-:W-:-:S01]  /*28430*/  FADD.FTZ R181, R148, R181 ;  /* 0x000000b594b57221 */ /* 0x000fc20000010000 */
[----:B---3--:R-:W-:-:S06]  /*28440*/  FADD.FTZ R199, R150, R199 ;  /* 0x000000c796c77221 */ /* 0x008fcc0000010000 */
        /* <DEDUP_REMOVED lines=42> */
[----:B------:R-:W1:Y:S08]  /*286f0*/  MUFU.EX2 R117, R117 ;  /* 0x0000007500757308 */ /* 0x000e700000000800 */
[----:B------:R-:W4:Y:S01]  /*28700*/  MUFU.EX2 R119, R119 ;  /* 0x0000007700777308 */ /* 0x000f220000000800 */
[----:B------:R-:W-:-:S01]  /*28710*/  FADD.FTZ R181, R113, R181 ;  /* 0x000000b571b57221 */ /* 0x000fc20000010000 */
[----:B--2---:R-:W-:-:S06]  /*28720*/  FADD.FTZ R199, R115, R199 ;  /* 0x000000c773c77221 */ /* 0x004fcc0000010000 */
[----:B------:R-:W2:Y:S08]  /*28730*/  MUFU.EX2 R88, R88 ;  /* 0x0000005800587308 */ /* 0x000eb00000000800 */
[----:B------:R-:W5:Y:S01]  /*28740*/  MUFU.EX2 R90, R90 ;  /* 0x0000005a005a7308 */ /* 0x000f620000000800 */
[----:B---3--:R-:W-:-:S01]  /*28750*/  FADD.FTZ R181, R116, R181 ;  /* 0x000000b574b57221 */ /* 0x008fc20000010000 */
[----:B0-----:R-:W-:-:S06]  /*28760*/  FADD.FTZ R199, R118, R199 ;  /* 0x000000c776c77221 */ /* 0x001fcc0000010000 */
[----:B------:R-:W0:Y:S08]  /*28770*/  MUFU.EX2 R89, R89 ;  /* 0x0000005900597308 */ /* 0x000e300000000800 */
[----:B------:R-:W3:Y:S01]  /*28780*/  MUFU.EX2 R91, R91 ;  /* 0x0000005b005b7308 */ /* 0x000ee20000000800 */
[----:B-1----:R-:W-:-:S01]  /*28790*/  FADD.FTZ R181, R117, R181 ;  /* 0x000000b575b57221 */ /* 0x002fc20000010000 */
[----:B----4-:R-:W-:-:S06]  /*287a0*/  FADD.FTZ R199, R119, R199 ;  /* 0x000000c777c77221 */ /* 0x010fcc0000010000 */
[----:B------:R-:W1:Y:S08]  /*287b0*/  MUFU.EX2 R92, R92 ;  /* 0x0000005c005c7308 */ /* 0x000e700000000800 */
[----:B------:R-:W4:Y:S01]  /*287c0*/  MUFU.EX2 R94, R94 ;  /* 0x0000005e005e7308 */ /* 0x000f220000000800 */
[----:B--2---:R-:W-:-:S01]  /*287d0*/  FADD.FTZ R181, R88, R181 ;  /* 0x000000b558b57221 */ /* 0x004fc20000010000 */
[----:B-----5:R-:W-:-:S06]  /*287e0*/  FADD.FTZ R199, R90, R199 ;  /* 0x000000c75ac77221 */ /* 0x020fcc0000010000 */
[----:B------:R-:W2:Y:S08]  /*287f0*/  MUFU.EX2 R93, R93 ;  /* 0x0000005d005d7308 */ /* 0x000eb00000000800 */
[----:B------:R-:W5:Y:S01]  /*28800*/  MUFU.EX2 R95, R95 ;  /* 0x0000005f005f7308 */ /* 0x000f620000000800 */
[----:B0-----:R-:W-:-:S01]  /*28810*/  FADD.FTZ R181, R89, R181 ;  /* 0x000000b559b57221 */ /* 0x001fc20000010000 */
[----:B---3--:R-:W-:-:S06]  /*28820*/  FADD.FTZ R199, R91, R199 ;  /* 0x000000c75bc77221 */ /* 0x008fcc0000010000 */
        /* <DEDUP_REMOVED lines=12> */
[----:B------:R-:W0:Y:S01]  /*288f0*/  MUFU.EX2 R103, R103 ;  /* 0x0000006700677308 */ /* 0x000e220000000800 */
[----:B-1----:R-:W-:-:S01]  /*28900*/  FADD.FTZ R181, R97, R181 ;  /* 0x000000b561b57221 */ /* 0x002fc20000010000 */
[----:B----4-:R-:W-:-:S03]  /*28910*/  FADD.FTZ R199, R99, R199 ;  /* 0x000000c763c77221 */ /* 0x010fc60000010000 */
[----:B--2---:R-:W-:Y:S01]  /*28920*/  FADD.FTZ R181, R100, R181 ;  /* 0x000000b564b57221 */ /* 0x004fe20000010000 */
[----:B-----5:R-:W-:-:S03]  /*28930*/  FADD.FTZ R199, R108, R199 ;  /* 0x000000c76cc77221 */ /* 0x020fc60000010000 */
[----:B------:R-:W-:Y:S01]  /*28940*/  FADD.FTZ R200, R101, R181 ;  /* 0x000000b565c87221 */ /* 0x000fe20000010000 */
[----:B0-----:R-:W-:-:S05]  /*28950*/  FADD.FTZ R181, R103, R199 ;  /* 0x000000c767b57221 */ /* 0x001fca0000010000 */
[----:B------:R0:W-:Y:S04]  /*28960*/  STL [R1+0x8], R181 ;  /* 0x000008b501007387 */ /* 0x0001e80000100800 */
[----:B------:R0:W-:Y:S01]  /*28970*/  STL [R1+0xc], R200 ;  /* 0x00000cc801007387 */ /* 0x0001e20000100800 */
[----:B------:R-:W-:Y:S05]  /*28980*/  @!P0 BRA `(.L_x_1379) ;  /* 0x0000000000048947 */ /* 0x000fea0003800000 */
[----:B------:R-:W-:Y:S01]  /*28990*/  BPT.TRAP 0x1 ;  /* 0x000000040000795c */ /* 0x000fe20000300000 */
.L_x_1379:
[----:B0-----:R-:W2:Y:S01]  /*289a0*/  LDL R181, [R1+0x68] ;  /* 0x0000680001b57983 */ /* 0x001ea20000100800 */
[----:B------:R-:W-:Y:S02]  /*289b0*/  F2FP.SATFINITE.E4M3.F32.PACK_AB_MERGE_C R184, R185, R184, RZ ;  /* 0x000000b8b9b8723e */ /* 0x000fe400048070ff */
[----:B--2---:R-:W-:Y:S02]  /*289c0*/  R2UR UR4, R181 ;  /* 0x00000000b50472ca */ /* 0x004fe400000e0000 */
[----:B------:R-:W2:Y:S01]  /*289d0*/  LDL R181, [R1+0x60] ;  /* 0x0000600001b57983 */ /* 0x000ea20000100800 */
[----:B------:R-:W-:Y:S01]  /*289e0*/  IMAD R13, R13, 0x8, R18 ;  /* 0x000000080d0d7824 */ /* 0x000fe200078e0212 */
[----:B------:R-:W-:Y:S01]  /*289f0*/  F2FP.SATFINITE.E4M3.F32.PACK_AB_MERGE_C R224, R21, R14, R184 ;  /* 0x0000000e15e0723e */ /* 0x000fe200048070b8 */
[-C--:B------:R-:W-:Y:S01]  /*28a00*/  FMUL.FTZ R24, R24, R15.reuse ;  /* 0x0000000f18187220 */ /* 0x080fe20000410000 */
[----:B------:R1:W-:Y:S01]  /*28a10*/  STL [R1+0x4], R0 ;  /* 0x0000040001007387 */ /* 0x0003e20000100800 */
[----:B------:R-:W-:Y:S01]  /*28a20*/  VIADD R13, R13, 0x2e860 ;  /* 0x0002e8600d0d7836 */ /* 0x000fe20000000000 */
[----:B------:R-:W-:Y:S01]  /*28a30*/  F2FP.SATFINITE.E4M3.F32.PACK_AB_MERGE_C R190, R191, R190, RZ ;  /* 0x000000bebfbe723e */ /* 0x000fe200048070ff */
[-C--:B------:R-:W-:Y:S01]  /*28a40*/  FMUL.FTZ R25, R25, R15.reuse ;  /* 0x0000000f19197220 */ /* 0x080fe20000410000 */
[----:B------:R1:W-:Y:S01]  /*28a50*/  STL [R1], R3 ;  /* 0x0000000301007387 */ /* 0x0003e20000100800 */
[----:B------:R-:W-:Y:S01]  /*28a60*/  F2FP.SATFINITE.E4M3.F32.PACK_AB_MERGE_C R192, R193, R192, RZ ;  /* 0x000000c0c1c0723e */ /* 0x000fe200048070ff */
[-C--:B------:R-:W-:Y:S01]  /*28a70*/  FMUL.FTZ R28, R28, R15.reuse ;  /* 0x0000000f1c1c7220 */ /* 0x080fe20000410000 */
[----:B------:R-:W-:Y:S01]  /*28a80*/  IMAD.U32 R14, RZ, RZ, UR4 ;  /* 0x00000004ff0e7e24 */ /* 0x000fe2000f8e00ff */
        /* <DEDUP_REMOVED lines=116> */
[----:B0-----:R-:W-:Y:S01]  /*291d0*/  IMAD.MOV.U32 R13, RZ, RZ, R231 ;  /* 0x000000ffff0d7224 */ /* 0x001fe200078e00e7 */
[C---:B--2---:R-:W-:Y:S01]  /*291e0*/  ISETP.GT.AND P2, PT, R12.reuse, R181, PT ;  /* 0x000000b50c00720c */ /* 0x044fe20003f44270 */
[----:B------:R-:W-:-:S12]  /*291f0*/  VIADD R12, R12, 0xffffffff ;  /* 0xffffffff0c0c7836 */ /* 0x000fd80000000000 */
[----:B-1----:R-:W-:Y:S05]  /*29200*/  @P2 BRA `(.L_x_1380) ;  /* 0xffffff9800482947 */ /* 0x002fea000383ffff */
.L_x_1361:
[----:B------:R-:W-:Y:S05]  /*29210*/  WARPSYNC.ALL ;  /* 0x0000000000007948 */ /* 0x000fea0003800000 */
[----:B------:R-:W-:Y:S06]  /*29220*/  BAR.ARV 0x8, 0x120 ;  /* 0x0204800000007b1d */ /* 0x000fec0000002000 */
[----:B------:R-:W-:Y:S05]  /*29230*/  @!P0 BRA `(.L_x_1381) ;  /* 0x0000000000048947 */ /* 0x000fea0003800000 */
[----:B------:R-:W-:Y:S01]  /*29240*/  BPT.TRAP 0x1 ;  /* 0x000000040000795c */ /* 0x000fe20000300000 */
.L_x_1381:
[----:B------:R-:W-:Y:S01]  /*29250*/  IMAD R13, R231, 0x8, R18 ;  /* 0x00000008e70d7824 */ /* 0x000fe200078e0212 */
[----:B------:R-:W-:-:S04]  /*29260*/  SHF.L.U32 R4, R234, 0x1f, RZ ;  /* 0x0000001fea047819 */ /* 0x000fc800000006ff */
[----:B------:R1:W2:Y:S01]  /*29270*/  SYNCS.PHASECHK.TRANS64.TRYWAIT P1, [R13+URZ+0x2e850], R4 ;  /* 0x02e850040d0075a7 */ /* 0x0002a2000802017f */
[----:B------:R-:W-:Y:S05]  /*29280*/  @!P0 BRA `(.L_x_1382) ;  /* 0x0000000000048947 */ /* 0x000fea0003800000 */
[----:B------:R-:W-:Y:S01]  /*29290*/  BPT.TRAP 0x1 ;  /* 0x000000040000795c */ /* 0x000fe20000300000 */
.L_x_1382:
[----:B------:R-:W-:-:S05]  /*292a0*/  VIADD R18, R18, 0x400 ;  /* 0x0000040012127836 */ /* 0x000fca0000000000 */
[----:B------:R-:W-:-:S04]  /*292b0*/  SHF.R.U32.HI R18, RZ, 0x4, R18 ;  /* 0x00000004ff127819 */ /* 0x000fc80000011612 */
[----:B------:R-:W-:-:S04]  /*292c0*/  LOP3.LUT R18, R18, 0x3fff, RZ, 0xc0, !PT ;  /* 0x00003fff12127812 */ /* 0x000fc800078ec0ff */
[----:B------:R-:W-:Y:S01]  /*292d0*/  LOP3.LUT R18, R18, 0x10000, RZ, 0xfc, !PT ;  /* 0x0001000012127812 */ /* 0x000fe200078efcff */
[----:B--2---:R-:W-:Y:S06]  /*292e0*/  @P1 BRA `(.L_x_1383) ;  /* 0x0000000000081947 */ /* 0x004fec0003800000 */
[----:B------:R-:W2:Y:S02]  /*292f0*/  SYNCS.PHASECHK.TRANS64.TRYWAIT P1, [R13+URZ+0x2e850], R4 ;  /* 0x02e850040d0075a7 */ /* 0x000ea4000802017f */
[----:B--2---:R-:W-:Y:S05]  /*29300*/  @!P1 BRA `(.L_x_1384) ;  /* 0x000000a800f49947 */ /* 0x004fea0003800000 */
.L_x_1383:
[----:B-12---:R-:W-:Y:S01]  /*29310*/  IMAD R4, R231, 0x700, R18 ;  /* 0x00000700e7047824 */ /* 0x006fe200078e0212 */
[----:B------:R-:W2:Y:S01]  /*29320*/  LDL.LU R21, [R1+0x64] ;  /* 0x0000640001157983 */ /* 0x000ea20000300800 */
[----:B------:R-:W-:Y:S01]  /*29330*/  IMAD.MOV.U32 R5, RZ, RZ, -0x3ffffff0 ;  /* 0xc0000010ff057424 */ /* 0x000fe200078e00ff */
[----:B------:R-:W-:Y:S05]  /*29340*/  WARPSYNC.ALL ;  /* 0x0000000000007948 */ /* 0x000fea0003800000 */
[C---:B------:R-:W-:Y:S01]  /*29350*/  R2UR UR6, R4.reuse ;  /* 0x00000000040672ca */ /* 0x040fe200000e0000 */
[----:B------:R-:W-:Y:S01]  /*29360*/  VIADD R6, R4, 0x100 ;  /* 0x0000010004067836 */ /* 0x000fe20000000000 */
[----:B------:R-:W-:Y:S01]  /*29370*/  R2UR UR7, R5 ;  /* 0x00000000050772ca */ /* 0x000fe200000e0000 */
[----:B------:R-:W-:Y:S01]  /*29380*/  WARPGROUP.ARRIVE ;  /* 0x00000000000079c5 */ /* 0x000fe20000000000 */
[----:B------:R-:W-:Y:S01]  /*29390*/  IMAD.MOV.U32 R7, RZ, RZ, -0x3ffffff0 ;  /* 0xc0000010ff077424 */ /* 0x000fe200078e00ff */
[----:B------:R-:W3:Y:S01]  /*293a0*/  LDL.LU R14, [R1+0x8c] ;  /* 0x00008c00010e7983 */ /* 0x000ee20000300800 */
[----:B------:R-:W-:-:S03]  /*293b0*/  ULDC.64 UR4, c[0x0][0x9a0] ;  /* 0x0002680000047ab9 */ /* 0x000fc60000000a00 */
[----:B------:R-:W4:Y:S04]  /*293c0*/  LDL.LU R20, [R1+0xc] ;  /* 0x00000c0001147983 */ /* 0x000f280000300800 */
[----:B------:R-:W5:Y:S01]  /*293d0*/  LDL.LU R12, [R1+0x8] ;  /* 0x00000800010c7983 */ /* 0x000f620000300800 */
[----:B------:R-:W-:Y:S01]  /*293e0*/  ISETP.NE.U32.AND P1, PT, RZ, UR4, PT ;  /* 0x00000004ff007c0c */ /* 0x000fe2000bf25070 */
[----:B------:R-:W-:Y:S01]  /*293f0*/  QGMMA.64x128x32.F32.E4M3.E4M3 R24, R224, gdesc[UR4], R24, gsb0 ;  /* 0x01e00004e0187df3 */ /* 0x000fe20008000818 */
[----:B------:R-:W-:Y:S01]  /*29400*/  R2UR UR6, R6 ;  /* 0x00000000060672ca */ /* 0x000fe200000e0000 */
[----:B------:R-:W-:Y:S01]  /*29410*/  VIADD R6, R4, 0x200 ;  /* 0x0000020004067836 */ /* 0x000fe20000000000 */
[----:B------:R-:W-:Y:S01]  /*29420*/  R2UR UR7, R7 ;  /* 0x00000000070772ca */ /* 0x000fe200000e0000 */
[----:B------:R-:W-:Y:S01]  /*29430*/  IMAD.MOV.U32 R7, RZ, RZ, -0x3ffffff0 ;  /* 0xc0000010ff077424 */ /* 0x000fe200078e00ff */
[----:B------:R-:W-:Y:S01]  /*29440*/  ISETP.NE.AND.EX P1, PT, RZ, UR5, PT, P1 ;  /* 0x00000005ff007c0c */ /* 0x000fe2000bf25310 */
[----:B------:R-:W-:Y:S01]  /*29450*/  IMAD.MOV.U32 R15, RZ, RZ, -0x3ffffff0 ;  /* 0xc0000010ff0f7424 */ /* 0x000fe200078e00ff */
[----:B------:R-:W-:-:S11]  /*29460*/  ULDC.64 UR8, c[0x0][0x208] ;  /* 0x0000820000087ab9 */ /* 0x000fd60000000a00 */
[----:B------:R-:W1:Y:S08]  /*29470*/  @P1 LDC.64 R8, c[0x0][0x9c8] ;  /* 0x00027200ff081b82 */ /* 0x000e700000000a00 */
[----:B------:R-:W0:Y:S01]  /*29480*/  @P1 LDC.64 R10, c[0x0][0x9d0] ;  /* 0x00027400ff0a1b82 */ /* 0x000e220000000a00 */
[----:B------:R-:W-:Y:S02]  /*29490*/  WARPGROUP.DEPBAR.LE gsb0, 0x0 ;  /* 0x00008000000079c5 */ /* 0x000fe40000010000 */
[----:B------:R-:W-:-:S06]  /*294a0*/  WARPGROUP.ARRIVE ;  /* 0x00000000000079c5 */ /* 0x000fcc0000000000 */
[----:B------:R-:W-:Y:S01]  /*294b0*/  QGMMA.64x128x32.F32.E4M3.E4M3 R24, R220, gdesc[UR4], R24, gsb0 ;  /* 0x01e00004dc187df3 */ /* 0x000fe20008000818 */
[----:B------:R-:W-:Y:S01]  /*294c0*/  R2UR UR6, R6 ;  /* 0x00000000060672ca */ /* 0x000fe200000e0000 */
[----:B------:R-:W-:Y:S01]  /*294d0*/  VIADD R6, R4, 0x300 ;  /* 0x0000030004067836 */ /* 0x000fe20000000000 */
[----:B------:R-:W-:Y:S01]  /*294e0*/  R2UR UR7, R7 ;  /* 0x00000000070772ca */ /* 0x000fe200000e0000 */
[----:B------:R-:W-:Y:S01]  /*294f0*/  IMAD.MOV.U32 R7, RZ, RZ, -0x3ffffff0 ;  /* 0xc0000010ff077424 */ /* 0x000fe200078e00ff */
[----:B--2---:R-:W-:Y:S01]  /*29500*/  @P1 SHF.R.S32.HI R5, RZ, 0x1f, R21 ;  /* 0x0000001fff051819 */ /* 0x004fe20000011415 */
[----:B------:R-:W-:Y:S02]  /*29510*/  WARPGROUP.DEPBAR.LE gsb0, 0x0 ;  /* 0x00008000000079c5 */ /* 0x000fe40000010000 */
[----:B------:R-:W-:-:S08]  /*29520*/  WARPGROUP.ARRIVE ;  /* 0x00000000000079c5 */ /* 0x000fd00000000000 */
[----:B------:R-:W-:Y:S01]  /*29530*/  QGMMA.64x128x32.F32.E4M3.E4M3 R24, R216, gdesc[UR4], R24, gsb0 ;  /* 0x01e00004d8187df3 */ /* 0x000fe20008000818 */
[----:B------:R-:W-:Y:S01]  /*29540*/  R2UR UR6, R6 ;  /* 0x00000000060672ca */ /* 0x000fe200000e0000 */
[-C--:B-1----:R-:W-:Y:S01]  /*29550*/  @P1 IMAD R6, R5, R8.reuse, RZ ;  /* 0x0000000805061224 */ /* 0x082fe200078e02ff */
[----:B------:R-:W-:Y:S02]  /*29560*/  R2UR UR7, R7 ;  /* 0x00000000070772ca */ /* 0x000fe400000e0000 */
[----:B---3--:R-:W-:Y:S01]  /*29570*/  @P1 SHF.R.S32.HI R5, RZ, 0x1f, R14 ;  /* 0x0000001fff051819 */ /* 0x008fe2000001140e */
[C---:B------:R-:W-:Y:S02]  /*29580*/  @P1 IMAD R9, R21.reuse, R9, R6 ;  /* 0x0000000915091224 */ /* 0x040fe400078e0206 */
[----:B------:R-:W-:-:S04]  /*29590*/  @P1 IMAD.WIDE.U32 R6, R21, R8, RZ ;  /* 0x0000000815061225 */ /* 0x000fc800078e00ff */
[-C--:B0-----:R-:W-:Y:S02]  /*295a0*/  @P1 IMAD R8, R5, R10.reuse, RZ ;  /* 0x0000000a05081224 */ /* 0x081fe400078e02ff */
[----:B------:R-:W-:Y:S02]  /*295b0*/  @P1 IMAD.IADD R7, R7, 0x1, R9 ;  /* 0x0000000107071824 */ /* 0x000fe400078e0209 */
[C---:B------:R-:W-:Y:S02]  /*295c0*/  @P1 IMAD R5, R14.reuse, R11, R8 ;  /* 0x0000000b0e051224 */ /* 0x040fe400078e0208 */
[----:B------:R-:W-:-:S04]  /*295d0*/  @P1 IMAD.WIDE.U32 R6, R14, R10, R6 ;  /* 0x0000000a0e061225 */ /* 0x000fc800078e0006 */
[----:B------:R-:W-:Y:S01]  /*295e0*/  VIADD R14, R4, 0x400 ;  /* 0x00000400040e7836 */ /* 0x000fe20000000000 */
[----:B------:R-:W-:Y:S01]  /*295f0*/  @P1 LEA R8, P2, R6, UR4, 0x2 ;  /* 0x0000000406081c11 */ /* 0x000fe2000f8410ff */
[----:B------:R-:W-:Y:S02]  /*29600*/  @P1 IMAD.IADD R5, R7, 0x1, R5 ;  /* 0x0000000107051824 */ /* 0x000fe400078e0205 */
[----:B------:R-:W-:-:S03]  /*29610*/  IMAD.MOV.U32 R10, RZ, RZ, 0x3f800000 ;  /* 0x3f800000ff0a7424 */ /* 0x000fc600078e00ff */
[----:B------:R-:W-:-:S05]  /*29620*/  @P1 LEA.HI.X R9, R6, UR5, R5, 0x2, P2 ;  /* 0x0000000506091c11 */ /* 0x000fca00090f1405 */
        /* <DEDUP_REMOVED lines=15> */
[----:B----4-:R-:W1:Y:S01]  /*29720*/  SHFL.BFLY PT, R6, R20, 0x2, 0x1f ;  /* 0x0c401f0014067f89 */ /* 0x010e6200000e0000 */
[----:B------:R-:W-:Y:S02]  /*29730*/  WARPGROUP.DEPBAR.LE gsb0, 0x0 ;  /* 0x00008000000079c5 */ /* 0x000fe40000010000 */
[----:B------:R-:W-:-:S06]  /*29740*/  WARPGROUP.ARRIVE ;  /* 0x00000000000079c5 */ /* 0x000fcc0000000000 */
[----:B------:R-:W-:Y:S01]  /*29750*/  QGMMA.64x128x32.F32.E4M3.E4M3 R24, R204, gdesc[UR4], R24, gsb0 ;  /* 0x01e00004cc187df3 */ /* 0x000fe20008000818 */
[----:B------:R-:W-:Y:S02]  /*29760*/  R2UR UR6, R4 ;  /* 0x00000000040672ca */ /* 0x000fe400000e0000 */
[----:B------:R-:W-:Y:S01]  /*29770*/  R2UR UR7, R5 ;  /* 0x00000000050772ca */ /* 0x000fe200000e0000 */
[----:B-----5:R-:W3:Y:S01]  /*29780*/  SHFL.BFLY PT, R4, R12, 0x2, 0x1f ;  /* 0x0c401f000c047f89 */ /* 0x020ee200000e0000 */
[----:B-1----:R-:W-:-:S05]  /*29790*/  FADD.FTZ R6, R6, R20 ;  /* 0x0000001406067221 */ /* 0x002fca0000010000 */
[----:B------:R-:W1:Y:S01]  /*297a0*/  SHFL.BFLY PT, R5, R6, 0x1, 0x1f ;  /* 0x0c201f0006057f89 */ /* 0x000e6200000e0000 */
[----:B---3--:R-:W-:-:S05]  /*297b0*/  FADD.FTZ R4, R4, R12 ;  /* 0x0000000c04047221 */ /* 0x008fca0000010000 */
[----:B------:R-:W3:Y:S01]  /*297c0*/  SHFL.BFLY PT, R7, R4, 0x1, 0x1f ;  /* 0x0c201f0004077f89 */ /* 0x000ee200000e0000 */
[----:B-1----:R-:W-:-:S05]  /*297d0*/  FADD.FTZ R11, R6, R5 ;  /* 0x00000005060b7221 */ /* 0x002fca0000010000 */
[C---:B------:R-:W-:Y:S01]  /*297e0*/  FSETP.NE.FTZ.AND P1, PT, R11.reuse, RZ, PT ;  /* 0x000000ff0b00720b */ /* 0x040fe20003f35000 */
[----:B------:R-:W-:Y:S01]  /*297f0*/  FMUL.FTZ R14, R11, 0.00390625 ;  /* 0x3b8000000b0e7820 */ /* 0x000fe20000410000 */
[----:B------:R-:W-:-:S04]  /*29800*/  IMAD.MOV.U32 R5, RZ, RZ, RZ ;  /* 0x000000ffff057224 */ /* 0x000fc800078e00ff */
[----:B------:R-:W-:Y:S01]  /*29810*/  FSETP.NE.FTZ.AND P2, PT, R14, RZ, PT ;  /* 0x000000ff0e00720b */ /* 0x000fe20003f55000 */
[----:B---3--:R-:W-:-:S04]  /*29820*/  FADD.FTZ R12, R4, R7 ;  /* 0x00000007040c7221 */ /* 0x008fc80000010000 */
[----:B0-----:R-:W-:Y:S02]  /*29830*/  FMUL.FTZ R8, R12, 0.00390625 ;  /* 0x3b8000000c087820 */ /* 0x001fe40000410000 */
[----:B------:R-:W-:Y:S03]  /*29840*/  @P1 MUFU.RCP R5, R11 ;  /* 0x0000000b00051308 */ /* 0x000fe60000001000 */
[----:B------:R-:W-:Y:S01]  /*29850*/  FSETP.NE.FTZ.AND P3, PT, R8, RZ, PT ;  /* 0x000000ff0800720b */ /* 0x000fe20003f75000 */
[----:B------:R-:W-:Y:S02]  /*29860*/  WARPGROUP.DEPBAR.LE gsb0, 0x0 ;  /* 0x00008000000079c5 */ /* 0x000fe40000010000 */
[----:B------:R-:W-:-:S06]  /*29870*/  WARPGROUP.ARRIVE ;  /* 0x00000000000079c5 */ /* 0x000fcc0000000000 */
[----:B------:R-:W-:Y:S01]  /*29880*/  QGMMA.64x128x32.F32.E4M3.E4M3 R24, R200, gdesc[UR4], R24, gsb0 ;  /* 0x01e00004c8187df3 */ /* 0x000fe20008000818 */
[----:B------:R-:W-:Y:S01]  /*29890*/  FSETP.NE.FTZ.AND P1, PT, R12, RZ, PT ;  /* 0x000000ff0c00720b */ /* 0x000fe20003f35000 */
[----:B------:R-:W-:Y:S02]  /*298a0*/  IMAD.MOV.U32 R9, RZ, RZ, RZ ;  /* 0x000000ffff097224 */ /* 0x000fe400078e00ff */
[----:B------:R-:W0:Y:S08]  /*298b0*/  @P3 MUFU.LG2 R8, R8 ;  /* 0x0000000800083308 */ /* 0x000e300000000c00 */
[----:B------:R-:W1:Y:S08]  /*298c0*/  @P2 MUFU.LG2 R6, R14 ;  /* 0x0000000e00062308 */ /* 0x000e700000000c00 */
[----:B------:R-:W3:Y:S01]  /*298d0*/  @P1 MUFU.RCP R9, R12 ;  /* 0x0000000c00091308 */ /* 0x000ee20000001000 */
[C---:B------:R-:W-:Y:S01]  /*298e0*/  @P2 FMUL.FTZ R4, R2.reuse, 0.69314718246459960938 ;  /* 0x3f31721802042820 */ /* 0x040fe20000410000 */
[----:B------:R-:W-:Y:S01]  /*298f0*/  @P3 FMUL.FTZ R2, R2, 0.69314718246459960938 ;  /* 0x3f31721802023820 */ /* 0x000fe20000410000 */
[----:B0-----:R-:W-:Y:S01]  /*29900*/  @P3 FMUL.FTZ R11, R8, 0.69314718246459960938 ;  /* 0x3f317218080b3820 */ /* 0x001fe20000410000 */
[----:B------:R-:W-:-:S02]  /*29910*/  IMAD.MOV.U32 R88, RZ, RZ, -0x800000 ;  /* 0xff800000ff587424 */ /* 0x000fc400078e00ff */
[----:B------:R-:W-:Y:S02]  /*29920*/  IMAD.MOV.U32 R89, RZ, RZ, -0x800000 ;  /* 0xff800000ff597424 */ /* 0x000fe400078e00ff */
[----:B-1----:R-:W-:Y:S01]  /*29930*/  @P2 FMUL.FTZ R7, R6, 0.69314718246459960938 ;  /* 0x3f31721806072820 */ /* 0x002fe20000410000 */
[----:B------:R-:W-:-:S01]  /*29940*/  @P3 FFMA.FTZ R88, R2, R0, R11 ;  /* 0x0000000002583223 */ /* 0x000fc2000001000b */
[----:B--2---:R-:W-:Y:S02]  /*29950*/  FMUL.FTZ R2, R5, R10 ;  /* 0x0000000a05027220 */ /* 0x004fe40000410000 */
[----:B------:R-:W-:-:S01]  /*29960*/  @P2 FFMA.FTZ R89, R4, R3, R7 ;  /* 0x0000000304592223 */ /* 0x000fc20000010007 */
[----:B---3--:R-:W-:Y:S01]  /*29970*/  FMUL.FTZ R18, R9, R10 ;  /* 0x0000000a09127220 */ /* 0x008fe20000410000 */
[----:B------:R-:W-:Y:S02]  /*29980*/  WARPGROUP.DEPBAR.LE gsb0, 0x0 ;  /* 0x00008000000079c5 */ /* 0x000fe40000010000 */
[----:B------:R-:W-:Y:S05]  /*29990*/  @!P0 BRA `(.L_x_1385) ;  /* 0x0000000000048947 */ /* 0x000fea0003800000 */
[----:B------:R-:W-:Y:S01]  /*299a0*/  BPT.TRAP 0x1 ;  /* 0x000000040000795c */ /* 0x000fe20000300000 */
.L_x_1385:
[----:B------:R-:W2:Y:S04]  /*299b0*/  LDL R0, [R1+0x68] ;  /* 0x0000680001007983 */ /* 0x000ea80000100800 */
[----:B------:R-:W3:Y:S01]  /*299c0*/  LDL.LU R4, [R1+0x90] ;  /* 0x0000900001047983 */ /* 0x000ee20000300800 */
[----:B------:R-:W-:Y:S02]  /*299d0*/  VIADD R231, R231, 0x1 ;  /* 0x00000001e7e77836 */ /* 0x000fe40000000000 */
[-C--:B------:R-:W-:Y:S01]  /*299e0*/  FMUL.FTZ R95, R24, R2.reuse ;  /* 0x00000002185f7220 */ /* 0x080fe20000410000 */
[-C--:B------:R-:W-:Y:S01]  /*299f0*/  FMUL.FTZ R94, R28, R2.reuse ;  /* 0x000000021c5e7220 */ /* 0x080fe20000410000 */
        /* <DEDUP_REMOVED lines=68> */
[----:B------:R-:W-:-:S03]  /*29e40*/  FMUL.FTZ R4, R75, R18 ;  /* 0x000000124b047220 */ /* 0x000fc60000410000 */
[----:B------:R-:W-:Y:S02]  /*29e50*/  PRMT R0, R3, 0x654, R0 ;  /* 0x0000065403007816 */ /* 0x000fe40000000000 */
[----:B------:R-:W-:Y:S02]  /*29e60*/  SEL R3, RZ, 0x1, P1 ;  /* 0x00000001ff037807 */ /* 0x000fe40000800000 */
[----:B------:R0:W-:Y:S02]  /*29e70*/  SYNCS.ARRIVE.TRANS64.RED.A1T0 RZ, [R0+URZ], RZ ;  /* 0x000000ff00ff79a7 */ /* 0x0001e4000810043f */
[----:B------:R-:W-:-:S03]  /*29e80*/  LOP3.LUT R234, R234, R3, RZ, 0x3c, !PT ;  /* 0x00000003eaea7212 */ /* 0x000fc600078e3cff */
[----:B------:R-:W-:-:S06]  /*29e90*/  UIADD3 UR4, UR4, 0x1, URZ ;  /* 0x0000000104047890 */ /* 0x000fcc000fffe03f */
[----:B0-----:R-:W-:-:S05]  /*29ea0*/  IMAD.U32 R0, RZ, RZ, UR4 ;  /* 0x00000004ff007e24 */ /* 0x001fca000f8e00ff */
[----:B------:R0:W-:Y:S02]  /*29eb0*/  STL [R1+0x90], R0 ;  /* 0x0000900001007387 */ /* 0x0001e40000100800 */
.L_x_1263:
[----:B------:R-:W1:Y:S01]  /*29ec0*/  S2R R83, SR_TID.X ;  /* 0x0000000000537919 */ /* 0x000e620000002100 */
[----:B------:R-:W-:Y:S05]  /*29ed0*/  WARPSYNC.ALL ;  /* 0x0000000000007948 */ /* 0x000fea0003800000 */
[----:B-1----:R-:W-:-:S05]  /*29ee0*/  VIADD R64, R83, 0xffffff80 ;  /* 0xffffff8053407836 */ /* 0x002fca0000000000 */
[----:B------:R-:W-:-:S04]  /*29ef0*/  SHF.R.S32.HI R73, RZ, 0x1f, R64 ;  /* 0x0000001fff497819 */ /* 0x000fc80000011440 */
[----:B------:R-:W-:-:S04]  /*29f00*/  LEA.HI R72, R73, R64, RZ, 0x3 ;  /* 0x0000004049487211 */ /* 0x000fc800078f18ff */
[----:B------:R-:W-:Y:S02]  /*29f10*/  LOP3.LUT R3, R72, 0x1ffffff8, RZ, 0xc0, !PT ;  /* 0x1ffffff848037812 */ /* 0x000fe400078ec0ff */
[----:B------:R-:W-:-:S03]  /*29f20*/  SHF.R.S32.HI R72, RZ, 0x3, R72 ;  /* 0x00000003ff487819 */ /* 0x000fc60000011448 */
[----:B------:R-:W-:-:S04]  /*29f30*/  IMAD.IADD R3, R64, 0x1, -R3 ;  /* 0x0000000140037824 */ /* 0x000fc800078e0a03 */
[----:B------:R-:W-:Y:S01]  /*29f40*/  IMAD.SHL.U32 R62, R3, 0x8, RZ ;  /* 0x00000008033e7824 */ /* 0x000fe200078e00ff */
[----:B------:R-:W1:Y:S08]  /*29f50*/  S2UR UR5, SR_CgaCtaId ;  /* 0x00000000000579c3 */ /* 0x000e700000008800 */
[----:B------:R-:W-:Y:S06]  /*29f60*/  BAR.SYNC.DEFER_BLOCKING 0x5, 0x180 ;  /* 0x0146000000007b1d */ /* 0x000fec0000010000 */
[----:B------:R-:W-:Y:S01]  /*29f70*/  UMOV UR4, 0x400 ;  /* 0x0000040000047882 */ /* 0x000fe20000000000 */
[----:B------:R-:W-:Y:S01]  /*29f80*/  BSSY B0, `(.L_x_1386) ;  /* 0x0000275000007945 */ /* 0x000fe20003800000 */
[----:B-1----:R-:W-:-:S02]  /*29f90*/  ULEA UR4, UR5, UR4, 0x18 ;  /* 0x0000000405047291 */ /* 0x002fc4000f8ec03f */
[----:B0-----:R-:W-:-:S04]  /*29fa0*/  IMAD.U32 R0, RZ, RZ, UR5 ;  /* 0x00000005ff007e24 */ /* 0x001fc8000f8e00ff */
[----:B------:R-:W-:Y:S01]  /*29fb0*/  IMAD.U32 R18, RZ, RZ, UR4 ;  /* 0x00000004ff127e24 */ /* 0x000fe2000f8e00ff */
[----:B------:R-:W-:Y:S04]  /*29fc0*/  STL [R1+0x68], R0 ;  /* 0x0000680001007387 */ /* 0x000fe80000100800 */
[----:B------:R-:W0:Y:S04]  /*29fd0*/  LDS.128 R96, [R18+0x2e8d0] ;  /* 0x02e8d00012607984 */ /* 0x000e280000000c00 */
[----:B0-----:R0:W-:Y:S04]  /*29fe0*/  STL.64 [R1+0x58], R96 ;  /* 0x0000586001007387 */ /* 0x0011e80000100a00 */
[----:B------:R0:W-:Y:S01]  /*29ff0*/  STL.64 [R1+0x60], R98 ;  /* 0x0000606201007387 */ /* 0x0001e20000100a00 */
[----:B------:R-:W-:Y:S06]  /*2a000*/  BAR.ARV 0x4, 0x180 ;  /* 0x0106000000007b1d */ /* 0x000fec0000002000 */
[----:B------:R-:W-:Y:S05]  /*2a010*/  @P0 BRA `(.L_x_1387) ;  /* 0x0000001c00140947 */ /* 0x000fea0003800000 */
[----:B------:R-:W2:Y:S01]  /*2a020*/  LDL R42, [R1+0x70] ;  /* 0x00007000012a7983 */ /* 0x000ea20000100800 */
[----:B------:R-:W-:Y:S01]  /*2a030*/  IMAD.SHL.U32 R0, R83, 0x4, RZ ;  /* 0x0000000453007824 */ /* 0x000fe200078e00ff */
[----:B------:R-:W-:Y:S01]  /*2a040*/  ULDC.64 UR4, c[0x4][0x38] ;  /* 0x01000e0000047ab9 */ /* 0x000fe20000000a00 */
[----:B------:R-:W-:-:S03]  /*2a050*/  ULDC.64 UR6, c[0x0][0x208] ;  /* 0x0000820000067ab9 */ /* 0x000fc60000000a00 */
        /* <DEDUP_REMOVED lines=11> */
[----:B-1----:R-:W-:-:S02]  /*2a110*/  LEA.HI R2, R73, R64, RZ, 0x4 ;  /* 0x0000004049027211 */ /* 0x002fc400078f20ff */
[----:B------:R-:W-:Y:S02]  /*2a120*/  F2FP.BF16.F32.PACK_AB R33, R44, R33 ;  /* 0x000000212c21723e */ /* 0x000fe400000010ff */
[----:B------:R-:W-:Y:S02]  /*2a130*/  SHF.R.S32.HI R27, RZ, 0x4, R2 ;  /* 0x00000004ff1b7819 */ /* 0x000fe40000011402 */
[C---:B------:R-:W-:Y:S02]  /*2a140*/  LOP3.LUT R3, R2.reuse, 0x3fffff0, RZ, 0xc0, !PT ;  /* 0x03fffff002037812 */ /* 0x040fe400078ec0ff */
[----:B------:R-:W-:Y:S02]  /*2a150*/  LEA.HI R21, R2, R27, RZ, 0x1 ;  /* 0x0000001b02157211 */ /* 0x000fe400078f08ff */
[----:B------:R-:W-:Y:S01]  /*2a160*/  F2FP.BF16.F32.PACK_AB R44, R79, R4 ;  /* 0x000000044f2c723e */ /* 0x000fe200000010ff */
[----:B------:R-:W-:Y:S01]  /*2a170*/  IMAD.IADD R3, R64, 0x1, -R3 ;  /* 0x0000000140037824 */ /* 0x000fe200078e0a03 */
[----:B------:R-:W-:-:S02]  /*2a180*/  LOP3.LUT R2, R21, 0x1ffffffe, RZ, 0xc0, !PT ;  /* 0x1ffffffe15027812 */ /* 0x000fc400078ec0ff */
[----:B------:R-:W-:Y:S02]  /*2a190*/  F2FP.BF16.F32.PACK_AB R75, R78, R9 ;  /* 0x000000094e4b723e */ /* 0x000fe400000010ff */
[----:B------:R-:W-:Y:S01]  /*2a1a0*/  F2FP.BF16.F32.PACK_AB R79, R86, R7 ;  /* 0x00000007564f723e */ /* 0x000fe200000010ff */
[----:B------:R-:W-:Y:S01]  /*2a1b0*/  IMAD.IADD R2, R27, 0x1, -R2 ;  /* 0x000000011b027824 */ /* 0x000fe200078e0a02 */
[----:B------:R-:W-:Y:S02]  /*2a1c0*/  F2FP.BF16.F32.PACK_AB R29, R52, R29 ;  /* 0x0000001d341d723e */ /* 0x000fe400000010ff */
[----:B------:R-:W-:Y:S02]  /*2a1d0*/  F2FP.BF16.F32.PACK_AB R50, R85, R8 ;  /* 0x000000085532723e */ /* 0x000fe400000010ff */
[----:B------:R-:W-:Y:S02]  /*2a1e0*/  F2FP.BF16.F32.PACK_AB R52, R87, R6 ;  /* 0x000000065734723e */ /* 0x000fe400000010ff */
[----:B------:R-:W-:-:S02]  /*2a1f0*/  F2FP.BF16.F32.PACK_AB R35, R68, R15 ;  /* 0x0000000f4423723e */ /* 0x000fc400000010ff */
[----:B------:R-:W-:Y:S02]  /*2a200*/  MOV R70, R18 ;  /* 0x0000001200467202 */ /* 0x000fe40000000f00 */
[----:B----4-:R-:W-:Y:S02]  /*2a210*/  MOV R71, R43 ;  /* 0x0000002b00477202 */ /* 0x010fe40000000f00 */
        /* <DEDUP_REMOVED lines=17> */
[----:B------:R-:W-:Y:S01]  /*2a330*/  F2FP.BF16.F32.PACK_AB R28, R53, R28 ;  /* 0x0000001c351c723e */ /* 0x000fe200000010ff */
[----:B--2---:R-:W-:Y:S01]  /*2a340*/  IMAD R3, R3, 0x40, R42 ;  /* 0x0000004003037824 */ /* 0x004fe200078e022a */
[----:B------:R-:W-:-:S03]  /*2a350*/  F2FP.BF16.F32.PACK_AB R42, R77, R10 ;  /* 0x0000000a4d2a723e */ /* 0x000fc600000010ff */
[----:B------:R-:W-:Y:S01]  /*2a360*/  IMAD R3, R2, 0x8, R3 ;  /* 0x0000000802037824 */ /* 0x000fe200078e0203 */
[----:B------:R-:W-:-:S03]  /*2a370*/  LOP3.LUT P0, R2, R83, 0x3, RZ, 0xc0, !PT ;  /* 0x0000000353027812 */ /* 0x000fc6000780c0ff */
[----:B------:R-:W-:Y:S01]  /*2a380*/  IMAD.WIDE R4, R3, 0x2, R70 ;  /* 0x0000000203047825 */ /* 0x000fe200078e0246 */
[----:B------:R-:W-:Y:S02]  /*2a390*/  ISETP.EQ.OR P0, PT, R2, 0x3, !P0 ;  /* 0x000000030200780c */ /* 0x000fe40004702670 */
[C---:B------:R-:W-:Y:S02]  /*2a3a0*/  IADD3 R7, P5, R4.reuse, 0x4060, RZ ;  /* 0x0000406004077810 */ /* 0x040fe40007fbe0ff */
[C---:B------:R-:W-:Y:S02]  /*2a3b0*/  IADD3 R9, P1, R4.reuse, 0x4040, RZ ;  /* 0x0000404004097810 */ /* 0x040fe40007f3e0ff */
[----:B------:R-:W-:Y:S02]  /*2a3c0*/  LOP3.LUT R6, R7, 0x380, RZ, 0xc0, !PT ;  /* 0x0000038007067812 */ /* 0x000fe400078ec0ff */
[----:B------:R-:W-:Y:S02]  /*2a3d0*/  LOP3.LUT R8, R9, 0x380, RZ, 0xc0, !PT ;  /* 0x0000038009087812 */ /* 0x000fe400078ec0ff */
[----:B------:R-:W-:-:S02]  /*2a3e0*/  IADD3 R15, P3, R4, 0x4000, RZ ;  /* 0x00004000040f7810 */ /* 0x000fc40007f7e0ff */
[----:B------:R-:W-:Y:S02]  /*2a3f0*/  SHF.R.U64 R6, R6, 0x3, RZ ;  /* 0x0000000306067819 */ /* 0x000fe400000012ff */
[----:B------:R-:W-:Y:S02]  /*2a400*/  SHF.R.U64 R8, R8, 0x3, RZ ;  /* 0x0000000308087819 */ /* 0x000fe400000012ff */
[----:B------:R-:W-:Y:S02]  /*2a410*/  LOP3.LUT R14, R15, 0x380, RZ, 0xc0, !PT ;  /* 0x000003800f0e7812 */ /* 0x000fe400078ec0ff */
[----:B------:R-:W-:Y:S01]  /*2a420*/  LOP3.LUT R6, R6, R7, RZ, 0x3c, !PT ;  /* 0x0000000706067212 */ /* 0x000fe200078e3cff */
[--C-:B------:R-:W-:Y:S01]  /*2a430*/  IMAD.X R7, RZ, RZ, R5.reuse, P5 ;  /* 0x000000ffff077224 */ /* 0x100fe200028e0605 */
[----:B------:R-:W-:Y:S01]  /*2a440*/  LOP3.LUT R8, R8, R9, RZ, 0x3c, !PT ;  /* 0x0000000908087212 */ /* 0x000fe200078e3cff */
[----:B------:R-:W-:Y:S01]  /*2a450*/  IMAD.X R9, RZ, RZ, R5, P1 ;  /* 0x000000ffff097224 */ /* 0x000fe200008e0605 */
        /* <DEDUP_REMOVED lines=26> */
[----:B------:R-:W-:-:S02]  /*2a600*/  SEL R13, R94, R93, P0 ;  /* 0x0000005d5e0d7207 */ /* 0x000fc40000000000 */
[----:B------:R-:W-:Y:S02]  /*2a610*/  SEL R3, R93, R94, P0 ;  /* 0x0000005e5d037207 */ /* 0x000fe40000000000 */
        /* <DEDUP_REMOVED lines=26> */
[----:B------:R-:W1:Y:S01]  /*2a7c0*/  SHFL.IDX PT, R10, R5, R0, 0x1c1f ;  /* 0x001c1f00050a7589 */ /* 0x000e6200000e0000 */
[----:B------:R-:W-:-:S02]  /*2a7d0*/  SEL R45, R48, R49, P0 ;  /* 0x00000031302d7207 */ /* 0x000fc40000000000 */
[----:B------:R-:W-:Y:S01]  /*2a7e0*/  SEL R47, R49, R48, P0 ;  /* 0x00000030312f7207 */ /* 0x000fe20000000000 */
[----:B------:R-:W2:Y:S01]  /*2a7f0*/  SHFL.IDX PT, R30, R25, R0, 0x1c1f ;  /* 0x001c1f00191e7589 */ /* 0x000ea200000e0000 */
[----:B------:R-:W-:Y:S02]  /*2a800*/  SEL R53, R46, R57, P0 ;  /* 0x000000392e357207 */ /* 0x000fe40000000000 */
[----:B------:R-:W-:Y:S01]  /*2a810*/  SEL R55, R57, R46, P0 ;  /* 0x0000002e39377207 */ /* 0x000fe20000000000 */
[----:B------:R-:W-:Y:S01]  /*2a820*/  SHFL.IDX PT, R34, R29, R0, 0x1c1f ;  /* 0x001c1f001d227589 */ /* 0x000fe200000e0000 */
[----:B------:R-:W-:Y:S02]  /*2a830*/  SEL R39, R42, R39, P0 ;  /* 0x000000272a277207 */ /* 0x000fe40000000000 */
[----:B------:R-:W-:Y:S01]  /*2a840*/  SEL R41, R43, R50, P0 ;  /* 0x000000322b297207 */ /* 0x000fe20000000000 */
[----:B------:R-:W3:Y:S01]  /*2a850*/  SHFL.IDX PT, R31, R31, R2, 0x1c1f ;  /* 0x001c1f021f1f7589 */ /* 0x000ee200000e0000 */
[----:B------:R-:W-:-:S02]  /*2a860*/  SEL R49, R38, R51, P0 ;  /* 0x0000003326317207 */ /* 0x000fc40000000000 */
[----:B------:R-:W-:Y:S01]  /*2a870*/  SEL R57, R54, R59, P0 ;  /* 0x0000003b36397207 */ /* 0x000fe20000000000 */
[----:B------:R-:W-:Y:S01]  /*2a880*/  SHFL.IDX PT, R35, R35, R2, 0x1c1f ;  /* 0x001c1f0223237589 */ /* 0x000fe200000e0000 */
[----:B------:R-:W-:Y:S02]  /*2a890*/  SEL R61, R58, R63, P0 ;  /* 0x0000003f3a3d7207 */ /* 0x000fe40000000000 */
[----:B------:R-:W-:Y:S01]  /*2a8a0*/  SEL R65, R67, R40, P0 ;  /* 0x0000002843417207 */ /* 0x000fe20000000000 */
[----:B------:R-:W4:Y:S01]  /*2a8b0*/  SHFL.IDX PT, R21, R21, R2, 0x1c1f ;  /* 0x001c1f0215157589 */ /* 0x000f2200000e0000 */
[----:B------:R-:W-:Y:S02]  /*2a8c0*/  SEL R69, R75, R44, P0 ;  /* 0x0000002c4b457207 */ /* 0x000fe40000000000 */
[----:B------:R-:W-:Y:S01]  /*2a8d0*/  SEL R43, R50, R43, P0 ;  /* 0x0000002b322b7207 */ /* 0x000fe20000000000 */
[----:B------:R-:W-:Y:S01]  /*2a8e0*/  SHFL.IDX PT, R37, R37, R0, 0x1c1f ;  /* 0x001c1f0025257589 */ /* 0x000fe200000e0000 */
[----:B------:R-:W-:-:S02]  /*2a8f0*/  SEL R51, R51, R38, P0 ;  /* 0x0000002633337207 */ /* 0x000fc40000000000 */
[----:B------:R-:W-:Y:S01]  /*2a900*/  SEL R59, R59, R54, P0 ;  /* 0x000000363b3b7207 */ /* 0x000fe20000000000 */
[----:B------:R-:W5:Y:S01]  /*2a910*/  SHFL.IDX PT, R38, R33, R0, 0x1c1f ;  /* 0x001c1f0021267589 */ /* 0x000f6200000e0000 */
[----:B------:R-:W-:Y:S02]  /*2a920*/  SEL R63, R63, R58, P0 ;  /* 0x0000003a3f3f7207 */ /* 0x000fe40000000000 */
[----:B------:R-:W-:Y:S01]  /*2a930*/  SEL R67, R40, R67, P0 ;  /* 0x0000004328437207 */ /* 0x000fe20000000000 */
[----:B------:R-:W0:Y:S01]  /*2a940*/  SHFL.IDX PT, R20, R39, R2, 0x1c1f ;  /* 0x001c1f0227147589 */ /* 0x000e2200000e0000 */
[----:B------:R-:W-:Y:S02]  /*2a950*/  SEL R75, R44, R75, P0 ;  /* 0x0000004b2c4b7207 */ /* 0x000fe40000000000 */
[----:B------:R-:W-:Y:S01]  /*2a960*/  SEL R77, R79, R52, P0 ;  /* 0x000000344f4d7207 */ /* 0x000fe20000000000 */
[----:B------:R-:W-:Y:S01]  /*2a970*/  SHFL.IDX PT, R45, R45, R0, 0x1c1f ;  /* 0x001c1f002d2d7589 */ /* 0x000fe200000e0000 */
[----:B------:R-:W-:-:S02]  /*2a980*/  SEL R79, R52, R79, P0 ;  /* 0x0000004f344f7207 */ /* 0x000fc40000000000 */
[----:B-1----:R-:W-:Y:S01]  /*2a990*/  SEL R8, R10, R7, P0 ;  /* 0x000000070a087207 */ /* 0x002fe20000000000 */
[----:B------:R-:W1:Y:S01]  /*2a9a0*/  SHFL.IDX PT, R42, R47, R2, 0x1c1f ;  /* 0x001c1f022f2a7589 */ /* 0x000e6200000e0000 */
[----:B------:R-:W-:Y:S02]  /*2a9b0*/  SEL R10, R7, R10, P0 ;  /* 0x0000000a070a7207 */ /* 0x000fe40000000000 */
[----:B--2---:R-:W-:Y:S01]  /*2a9c0*/  SEL R28, R30, R27, P0 ;  /* 0x0000001b1e1c7207 */ /* 0x004fe20000000000 */
[----:B------:R-:W-:Y:S01]  /*2a9d0*/  SHFL.IDX PT, R41, R41, R0, 0x1c1f ;  /* 0x001c1f0029297589 */ /* 0x000fe200000e0000 */
[----:B---3--:R-:W-:Y:S02]  /*2a9e0*/  SEL R32, R34, R31, P0 ;  /* 0x0000001f22207207 */ /* 0x008fe40000000000 */
[----:B------:R-:W-:Y:S01]  /*2a9f0*/  SEL R4, R6, R3, P0 ;  /* 0x0000000306047207 */ /* 0x000fe20000000000 */
[----:B------:R-:W2:Y:S01]  /*2aa00*/  SHFL.IDX PT, R40, R43, R2, 0x1c1f ;  /* 0x001c1f022b287589 */ /* 0x000ea200000e0000 */
[----:B----4-:R-:W-:-:S02]  /*2aa10*/  SEL R24, R26, R21, P0 ;  /* 0x000000151a187207 */ /* 0x010fc40000000000 */
[----:B------:R-:W-:Y:S01]  /*2aa20*/  SEL R30, R27, R30, P0 ;  /* 0x0000001e1b1e7207 */ /* 0x000fe20000000000 */
[----:B------:R-:W-:Y:S01]  /*2aa30*/  SHFL.IDX PT, R49, R49, R0, 0x1c1f ;  /* 0x001c1f0031317589 */ /* 0x000fe200000e0000 */
[----:B-----5:R-:W-:Y:S02]  /*2aa40*/  SEL R36, R38, R35, P0 ;  /* 0x0000002326247207 */ /* 0x020fe40000000000 */
[----:B------:R-:W-:Y:S01]  /*2aa50*/  SEL R34, R31, R34, P0 ;  /* 0x000000221f227207 */ /* 0x000fe20000000000 */
[----:B------:R-:W-:Y:S01]  /*2aa60*/  SHFL.IDX PT, R53, R53, R0, 0x1c1f ;  /* 0x001c1f0035357589 */ /* 0x000fe200000e0000 */
[----:B------:R-:W-:Y:S02]  /*2aa70*/  SEL R38, R35, R38, P0 ;  /* 0x0000002623267207 */ /* 0x000fe40000000000 */
[----:B0-----:R-:W-:Y:S01]  /*2aa80*/  SEL R12, R37, R20, P0 ;  /* 0x00000014250c7207 */ /* 0x001fe20000000000 */
[----:B------:R-:W-:Y:S01]  /*2aa90*/  SHFL.IDX PT, R57, R57, R0, 0x1c1f ;  /* 0x001c1f0039397589 */ /* 0x000fe200000e0000 */
[----:B------:R-:W-:-:S02]  /*2aaa0*/  SEL R14, R20, R37, P0 ;  /* 0x00000025140e7207 */ /* 0x000fc40000000000 */
[----:B------:R-:W-:Y:S01]  /*2aab0*/  SEL R6, R3, R6, P0 ;  /* 0x0000000603067207 */ /* 0x000fe20000000000 */
[----:B------:R-:W-:Y:S01]  /*2aac0*/  SHFL.IDX PT, R61, R61, R0, 0x1c1f ;  /* 0x001c1f003d3d7589 */ /* 0x000fe200000e0000 */
[----:B-1----:R-:W-:Y:S02]  /*2aad0*/  SEL R5, R45, R42, P0 ;  /* 0x0000002a2d057207 */ /* 0x002fe40000000000 */
[----:B------:R-:W-:Y:S01]  /*2aae0*/  SEL R7, R42, R45, P0 ;  /* 0x0000002d2a077207 */ /* 0x000fe20000000000 */
[----:B------:R-:W-:Y:S01]  /*2aaf0*/  SHFL.IDX PT, R65, R65, R0, 0x1c1f ;  /* 0x001c1f0041417589 */ /* 0x000fe200000e0000 */
[----:B------:R-:W-:Y:S01]  /*2ab00*/  SEL R26, R21, R26, P0 ;  /* 0x0000001a151a7207 */ /* 0x000fe20000000000 */
[----:B------:R-:W-:Y:S02]  /*2ab10*/  IMAD.MOV.U32 R45, RZ, RZ, RZ ;  /* 0x000000ffff2d7224 */ /* 0x000fe400078e00ff */
[----:B------:R-:W-:Y:S01]  /*2ab20*/  SHFL.IDX PT, R69, R69, R0, 0x1c1f ;  /* 0x001c1f0045457589 */ /* 0x000fe200000e0000 */
[----:B--2---:R-:W-:-:S02]  /*2ab30*/  SEL R56, R41, R40, P0 ;  /* 0x0000002829387207 */ /* 0x004fc40000000000 */
[----:B------:R-:W-:Y:S01]  /*2ab40*/  SEL R58, R40, R41, P0 ;  /* 0x00000029283a7207 */ /* 0x000fe20000000000 */
[----:B------:R-:W0:Y:S04]  /*2ab50*/  SHFL.IDX PT, R44, R51, R2, 0x1c1f ;  /* 0x001c1f02332c7589 */ /* 0x000e2800000e0000 */
[----:B------:R-:W1:Y:S04]  /*2ab60*/  SHFL.IDX PT, R46, R55, R2, 0x1c1f ;  /* 0x001c1f02372e7589 */ /* 0x000e6800000e0000 */
[----:B------:R-:W2:Y:S04]  /*2ab70*/  SHFL.IDX PT, R48, R59, R2, 0x1c1f ;  /* 0x001c1f023b307589 */ /* 0x000ea800000e0000 */
[----:B------:R-:W3:Y:S04]  /*2ab80*/  SHFL.IDX PT, R50, R63, R2, 0x1c1f ;  /* 0x001c1f023f327589 */ /* 0x000ee800000e0000 */
[----:B------:R-:W4:Y:S04]  /*2ab90*/  SHFL.IDX PT, R52, R67, R2, 0x1c1f ;  /* 0x001c1f0243347589 */ /* 0x000f2800000e0000 */
[----:B------:R-:W5:Y:S04]  /*2aba0*/  SHFL.IDX PT, R54, R75, R2, 0x1c1f ;  /* 0x001c1f024b367589 */ /* 0x000f6800000e0000 */
[----:B------:R3:W5:Y:S01]  /*2abb0*/  SHFL.IDX PT, R77, R77, R0, 0x1c1f ;  /* 0x001c1f004d4d7589 */ /* 0x00076200000e0000 */
        /* <DEDUP_REMOVED lines=11> */
[----:B-----5:R-:W-:Y:S02]  /*2ac70*/  SEL R13, R69, R54, P0 ;  /* 0x00000036450d7207 */ /* 0x020fe40000000000 */
[----:B------:R-:W-:-:S07]  /*2ac80*/  SEL R15, R54, R69, P0 ;  /* 0x00000045360f7207 */ /* 0x000fce0000000000 */
.L_x_1633:
[----:B------:R-:W2:Y:S01]  /*2ac90*/  LDL R40, [R1+0x84] ;  /* 0x0000840001287983 */ /* 0x000ea20000100800 */
[----:B------:R-:W-:Y:S05]  /*2aca0*/  WARPSYNC.ALL ;  /* 0x0000000000007948 */ /* 0x000fea0003800000 */
[----:B------:R-:W-:Y:S01]  /*2acb0*/  BAR.SYNC.DEFER_BLOCKING 0x1, 0x100 ;  /* 0x0044000000007b1d */ /* 0x000fe20000010000 */
[----:B0-----:R-:W-:Y:S02]  /*2acc0*/  SEL R57, R77, R60, P0 ;  /* 0x0000003c4d397207 */ /* 0x001fe40000000000 */
[----:B------:R-:W-:-:S03]  /*2acd0*/  SEL R59, R60, R77, P0 ;  /* 0x0000004d3c3b7207 */ /* 0x000fc60000000000 */
[----:B------:R-:W-:Y:S02]  /*2ace0*/  ULDC.64 UR4, c[0x0][0xbd8] ;  /* 0x0002f60000047ab9 */ /* 0x000fe40000000a00 */
[----:B------:R-:W2:Y:S01]  /*2acf0*/  LDC.64 R2, c[0x0][0xbd8] ;  /* 0x0002f600ff027b82 */ /* 0x000ea20000000a00 */
[----:B------:R-:W-:Y:S01]  /*2ad00*/  ISETP.NE.U32.AND P1, PT, RZ, UR4, PT ;  /* 0x00000004ff007c0c */ /* 0x000fe2000bf25070 */
[----:B------:R-:W-:-:S03]  /*2ad10*/  ULDC.64 UR6, c[0x0][0x208] ;  /* 0x0000820000067ab9 */ /* 0x000fc60000000a00 */
[----:B------:R-:W-:Y:S01]  /*2ad20*/  ISETP.NE.AND.EX P1, PT, RZ, UR5, PT, P1 ;  /* 0x00000005ff007c0c */ /* 0x000fe2000bf25310 */
[----:B------:R-:W-:Y:S02]  /*2ad30*/  ULDC.64 UR4, c[0x0][0xbe0] ;  /* 0x0002f80000047ab9 */ /* 0x000fe40000000a00 */
[----:B------:R-:W-:-:S04]  /*2ad40*/  ISETP.NE.U32.AND P0, PT, RZ, UR4, PT ;  /* 0x00000004ff007c0c */ /* 0x000fc8000bf05070 */
[----:B------:R-:W-:Y:S01]  /*2ad50*/  ISETP.NE.AND.EX P0, PT, RZ, UR5, PT, P0 ;  /* 0x00000005ff007c0c */ /* 0x000fe2000bf05300 */
[----:B------:R0:W-:Y:S04]  /*2ad60*/  STSM.16.M88.4 [R82], R4 ;  /* 0x0000000452007844 */ /* 0x0001e80000000200 */
[----:B------:R1:W-:Y:S04]  /*2ad70*/  STSM.16.M88.4 [R81], R8 ;  /* 0x0000000851007844 */ /* 0x0003e80000000200 */
[----:B------:R3:W-:Y:S04]  /*2ad80*/  STSM.16.M88.4 [R80], R24 ;  /* 0x0000001850007844 */ /* 0x0007e80000000200 */
[----:B------:R3:W-:Y:S04]  /*2ad90*/  STSM.16.M88.4 [R78], R28 ;  /* 0x0000001c4e007844 */ /* 0x0007e80000000200 */
[----:B------:R3:W-:Y:S04]  /*2ada0*/  STSM.16.M88.4 [R76], R32 ;  /* 0x000000204c007844 */ /* 0x0007e80000000200 */
[----:B------:R3:W-:Y:S01]  /*2adb0*/  STSM.16.M88.4 [R74], R36 ;  /* 0x000000244a007844 */ /* 0x0007e20000000200 */
[----:B0-----:R-:W-:-:S03]  /*2adc0*/  LEA.HI R4, R73, R64, RZ, 0x7 ;  /* 0x0000004049047211 */ /* 0x001fc600078f38ff */
[----:B------:R3:W-:Y:S04]  /*2add0*/  STSM.16.M88.4 [R68], R12 ;  /* 0x0000000c44007844 */ /* 0x0007e80000000200 */
[----:B------:R3:W-:Y:S01]  /*2ade0*/  STSM.16.M88.4 [R66], R56 ;  /* 0x0000003842007844 */ /* 0x0007e20000000200 */
[----:B------:R-:W-:-:S05]  /*2adf0*/  LOP3.LUT R5, R4, 0xffffff80, RZ, 0xc0, !PT ;  /* 0xffffff8004057812 */ /* 0x000fca00078ec0ff */
[----:B------:R-:W-:Y:S01]  /*2ae00*/  IMAD.IADD R64, R64, 0x1, -R5 ;  /* 0x0000000140407824 */ /* 0x000fe200078e0a05 */
[----:B------:R-:W-:-:S04]  /*2ae10*/  ULDC UR4, c[0x0][0xa88] ;  /* 0x0002a20000047ab9 */ /* 0x000fc80000000800 */
[----:B------:R-:W-:Y:S01]  /*2ae20*/  SHF.R.S32.HI R5, RZ, 0x1f, R64 ;  /* 0x0000001fff057819 */ /* 0x000fe20000011440 */
[----:B------:R-:W-:-:S03]  /*2ae30*/  IMAD.U32 R0, RZ, RZ, UR4 ;  /* 0x00000004ff007e24 */ /* 0x000fc6000f8e00ff */
[----:B------:R-:W-:-:S04]  /*2ae40*/  LEA.HI R6, R5, R64, RZ, 0x2 ;  /* 0x0000004005067211 */ /* 0x000fc800078f10ff */
[--C-:B-1----:R-:W-:Y:S02]  /*2ae50*/  SHF.R.S32.HI R8, RZ, 0x2, R6.reuse ;  /* 0x00000002ff087819 */ /* 0x102fe40000011406 */
[----:B------:R-:W-:Y:S02]  /*2ae60*/  SHF.R.S32.HI R9, RZ, 0x1f, R6 ;  /* 0x0000001fff097819 */ /* 0x000fe40000011406 */
[----:B------:R-:W-:Y:S02]  /*2ae70*/  SHF.R.S32.HI R7, RZ, 0x7, R4 ;  /* 0x00000007ff077819 */ /* 0x000fe40000011404 */
[----:B------:R-:W-:Y:S01]  /*2ae80*/  LEA.HI R9, R9, R8, RZ, 0x3 ;  /* 0x0000000809097211 */ /* 0x000fe200078f18ff */
[----:B------:R-:W-:Y:S01]  /*2ae90*/  BAR.SYNC.DEFER_BLOCKING 0x1, 0x100 ;  /* 0x0044000000007b1d */ /* 0x000fe20000010000 */
[----:B--2---:R-:W-:-:S07]  /*2aea0*/  IMAD.WIDE R20, R40, 0x4, R2 ;  /* 0x0000000428147825 */ /* 0x004fce00078e0202 */
[----:B------:R-:W0:Y:S01]  /*2aeb0*/  @P0 LDC.64 R2, c[0x0][0xbe0] ;  /* 0x0002f800ff020b82 */ /* 0x000e220000000a00 */
[----:B------:R3:W5:Y:S01]  /*2aec0*/  @P1 LDG.E R45, desc[UR6][R20.64] ;  /* 0x00000006142d1981 */ /* 0x000762000c1e1900 */
[----:B0-----:R-:W-:-:S05]  /*2aed0*/  @P0 IMAD.WIDE R2, R40, 0x4, R2 ;  /* 0x0000000428020825 */ /* 0x001fca00078e0202 */
[----:B------:R3:W5:Y:S01]  /*2aee0*/  @P0 LDG.E R0, desc[UR6][R2.64] ;  /* 0x0000000602000981 */ /* 0x000762000c1e1900 */
[----:B------:R-:W-:Y:S05]  /*2aef0*/  @P0 BRA `(.L_x_1389) ;  /* 0x0000000000140947 */ /* 0x000fea0003800000 */
[----:B------:R-:W-:Y:S05]  /*2af00*/  @!P1 BRA `(.L_x_1389) ;  /* 0x0000000000109947 */ /* 0x000fea0003800000 */
[----:B------:R-:W-:Y:S02]  /*2af10*/  ULDC.64 UR4, c[0x0][0x208] ;  /* 0x0000820000047ab9 */ /* 0x000fe40000000a00 */
[----:B---3--:R-:W2:Y:S04]  /*2af20*/  LDG.E R3, desc[UR4][R20.64] ;  /* 0x0000000414037981 */ /* 0x008ea8000c1e1900 */
[----:B-----5:R-:W2:Y:S02]  /*2af30*/  LDG.E R0, desc[UR4][R20.64+0x4] ;  /* 0x0000040414007981 */ /* 0x020ea4000c1e1900 */
[----:B--2---:R-:W-:-:S07]  /*2af40*/  IMAD.IADD R0, R0, 0x1, -R3 ;  /* 0x0000000100007824 */ /* 0x004fce00078e0a03 */
.L_x_1389:
[----:B------:R-:W2:Y:S01]  /*2af50*/  LDL.LU R50, [R1+0x80] ;  /* 0x0000800001327983 */ /* 0x000ea20000300800 */
[----:B------:R-:W-:Y:S01]  /*2af60*/  LOP3.LUT R9, R9, 0xfffffff8, RZ, 0xc0, !PT ;  /* 0xfffffff809097812 */ /* 0x000fe200078ec0ff */
[----:B------:R-:W-:Y:S02]  /*2af70*/  ULDC.64 UR4, c[0x0][0xb70] ;  /* 0x0002dc0000047ab9 */ /* 0x000fe40000000a00 */
[----:B------:R-:W4:Y:S01]  /*2af80*/  LDL.LU R48, [R1+0x88] ;  /* 0x0000880001307983 */ /* 0x000f220000300800 */
[----:B---3--:R-:W-:Y:S01]  /*2af90*/  LEA.HI R2, R4, R7, RZ, 0x1 ;  /* 0x0000000704027211 */ /* 0x008fe200078f08ff */
[----:B------:R-:W-:Y:S01]  /*2afa0*/  IMAD.IADD R11, R8, 0x1, -R9 ;  /* 0x00000001080b7824 */ /* 0x000fe200078e0a09 */
[----:B------:R-:W-:Y:S01]  /*2afb0*/  LEA.HI R5, R5, R64, RZ, 0x5 ;  /* 0x0000004005057211 */ /* 0x000fe200078f28ff */
[----:B------:R-:W-:Y:S01]  /*2afc0*/  ULDC.64 UR6, c[0x0][0x208] ;  /* 0x0000820000067ab9 */ /* 0x000fe20000000a00 */
[--C-:B-----5:R-:W-:Y:S02]  /*2afd0*/  SHF.R.S32.HI R3, RZ, 0x1f, R45.reuse ;  /* 0x0000001fff037819 */ /* 0x120fe4000001142d */
[----:B------:R-:W-:Y:S01]  /*2afe0*/  LOP3.LUT R6, R2, 0x3fffffe, RZ, 0xc0, !PT ;  /* 0x03fffffe02067812 */ /* 0x000fe200078ec0ff */
[----:B------:R-:W-:Y:S01]  /*2aff0*/  IMAD.MOV.U32 R2, RZ, RZ, R45 ;  /* 0x000000ffff027224 */ /* 0x000fe200078e002d */
[----:B------:R-:W-:-:S02]  /*2b000*/  SHF.R.S32.HI R8, RZ, 0x5, R5 ;  /* 0x00000005ff087819 */ /* 0x000fc40000011405 */
[----:B------:R-:W-:Y:S01]  /*2b010*/  SHF.R.S32.HI R46, RZ, 0x1f, R40 ;  /* 0x0000001fff2e7819 */ /* 0x000fe20000011428 */
[----:B------:R-:W-:Y:S01]  /*2b020*/  IMAD.IADD R6, R7, 0x1, -R6 ;  /* 0x0000000107067824 */ /* 0x000fe200078e0a06 */
[----:B------:R-:W-:Y:S01]  /*2b030*/  SEL R47, R40, RZ, !P1 ;  /* 0x000000ff282f7207 */ /* 0x000fe20004800000 */
[----:B------:R-:W-:Y:S01]  /*2b040*/  IMAD R11, R8, 0x10, R11 ;  /* 0x00000010080b7824 */ /* 0x000fe200078e020b */
[----:B------:R-:W-:Y:S01]  /*2b050*/  SEL R46, R46, RZ, !P1 ;  /* 0x000000ff2e2e7207 */ /* 0x000fe20004800000 */
[----:B------:R-:W-:Y:S01]  /*2b060*/  IMAD R7, R72, 0x40, R62 ;  /* 0x0000004048077824 */ /* 0x000fe200078e023e */
[----:B------:R-:W-:Y:S01]  /*2b070*/  LOP3.LUT P0, RZ, R64, 0x3, RZ, 0xc0, !PT ;  /* 0x0000000340ff7812 */ /* 0x000fe2000780c0ff */
[----:B------:R-:W-:Y:S02]  /*2b080*/  IMAD R11, R6, 0x40, R11 ;  /* 0x00000040060b7824 */ /* 0x000fe400078e020b */
[----:B------:R-:W-:-:S03]  /*2b090*/  IMAD.WIDE R70, R7, 0x2, R70 ;  /* 0x0000000207467825 */ /* 0x000fc600078e0246 */
[C---:B------:R-:W-:Y:S02]  /*2b0a0*/  IADD3 R25, P2, R70.reuse, 0x3000, RZ ;  /* 0x0000300046197810 */ /* 0x040fe40007f5e0ff */
[----:B------:R-:W-:Y:S02]  /*2b0b0*/  IADD3 R41, P5, R70, 0x4000, RZ ;  /* 0x0000400046297810 */ /* 0x000fe40007fbe0ff */
[----:B------:R-:W-:Y:S02]  /*2b0c0*/  LOP3.LUT R24, R25, 0x380, RZ, 0xc0, !PT ;  /* 0x0000038019187812 */ /* 0x000fe400078ec0ff */
[----:B------:R-:W-:Y:S02]  /*2b0d0*/  LOP3.LUT R40, R41, 0x380, RZ, 0xc0, !PT ;  /* 0x0000038029287812 */ /* 0x000fe400078ec0ff */
[----:B------:R-:W-:Y:S02]  /*2b0e0*/  SHF.R.U64 R24, R24, 0x3, RZ ;  /* 0x0000000318187819 */ /* 0x000fe400000012ff */
[----:B------:R-:W-:-:S02]  /*2b0f0*/  SHF.R.U64 R40, R40, 0x3, RZ ;  /* 0x0000000328287819 */ /* 0x000fc400000012ff */
[----:B------:R-:W-:Y:S01]  /*2b100*/  LOP3.LUT R24, R24, R25, RZ, 0x3c, !PT ;  /* 0x0000001918187212 */ /* 0x000fe200078e3cff */
[--C-:B------:R-:W-:Y:S01]  /*2b110*/  IMAD.X R25, RZ, RZ, R71.reuse, P2 ;  /* 0x000000ffff197224 */ /* 0x100fe200010e0647 */
[----:B------:R-:W-:Y:S01]  /*2b120*/  LOP3.LUT R40, R40, R41, RZ, 0x3c, !PT ;  /* 0x0000002928287212 */ /* 0x000fe200078e3cff */
[----:B------:R-:W-:Y:S01]  /*2b130*/  IMAD.X R41, RZ, RZ, R71, P5 ;  /* 0x000000ffff297224 */ /* 0x000fe200028e0647 */
[----:B------:R-:W-:Y:S02]  /*2b140*/  SHF.R.S32.HI R63, RZ, 0x1f, R62 ;  /* 0x0000001fff3f7819 */ /* 0x000fe4000001143e */
[----:B------:R-:W-:Y:S01]  /*2b150*/  SHF.R.S32.HI R73, RZ, 0x1f, R72 ;  /* 0x0000001fff497819 */ /* 0x000fe20000011448 */
[----:B------:R-:W-:Y:S01]  /*2b160*/  BSSY B1, `(.L_x_1390) ;  /* 0x000006d000017945 */ /* 0x000fe20003800000 */
[----:B--2---:R-:W-:Y:S01]  /*2b170*/  SHF.R.S32.HI R44, RZ, 0x1f, R50 ;  /* 0x0000001fff2c7819 */ /* 0x004fe20000011432 */
[----:B----4-:R-:W-:-:S04]  /*2b180*/  IMAD R11, R48, 0x80, R11 ;  /* 0x00000080300b7824 */ /* 0x010fc800078e020b */
[----:B------:R-:W-:Y:S01]  /*2b190*/  IMAD R4, R44, UR4, RZ ;  /* 0x000000042c047c24 */ /* 0x000fe2000f8e02ff */
[----:B------:R-:W-:-:S03]  /*2b1a0*/  SHF.R.S32.HI R7, RZ, 0x1f, R11 ;  /* 0x0000001fff077819 */ /* 0x000fc6000001140b */
[C---:B------:R-:W-:Y:S02]  /*2b1b0*/  IMAD R9, R50.reuse, UR5, R4 ;  /* 0x0000000532097c24 */ /* 0x040fe4000f8e0204 */
[----:B------:R-:W-:Y:S01]  /*2b1c0*/  IMAD.WIDE.U32 R4, R50, UR4, R2 ;  /* 0x0000000432047c25 */ /* 0x000fe2000f8e0002 */
[----:B------:R-:W-:-:S03]  /*2b1d0*/  ULDC.64 UR4, c[0x0][0xb78] ;  /* 0x0002de0000047ab9 */ /* 0x000fc60000000a00 */
[----:B------:R-:W-:Y:S01]  /*2b1e0*/  IMAD.IADD R5, R5, 0x1, R9 ;  /* 0x0000000105057824 */ /* 0x000fe200078e0209 */
[----:B------:R-:W-:Y:S01]  /*2b1f0*/  IADD3 R9, P3, R70, 0x1000, RZ ;  /* 0x0000100046097810 */ /* 0x000fe20007f7e0ff */
[----:B------:R-:W-:Y:S02]  /*2b200*/  IMAD R2, R46, UR4, RZ ;  /* 0x000000042e027c24 */ /* 0x000fe4000f8e02ff */
[----:B------:R-:W-:Y:S01]  /*2b210*/  IMAD.WIDE.U32 R4, R47, UR4, R4 ;  /* 0x000000042f047c25 */ /* 0x000fe2000f8e0004 */
[----:B------:R-:W-:-:S03]  /*2b220*/  LOP3.LUT R8, R9, 0x380, RZ, 0xc0, !PT ;  /* 0x0000038009087812 */ /* 0x000fc600078ec0ff */
[----:B------:R-:W-:Y:S01]  /*2b230*/  IMAD R6, R47, UR5, R2 ;  /* 0x000000052f067c24 */ /* 0x000fe2000f8e0202 */
[----:B------:R-:W-:Y:S01]  /*2b240*/  IADD3 R2, P1, R11, R4, RZ ;  /* 0x000000040b027210 */ /* 0x000fe20007f3e0ff */
[----:B------:R-:W-:Y:S01]  /*2b250*/  ULDC.64 UR4, c[0x0][0xb40] ;  /* 0x0002d00000047ab9 */ /* 0x000fe20000000a00 */
[----:B------:R-:W-:Y:S02]  /*2b260*/  SHF.R.U64 R8, R8, 0x3, RZ ;  /* 0x0000000308087819 */ /* 0x000fe400000012ff */
[----:B------:R-:W-:Y:S01]  /*2b270*/  IADD3.X R7, R7, R5, R6, P1, !PT ;  /* 0x0000000507077210 */ /* 0x000fe20000ffe406 */
[----:B------:R-:W-:Y:S01]  /*2b280*/  VIADD R5, R11, 0x8 ;  /* 0x000000080b057836 */ /* 0x000fe20000000000 */
[----:B------:R-:W-:Y:S02]  /*2b290*/  IADD3 R13, P1, R70, 0x2000, RZ ;  /* 0x00002000460d7810 */ /* 0x000fe40007f3e0ff */
[----:B------:R-:W-:Y:S02]  /*2b2a0*/  LEA R20, P4, R2, UR4, 0x2 ;  /* 0x0000000402147c11 */ /* 0x000fe4000f8810ff */
[----:B------:R-:W-:-:S02]  /*2b2b0*/  LOP3.LUT R12, R13, 0x380, RZ, 0xc0, !PT ;  /* 0x000003800d0c7812 */ /* 0x000fc400078ec0ff */
[----:B------:R-:W-:Y:S01]  /*2b2c0*/  LOP3.LUT R8, R8, R9, RZ, 0x3c, !PT ;  /* 0x0000000908087212 */ /* 0x000fe200078e3cff */
[----:B------:R-:W-:Y:S01]  /*2b2d0*/  IMAD.X R9, RZ, RZ, R71, P3 ;  /* 0x000000ffff097224 */ /* 0x000fe200018e0647 */
[----:B------:R-:W-:Y:S02]  /*2b2e0*/  SHF.R.U64 R12, R12, 0x3, RZ ;  /* 0x000000030c0c7819 */ /* 0x000fe400000012ff */
[----:B------:R-:W-:Y:S01]  /*2b2f0*/  LEA.HI.X R21, R2, UR5, R7, 0x2, P4 ;  /* 0x0000000502157c11 */ /* 0x000fe2000a0f1407 */
[----:B------:R-:W-:Y:S01]  /*2b300*/  ULDC.64 UR4, c[0x0][0xaa0] ;  /* 0x0002a80000047ab9 */ /* 0x000fe20000000a00 */
[----:B------:R-:W-:Y:S02]  /*2b310*/  IADD3 R37, P4, R70, 0x5000, RZ ;  /* 0x0000500046257810 */ /* 0x000fe40007f9e0ff */
[----:B------:R-:W-:Y:S01]  /*2b320*/  LOP3.LUT R12, R12, R13, RZ, 0x3c, !PT ;  /* 0x0000000d0c0c7212 */ /* 0x000fe200078e3cff */
[----:B------:R-:W-:Y:S01]  /*2b330*/  IMAD.X R13, RZ, RZ, R71, P1 ;  /* 0x000000ffff0d7224 */ /* 0x000fe200008e0647 */
[----:B------:R-:W-:-:S02]  /*2b340*/  IADD3 R29, P3, R70, 0x6000, RZ ;  /* 0x00006000461d7810 */ /* 0x000fc40007f7e0ff */
[C---:B------:R-:W-:Y:S02]  /*2b350*/  LOP3.LUT R2, R70.reuse, 0x380, RZ, 0xc0, !PT ;  /* 0x0000038046027812 */ /* 0x040fe400078ec0ff */
[----:B------:R-:W-:Y:S02]  /*2b360*/  IADD3 R7, P2, R70, 0x7000, RZ ;  /* 0x0000700046077810 */ /* 0x000fe40007f5e0ff */
[-C--:B------:R-:W-:Y:S02]  /*2b370*/  ISETP.GE.OR P1, PT, R11, R0.reuse, P0 ;  /* 0x000000000b00720c */ /* 0x080fe40000726670 */
[----:B------:R-:W-:Y:S01]  /*2b380*/  ISETP.GE.OR P0, PT, R5, R0, P0 ;  /* 0x000000000500720c */ /* 0x000fe20000706670 */
[----:B------:R-:W-:Y:S01]  /*2b390*/  IMAD.X R33, RZ, RZ, R71, P2 ;  /* 0x000000ffff217224 */ /* 0x000fe200010e0647 */
[----:B------:R-:W-:Y:S02]  /*2b3a0*/  LOP3.LUT R36, R37, 0x380, RZ, 0xc0, !PT ;  /* 0x0000038025247812 */ /* 0x000fe400078ec0ff */
[----:B------:R-:W-:-:S02]  /*2b3b0*/  LOP3.LUT R28, R29, 0x380, RZ, 0xc0, !PT ;  /* 0x000003801d1c7812 */ /* 0x000fc400078ec0ff */
[----:B------:R-:W-:Y:S02]  /*2b3c0*/  SHF.R.U64 R5, R2, 0x3, RZ ;  /* 0x0000000302057819 */ /* 0x000fe400000012ff */
[----:B------:R-:W-:Y:S02]  /*2b3d0*/  LOP3.LUT R2, R7, 0x380, RZ, 0xc0, !PT ;  /* 0x0000038007027812 */ /* 0x000fe400078ec0ff */
[----:B------:R-:W-:Y:S01]  /*2b3e0*/  SHF.R.U64 R36, R36, 0x3, RZ ;  /* 0x0000000324247819 */ /* 0x000fe200000012ff */
[----:B------:R-:W-:Y:S01]  /*2b3f0*/  @!P1 STG.E desc[UR6][R20.64], R89 ;  /* 0x0000005914009986 */ /* 0x000fe2000c101906 */
[----:B------:R-:W-:Y:S02]  /*2b400*/  SHF.R.U64 R28, R28, 0x3, RZ ;  /* 0x000000031c1c7819 */ /* 0x000fe400000012ff */
[----:B------:R-:W-:Y:S01]  /*2b410*/  SHF.R.U64 R2, R2, 0x3, RZ ;  /* 0x0000000302027819 */ /* 0x000fe200000012ff */
[----:B------:R0:W-:Y:S01]  /*2b420*/  @!P0 STG.E desc[UR6][R20.64+0x20], R88 ;  /* 0x0000205814008986 */ /* 0x0001e2000c101906 */
[----:B------:R-:W-:Y:S01]  /*2b430*/  LOP3.LUT R36, R36, R37, RZ, 0x3c, !PT ;  /* 0x0000002524247212 */ /* 0x000fe200078e3cff */
[--C-:B------:R-:W-:Y:S01]  /*2b440*/  IMAD.X R37, RZ, RZ, R71.reuse, P4 ;  /* 0x000000ffff257224 */ /* 0x100fe200020e0647 */
[----:B------:R-:W-:Y:S01]  /*2b450*/  LOP3.LUT R28, R28, R29, RZ, 0x3c, !PT ;  /* 0x0000001d1c1c7212 */ /* 0x000fe200078e3cff */
[----:B------:R-:W-:Y:S01]  /*2b460*/  IMAD.X R29, RZ, RZ, R71, P3 ;  /* 0x000000ffff1d7224 */ /* 0x000fe200018e0647 */
[----:B------:R-:W-:Y:S01]  /*2b470*/  LOP3.LUT R32, R2, R7, RZ, 0x3c, !PT ;  /* 0x0000000702207212 */ /* 0x000fe200078e3cff */
[----:B------:R-:W5:Y:S01]  /*2b480*/  LD.E.128 R8, desc[UR6][R8.64] ;  /* 0x0000000608087980 */ /* 0x000f62000c101d00 */
[----:B------:R-:W-:-:S03]  /*2b490*/  LOP3.LUT R70, R5, R70, RZ, 0x3c, !PT ;  /* 0x0000004605467212 */ /* 0x000fc600078e3cff */
[----:B------:R-:W5:Y:S04]  /*2b4a0*/  LD.E.128 R12, desc[UR6][R12.64] ;  /* 0x000000060c0c7980 */ /* 0x000f68000c101d00 */
[----:B------:R1:W5:Y:S04]  /*2b4b0*/  LD.E.128 R4, desc[UR6][R70.64] ;  /* 0x0000000646047980 */ /* 0x000368000c101d00 */
[----:B------:R-:W5:Y:S04]  /*2b4c0*/  LD.E.128 R24, desc[UR6][R24.64] ;  /* 0x0000000618187980 */ /* 0x000f68000c101d00 */
[----:B------:R-:W5:Y:S04]  /*2b4d0*/  LD.E.128 R40, desc[UR6][R40.64] ;  /* 0x0000000628287980 */ /* 0x000f68000c101d00 */
[----:B------:R-:W5:Y:S04]  /*2b4e0*/  LD.E.128 R36, desc[UR6][R36.64] ;  /* 0x0000000624247980 */ /* 0x000f68000c101d00 */
[----:B------:R-:W5:Y:S04]  /*2b4f0*/  LD.E.128 R28, desc[UR6][R28.64] ;  /* 0x000000061c1c7980 */ /* 0x000f68000c101d00 */
[----:B------:R-:W5:Y:S01]  /*2b500*/  LD.E.128 R32, desc[UR6][R32.64] ;  /* 0x0000000620207980 */ /* 0x000f62000c101d00 */
[----:B0-----:R-:W-:Y:S01]  /*2b510*/  IMAD R20, R3, UR4, RZ ;  /* 0x0000000403147c24 */ /* 0x001fe2000f8e02ff */
[----:B------:R-:W-:Y:S01]  /*2b520*/  @!PT LDS RZ, [RZ] ;  /* 0x00000000fffff984 */ /* 0x000fe20000000800 */
[----:B------:R-:W-:Y:S01]  /*2b530*/  @!PT LDS RZ, [RZ] ;  /* 0x00000000fffff984 */ /* 0x000fe20000000800 */
[----:B------:R-:W-:Y:S01]  /*2b540*/  @!PT LDS RZ, [RZ] ;  /* 0x00000000fffff984 */ /* 0x000fe20000000800 */
[----:B------:R-:W-:Y:S01]  /*2b550*/  @!PT LDS RZ, [RZ] ;  /* 0x00000000fffff984 */ /* 0x000fe20000000800 */
[----:B------:R0:W-:Y:S06]  /*2b560*/  MEMBAR.ALL.CTA ;  /* 0x0000000000007992 */ /* 0x0001ec0000008000 */
[----:B0-----:R-:W0:Y:S01]  /*2b570*/  FENCE.VIEW.ASYNC.S ;  /* 0x00000000000073c6 */ /* 0x001e220000000000 */
[----:B------:R-:W-:-:S04]  /*2b580*/  IMAD.WIDE.U32 R2, R45, UR4, R62 ;  /* 0x000000042d027c25 */ /* 0x000fc8000f8e003e */
[----:B------:R-:W-:Y:S01]  /*2b590*/  IMAD R45, R45, UR5, R20 ;  /* 0x000000052d2d7c24 */ /* 0x000fe2000f8e0214 */
[----:B------:R-:W-:Y:S01]  /*2b5a0*/  ULDC.64 UR4, c[0x0][0xae0] ;  /* 0x0002b80000047ab9 */ /* 0x000fe20000000a00 */
[----:B------:R-:W-:Y:S02]  /*2b5b0*/  IMAD R49, R48, -0x80, R0 ;  /* 0xffffff8030317824 */ /* 0x000fe400078e0200 */
[C---:B------:R-:W-:Y:S02]  /*2b5c0*/  VIADD R0, R72.reuse, 0x40 ;  /* 0x0000004048007836 */ /* 0x040fe40000000000 */
[----:B------:R-:W-:Y:S01]  /*2b5d0*/  IMAD.IADD R3, R3, 0x1, R45 ;  /* 0x0000000103037824 */ /* 0x000fe200078e022d */
[-C--:B------:R-:W-:Y:S01]  /*2b5e0*/  ISETP.GE.AND P3, PT, R72, R49.reuse, PT ;  /* 0x000000314800720c */ /* 0x080fe20003f66270 */
[----:B------:R-:W-:Y:S02]  /*2b5f0*/  IMAD R44, R44, UR4, RZ ;  /* 0x000000042c2c7c24 */ /* 0x000fe4000f8e02ff */
[----:B------:R-:W-:Y:S01]  /*2b600*/  VIADD R20, R72, 0x20 ;  /* 0x0000002048147836 */ /* 0x000fe20000000000 */
[----:B------:R-:W-:Y:S01]  /*2b610*/  ISETP.GE.AND P1, PT, R0, R49, PT ;  /* 0x000000310000720c */ /* 0x000fe20003f26270 */
[----:B------:R-:W-:-:S02]  /*2b620*/  IMAD R45, R50, UR5, R44 ;  /* 0x00000005322d7c24 */ /* 0x000fc4000f8e022c */
[----:B------:R-:W-:Y:S01]  /*2b630*/  IMAD.WIDE.U32 R2, R50, UR4, R2 ;  /* 0x0000000432027c25 */ /* 0x000fe2000f8e0002 */
[----:B------:R-:W-:Y:S01]  /*2b640*/  ULDC.64 UR4, c[0x0][0xae8] ;  /* 0x0002ba0000047ab9 */ /* 0x000fe20000000a00 */
[-C--:B------:R-:W-:Y:S02]  /*2b650*/  ISETP.GE.AND P0, PT, R20, R49.reuse, PT ;  /* 0x000000311400720c */ /* 0x080fe40003f06270 */
[----:B------:R-:W-:Y:S02]  /*2b660*/  VIADD R0, R18, 0x2e820 ;  /* 0x0002e82012007836 */ /* 0x000fe40000000000 */
[----:B------:R-:W-:Y:S02]  /*2b670*/  VIADD R21, R72, 0x60 ;  /* 0x0000006048157836 */ /* 0x000fe40000000000 */
[----:B------:R-:W-:Y:S01]  /*2b680*/  IMAD R20, R46, UR4, RZ ;  /* 0x000000042e147c24 */ /* 0x000fe2000f8e02ff */
[----:B------:R-:W-:Y:S01]  /*2b690*/  PRMT R0, RZ, 0x654, R0 ;  /* 0x00000654ff007816 */ /* 0x000fe20000000000 */
[----:B------:R-:W-:Y:S01]  /*2b6a0*/  IMAD.IADD R3, R3, 0x1, R45 ;  /* 0x0000000103037824 */ /* 0x000fe200078e022d */
[----:B------:R-:W-:Y:S01]  /*2b6b0*/  ISETP.GE.AND P2, PT, R21, R49, PT ;  /* 0x000000311500720c */ /* 0x000fe20003f46270 */
[C---:B------:R-:W-:Y:S01]  /*2b6c0*/  IMAD R45, R47.reuse, UR5, R20 ;  /* 0x000000052f2d7c24 */ /* 0x040fe2000f8e0214 */
[----:B0-----:R1:W-:Y:S01]  /*2b6d0*/  SYNCS.ARRIVE.TRANS64.RED.A1T0 RZ, [R0+URZ], RZ ;  /* 0x000000ff00ff79a7 */ /* 0x0013e2000810043f */
[----:B------:R-:W-:-:S04]  /*2b6e0*/  IMAD.WIDE.U32 R20, R47, UR4, R2 ;  /* 0x000000042f147c25 */ /* 0x000fc8000f8e0002 */
[----:B------:R-:W-:-:S04]  /*2b6f0*/  IMAD.WIDE R72, R48, 0x80, R72 ;  /* 0x0000008030487825 */ /* 0x000fc800078e0248 */
[----:B------:R-:W-:Y:S01]  /*2b700*/  IMAD.IADD R47, R21, 0x1, R45 ;  /* 0x00000001152f7824 */ /* 0x000fe200078e022d */
[----:B-1----:R-:W-:Y:S06]  /*2b710*/  @P3 BRA `(.L_x_1391) ;  /* 0x0000000000443947 */ /* 0x002fec0003800000 */
[----:B------:R-:W-:Y:S01]  /*2b720*/  ULDC.64 UR4, c[0x0][0xad8] ;  /* 0x0002b60000047ab9 */ /* 0x000fe20000000a00 */
[----:B------:R-:W-:Y:S01]  /*2b730*/  IMAD.MOV.U32 R2, RZ, RZ, R20 ;  /* 0x000000ffff027224 */ /* 0x000fe200078e0014 */
[----:B------:R-:W-:Y:S01]  /*2b740*/  ULDC.64 UR6, c[0x0][0xa80] ;  /* 0x0002a00000067ab9 */ /* 0x000fe20000000a00 */
[----:B------:R-:W-:Y:S01]  /*2b750*/  IMAD.MOV.U32 R3, RZ, RZ, R47 ;  /* 0x000000ffff037224 */ /* 0x000fe200078e002f */
[----:B------:R-:W-:Y:S01]  /*2b760*/  ULDC.64 UR8, c[0x0][0x208] ;  /* 0x0000820000087ab9 */ /* 0x000fe20000000a00 */
        /* <DEDUP_REMOVED lines=12> */
.L_x_1391:
[----:B------:R-:W-:Y:S05]  /*2b830*/  BSYNC B1 ;  /* 0x0000000000017941 */ /* 0x000fea0003800000 */
.L_x_1390:
[----:B------:R-:W-:Y:S04]  /*2b840*/  BSSY B1, `(.L_x_1392) ;  /* 0x0000015000017945 */ /* 0x000fe80003800000 */
[----:B------:R-:W-:Y:S05]  /*2b850*/  @P0 BRA `(.L_x_1393) ;  /* 0x00000000004c0947 */ /* 0x000fea0003800000 */
[----:B0----5:R-:W-:Y:S01]  /*2b860*/  IADD3 R5, P0, R72, 0x20, RZ ;  /* 0x0000002048057810 */ /* 0x021fe20007f1e0ff */
[----:B------:R-:W-:Y:S01]  /*2b870*/  ULDC.64 UR4, c[0x0][0xad8] ;  /* 0x0002b60000047ab9 */ /* 0x000fe20000000a00 */
[----:B------:R-:W-:Y:S01]  /*2b880*/  IMAD.MOV.U32 R2, RZ, RZ, R20 ;  /* 0x000000ffff027224 */ /* 0x000fe200078e0014 */
[----:B------:R-:W-:Y:S01]  /*2b890*/  ULDC.64 UR6, c[0x0][0xa80] ;  /* 0x0002a00000067ab9 */ /* 0x000fe20000000a00 */
[----:B------:R-:W-:Y:S01]  /*2b8a0*/  IMAD.MOV.U32 R3, RZ, RZ, R47 ;  /* 0x000000ffff037224 */ /* 0x000fe200078e002f */
[----:B------:R-:W-:Y:S01]  /*2b8b0*/  ULDC.64 UR8, c[0x0][0x208] ;  /* 0x0000820000087ab9 */ /* 0x000fe20000000a00 */
        /* <DEDUP_REMOVED lines=13> */
.L_x_1393:
[----:B------:R-:W-:Y:S05]  /*2b990*/  BSYNC B1 ;  /* 0x0000000000017941 */ /* 0x000fea0003800000 */
.L_x_1392:
[----:B------:R-:W-:Y:S04]  /*2b9a0*/  BSSY B1, `(.L_x_1394) ;  /* 0x0000015000017945 */ /* 0x000fe80003800000 */
[----:B------:R-:W-:Y:S05]  /*2b9b0*/  @P1 BRA `(.L_x_1395) ;  /* 0x00000000004c1947 */ /* 0x000fea0003800000 */
[----:B01---5:R-:W-:Y:S01]  /*2b9c0*/  IADD3 R5, P0, R72, 0x40, RZ ;  /* 0x0000004048057810 */ /* 0x023fe20007f1e0ff */
        /* <DEDUP_REMOVED lines=18> */
.L_x_1395:
[----:B------:R-:W-:Y:S05]  /*2baf0*/  BSYNC B1 ;  /* 0x0000000000017941 */ /* 0x000fea0003800000 */
.L_x_1394:
[----:B------:R-:W-:Y:S05]  /*2bb00*/  @P2 BRA `(.L_x_1396) ;  /* 0x0000000800f02947 */ /* 0x000fea0003800000 */
[----:B012--5:R-:W-:Y:S01]  /*2bb10*/  IADD3 R5, P0, R72, 0x60, RZ ;  /* 0x0000006048057810 */ /* 0x027fe20007f1e0ff */
[----:B------:R-:W-:Y:S01]  /*2bb20*/  ULDC.64 UR6, c[0x0][0xad8] ;  /* 0x0002b60000067ab9 */ /* 0x000fe20000000a00 */
[----:B------:R-:W-:Y:S01]  /*2bb30*/  IMAD.MOV.U32 R2, RZ, RZ, R20 ;  /* 0x000000ffff027224 */ /* 0x000fe200078e0014 */
[----:B------:R-:W-:Y:S01]  /*2bb40*/  ULDC UR4, c[0x0][0xa8c] ;  /* 0x0002a30000047ab9 */ /* 0x000fe20000000800 */
[----:B------:R-:W-:Y:S01]  /*2bb50*/  IMAD.MOV.U32 R3, RZ, RZ, R47 ;  /* 0x000000ffff037224 */ /* 0x000fe200078e002f */
[----:B------:R-:W-:Y:S01]  /*2bb60*/  ISETP.GE.AND P1, PT, R62, UR4, PT ;  /* 0x000000043e007c0c */ /* 0x000fe2000bf26270 */
[----:B------:R-:W-:Y:S01]  /*2bb70*/  IMAD.X R72, RZ, RZ, R73, P0 ;  /* 0x000000ffff487224 */ /* 0x000fe200000e0649 */
[----:B------:R-:W-:Y:S01]  /*2bb80*/  ULDC.64 UR8, c[0x0][0x208] ;  /* 0x0000820000087ab9 */ /* 0x000fe20000000a00 */
        /* <DEDUP_REMOVED lines=11> */
[----:B------:R-:W-:Y:S02]  /*2bc40*/  ULDC.64 UR4, c[0x0][0x208] ;  /* 0x0000820000047ab9 */ /* 0x000fe40000000a00 */
[----:B------:R1:W-:Y:S01]  /*2bc50*/  STG.E.128 desc[UR4][R4.64+0x80], R32 ;  /* 0x0000802004007986 */ /* 0x0003e2000c101d04 */
[----:B------:R-:W-:Y:S05]  /*2bc60*/  BRA `(.L_x_1396) ;  /* 0x0000000800987947 */ /* 0x000fea0003800000 */
.L_x_1387:
[----:B------:R-:W2:Y:S01]  /*2bc70*/  LDL R6, [R1+0x84] ;  /* 0x0000840001067983 */ /* 0x000ea20000100800 */
[----:B------:R-:W-:Y:S01]  /*2bc80*/  ULDC.64 UR4, c[0x0][0xbd8] ;  /* 0x0002f60000047ab9 */ /* 0x000fe20000000a00 */
[----:B------:R-:W2:Y:S01]  /*2bc90*/  LDC.64 R2, c[0x0][0xbd8] ;  /* 0x0002f600ff027b82 */ /* 0x000ea20000000a00 */
[----:B------:R-:W-:Y:S01]  /*2bca0*/  ISETP.NE.U32.AND P0, PT, RZ, UR4, PT ;  /* 0x00000004ff007c0c */ /* 0x000fe2000bf05070 */
[----:B------:R-:W-:Y:S01]  /*2bcb0*/  IMAD.MOV.U32 R7, RZ, RZ, RZ ;  /* 0x000000ffff077224 */ /* 0x000fe200078e00ff */
[----:B------:R-:W-:Y:S02]  /*2bcc0*/  ULDC.64 UR6, c[0x0][0x208] ;  /* 0x0000820000067ab9 */ /* 0x000fe40000000a00 */
[----:B------:R-:W-:Y:S01]  /*2bcd0*/  ISETP.NE.AND.EX P0, PT, RZ, UR5, PT, P0 ;  /* 0x00000005ff007c0c */ /* 0x000fe2000bf05300 */
[----:B------:R-:W-:Y:S02]  /*2bce0*/  ULDC.64 UR4, c[0x0][0xbe0] ;  /* 0x0002f80000047ab9 */ /* 0x000fe40000000a00 */
[----:B------:R-:W-:-:S04]  /*2bcf0*/  ISETP.NE.U32.AND P1, PT, RZ, UR4, PT ;  /* 0x00000004ff007c0c */ /* 0x000fc8000bf25070 */
[----:B------:R-:W-:-:S13]  /*2bd00*/  ISETP.NE.AND.EX P1, PT, RZ, UR5, PT, P1 ;  /* 0x00000005ff007c0c */ /* 0x000fda000bf25310 */
[----:B------:R-:W1:Y:S01]  /*2bd10*/  @P1 LDC.64 R4, c[0x0][0xbe0] ;  /* 0x0002f800ff041b82 */ /* 0x000e620000000a00 */
[----:B------:R-:W-:Y:S02]  /*2bd20*/  ULDC UR4, c[0x0][0xa88] ;  /* 0x0002a20000047ab9 */ /* 0x000fe40000000800 */
[----:B------:R-:W-:Y:S01]  /*2bd30*/  IMAD.U32 R0, RZ, RZ, UR4 ;  /* 0x00000004ff007e24 */ /* 0x000fe2000f8e00ff */
[----:B------:R-:W-:Y:S01]  /*2bd40*/  ISETP.GT.AND P2, PT, R64, 0x7f, PT ;  /* 0x0000007f4000780c */ /* 0x000fe20003f44270 */
[----:B--2---:R-:W-:-:S04]  /*2bd50*/  IMAD.WIDE R2, R6, 0x4, R2 ;  /* 0x0000000406027825 */ /* 0x004fc800078e0202 */
[----:B-1----:R-:W-:Y:S01]  /*2bd60*/  @P1 IMAD.WIDE R4, R6, 0x4, R4 ;  /* 0x0000000406041825 */ /* 0x002fe200078e0204 */
[----:B------:R1:W5:Y:S04]  /*2bd70*/  @P0 LDG.E R7, desc[UR6][R2.64] ;  /* 0x0000000602070981 */ /* 0x000368000c1e1900 */
[----:B------:R1:W5:Y:S01]  /*2bd80*/  @P1 LDG.E R0, desc[UR6][R4.64] ;  /* 0x0000000604001981 */ /* 0x000362000c1e1900 */
[----:B------:R-:W-:Y:S05]  /*2bd90*/  @P1 BRA `(.L_x_1397) ;  /* 0x0000000000141947 */ /* 0x000fea0003800000 */
[----:B------:R-:W-:Y:S05]  /*2bda0*/  @!P0 BRA `(.L_x_1397) ;  /* 0x0000000000108947 */ /* 0x000fea0003800000 */
[----:B------:R-:W-:Y:S02]  /*2bdb0*/  ULDC.64 UR4, c[0x0][0x208] ;  /* 0x0000820000047ab9 */ /* 0x000fe40000000a00 */
[----:B-1----:R-:W2:Y:S04]  /*2bdc0*/  LDG.E R5, desc[UR4][R2.64] ;  /* 0x0000000402057981 */ /* 0x002ea8000c1e1900 */
[----:B-----5:R-:W2:Y:S02]  /*2bdd0*/  LDG.E R0, desc[UR4][R2.64+0x4] ;  /* 0x0000040402007981 */ /* 0x020ea4000c1e1900 */
[----:B--2---:R-:W-:-:S07]  /*2bde0*/  IMAD.IADD R0, R0, 0x1, -R5 ;  /* 0x0000000100007824 */ /* 0x004fce00078e0a05 */
.L_x_1397:
[----:B------:R-:W2:Y:S04]  /*2bdf0*/  LDL R12, [R1+0x80] ;  /* 0x00008000010c7983 */ /* 0x000ea80000100800 */
[----:B------:R3:W5:Y:S01]  /*2be00*/  LDL R11, [R1+0x88] ;  /* 0x00008800010b7983 */ /* 0x0007620000100800 */
[----:B-1----:R-:W-:Y:S01]  /*2be10*/  SHF.R.S32.HI R2, RZ, 0x1f, R6 ;  /* 0x0000001fff027819 */ /* 0x002fe20000011406 */
[----:B------:R-:W-:Y:S01]  /*2be20*/  BSSY B1, `(.L_x_1398) ;  /* 0x000001d000017945 */ /* 0x000fe20003800000 */
[----:B------:R-:W-:Y:S02]  /*2be30*/  SEL R9, R6, RZ, !P0 ;  /* 0x000000ff06097207 */ /* 0x000fe40004000000 */
[----:B------:R-:W-:Y:S02]  /*2be40*/  SHF.R.S32.HI R63, RZ, 0x1f, R62 ;  /* 0x0000001fff3f7819 */ /* 0x000fe4000001143e */
[----:B------:R-:W-:-:S02]  /*2be50*/  SEL R10, R2, RZ, !P0 ;  /* 0x000000ff020a7207 */ /* 0x000fc40004000000 */
[----:B-----5:R-:W-:Y:S02]  /*2be60*/  SHF.R.S32.HI R6, RZ, 0x1f, R7 ;  /* 0x0000001fff067819 */ /* 0x020fe40000011407 */
[----:B--2---:R-:W-:Y:S01]  /*2be70*/  SHF.R.S32.HI R8, RZ, 0x1f, R12 ;  /* 0x0000001fff087819 */ /* 0x004fe2000001140c */
[----:B---3--:R-:W-:Y:S06]  /*2be80*/  @P2 BRA `(.L_x_1399) ;  /* 0x0000000000582947 */ /* 0x008fec0003800000 */
[----:B------:R-:W-:-:S04]  /*2be90*/  IMAD R2, R11, 0x80, R83 ;  /* 0x000000800b027824 */ /* 0x000fc800078e0253 */
[----:B------:R-:W-:-:S05]  /*2bea0*/  VIADD R3, R2, 0xffffff80 ;  /* 0xffffff8002037836 */ /* 0x000fca0000000000 */
[----:B------:R-:W-:-:S13]  /*2beb0*/  ISETP.GE.AND P0, PT, R3, R0, PT ;  /* 0x000000000300720c */ /* 0x000fda0003f06270 */
[----:B------:R-:W-:Y:S05]  /*2bec0*/  @P0 BRA `(.L_x_1399) ;  /* 0x0000000000480947 */ /* 0x000fea0003800000 */
[C---:B------:R-:W-:Y:S01]  /*2bed0*/  IADD3 R2, P0, R3.reuse, R7, RZ ;  /* 0x0000000703027210 */ /* 0x040fe20007f1e0ff */
[----:B------:R-:W-:Y:S01]  /*2bee0*/  ULDC.64 UR4, c[0x0][0xb70] ;  /* 0x0002dc0000047ab9 */ /* 0x000fe20000000a00 */
[----:B------:R-:W-:Y:S01]  /*2bef0*/  ULDC.64 UR6, c[0x0][0x208] ;  /* 0x0000820000067ab9 */ /* 0x000fe20000000a00 */
        /* <DEDUP_REMOVED lines=12> */
[----:B------:R-:W-:Y:S01]  /*2bfc0*/  LEA.HI.X R5, R2, UR5, R3, 0x2, P0 ;  /* 0x0000000502057c11 */ /* 0x000fe200080f1403 */
[----:B------:R-:W-:-:S05]  /*2bfd0*/  IMAD.MOV.U32 R3, RZ, RZ, -0x800000 ;  /* 0xff800000ff037424 */ /* 0x000fca00078e00ff */
[----:B------:R1:W-:Y:S03]  /*2bfe0*/  STG.E desc[UR6][R4.64], R3 ;  /* 0x0000000304007986 */ /* 0x0003e6000c101906 */
.L_x_1399:
[----:B------:R-:W-:Y:S05]  /*2bff0*/  BSYNC B1 ;  /* 0x0000000000017941 */ /* 0x000fea0003800000 */
.L_x_1398:
[----:B------:R-:W-:Y:S01]  /*2c000*/  ULDC.64 UR4, c[0x0][0xaa0] ;  /* 0x0002a80000047ab9 */ /* 0x000fe20000000a00 */
[----:B------:R-:W-:Y:S01]  /*2c010*/  SHF.R.S32.HI R73, RZ, 0x1f, R72 ;  /* 0x0000001fff497819 */ /* 0x000fe20000011448 */
[----:B-1----:R-:W-:Y:S01]  /*2c020*/  IMAD R4, R6, UR4, RZ ;  /* 0x0000000406047c24 */ /* 0x002fe2000f8e02ff */
[----:B------:R-:W-:Y:S01]  /*2c030*/  BSSY B1, `(.L_x_1400) ;  /* 0x0000029000017945 */ /* 0x000fe20003800000 */
[----:B------:R-:W-:-:S04]  /*2c040*/  IMAD.WIDE.U32 R2, R7, UR4, R62 ;  /* 0x0000000407027c25 */ /* 0x000fc8000f8e003e */
[----:B------:R-:W-:Y:S01]  /*2c050*/  IMAD R7, R7, UR5, R4 ;  /* 0x0000000507077c24 */ /* 0x000fe2000f8e0204 */
[----:B------:R-:W-:Y:S01]  /*2c060*/  ULDC.64 UR4, c[0x0][0xae0] ;  /* 0x0002b80000047ab9 */ /* 0x000fe20000000a00 */
[----:B------:R-:W-:Y:S02]  /*2c070*/  VIADD R6, R72, 0x20 ;  /* 0x0000002048067836 */ /* 0x000fe40000000000 */
[----:B------:R-:W-:Y:S02]  /*2c080*/  IMAD.IADD R3, R3, 0x1, R7 ;  /* 0x0000000103037824 */ /* 0x000fe400078e0207 */
[----:B------:R-:W-:Y:S02]  /*2c090*/  IMAD R7, R11, -0x80, R0 ;  /* 0xffffff800b077824 */ /* 0x000fe400078e0200 */
[----:B------:R-:W-:Y:S02]  /*2c0a0*/  IMAD R4, R8, UR4, RZ ;  /* 0x0000000408047c24 */ /* 0x000fe4000f8e02ff */
[C---:B------:R-:W-:Y:S01]  /*2c0b0*/  VIADD R0, R72.reuse, 0x40 ;  /* 0x0000004048007836 */ /* 0x040fe20000000000 */
[-C--:B------:R-:W-:Y:S01]  /*2c0c0*/  ISETP.GE.AND P3, PT, R72, R7.reuse, PT ;  /* 0x000000074800720c */ /* 0x080fe20003f66270 */
[----:B------:R-:W-:Y:S01]  /*2c0d0*/  IMAD R5, R12, UR5, R4 ;  /* 0x000000050c057c24 */ /* 0x000fe2000f8e0204 */
[-C--:B------:R-:W-:Y:S01]  /*2c0e0*/  ISETP.GE.AND P2, PT, R6, R7.reuse, PT ;  /* 0x000000070600720c */ /* 0x080fe20003f46270 */
[----:B------:R-:W-:Y:S01]  /*2c0f0*/  IMAD.WIDE.U32 R2, R12, UR4, R2 ;  /* 0x000000040c027c25 */ /* 0x000fe2000f8e0002 */
[----:B------:R-:W-:Y:S01]  /*2c100*/  ULDC.64 UR4, c[0x0][0xae8] ;  /* 0x0002ba0000047ab9 */ /* 0x000fe20000000a00 */
[----:B------:R-:W-:-:S02]  /*2c110*/  ISETP.GE.AND P0, PT, R0, R7, PT ;  /* 0x000000070000720c */ /* 0x000fc40003f06270 */
[----:B------:R-:W-:Y:S02]  /*2c120*/  VIADD R4, R72, 0x60 ;  /* 0x0000006048047836 */ /* 0x000fe40000000000 */
[----:B------:R-:W-:Y:S02]  /*2c130*/  IMAD.IADD R3, R3, 0x1, R5 ;  /* 0x0000000103037824 */ /* 0x000fe400078e0205 */
[----:B------:R-:W-:Y:S01]  /*2c140*/  IMAD R0, R10, UR4, RZ ;  /* 0x000000040a007c24 */ /* 0x000fe2000f8e02ff */
[----:B------:R-:W-:Y:S01]  /*2c150*/  ISETP.GE.AND P1, PT, R4, R7, PT ;  /* 0x000000070400720c */ /* 0x000fe20003f26270 */
[----:B------:R-:W-:-:S04]  /*2c160*/  IMAD.WIDE.U32 R4, R9, UR4, R2 ;  /* 0x0000000409047c25 */ /* 0x000fc8000f8e0002 */
[----:B------:R-:W-:Y:S02]  /*2c170*/  IMAD R7, R9, UR5, R0 ;  /* 0x0000000509077c24 */ /* 0x000fe4000f8e0200 */
[----:B------:R-:W-:-:S04]  /*2c180*/  IMAD.WIDE R72, R11, 0x80, R72 ;  /* 0x000000800b487825 */ /* 0x000fc800078e0248 */
[----:B------:R-:W-:Y:S01]  /*2c190*/  IMAD.IADD R9, R5, 0x1, R7 ;  /* 0x0000000105097824 */ /* 0x000fe200078e0207 */
[----:B------:R-:W-:Y:S06]  /*2c1a0*/  @P3 BRA `(.L_x_1401) ;  /* 0x0000000000443947 */ /* 0x000fec0003800000 */
        /* <DEDUP_REMOVED lines=17> */
.L_x_1401:
[----:B------:R-:W-:Y:S05]  /*2c2c0*/  BSYNC B1 ;  /* 0x0000000000017941 */ /* 0x000fea0003800000 */
.L_x_1400:
[----:B------:R-:W-:Y:S04]  /*2c2d0*/  BSSY B1, `(.L_x_1402) ;  /* 0x0000015000017945 */ /* 0x000fe80003800000 */
[----:B------:R-:W-:Y:S05]  /*2c2e0*/  @P2 BRA `(.L_x_1403) ;  /* 0x00000000004c2947 */ /* 0x000fea0003800000 */
[----:B-1----:R-:W-:Y:S01]  /*2c2f0*/  IADD3 R7, P2, R72, 0x20, RZ ;  /* 0x0000002048077810 */ /* 0x002fe20007f5e0ff */
        /* <DEDUP_REMOVED lines=18> */
.L_x_1403:
[----:B------:R-:W-:Y:S05]  /*2c420*/  BSYNC B1 ;  /* 0x0000000000017941 */ /* 0x000fea0003800000 */
.L_x_1402:
[----:B------:R-:W-:Y:S04]  /*2c430*/  BSSY B1, `(.L_x_1404) ;  /* 0x0000015000017945 */ /* 0x000fe80003800000 */
[----:B------:R-:W-:Y:S05]  /*2c440*/  @P0 BRA `(.L_x_1405) ;  /* 0x00000000004c0947 */ /* 0x000fea0003800000 */
[----:B-12---:R-:W-:Y:S01]  /*2c450*/  IADD3 R7, P0, R72, 0x40, RZ ;  /* 0x0000004048077810 */ /* 0x006fe20007f1e0ff */
        /* <DEDUP_REMOVED lines=18> */
.L_x_1405:
[----:B------:R-:W-:Y:S05]  /*2c580*/  BSYNC B1 ;  /* 0x0000000000017941 */ /* 0x000fea0003800000 */
.L_x_1404:
[----:B------:R-:W-:Y:S05]  /*2c590*/  @P1 BRA `(.L_x_1396) ;  /* 0x00000000004c1947 */ /* 0x000fea0003800000 */
[----:B------:R-:W-:Y:S01]  /*2c5a0*/  IADD3 R5, P0, R72, 0x60, RZ ;  /* 0x0000006048057810 */ /* 0x000fe20007f1e0ff */
[----:B------:R-:W-:Y:S01]  /*2c5b0*/  ULDC.64 UR6, c[0x0][0xad8] ;  /* 0x0002b60000067ab9 */ /* 0x000fe20000000a00 */
[----:B------:R-:W-:Y:S01]  /*2c5c0*/  IMAD.MOV.U32 R2, RZ, RZ, R4 ;  /* 0x000000ffff027224 */ /* 0x000fe200078e0004 */
[----:B------:R-:W-:Y:S01]  /*2c5d0*/  ULDC UR4, c[0x0][0xa8c] ;  /* 0x0002a30000047ab9 */ /* 0x000fe20000000800 */
[----:B------:R-:W-:Y:S01]  /*2c5e0*/  IMAD.MOV.U32 R3, RZ, RZ, R9 ;  /* 0x000000ffff037224 */ /* 0x000fe200078e0009 */
[C---:B------:R-:W-:Y:S01]  /*2c5f0*/  ISETP.GE.AND P1, PT, R62.reuse, UR4, PT ;  /* 0x000000043e007c0c */ /* 0x040fe2000bf26270 */
[----:B------:R-:W-:Y:S01]  /*2c600*/  IMAD.X R72, RZ, RZ, R73, P0 ;  /* 0x000000ffff487224 */ /* 0x000fe200000e0649 */
[----:B------:R-:W-:Y:S01]  /*2c610*/  ULDC.64 UR8, c[0x0][0x208] ;  /* 0x0000820000087ab9 */ /* 0x000fe20000000a00 */
        /* <DEDUP_REMOVED lines=11> */
.L_x_1396:
[----:B------:R-:W-:Y:S05]  /*2c6d0*/  BSYNC B0 ;  /* 0x0000000000007941 */ /* 0x000fea0003800000 */
.L_x_1386:
[----:B------:R-:W3:Y:S01]  /*2c6e0*/  LDL R0, [R1+0x64] ;  /* 0x0000640001007983 */ /* 0x000ee20000100800 */
[----:B------:R-:W-:Y:S02]  /*2c6f0*/  ULDC UR4, c[0x0][0xc14] ;  /* 0x0003050000047ab9 */ /* 0x000fe40000000800 */
[----:B---3--:R-:W-:-:S13]  /*2c700*/  ISETP.GE.AND P0, PT, R0, UR4, PT ;  /* 0x0000000400007c0c */ /* 0x008fda000bf06270 */
[----:B------:R-:W-:Y:S05]  /*2c710*/  @!P0 BRA `(.L_x_1406) ;  /* 0xfffffd4800288947 */ /* 0x000fea000383ffff */
[----:B------:R-:W-:Y:S05]  /*2c720*/  BRA `(.L_x_1153) ;  /* 0x0000006800347947 */ /* 0x000fea0003800000 */
.L_x_1151:
[----:B------:R-:W-:-:S08]  /*2c730*/  NOP ;  /* 0x0000000000007918 */ /* 0x000fd00000000000 */
[----:B0-----:R-:W0:-:S00]  /*2c740*/  USETMAXREG.DEALLOC.CTAPOOL 0x18 ;  /* 0x00000018000079c8 */ /* 0x001e0000080e0500 */
        /* <DEDUP_REMOVED lines=16> */
.L_x_1407:
[----:B------:R-:W0:Y:S01]  /*2c850*/  S2R R0, SR_TID.X ;  /* 0x0000000000007919 */ /* 0x000e220000002100 */
[----:B------:R-:W-:Y:S01]  /*2c860*/  ULDC UR4, c[0x0][0xc14] ;  /* 0x0003050000047ab9 */ /* 0x000fe20000000800 */
[----:B------:R-:W-:Y:S01]  /*2c870*/  ULDC.64 UR6, c[0x0][0x208] ;  /* 0x0000820000067ab9 */ /* 0x000fe20000000a00 */
        /* <DEDUP_REMOVED lines=8> */
[----:B------:R-:W0:Y:S01]  /*2c900*/  S2UR UR6, SR_CTAID.X ;  /* 0x00000000000679c3 */ /* 0x000e220000002500 */
[C---:B------:R-:W-:Y:S01]  /*2c910*/  ISETP.GE.U32.AND P2, PT, R0.reuse, 0x2, PT ;  /* 0x000000020000780c */ /* 0x040fe20003f46070 */
[----:B------:R-:W-:Y:S01]  /*2c920*/  UMOV UR4, URZ ;  /* 0x0000003f00047c82 */ /* 0x000fe20008000000 */
[C---:B------:R-:W-:Y:S02]  /*2c930*/  ISETP.GE.U32.AND P3, PT, R0.reuse, 0x4, PT ;  /* 0x000000040000780c */ /* 0x040fe40003f66070 */
[C---:B------:R-:W-:Y:S02]  /*2c940*/  ISETP.GE.U32.AND P4, PT, R0.reuse, 0x8, PT ;  /* 0x000000080000780c */ /* 0x040fe40003f86070 */
[----:B------:R-:W-:Y:S01]  /*2c950*/  ISETP.GE.U32.AND P5, PT, R0, 0x10, PT ;  /* 0x000000100000780c */ /* 0x000fe20003fa6070 */
[----:B--2---:R-:W1:Y:S02]  /*2c960*/  SHFL.UP PT, R4, R6, 0x1, RZ ;  /* 0x0420000006047989 */ /* 0x004e6400000e00ff */
[----:B-1----:R-:W-:-:S05]  /*2c970*/  SEL R5, R4, RZ, P1 ;  /* 0x000000ff04057207 */ /* 0x002fca0000800000 */
[----:B------:R-:W-:-:S05]  /*2c980*/  IMAD.IADD R5, R6, 0x1, R5 ;  /* 0x0000000106057824 */ /* 0x000fca00078e0205 */
[----:B------:R-:W1:Y:S02]  /*2c990*/  SHFL.UP PT, R4, R5, 0x2, RZ ;  /* 0x0440000005047989 */ /* 0x000e6400000e00ff */
[----:B-1----:R-:W-:-:S05]  /*2c9a0*/  SEL R4, R4, RZ, P2 ;  /* 0x000000ff04047207 */ /* 0x002fca0001000000 */
[----:B------:R-:W-:-:S05]  /*2c9b0*/  IMAD.IADD R4, R5, 0x1, R4 ;  /* 0x0000000105047824 */ /* 0x000fca00078e0204 */
[----:B------:R-:W1:Y:S02]  /*2c9c0*/  SHFL.UP PT, R7, R4, 0x4, RZ ;  /* 0x0480000004077989 */ /* 0x000e6400000e00ff */
[----:B-1----:R-:W-:-:S05]  /*2c9d0*/  SEL R7, R7, RZ, P3 ;  /* 0x000000ff07077207 */ /* 0x002fca0001800000 */
[----:B------:R-:W-:Y:S02]  /*2c9e0*/  IMAD.IADD R7, R4, 0x1, R7 ;  /* 0x0000000104077824 */ /* 0x000fe400078e0207 */
[----:B------:R-:W-:-:S03]  /*2c9f0*/  IMAD.MOV.U32 R4, RZ, RZ, RZ ;  /* 0x000000ffff047224 */ /* 0x000fc600078e00ff */
[----:B------:R-:W1:Y:S02]  /*2ca00*/  SHFL.UP PT, R2, R7, 0x8, RZ ;  /* 0x0500000007027989 */ /* 0x000e6400000e00ff */
[----:B-1----:R-:W-:-:S05]  /*2ca10*/  SEL R2, R2, RZ, P4 ;  /* 0x000000ff02027207 */ /* 0x002fca0002000000 */
[----:B------:R-:W-:-:S05]  /*2ca20*/  IMAD.IADD R2, R7, 0x1, R2 ;  /* 0x0000000107027824 */ /* 0x000fca00078e0202 */
[----:B------:R-:W1:Y:S02]  /*2ca30*/  SHFL.UP PT, R3, R2, 0x10, RZ ;  /* 0x0600000002037989 */ /* 0x000e6400000e00ff */
[----:B-1----:R-:W-:-:S05]  /*2ca40*/  SEL R3, R3, RZ, P5 ;  /* 0x000000ff03037207 */ /* 0x002fca0002800000 */
[----:B------:R-:W-:-:S05]  /*2ca50*/  IMAD.IADD R5, R2, 0x1, R3 ;  /* 0x0000000102057824 */ /* 0x000fca00078e0203 */
[----:B------:R-:W1:Y:S02]  /*2ca60*/  SHFL.IDX PT, R3, R5, 0x1f, 0x1f ;  /* 0x03e01f0005037f89 */ /* 0x000e6400000e0000 */
[----:B-1----:R-:W-:-:S04]  /*2ca70*/  IMAD R7, R3, UR5, RZ ;  /* 0x0000000503077c24 */ /* 0x002fc8000f8e02ff */
[----:B------:R-:W-:Y:S01]  /*2ca80*/  IMAD.MOV.U32 R8, RZ, RZ, R7 ;  /* 0x000000ffff087224 */ /* 0x000fe200078e0007 */
[----:B0-----:R-:W-:-:S13]  /*2ca90*/  ISETP.GT.AND P6, PT, R7, UR6, PT ;  /* 0x0000000607007c0c */ /* 0x001fda000bfc4270 */
[----:B------:R-:W-:Y:S05]  /*2caa0*/  @P6 BRA `(.L_x_1409) ;  /* 0x0000000000a46947 */ /* 0x000fea0003800000 */
[----:B------:R-:W0:Y:S01]  /*2cab0*/  LDC R5, c[0x0][0xc14] ;  /* 0x00030500ff057b82 */ /* 0x000e220000000800 */
[----:B------:R-:W-:Y:S01]  /*2cac0*/  IMAD.MOV.U32 R7, RZ, RZ, R8 ;  /* 0x000000ffff077224 */ /* 0x000fe200078e0008 */
[----:B------:R-:W-:Y:S01]  /*2cad0*/  UMOV UR4, URZ ;  /* 0x0000003f00047c82 */ /* 0x000fe20008000000 */
[----:B------:R-:W-:Y:S01]  /*2cae0*/  ULDC UR7, c[0x0][0xc14] ;  /* 0x0003050000077ab9 */ /* 0x000fe20000000800 */
[----:B------:R-:W-:-:S05]  /*2caf0*/  ULDC UR5, c[0x0][0xc10] ;  /* 0x0003040000057ab9 */ /* 0x000fca0000000800 */
.L_x_1413:
        /* <DEDUP_REMOVED lines=10> */
[----:B------:R-:W0:Y:S01]  /*2cba0*/  LDC.64 R2, c[0x0][0xc58] ;  /* 0x00031600ff027b82 */ /* 0x000e220000000a00 */
[----:B------:R-:W-:Y:S01]  /*2cbb0*/  ULDC.64 UR8, c[0x0][0x208] ;  /* 0x0000820000087ab9 */ /* 0x000fe20000000a00 */
[----:B0-----:R-:W-:-:S05]  /*2cbc0*/  IMAD.WIDE R2, R8, 0x4, R2 ;  /* 0x0000000408027825 */ /* 0x001fca00078e0202 */
[----:B------:R0:W5:Y:S02]  /*2cbd0*/  LDG.E R6, desc[UR8][R2.64] ;  /* 0x0000000802067981 */ /* 0x000164000c1e1900 */
.L_x_1412:
[----:B------:R-:W-:Y:S05]  /*2cbe0*/  BSYNC B0 ;  /* 0x0000000000007941 */ /* 0x000fea0003800000 */
.L_x_1411:
        /* <DEDUP_REMOVED lines=20> */
[----:B------:R-:W-:-:S07]  /*2cd30*/  IMAD.MOV.U32 R5, RZ, RZ, R11 ;  /* 0x000000ffff057224 */ /* 0x000fce00078e000b */
.L_x_1409:
[----:B------:R-:W-:Y:S01]  /*2cd40*/  IMAD.IADD R8, R7, 0x1, -R8 ;  /* 0x0000000107087824 */ /* 0x000fe200078e0a08 */
[----:B------:R-:W-:-:S03]  /*2cd50*/  ULDC.64 UR8, c[0x0][0x208] ;  /* 0x0000820000087ab9 */ /* 0x000fc60000000a00 */
[----:B------:R-:W-:-:S05]  /*2cd60*/  IMAD R2, R5, UR5, R8 ;  /* 0x0000000505027c24 */ /* 0x000fca000f8e0208 */
[----:B------:R-:W-:Y:S02]  /*2cd70*/  ISETP.GT.AND P0, PT, R2, UR6, PT ;  /* 0x0000000602007c0c */ /* 0x000fe4000bf04270 */
[----:B------:R-:W0:Y:S11]  /*2cd80*/  LDC.64 R2, c[0x0][0xc68] ;  /* 0x00031a00ff027b82 */ /* 0x000e360000000a00 */
[----:B------:R-:W-:-:S04]  /*2cd90*/  VOTE.ANY R12, PT, !P0 ;  /* 0x00000000000c7806 */ /* 0x000fc800040e0100 */
[----:B------:R-:W1:Y:S02]  /*2cda0*/  POPC R7, R12 ;  /* 0x0000000c00077309 */ /* 0x000e640000000000 */
[----:B-1----:R-:W-:-:S04]  /*2cdb0*/  VIADD R9, R7, UR4 ;  /* 0x0000000407097c36 */ /* 0x002fc80008000000 */
[----:B0-----:R-:W-:Y:S01]  /*2cdc0*/  IMAD.WIDE R2, R9, 0x4, R2 ;  /* 0x0000000409027825 */ /* 0x001fe200078e0202 */
[----:B------:R-:W0:Y:S04]  /*2cdd0*/  SHFL.IDX PT, R6, R6, R7, 0x1f ;  /* 0x00001f0706067589 */ /* 0x000e2800000e0000 */
[----:B------:R-:W0:Y:S04]  /*2cde0*/  LDG.E R11, desc[UR8][R2.64] ;  /* 0x00000008020b7981 */ /* 0x000e28000c1e1900 */
[----:B------:R0:W-:Y:S01]  /*2cdf0*/  STL [R1+0xc], R9 ;  /* 0x00000c0901007387 */ /* 0x0001e20000100800 */
[----:B------:R-:W-:Y:S01]  /*2ce00*/  ISETP.NE.AND P0, PT, R12, RZ, PT ;  /* 0x000000ff0c00720c */ /* 0x000fe20003f05270 */
[----:B0-----:R-:W-:-:S05]  /*2ce10*/  IMAD R9, R6, R11, RZ ;  /* 0x0000000b06097224 */ /* 0x001fca00078e02ff */
[----:B------:R-:W-:-:S04]  /*2ce20*/  IABS R10, R9 ;  /* 0x00000009000a7213 */ /* 0x000fc80000000000 */
[----:B------:R-:W0:Y:S08]  /*2ce30*/  I2F.RP R13, R10 ;  /* 0x0000000a000d7306 */ /* 0x000e300000209400 */
[----:B0-----:R-:W0:Y:S02]  /*2ce40*/  MUFU.RCP R13, R13 ;  /* 0x0000000d000d7308 */ /* 0x001e240000001000 */
[----:B0-----:R-:W-:-:S06]  /*2ce50*/  VIADD R14, R13, 0xffffffe ;  /* 0x0ffffffe0d0e7836 */ /* 0x001fcc0000000000 */
[----:B------:R0:W1:Y:S01]  /*2ce60*/  F2I.FTZ.U32.TRUNC.NTZ R3, R14 ;  /* 0x0000000e00037305 */ /* 0x000062000021f000 */
[----:B------:R-:W-:Y:S05]  /*2ce70*/  @!P0 BRA `(.L_x_1414) ;  /* 0x0000000000088947 */ /* 0x000fea0003800000 */
[----:B------:R-:W-:-:S06]  /*2ce80*/  VIADD R4, R7, 0xffffffff ;  /* 0xffffffff07047836 */ /* 0x000fcc0000000000 */
[----:B------:R2:W3:Y:S02]  /*2ce90*/  SHFL.IDX PT, R4, R5, R4, 0x1f ;  /* 0x00001f0405047589 */ /* 0x0004e400000e0000 */
.L_x_1414:
[--C-:B-12---:R-:W-:Y:S02]  /*2cea0*/  IMAD.MOV R5, RZ, RZ, -R3.reuse ;  /* 0x000000ffff057224 */ /* 0x106fe400078e0a03 */
[----:B---3--:R-:W-:Y:S02]  /*2ceb0*/  IMAD R4, R4, UR5, R8 ;  /* 0x0000000504047c24 */ /* 0x008fe4000f8e0208 */
[----:B------:R-:W-:Y:S02]  /*2cec0*/  IMAD R5, R5, R10, RZ ;  /* 0x0000000a05057224 */ /* 0x000fe400078e02ff */
[----:B------:R-:W-:Y:S01]  /*2ced0*/  IMAD.MOV.U32 R2, RZ, RZ, RZ ;  /* 0x000000ffff027224 */ /* 0x000fe200078e00ff */
[----:B------:R1:W-:Y:S03]  /*2cee0*/  STL [R1], R4 ;  /* 0x0000000401007387 */ /* 0x0003e60000100800 */
[----:B------:R-:W-:Y:S01]  /*2cef0*/  IMAD.HI.U32 R3, R3, R5, R2 ;  /* 0x0000000503037227 */ /* 0x000fe200078e0002 */
[----:B------:R-:W-:-:S02]  /*2cf00*/  IADD3 R2, -R4, UR6, RZ ;  /* 0x0000000604027c10 */ /* 0x000fc4000fffe1ff */
[----:B------:R-:W-:Y:S02]  /*2cf10*/  IABS R5, R9 ;  /* 0x0000000900057213 */ /* 0x000fe40000000000 */
[----:B-1----:R-:W-:-:S03]  /*2cf20*/  IABS R4, R2 ;  /* 0x0000000200047213 */ /* 0x002fc60000000000 */
        /* <DEDUP_REMOVED lines=13> */
[----:B------:R-:W-:Y:S02]  /*2d000*/  IMAD R4, R11, R8, RZ ;  /* 0x000000080b047224 */ /* 0x000fe400078e02ff */
[----:B------:R-:W-:Y:S02]  /*2d010*/  IMAD.MOV R8, RZ, RZ, -R8 ;  /* 0x000000ffff087224 */ /* 0x000fe400078e0a08 */
[----:B------:R-:W-:Y:S02]  /*2d020*/  IMAD.MOV R10, RZ, RZ, -R4 ;  /* 0x000000ffff0a7224 */ /* 0x000fe400078e0a04 */
[----:B------:R-:W-:-:S03]  /*2d030*/  IMAD R9, R9, R8, R2 ;  /* 0x0000000809097224 */ /* 0x000fc600078e0202 */
[----:B------:R-:W-:-:S04]  /*2d040*/  VIADDMNMX R11, R10, UR5, R11, PT ;  /* 0x000000050a0b7c46 */ /* 0x000fc8000b80010b */
[-C--:B------:R-:W-:Y:S02]  /*2d050*/  IABS R5, R11.reuse ;  /* 0x0000000b00057213 */ /* 0x080fe40000000000 */
[----:B------:R-:W-:Y:S02]  /*2d060*/  IABS R8, R11 ;  /* 0x0000000b00087213 */ /* 0x000fe40000000000 */
[----:B------:R-:W1:Y:S03]  /*2d070*/  I2F.RP R7, R5 ;  /* 0x0000000500077306 */ /* 0x000e660000209400 */
[----:B------:R-:W-:-:S05]  /*2d080*/  IMAD.MOV R8, RZ, RZ, -R8 ;  /* 0x000000ffff087224 */ /* 0x000fca00078e0a08 */
[----:B-1----:R-:W1:Y:S02]  /*2d090*/  MUFU.RCP R7, R7 ;  /* 0x0000000700077308 */ /* 0x002e640000001000 */
[----:B-1----:R-:W-:Y:S01]  /*2d0a0*/  VIADD R3, R7, 0xffffffe ;  /* 0x0ffffffe07037836 */ /* 0x002fe20000000000 */
[----:B------:R-:W-:-:S05]  /*2d0b0*/  IABS R7, R9 ;  /* 0x0000000900077213 */ /* 0x000fca0000000000 */
[----:B------:R-:W1:Y:S02]  /*2d0c0*/  F2I.FTZ.U32.TRUNC.NTZ R3, R3 ;  /* 0x0000000300037305 */ /* 0x000e64000021f000 */
[----:B-1----:R-:W-:-:S04]  /*2d0d0*/  IMAD.MOV R2, RZ, RZ, -R3 ;  /* 0x000000ffff027224 */ /* 0x002fc800078e0a03 */
[----:B------:R-:W-:Y:S02]  /*2d0e0*/  IMAD R13, R2, R5, RZ ;  /* 0x00000005020d7224 */ /* 0x000fe400078e02ff */
[----:B------:R-:W-:-:S04]  /*2d0f0*/  IMAD.MOV.U32 R2, RZ, RZ, RZ ;  /* 0x000000ffff027224 */ /* 0x000fc800078e00ff */
[----:B------:R-:W-:Y:S01]  /*2d100*/  IMAD.HI.U32 R2, R3, R13, R2 ;  /* 0x0000000d03027227 */ /* 0x000fe200078e0002 */
[----:B------:R-:W-:-:S03]  /*2d110*/  LOP3.LUT R3, R9, R11, RZ, 0x3c, !PT ;  /* 0x0000000b09037212 */ /* 0x000fc600078e3cff */
[----:B------:R-:W-:Y:S01]  /*2d120*/  IMAD.IADD R9, R9, 0x1, R4 ;  /* 0x0000000109097824 */ /* 0x000fe200078e0204 */
[----:B------:R-:W-:Y:S01]  /*2d130*/  ISETP.GE.AND P2, PT, R3, RZ, PT ;  /* 0x000000ff0300720c */ /* 0x000fe20003f46270 */
[----:B------:R-:W-:-:S04]  /*2d140*/  IMAD.HI.U32 R2, R2, R7, RZ ;  /* 0x0000000702027227 */ /* 0x000fc800078e00ff */
[----:B------:R-:W-:-:S05]  /*2d150*/  IMAD R8, R2, R8, R7 ;  /* 0x0000000802087224 */ /* 0x000fca00078e0207 */
[----:B------:R-:W-:-:S13]  /*2d160*/  ISETP.GT.U32.AND P1, PT, R5, R8, PT ;  /* 0x000000080500720c */ /* 0x000fda0003f24070 */
[----:B------:R-:W-:Y:S02]  /*2d170*/  @!P1 IMAD.IADD R8, R8, 0x1, -R5 ;  /* 0x0000000108089824 */ /* 0x000fe400078e0a05 */
[----:B------:R-:W-:Y:S01]  /*2d180*/  @!P1 VIADD R2, R2, 0x1 ;  /* 0x0000000102029836 */ /* 0x000fe20000000000 */
[----:B------:R-:W-:Y:S02]  /*2d190*/  ISETP.NE.AND P1, PT, R11, RZ, PT ;  /* 0x000000ff0b00720c */ /* 0x000fe40003f25270 */
[----:B------:R-:W-:-:S13]  /*2d1a0*/  ISETP.GE.U32.AND P0, PT, R8, R5, PT ;  /* 0x000000050800720c */ /* 0x000fda0003f06070 */
[----:B------:R-:W-:-:S04]  /*2d1b0*/  @P0 VIADD R2, R2, 0x1 ;  /* 0x0000000102020836 */ /* 0x000fc80000000000 */
[----:B------:R-:W-:Y:S01]  /*2d1c0*/  @!P2 IMAD.MOV R2, RZ, RZ, -R2 ;  /* 0x000000ffff02a224 */ /* 0x000fe200078e0a02 */
[----:B------:R-:W-:Y:S01]  /*2d1d0*/  @!P1 LOP3.LUT R2, RZ, R11, RZ, 0x33, !PT ;  /* 0x0000000bff029212 */ /* 0x000fe200078e33ff */
[----:B------:R-:W-:-:S03]  /*2d1e0*/  IMAD.MOV R11, RZ, RZ, -R11 ;  /* 0x000000ffff0b7224 */ /* 0x000fc600078e0a0b */
[----:B------:R-:W-:Y:S01]  /*2d1f0*/  LOP3.LUT R3, RZ, R2, RZ, 0x33, !PT ;  /* 0x00000002ff037212 */ /* 0x000fe200078e33ff */
[----:B------:R-:W-:-:S04]  /*2d200*/  IMAD R4, R2, R11, R9 ;  /* 0x0000000b02047224 */ /* 0x000fc800078e0209 */
[----:B------:R-:W-:Y:S01]  /*2d210*/  IMAD.IADD R2, R6, 0x1, R3 ;  /* 0x0000000106027824 */ /* 0x000fe200078e0203 */
[----:B------:R1:W-:Y:S04]  /*2d220*/  STL [R1+0x8], R4 ;  /* 0x0000080401007387 */ /* 0x0003e80000100800 */
[----:B------:R1:W-:Y:S01]  /*2d230*/  STL [R1+0x4], R2 ;  /* 0x0000040201007387 */ /* 0x0003e20000100800 */
[----:B------:R-:W-:Y:S05]  /*2d240*/  BRA `(.L_x_1415) ;  /* 0x0000000000107947 */ /* 0x000fea0003800000 */
.L_x_1410:
[----:B------:R-:W-:Y:S01]  /*2d250*/  IMAD.U32 R2, RZ, RZ, UR6 ;  /* 0x00000006ff027e24 */ /* 0x000fe2000f8e00ff */
[----:B------:R0:W-:Y:S04]  /*2d260*/  STL [R1+0x4], RZ ;  /* 0x000004ff01007387 */ /* 0x0001e80000100800 */
[----:B------:R0:W-:Y:S04]  /*2d270*/  STL [R1+0x8], RZ ;  /* 0x000008ff01007387 */ /* 0x0001e80000100800 */
[----:B------:R0:W-:Y:S02]  /*2d280*/  STL [R1], R2 ;  /* 0x0000000201007387 */ /* 0x0001e40000100800 */
.L_x_1415:
[----:B-1----:R-:W2:Y:S04]  /*2d290*/  LDL R4, [R1] ;  /* 0x0000000001047983 */ /* 0x002ea80000100800 */
[----:B------:R-:W2:Y:S04]  /*2d2a0*/  LDL R5, [R1+0x4] ;  /* 0x0000040001057983 */ /* 0x000ea80000100800 */
[----:B------:R-:W2:Y:S04]  /*2d2b0*/  LDL R6, [R1+0x8] ;  /* 0x0000080001067983 */ /* 0x000ea80000100800 */
[----:B------:R-:W2:Y:S01]  /*2d2c0*/  LDL R7, [R1+0xc] ;  /* 0x00000c0001077983 */ /* 0x000ea20000100800 */
[----:B------:R-:W-:-:S13]  /*2d2d0*/  ISETP.NE.AND P0, PT, R0, RZ, PT ;  /* 0x000000ff0000720c */ /* 0x000fda0003f05270 */
[----:B------:R-:W1:Y:S01]  /*2d2e0*/  @!P0 S2R R3, SR_CgaCtaId ;  /* 0x0000000000038919 */ /* 0x000e620000008800 */
[----:B------:R-:W-:-:S04]  /*2d2f0*/  @!P0 MOV R0, 0x400 ;  /* 0x0000040000008802 */ /* 0x000fc80000000f00 */
[----:B-1----:R-:W-:-:S05]  /*2d300*/  @!P0 LEA R0, R3, R0, 0x18 ;  /* 0x0000000003008211 */ /* 0x002fca00078ec0ff */
[----:B--2---:R1:W-:Y:S01]  /*2d310*/  @!P0 STS.128 [R0+0x2e8d0], R4 ;  /* 0x02e8d00400008388 */ /* 0x0043e20000000c00 */
[----:B------:R-:W-:Y:S06]  /*2d320*/  BAR.ARV 0x5, 0x180 ;  /* 0x0146000000007b1d */ /* 0x000fec0000002000 */
.L_x_1408:
[----:B-1----:R-:W2:Y:S01]  /*2d330*/  LDL R0, [R1+0xc] ;  /* 0x00000c0001007983 */ /* 0x002ea20000100800 */
        /* <DEDUP_REMOVED lines=8> */
[----:B-1----:R-:W0:Y:S01]  /*2d3c0*/  S2R R0, SR_TID.X ;  /* 0x0000000000007919 */ /* 0x002e220000002100 */
[----:B------:R-:W1:Y:S01]  /*2d3d0*/  S2R R6, SR_TID.X ;  /* 0x0000000000067919 */ /* 0x000e620000002100 */
        /* <DEDUP_REMOVED lines=14> */
[----:B------:R-:W-:Y:S01]  /*2d4c0*/  ULDC.64 UR36, c[0x0][0x198] ;  /* 0x0000660000247ab9 */ /* 0x000fe20000000a00 */
[----:B------:R-:W-:Y:S01]  /*2d4d0*/  ULDC UR40, c[0x0][0xc] ;  /* 0x0000030000287ab9 */ /* 0x000fe20000000800 */
[----:B--2---:R-:W-:Y:S02]  /*2d4e0*/  R2UR UR4, R2 ;  /* 0x00000000020472ca */ /* 0x004fe400000e0000 */
[----:B------:R-:W-:-:S04]  /*2d4f0*/  LOP3.LUT R2, R0, 0x380, RZ, 0xc0, !PT ;  /* 0x0000038000027812 */ /* 0x000fc800078ec0ff */
[----:B------:R-:W-:Y:S01]  /*2d500*/  LOP3.LUT R2, R2, 0x30, R3, 0xf8, !PT ;  /* 0x0000003002027812 */ /* 0x000fe200078ef803 */
[----:B------:R-:W-:-:S05]  /*2d510*/  IMAD.SHL.U32 R3, R6, 0x10, RZ ;  /* 0x0000001006037824 */ /* 0x000fca00078e00ff */
        /* <DEDUP_REMOVED lines=16> */
.L_x_1529:
[----:B--2---:R-:W2:Y:S01]  /*2d620*/  LDL R17, [R1+0xc] ;  /* 0x00000c0001117983 */ /* 0x004ea20000100800 */
[----:B------:R-:W-:Y:S05]  /*2d630*/  YIELD ;  /* 0x0000000000007946 */ /* 0x000fea0003800000 */
[----:B------:R-:W-:Y:S01]  /*2d640*/  ULDC.64 UR4, c[0x0][0xa28] ;  /* 0x00028a0000047ab9 */ /* 0x000fe20000000a00 */
[----:B------:R-:W-:Y:S01]  /*2d650*/  IMAD.MOV.U32 R8, RZ, RZ, RZ ;  /* 0x000000ffff087224 */ /* 0x000fe200078e00ff */
[----:B------:R-:W-:Y:S01]  /*2d660*/  ISETP.NE.U32.AND P0, PT, RZ, UR4, PT ;  /* 0x00000004ff007c0c */ /* 0x000fe2000bf05070 */
[----:B------:R-:W-:Y:S01]  /*2d670*/  ULDC.64 UR10, c[0x0][0x208] ;  /* 0x00008200000a7ab9 */ /* 0x000fe20000000a00 */
[----:B------:R-:W1:Y:S01]  /*2d680*/  LDC.64 R12, c[0x0][0xa00] ;  /* 0x00028000ff0c7b82 */ /* 0x000e620000000a00 */
[----:B------:R-:W-:Y:S01]  /*2d690*/  ULDC.64 UR6, c[0x0][0xa08] ;  /* 0x0002820000067ab9 */ /* 0x000fe20000000a00 */
[----:B------:R-:W-:Y:S01]  /*2d6a0*/  ISETP.NE.AND.EX P0, PT, RZ, UR5, PT, P0 ;  /* 0x00000005ff007c0c */ /* 0x000fe2000bf05300 */
[----:B------:R-:W-:Y:S01]  /*2d6b0*/  ULDC.64 UR4, c[0x0][0xa18] ;  /* 0x0002860000047ab9 */ /* 0x000fe20000000a00 */
[----:B------:R-:W-:-:S04]  /*2d6c0*/  ULDC.64 UR8, c[0x0][0xa10] ;  /* 0x0002840000087ab9 */ /* 0x000fc80000000a00 */
[----:B------:R-:W3:Y:S08]  /*2d6d0*/  LDC.64 R4, c[0x0][0xa08] ;  /* 0x00028200ff047b82 */ /* 0x000ef00000000a00 */
[----:B0-----:R-:W2:Y:S01]  /*2d6e0*/  @P0 LDC.64 R2, c[0x0][0xa28] ;  /* 0x00028a00ff020b82 */ /* 0x001ea20000000a00 */
[----:B------:R-:W-:Y:S02]  /*2d6f0*/  ISETP.NE.U32.AND P2, PT, RZ, UR6, PT ;  /* 0x00000006ff007c0c */ /* 0x000fe4000bf45070 */
[----:B------:R-:W-:Y:S01]  /*2d700*/  ISETP.NE.U32.AND P4, PT, RZ, UR8, PT ;  /* 0x00000008ff007c0c */ /* 0x000fe2000bf85070 */
[----:B------:R-:W-:-:S02]  /*2d710*/  IMAD.MOV.U32 R19, RZ, RZ, RZ ;  /* 0x000000ffff137224 */ /* 0x000fc400078e00ff */
[----:B------:R-:W-:Y:S02]  /*2d720*/  IMAD.MOV.U32 R7, RZ, RZ, RZ ;  /* 0x000000ffff077224 */ /* 0x000fe400078e00ff */
[----:B------:R-:W-:Y:S02]  /*2d730*/  IMAD.MOV.U32 R10, RZ, RZ, RZ ;  /* 0x000000ffff0a7224 */ /* 0x000fe400078e00ff */
[----:B--2---:R-:W-:-:S05]  /*2d740*/  @P0 IMAD.WIDE R2, R17, 0x4, R2 ;  /* 0x0000000411020825 */ /* 0x004fca00078e0202 */
[----:B------:R0:W5:Y:S01]  /*2d750*/  @P0 LDG.E R8, desc[UR10][R2.64] ;  /* 0x0000000a02080981 */ /* 0x000162000c1e1900 */
[----:B------:R-:W-:Y:S01]  /*2d760*/  ISETP.NE.U32.AND P0, PT, RZ, UR4, PT ;  /* 0x00000004ff007c0c */ /* 0x000fe2000bf05070 */
[----:B-1----:R-:W-:-:S03]  /*2d770*/  IMAD.WIDE R12, R17, 0x4, R12 ;  /* 0x00000004110c7825 */ /* 0x002fc600078e020c */
[----:B------:R-:W-:Y:S01]  /*2d780*/  ISETP.NE.AND.EX P0, PT, RZ, UR5, PT, P0 ;  /* 0x00000005ff007c0c */ /* 0x000fe2000bf05300 */
[----:B------:R-:W-:Y:S01]  /*2d790*/  ULDC.64 UR4, c[0x0][0xa00] ;  /* 0x0002800000047ab9 */ /* 0x000fe20000000a00 */
[----:B---3--:R-:W-:Y:S01]  /*2d7a0*/  IMAD.WIDE R4, R17, 0x4, R4 ;  /* 0x0000000411047825 */ /* 0x008fe200078e0204 */
[----:B------:R-:W-:Y:S01]  /*2d7b0*/  ISETP.NE.U32.AND P1, PT, RZ, UR4, PT ;  /* 0x00000004ff007c0c */ /* 0x000fe2000bf25070 */
[----:B0-----:R-:W0:Y:S01]  /*2d7c0*/  LDC.64 R2, c[0x0][0xa10] ;  /* 0x00028400ff027b82 */ /* 0x001e220000000a00 */
[----:B------:R-:W-:Y:S02]  /*2d7d0*/  ULDC UR4, c[0x0][0x288] ;  /* 0x0000a20000047ab9 */ /* 0x000fe40000000800 */
[----:B------:R-:W-:-:S06]  /*2d7e0*/  ISETP.NE.AND.EX P3, PT, RZ, UR5, PT, P1 ;  /* 0x00000005ff007c0c */ /* 0x000fcc000bf65310 */
[----:B------:R-:W1:Y:S01]  /*2d7f0*/  @P0 LDC.64 R14, c[0x0][0xa18] ;  /* 0x00028600ff0e0b82 */ /* 0x000e620000000a00 */
[----:B------:R-:W-:Y:S01]  /*2d800*/  IMAD.U32 R0, RZ, RZ, UR4 ;  /* 0x00000004ff007e24 */ /* 0x000fe2000f8e00ff */
[----:B------:R-:W-:Y:S01]  /*2d810*/  ULDC.64 UR4, c[0x0][0x3f8] ;  /* 0x0000fe0000047ab9 */ /* 0x000fe20000000a00 */
[----:B------:R-:W-:Y:S01]  /*2d820*/  ISETP.NE.AND.EX P1, PT, RZ, UR7, PT, P2 ;  /* 0x00000007ff007c0c */ /* 0x000fe2000bf25320 */
[----:B------:R-:W-:Y:S01]  /*2d830*/  UISETP.NE.U32.AND UP0, UPT, UR4, URZ, UPT ;  /* 0x0000003f0400728c */ /* 0x000fe2000bf05070 */
[----:B------:R-:W-:Y:S02]  /*2d840*/  ISETP.NE.AND.EX P2, PT, RZ, UR9, PT, P4 ;  /* 0x00000009ff007c0c */ /* 0x000fe4000bf45340 */
[----:B------:R-:W-:Y:S01]  /*2d850*/  ULDC UR4, c[0x0][0x404] ;  /* 0x0001010000047ab9 */ /* 0x000fe20000000800 */
[----:B------:R-:W-:Y:S01]  /*2d860*/  UISETP.NE.AND.EX UP0, UPT, UR5, URZ, UPT, UP0 ;  /* 0x0000003f0500728c */ /* 0x000fe2000bf05300 */
[----:B------:R2:W5:Y:S02]  /*2d870*/  @P3 LDG.E R19, desc[UR10][R12.64] ;  /* 0x0000000a0c133981 */ /* 0x000564000c1e1900 */
[----:B------:R-:W-:Y:S01]  /*2d880*/  ULDC UR5, c[0x0][0x2e0] ;  /* 0x0000b80000057ab9 */ /* 0x000fe20000000800 */
[----:B------:R-:W-:-:S04]  /*2d890*/  USEL UR4, UR4, 0x1, UP0 ;  /* 0x0000000104047887 */ /* 0x000fc80008000000 */
[----:B------:R-:W-:Y:S01]  /*2d8a0*/  UIMAD UR4, UR4, UR5, URZ ;  /* 0x00000005040472a4 */ /* 0x000fe2000f8e023f */
[C---:B0-----:R-:W-:Y:S01]  /*2d8b0*/  IMAD.WIDE R2, R17.reuse, 0x4, R2 ;  /* 0x0000000411027825 */ /* 0x041fe200078e0202 */
[----:B------:R2:W5:Y:S01]  /*2d8c0*/  @P1 LDG.E R7, desc[UR10][R4.64] ;  /* 0x0000000a04071981 */ /* 0x000562000c1e1900 */
[----:B------:R-:W-:Y:S02]  /*2d8d0*/  ULDC UR5, c[0x0][0x338] ;  /* 0x0000ce0000057ab9 */ /* 0x000fe40000000800 */
[----:B-1----:R-:W-:Y:S01]  /*2d8e0*/  @P0 IMAD.WIDE R14, R17, 0x4, R14 ;  /* 0x00000004110e0825 */ /* 0x002fe200078e020e */
[----:B------:R2:W5:Y:S03]  /*2d8f0*/  @P2 LDG.E R10, desc[UR10][R2.64] ;  /* 0x0000000a020a2981 */ /* 0x000566000c1e1900 */
[----:B------:R-:W-:Y:S01]  /*2d900*/  IMAD.U32 R9, RZ, RZ, UR5 ;  /* 0x00000005ff097e24 */ /* 0x000fe2000f8e00ff */
[----:B------:R2:W5:Y:S01]  /*2d910*/  @P0 LDG.E R0, desc[UR10][R14.64] ;  /* 0x0000000a0e000981 */ /* 0x000562000c1e1900 */
[----:B------:R-:W-:Y:S01]  /*2d920*/  IMAD.U32 R6, RZ, RZ, UR4 ;  /* 0x00000004ff067e24 */ /* 0x000fe2000f8e00ff */
[----:B------:R-:W-:Y:S06]  /*2d930*/  @P0 BRA `(.L_x_1417) ;  /* 0x0000000000140947 */ /* 0x000fec0003800000 */
[----:B------:R-:W-:Y:S05]  /*2d940*/  @!P3 BRA `(.L_x_1417) ;  /* 0x000000000010b947 */ /* 0x000fea0003800000 */
[----:B------:R-:W-:Y:S02]  /*2d950*/  ULDC.64 UR4, c[0x0][0x208] ;  /* 0x0000820000047ab9 */ /* 0x000fe40000000a00 */
[----:B------:R-:W3:Y:S04]  /*2d960*/  LDG.E R11, desc[UR4][R12.64] ;  /* 0x000000040c0b7981 */ /* 0x000ee8000c1e1900 */
[----:B-----5:R-:W3:Y:S02]  /*2d970*/  LDG.E R0, desc[UR4][R12.64+0x4] ;  /* 0x000004040c007981 */ /* 0x020ee4000c1e1900 */
[----:B---3--:R-:W-:-:S07]  /*2d980*/  IMAD.IADD R0, R0, 0x1, -R11 ;  /* 0x0000000100007824 */ /* 0x008fce00078e0a0b */
.L_x_1417:
[----:B-----5:R-:W-:Y:S01]  /*2d990*/  IMAD.IADD R7, R7, 0x1, R8 ;  /* 0x0000000107077824 */ /* 0x020fe200078e0208 */
[----:B------:R-:W-:Y:S02]  /*2d9a0*/  ULDC.64 UR4, c[0x0][0xa20] ;  /* 0x0002880000047ab9 */ /* 0x000fe40000000a00 */
[----:B------:R-:W-:Y:S02]  /*2d9b0*/  ISETP.NE.U32.AND P0, PT, RZ, UR4, PT ;  /* 0x00000004ff007c0c */ /* 0x000fe4000bf05070 */
[----:B------:R0:W-:Y:S02]  /*2d9c0*/  STL [R1+0x24], R7 ;  /* 0x0000240701007387 */ /* 0x0001e40000100800 */
[----:B------:R-:W-:-:S13]  /*2d9d0*/  ISETP.NE.AND.EX P0, PT, RZ, UR5, PT, P0 ;  /* 0x00000005ff007c0c */ /* 0x000fda000bf05300 */
[----:B0-----:R-:W-:Y:S05]  /*2d9e0*/  @!P0 BRA `(.L_x_1418) ;  /* 0x0000000000148947 */ /* 0x001fea0003800000 */
[----:B------:R-:W0:Y:S01]  /*2d9f0*/  LDC.64 R6, c[0x0][0xa20] ;  /* 0x00028800ff067b82 */ /* 0x000e220000000a00 */
[----:B------:R-:W-:Y:S01]  /*2da00*/  ULDC.64 UR4, c[0x0][0x208] ;  /* 0x0000820000047ab9 */ /* 0x000fe20000000a00 */
[----:B0-----:R-:W-:-:S06]  /*2da10*/  IMAD.WIDE R6, R17, 0x4, R6 ;  /* 0x0000000411067825 */ /* 0x001fcc00078e0206 */
[----:B------:R0:W5:Y:S01]  /*2da20*/  LDG.E R6, desc[UR4][R6.64] ;  /* 0x0000000406067981 */ /* 0x000162000c1e1900 */
[----:B------:R-:W-:Y:S05]  /*2da30*/  BRA `(.L_x_1419) ;  /* 0x0000000000147947 */ /* 0x000fea0003800000 */
.L_x_1418:
[----:B------:R-:W-:Y:S05]  /*2da40*/  @!P1 BRA `(.L_x_1419) ;  /* 0x0000000000109947 */ /* 0x000fea0003800000 */
[----:B------:R-:W-:Y:S02]  /*2da50*/  ULDC.64 UR4, c[0x0][0x208] ;  /* 0x0000820000047ab9 */ /* 0x000fe40000000a00 */
[----:B------:R-:W3:Y:S04]  /*2da60*/  LDG.E R6, desc[UR4][R4.64] ;  /* 0x0000000404067981 */ /* 0x000ee8000c1e1900 */
[----:B--2---:R-:W3:Y:S02]  /*2da70*/  LDG.E R4, desc[UR4][R4.64+0x4] ;  /* 0x0000040404047981 */ /* 0x004ee4000c1e1900 */
[----:B---3--:R-:W-:-:S07]  /*2da80*/  IMAD.IADD R6, R4, 0x1, -R6 ;  /* 0x0000000104067824 */ /* 0x008fce00078e0a06 */
.L_x_1419:
[----:B------:R-:W-:Y:S01]  /*2da90*/  ULDC.64 UR4, c[0x0][0x208] ;  /* 0x0000820000047ab9 */ /* 0x000fe20000000a00 */
[----:B------:R-:W3:Y:S04]  /*2daa0*/  LDL R11, [R1+0x4] ;  /* 0x00000400010b7983 */ /* 0x000ee80000100800 */
[----:B--2---:R-:W2:Y:S04]  /*2dab0*/  @P2 LDG.E R4, desc[UR4][R2.64] ;  /* 0x0000000402042981 */ /* 0x004ea8000c1e1900 */
[----:B------:R-:W2:Y:S01]  /*2dac0*/  @P2 LDG.E R2, desc[UR4][R2.64+0x4] ;  /* 0x0000040402022981 */ /* 0x000ea2000c1e1900 */
[----:B-----5:R-:W-:Y:S01]  /*2dad0*/  IMAD.IADD R8, R6, 0x1, -R8 ;  /* 0x0000000106087824 */ /* 0x020fe200078e0a08 */
[----:B---3--:R-:W-:Y:S01]  /*2dae0*/  LEA R17, R11, 0x80, 0x7 ;  /* 0x000000800b117811 */ /* 0x008fe200078e38ff */
[----:B--2---:R-:W-:-:S02]  /*2daf0*/  @P2 IMAD.IADD R9, R2, 0x1, -R4 ;  /* 0x0000000102092824 */ /* 0x004fc400078e0a04 */
[----:B------:R-:W-:Y:S02]  /*2db00*/  IMAD.MOV.U32 R2, RZ, RZ, RZ ;  /* 0x000000ffff027224 */ /* 0x000fe400078e00ff */
[----:B------:R-:W-:-:S04]  /*2db10*/  IMAD.IADD R6, R8, 0x1, R9 ;  /* 0x0000000108067824 */ /* 0x000fc800078e0209 */
[C---:B------:R-:W-:Y:S01]  /*2db20*/  VIADD R3, R6.reuse, 0xdf ;  /* 0x000000df06037836 */ /* 0x040fe20000000000 */
[----:B------:R-:W-:-:S03]  /*2db30*/  IADD3 R17, R6, R17, -R0 ;  /* 0x0000001106117210 */ /* 0x000fc60007ffe800 */
[----:B------:R-:W-:-:S05]  /*2db40*/  IMAD.HI R2, R3, -0x6db6db6d, R2 ;  /* 0x9249249303027827 */ /* 0x000fca00078e0202 */
[----:B------:R-:W-:-:S04]  /*2db50*/  SHF.R.U32.HI R18, RZ, 0x1f, R2 ;  /* 0x0000001fff127819 */ /* 0x000fc80000011602 */
[----:B------:R-:W-:Y:S02]  /*2db60*/  LEA.HI.SX32 R18, R2, R18, 0x19 ;  /* 0x0000001202127211 */ /* 0x000fe400078fcaff */
[----:B------:R-:W1:Y:S02]  /*2db70*/  LDC.64 R2, c[0x0][0x9e0] ;  /* 0x00027800ff027b82 */ /* 0x000e640000000a00 */
[----:B-1----:R-:W-:Y:S01]  /*2db80*/  ISETP.GE.AND P1, PT, R3, 0x1, PT ;  /* 0x000000010300780c */ /* 0x002fe20003f26270 */
[----:B------:R-:W-:-:S12]  /*2db90*/  IMAD.IADD R2, R17, 0x1, R2 ;  /* 0x0000000111027824 */ /* 0x000fd800078e0202 */
[----:B------:R-:W-:Y:S05]  /*2dba0*/  @!P1 BRA `(.L_x_1420) ;  /* 0x0000000000489947 */ /* 0x000fea0003800000 */
[C---:B------:R-:W-:Y:S01]  /*2dbb0*/  ISETP.GT.AND P0, PT, R17.reuse, RZ, PT ;  /* 0x000000ff1100720c */ /* 0x040fe20003f04270 */
[----:B------:R-:W-:Y:S01]  /*2dbc0*/  BSSY B0, `(.L_x_1421) ;  /* 0x000000e000007945 */ /* 0x000fe20003800000 */
[----:B0-----:R-:W-:-:S11]  /*2dbd0*/  VIADD R7, R17, 0xffffffff ;  /* 0xffffffff11077836 */ /* 0x001fd60000000000 */
        /* <DEDUP_REMOVED lines=8> */
.L_x_1422:
[----:B------:R-:W-:-:S13]  /*2dc60*/  ISETP.NE.AND P0, PT, R3, 0x1, PT ;  /* 0x000000010300780c */ /* 0x000fda0003f05270 */
[----:B------:R-:W0:Y:S02]  /*2dc70*/  @P0 LDC.64 R4, c[0x0][0x9e8] ;  /* 0x00027a00ff040b82 */ /* 0x000e240000000a00 */
[----:B0-----:R-:W-:-:S05]  /*2dc80*/  @P0 IMAD.HI.U32 R4, R7, R4, RZ ;  /* 0x0000000407040227 */ /* 0x001fca00078e00ff */
[----:B------:R-:W-:-:S07]  /*2dc90*/  @P0 SHF.R.U32.HI R7, RZ, R5, R4 ;  /* 0x00000005ff070219 */ /* 0x000fce0000011604 */
.L_x_1423:
[----:B------:R-:W-:Y:S05]  /*2dca0*/  BSYNC B0 ;  /* 0x0000000000007941 */ /* 0x000fea0003800000 */
.L_x_1421:
[----:B------:R-:W-:-:S05]  /*2dcb0*/  IMAD R7, R7, R3, R3 ;  /* 0x0000000307077224 */ /* 0x000fca00078e0203 */
[----:B------:R-:W-:-:S07]  /*2dcc0*/  VIMNMX R2, R2, R7, PT ;  /* 0x0000000702027248 */ /* 0x000fce0003fe0100 */
.L_x_1420:
        /* <DEDUP_REMOVED lines=10> */
[----:B0-----:R-:W0:Y:S02]  /*2dd70*/  @P0 LDC.64 R6, c[0x0][0x9e8] ;  /* 0x00027a00ff060b82 */ /* 0x001e240000000a00 */
[----:B0-----:R-:W-:-:S05]  /*2dd80*/  @P0 IMAD.HI.U32 R6, R5, R6, RZ ;  /* 0x0000000605060227 */ /* 0x001fca00078e00ff */
[----:B------:R-:W-:-:S04]  /*2dd90*/  @P0 SHF.R.U32.HI R5, RZ, R7, R6 ;  /* 0x00000007ff050219 */ /* 0x000fc80000011606 */
[----:B------:R-:W-:Y:S01]  /*2dda0*/  LOP3.LUT R5, RZ, R5, RZ, 0x33, !PT ;  /* 0x00000005ff057212 */ /* 0x000fe200078e33ff */
[----:B------:R-:W-:Y:S06]  /*2ddb0*/  BRA `(.L_x_1427) ;  /* 0x0000000000147947 */ /* 0x000fec0003800000 */
.L_x_1426:
[----:B------:R-:W-:Y:S01]  /*2ddc0*/  ISETP.NE.AND P0, PT, R3, 0x1, PT ;  /* 0x000000010300780c */ /* 0x000fe20003f05270 */
[----:B------:R-:W-:-:S12]  /*2ddd0*/  IMAD.MOV.U32 R5, RZ, RZ, R4 ;  /* 0x000000ffff057224 */ /* 0x000fd800078e0004 */
[----:B0-----:R-:W0:Y:S02]  /*2dde0*/  @P0 LDC.64 R6, c[0x0][0x9e8] ;  /* 0x00027a00ff060b82 */ /* 0x001e240000000a00 */
[----:B0-----:R-:W-:-:S05]  /*2ddf0*/  @P0 IMAD.HI.U32 R6, R4, R6, RZ ;  /* 0x0000000604060227 */ /* 0x001fca00078e00ff */
[----:B------:R-:W-:-:S07]  /*2de00*/  @P0 SHF.R.U32.HI R5, RZ, R7, R6 ;  /* 0x00000007ff050219 */ /* 0x000fce0000011606 */
.L_x_1427:
[----:B------:R-:W-:Y:S05]  /*2de10*/  BSYNC B0 ;  /* 0x0000000000007941 */ /* 0x000fea0003800000 */
.L_x_1425:
[----:B------:R-:W-:-:S05]  /*2de20*/  IMAD R3, R5, R3, RZ ;  /* 0x0000000305037224 */ /* 0x000fca00078e02ff */
[----:B------:R-:W-:-:S07]  /*2de30*/  VIMNMX R0, R0, R3, !PT ;  /* 0x0000000300007248 */ /* 0x000fce0007fe0100 */
.L_x_1424:
[----:B------:R-:W-:Y:S01]  /*2de40*/  VIADD R3, R2, 0xdf ;  /* 0x000000df02037836 */ /* 0x000fe20000000000 */
[----:B------:R-:W-:Y:S01]  /*2de50*/  BSSY B0, `(.L_x_1428) ;  /* 0x00000fe000007945 */ /* 0x000fe20003800000 */
[----:B------:R-:W-:Y:S02]  /*2de60*/  IMAD.MOV.U32 R2, RZ, RZ, RZ ;  /* 0x000000ffff027224 */ /* 0x000fe400078e00ff */
[----:B------:R-:W-:Y:S02]  /*2de70*/  IMAD.MOV.U32 R6, RZ, RZ, RZ ;  /* 0x000000ffff067224 */ /* 0x000fe400078e00ff */
[----:B------:R-:W-:-:S04]  /*2de80*/  IMAD.HI R2, R3, -0x6db6db6d, R2 ;  /* 0x9249249303027827 */ /* 0x000fc800078e0202 */
[----:B0-----:R-:W-:Y:S01]  /*2de90*/  IMAD.MOV.U32 R7, RZ, RZ, R0 ;  /* 0x000000ffff077224 */ /* 0x001fe200078e0000 */
[----:B------:R-:W-:Y:S01]  /*2dea0*/  SHF.R.U32.HI R3, RZ, 0x1f, R2 ;  /* 0x0000001fff037819 */ /* 0x000fe20000011602 */
[----:B------:R-:W-:-:S03]  /*2deb0*/  IMAD.HI R0, R0, -0x6db6db6d, R6 ;  /* 0x9249249300007827 */ /* 0x000fc600078e0206 */
[----:B------:R-:W-:Y:S02]  /*2dec0*/  LEA.HI.SX32 R3, R2, R3, 0x19 ;  /* 0x0000000302037211 */ /* 0x000fe400078fcaff */
[----:B------:R-:W-:-:S04]  /*2ded0*/  SHF.R.U32.HI R2, RZ, 0x1f, R0 ;  /* 0x0000001fff027819 */ /* 0x000fc80000011600 */
[----:B------:R-:W-:Y:S02]  /*2dee0*/  LEA.HI.SX32 R0, R0, R2, 0x19 ;  /* 0x0000000200007211 */ /* 0x000fe400078fcaff */
[----:B------:R-:W-:Y:S02]  /*2def0*/  VIMNMX R2, R18, R3, PT ;  /* 0x0000000312027248 */ /* 0x000fe40003fe0100 */
[----:B------:R-:W-:-:S03]  /*2df00*/  VIMNMX R0, RZ, R0, !PT ;  /* 0x00000000ff007248 */ /* 0x000fc60007fe0100 */
[--C-:B------:R-:W-:Y:S02]  /*2df10*/  IMAD R2, R2, 0xe0, -R8.reuse ;  /* 0x000000e002027824 */ /* 0x100fe400078e0a08 */
[----:B------:R-:W-:-:S03]  /*2df20*/  IMAD R0, R0, 0xe0, -R8 ;  /* 0x000000e000007824 */ /* 0x000fc600078e0a08 */
[----:B------:R-:W-:Y:S02]  /*2df30*/  VIMNMX R6, R2, R9, PT ;  /* 0x0000000902067248 */ /* 0x000fe40003fe0100 */
[----:B------:R-:W-:-:S04]  /*2df40*/  VIMNMX R0, RZ, R0, !PT ;  /* 0x00000000ff007248 */ /* 0x000fc80007fe0100 */
[----:B------:R-:W-:Y:S02]  /*2df50*/  ISETP.GT.AND P0, PT, R6, R0, PT ;  /* 0x000000000600720c */ /* 0x000fe40003f04270 */
[----:B------:R-:W-:-:S05]  /*2df60*/  SHF.R.U32.HI R2, RZ, 0x5, R0 ;  /* 0x00000005ff027819 */ /* 0x000fca0000011600 */
[----:B------:R-:W-:-:S04]  /*2df70*/  IMAD.WIDE.U32 R2, R2, 0x24924925, RZ ;  /* 0x2492492502027825 */ /* 0x000fc800078e00ff */
        /* <DEDUP_REMOVED lines=9> */
[----:B------:R-:W2:Y:S01]  /*2e010*/  LDL R5, [R1+0xc] ;  /* 0x00000c0001057983 */ /* 0x000ea20000100800 */
[----:B------:R-:W0:Y:S03]  /*2e020*/  LDC R0, c[0x0][0x428] ;  /* 0x00010a00ff007b82 */ /* 0x000e260000000800 */
[----:B------:R-:W3:Y:S01]  /*2e030*/  LDL R12, [R1+0x8] ;  /* 0x00000800010c7983 */ /* 0x000ee20000100800 */
[----:B------:R-:W-:Y:S01]  /*2e040*/  UMOV UR4, 0xffffffff ;  /* 0xffffffff00047882 */ /* 0x000fe20000000000 */
[----:B0-----:R-:W-:-:S13]  /*2e050*/  ISETP.NE.AND P0, PT, R0, 0x1, PT ;  /* 0x000000010000780c */ /* 0x001fda0003f05270 */
[----:B------:R-:W3:Y:S01]  /*2e060*/  @P0 LDC R0, c[0x0][0x42c] ;  /* 0x00010b00ff000b82 */ /* 0x000ee20000000800 */
[----:B--2---:R-:W-:-:S07]  /*2e070*/  IMAD.MOV.U32 R11, RZ, RZ, R5 ;  /* 0x000000ffff0b7224 */ /* 0x004fce00078e0005 */
[----:B------:R-:W0:Y:S01]  /*2e080*/  @P0 LDC R5, c[0x0][0x430] ;  /* 0x00010c00ff050b82 */ /* 0x000e220000000800 */
[----:B---3--:R-:W-:-:S04]  /*2e090*/  @P0 IMAD.HI.U32 R0, R12, R0, RZ ;  /* 0x000000000c000227 */ /* 0x008fc800078e00ff */
        /* <DEDUP_REMOVED lines=8> */
.L_x_1636:
[----:B-1----:R-:W-:Y:S02]  /*2e120*/  ISETP.NE.AND P0, PT, R14, RZ, PT ;  /* 0x000000ff0e00720c */ /* 0x002fe40003f05270 */
[----:B------:R-:W-:-:S11]  /*2e130*/  PLOP3.LUT P6, PT, PT, PT, PT, 0x8, 0x0 ;  /* 0x000000000000781c */ /* 0x000fd60003fce170 */
[----:B------:R-:W-:Y:S05]  /*2e140*/  @P0 BRA `(.L_x_1431) ;  /* 0x00000000000c0947 */ /* 0x000fea0003800000 */
[----:B------:R-:W-:-:S03]  /*2e150*/  UMOV UR4, 0xffffffff ;  /* 0xffffffff00047882 */ /* 0x000fc60000000000 */
[----:B------:R-:W-:Y:S05]  /*2e160*/  BRA.DIV UR4, `(.L_x_1432) ;  /* 0x0000006e04a07947 */ /* 0x000fea000b800000 */
[----:B------:R-:W-:-:S13]  /*2e170*/  ELECT P6, URZ, PT ;  /* 0x00000000003f782f */ /* 0x000fda00038c0000 */
.L_x_1431:
        /* <DEDUP_REMOVED lines=12> */
.L_x_1639:
[----:B------:R-:W-:Y:S05]  /*2e240*/  BSYNC B1 ;  /* 0x0000000000017941 */ /* 0x000fea0003800000 */
.L_x_1433:
[----:B------:R-:W-:Y:S04]  /*2e250*/  BSSY B1, `(.L_x_1435) ;  /* 0x0000050000017945 */ /* 0x000fe80003800000 */
[----:B------:R-:W-:Y:S05]  /*2e260*/  @!P6 BRA `(.L_x_1436) ;  /* 0x000000040038e947 */ /* 0x000fea0003800000 */
[----:B------:R-:W2:Y:S04]  /*2e270*/  LDL R9, [R1+0x14] ;  /* 0x0000140001097983 */ /* 0x000ea80000100800 */
[----:B------:R-:W3:Y:S01]  /*2e280*/  LDL R7, [R1+0x1c] ;  /* 0x00001c0001077983 */ /* 0x000ee20000100800 */
[----:B------:R-:W1:Y:S01]  /*2e290*/  S2R R6, SR_TID.X ;  /* 0x0000000000067919 */ /* 0x000e620000002100 */
[----:B------:R-:W-:Y:S01]  /*2e2a0*/  BSSY B2, `(.L_x_1437) ;  /* 0x0000007000027945 */ /* 0x000fe20003800000 */
[----:B-1----:R-:W-:-:S04]  /*2e2b0*/  LOP3.LUT R6, R6, 0x7f, RZ, 0xc0, !PT ;  /* 0x0000007f06067812 */ /* 0x002fc800078ec0ff */
[----:B------:R-:W-:Y:S01]  /*2e2c0*/  ISETP.NE.AND P1, PT, R6, RZ, PT ;  /* 0x000000ff0600720c */ /* 0x000fe20003f25270 */
[----:B--2---:R-:W-:Y:S01]  /*2e2d0*/  IMAD R9, R9, 0x8, R12 ;  /* 0x0000000809097824 */ /* 0x004fe200078e020c */
[----:B---3--:R-:W-:-:S04]  /*2e2e0*/  SHF.L.U32 R11, R7, 0x1f, RZ ;  /* 0x0000001f070b7819 */ /* 0x008fc800000006ff */
[----:B------:R-:W1:Y:S02]  /*2e2f0*/  SYNCS.PHASECHK.TRANS64.TRYWAIT P0, [R9+URZ+0x2e8a0], R11 ;  /* 0x02e8a00b090075a7 */ /* 0x000e64000800017f */
[----:B-1----:R-:W-:Y:S05]  /*2e300*/  @!P0 BRA `(.L_x_1438) ;  /* 0x0000006c006c8947 */ /* 0x002fea0003800000 */
.L_x_1640:
[----:B------:R-:W-:Y:S05]  /*2e310*/  BSYNC B2 ;  /* 0x0000000000027941 */ /* 0x000fea0003800000 */
.L_x_1437:
[----:B------:R-:W-:Y:S04]  /*2e320*/  BSSY B2, `(.L_x_1439) ;  /* 0x0000009000027945 */ /* 0x000fe80003800000 */
[----:B------:R-:W-:Y:S05]  /*2e330*/  @P1 BRA `(.L_x_1440) ;  /* 0x00000000001c1947 */ /* 0x000fea0003800000 */
[----:B0-----:R-:W0:Y:S02]  /*2e340*/  S2R R5, SR_TID.X ;  /* 0x0000000000057919 */ /* 0x001e240000002100 */
[----:B0-----:R-:W-:Y:S01]  /*2e350*/  LOP3.LUT R6, R5, 0x1f, RZ, 0xc0, !PT ;  /* 0x0000001f05067812 */ /* 0x001fe200078ec0ff */
[----:B------:R-:W-:-:S03]  /*2e360*/  IMAD.MOV.U32 R5, RZ, RZ, 0x7000 ;  /* 0x00007000ff057424 */ /* 0x000fc600078e00ff */
[----:B------:R-:W-:Y:S01]  /*2e370*/  ISETP.NE.AND P0, PT, R6, RZ, PT ;  /* 0x000000ff0600720c */ /* 0x000fe20003f05270 */
[----:B------:R2:W-:-:S12]  /*2e380*/  SYNCS.ARRIVE.TRANS64 RZ, [R9+URZ+0x2e890], R5 ;  /* 0x02e8900509ff79a7 */ /* 0x0005d8000800003f */
[----:B--2---:R-:W-:Y:S05]  /*2e390*/  @!P0 BRA `(.L_x_1440) ;  /* 0x0000000000048947 */ /* 0x004fea0003800000 */
[----:B------:R-:W-:Y:S01]  /*2e3a0*/  BPT.TRAP 0x1 ;  /* 0x000000040000795c */ /* 0x000fe20000300000 */
.L_x_1440:
[----:B------:R-:W-:Y:S05]  /*2e3b0*/  BSYNC B2 ;  /* 0x0000000000027941 */ /* 0x000fea0003800000 */
.L_x_1439:
[----:B------:R-:W2:Y:S01]  /*2e3c0*/  LDL R6, [R1+0x14] ;  /* 0x0000140001067983 */ /* 0x000ea20000100800 */
[----:B------:R-:W-:Y:S01]  /*2e3d0*/  IMAD.MOV.U32 R14, RZ, RZ, RZ ;  /* 0x000000ffff0e7224 */ /* 0x000fe200078e00ff */
[----:B------:R-:W-:Y:S01]  /*2e3e0*/  UIADD3 UR4, UP0, UR36, 0x570, URZ ;  /* 0x0000057024047890 */ /* 0x000fe2000ff1e03f */
[----:B0-----:R-:W-:Y:S01]  /*2e3f0*/  IMAD R5, R8, 0xe0, R10 ;  /* 0x000000e008057824 */ /* 0x001fe200078e020a */
        /* <DEDUP_REMOVED lines=9> */
.L_x_1441:
        /* <DEDUP_REMOVED lines=10> */
[----:B------:R-:W0:Y:S01]  /*2e530*/  SYNCS.PHASECHK.TRANS64.TRYWAIT P0, [R9+URZ+0x2e8c0], R11 ;  /* 0x02e8c00b090075a7 */ /* 0x000e22000800017f */
[----:B------:R-:W-:Y:S04]  /*2e540*/  BSSY B2, `(.L_x_1442) ;  /* 0x0000002000027945 */ /* 0x000fe80003800000 */
[----:B0-----:R-:W-:Y:S05]  /*2e550*/  @!P0 BRA `(.L_x_1443) ;  /* 0x0000006800ec8947 */ /* 0x001fea0003800000 */
.L_x_1641:
[----:B------:R-:W-:Y:S05]  /*2e560*/  BSYNC B2 ;  /* 0x0000000000027941 */ /* 0x000fea0003800000 */
.L_x_1442:
        /* <DEDUP_REMOVED lines=11> */
.L_x_1445:
[----:B------:R-:W-:Y:S05]  /*2e620*/  BSYNC B2 ;  /* 0x0000000000027941 */ /* 0x000fea0003800000 */
.L_x_1444:
[----:B------:R-:W-:Y:S01]  /*2e630*/  R2UR UR10, R14 ;  /* 0x000000000e0a72ca */ /* 0x000fe200000e0000 */
[----:B------:R-:W-:Y:S01]  /*2e640*/  UIADD3 UR4, UP0, UR36, 0x670, URZ ;  /* 0x0000067024047890 */ /* 0x000fe2000ff1e03f */
[----:B------:R-:W-:Y:S01]  /*2e650*/  R2UR UR6, R6 ;  /* 0x00000000060672ca */ /* 0x000fe200000e0000 */
[----:B------:R-:W-:Y:S01]  /*2e660*/  VIADD R6, R13, 0xe400 ;  /* 0x0000e4000d067836 */ /* 0x000fe20000000000 */
[----:B------:R-:W-:Y:S01]  /*2e670*/  R2UR UR7, R7 ;  /* 0x00000000070772ca */ /* 0x000fe200000e0000 */
[----:B------:R-:W-:Y:S01]  /*2e680*/  VIADD R7, R9, 0x2e8b0 ;  /* 0x0002e8b009077836 */ /* 0x000fe20000000000 */
[----:B------:R-:W-:Y:S01]  /*2e690*/  PLOP3.LUT P0, PT, PT, PT, PT, 0x80, 0x0 ;  /* 0x000000000000781c */ /* 0x000fe20003f0f070 */
[----:B------:R-:W-:-:S12]  /*2e6a0*/  UIADD3.X UR5, URZ, UR37, URZ, UP0, !UPT ;  /* 0x000000253f057290 */ /* 0x000fd800087fe43f */
.L_x_1446:
        /* <DEDUP_REMOVED lines=10> */
.L_x_1436:
[----:B------:R-:W-:Y:S05]  /*2e750*/  BSYNC B1 ;  /* 0x0000000000017941 */ /* 0x000fea0003800000 */
.L_x_1435:
[----:B01----:R-:W2:Y:S04]  /*2e760*/  LDL.LU R11, [R1+0x14] ;  /* 0x00001400010b7983 */ /* 0x003ea80000300800 */
[----:B------:R-:W3:Y:S01]  /*2e770*/  LDL.LU R9, [R1+0x1c] ;  /* 0x00001c0001097983 */ /* 0x000ee20000300800 */
[----:B------:R-:W-:Y:S01]  /*2e780*/  PLOP3.LUT P0, PT, PT, PT, PT, 0x8, 0x0 ;  /* 0x000000000000781c */ /* 0x000fe20003f0e170 */
[----:B--2---:R-:W-:-:S05]  /*2e790*/  VIADD R5, R11, 0x1 ;  /* 0x000000010b057836 */ /* 0x004fca0000000000 */
[----:B------:R-:W-:-:S04]  /*2e7a0*/  ISETP.NE.AND P1, PT, R5, 0x2, PT ;  /* 0x000000020500780c */ /* 0x000fc80003f25270 */
[----:B------:R-:W-:Y:S02]  /*2e7b0*/  SEL R6, RZ, 0x1, P1 ;  /* 0x00000001ff067807 */ /* 0x000fe40000800000 */
[----:B------:R-:W-:Y:S02]  /*2e7c0*/  SEL R5, R5, RZ, P1 ;  /* 0x000000ff05057207 */ /* 0x000fe40000800000 */
[----:B---3--:R-:W-:Y:S01]  /*2e7d0*/  LOP3.LUT R9, R9, R6, RZ, 0x3c, !PT ;  /* 0x0000000609097212 */ /* 0x008fe200078e3cff */
[----:B------:R-:W-:-:S04]  /*2e7e0*/  VIADD R6, R8, 0xfffffffe ;  /* 0xfffffffe08067836 */ /* 0x000fc80000000000 */
[----:B------:R0:W-:Y:S01]  /*2e7f0*/  STL [R1+0x1c], R9 ;  /* 0x00001c0901007387 */ /* 0x0001e20000100800 */
[----:B------:R-:W-:-:S03]  /*2e800*/  ISETP.GE.AND P2, PT, R6, R3, PT ;  /* 0x000000030600720c */ /* 0x000fc60003f46270 */
[----:B------:R0:W-:Y:S10]  /*2e810*/  STL [R1+0x14], R5 ;  /* 0x0000140501007387 */ /* 0x0001f40000100800 */
[----:B0-----:R-:W-:Y:S05]  /*2e820*/  @!P2 BRA `(.L_x_1429) ;  /* 0x000000040080a947 */ /* 0x001fea0003800000 */
[C---:B------:R-:W-:Y:S02]  /*2e830*/  IMAD R6, R8.reuse, 0xe0, R10 ;  /* 0x000000e008067824 */ /* 0x040fe400078e020a */
[----:B------:R-:W-:Y:S02]  /*2e840*/  VIADD R5, R8, 0xffffffff ;  /* 0xffffffff08057836 */ /* 0x000fe40000000000 */
[----:B------:R-:W-:-:S07]  /*2e850*/  VIADD R6, R6, 0xfffffe40 ;  /* 0xfffffe4006067836 */ /* 0x000fce0000000000 */
.L_x_1459:
        /* <DEDUP_REMOVED lines=13> */
.L_x_1642:
[----:B------:R-:W-:Y:S05]  /*2e930*/  BSYNC B2 ;  /* 0x0000000000027941 */ /* 0x000fea0003800000 */
.L_x_1449:
        /* <DEDUP_REMOVED lines=9> */
.L_x_1452:
[----:B------:R-:W-:Y:S05]  /*2e9d0*/  BSYNC B2 ;  /* 0x0000000000027941 */ /* 0x000fea0003800000 */
.L_x_1451:
[----:B------:R-:W2:Y:S01]  /*2e9e0*/  LDL R9, [R1+0x14] ;  /* 0x0000140001097983 */ /* 0x000ea20000100800 */
[----:B------:R-:W-:Y:S01]  /*2e9f0*/  IMAD.MOV.U32 R13, RZ, RZ, RZ ;  /* 0x000000ffff0d7224 */ /* 0x000fe200078e00ff */
[----:B------:R-:W-:Y:S01]  /*2ea00*/  UIADD3 UR4, UP0, UR36, 0x570, URZ ;  /* 0x0000057024047890 */ /* 0x000fe2000ff1e03f */
[----:B------:R-:W-:Y:S01]  /*2ea10*/  PLOP3.LUT P1, PT, PT, PT, PT, 0x80, 0x0 ;  /* 0x000000000000781c */ /* 0x000fe20003f2f070 */
[----:B------:R-:W-:Y:S01]  /*2ea20*/  VIADD R10, R7, 0x2e890 ;  /* 0x0002e890070a7836 */ /* 0x000fe20000000000 */
[----:B------:R-:W-:Y:S01]  /*2ea30*/  UMOV UR6, 0x0 ;  /* 0x0000000000067882 */ /* 0x000fe20000000000 */
[----:B------:R-:W-:Y:S01]  /*2ea40*/  R2UR UR10, R13 ;  /* 0x000000000d0a72ca */ /* 0x000fe200000e0000 */
[----:B------:R-:W-:Y:S01]  /*2ea50*/  UIADD3.X UR5, URZ, UR37, URZ, UP0, !UPT ;  /* 0x000000253f057290 */ /* 0x000fe200087fe43f */
[----:B------:R-:W-:Y:S01]  /*2ea60*/  UMOV UR7, 0x12f00000 ;  /* 0x12f0000000077882 */ /* 0x000fe20000000000 */
[----:B--2---:R-:W-:-:S04]  /*2ea70*/  IMAD R9, R9, 0x7000, R12 ;  /* 0x0000700009097824 */ /* 0x004fc800078e020c */
[----:B------:R-:W-:-:S08]  /*2ea80*/  VIADD R11, R9, 0x20400 ;  /* 0x00020400090b7836 */ /* 0x000fd00000000000 */
.L_x_1453:
        /* <DEDUP_REMOVED lines=13> */
.L_x_1643:
[----:B------:R-:W-:Y:S05]  /*2eb60*/  BSYNC B2 ;  /* 0x0000000000027941 */ /* 0x000fea0003800000 */
.L_x_1454:
        /* <DEDUP_REMOVED lines=11> */
.L_x_1457:
[----:B------:R-:W-:Y:S05]  /*2ec20*/  BSYNC B2 ;  /* 0x0000000000027941 */ /* 0x000fea0003800000 */
.L_x_1456:
        /* <DEDUP_REMOVED lines=8> */
.L_x_1458:
        /* <DEDUP_REMOVED lines=10> */
.L_x_1448:
[----:B------:R-:W-:Y:S05]  /*2ed50*/  BSYNC B1 ;  /* 0x0000000000017941 */ /* 0x000fea0003800000 */
.L_x_1447:
        /* <DEDUP_REMOVED lines=13> */
.L_x_1429:
[----:B------:R-:W-:Y:S05]  /*2ee30*/  BSYNC B0 ;  /* 0x0000000000007941 */ /* 0x000fea0003800000 */
.L_x_1428:
[----:B------:R-:W1:Y:S01]  /*2ee40*/  LDC.64 R2, c[0x0][0x9e0] ;  /* 0x00027800ff027b82 */ /* 0x000e620000000a00 */
[----:B------:R-:W-:Y:S07]  /*2ee50*/  @!P0 WARPSYNC.ALL ;  /* 0x0000000000008948 */ /* 0x000fee0003800000 */
[----:B------:R-:W-:Y:S01]  /*2ee60*/  @!P0 BAR.SYNC.DEFER_BLOCKING 0xc, 0x180 ;  /* 0x0306000000008b1d */ /* 0x000fe20000010000 */
[----:B-1----:R-:W-:Y:S01]  /*2ee70*/  ISETP.GE.AND P0, PT, R3, 0x1, PT ;  /* 0x000000010300780c */ /* 0x002fe20003f06270 */
[----:B------:R-:W-:-:S12]  /*2ee80*/  IMAD.IADD R2, R17, 0x1, R2 ;  /* 0x0000000111027824 */ /* 0x000fd800078e0202 */
[----:B------:R-:W-:Y:S05]  /*2ee90*/  @!P0 BRA `(.L_x_1460) ;  /* 0x0000000000488947 */ /* 0x000fea0003800000 */
[C---:B------:R-:W-:Y:S01]  /*2eea0*/  ISETP.GT.AND P1, PT, R17.reuse, RZ, PT ;  /* 0x000000ff1100720c */ /* 0x040fe20003f24270 */
[----:B------:R-:W-:Y:S01]  /*2eeb0*/  BSSY B0, `(.L_x_1461) ;  /* 0x000000e000007945 */ /* 0x000fe20003800000 */
[----:B------:R-:W-:-:S11]  /*2eec0*/  VIADD R0, R17, 0xffffffff ;  /* 0xffffffff11007836 */ /* 0x000fd60000000000 */
[----:B------:R-:W-:Y:S05]  /*2eed0*/  @P1 BRA `(.L_x_1462) ;  /* 0x00000000001c1947 */ /* 0x000fea0003800000 */
[----:B------:R-:W-:Y:S01]  /*2eee0*/  ISETP.NE.AND P1, PT, R3, 0x1, PT ;  /* 0x000000010300780c */ /* 0x000fe20003f25270 */
[----:B------:R-:W-:-:S12]  /*2eef0*/  IMAD.MOV R0, RZ, RZ, -R17 ;  /* 0x000000ffff007224 */ /* 0x000fd800078e0a11 */
[----:B0-----:R-:W0:Y:S02]  /*2ef00*/  @P1 LDC.64 R6, c[0x0][0x9e8] ;  /* 0x00027a00ff061b82 */ /* 0x001e240000000a00 */
[----:B0-----:R-:W-:-:S05]  /*2ef10*/  @P1 IMAD.HI.U32 R6, R0, R6, RZ ;  /* 0x0000000600061227 */ /* 0x001fca00078e00ff */
[----:B------:R-:W-:-:S04]  /*2ef20*/  @P1 SHF.R.U32.HI R0, RZ, R7, R6 ;  /* 0x00000007ff001219 */ /* 0x000fc80000011606 */
[----:B------:R-:W-:Y:S01]  /*2ef30*/  LOP3.LUT R0, RZ, R0, RZ, 0x33, !PT ;  /* 0x00000000ff007212 */ /* 0x000fe200078e33ff */
[----:B------:R-:W-:Y:S06]  /*2ef40*/  BRA `(.L_x_1463) ;  /* 0x0000000000107947 */ /* 0x000fec0003800000 */
.L_x_1462:
[----:B------:R-:W-:-:S13]  /*2ef50*/  ISETP.NE.AND P1, PT, R3, 0x1, PT ;  /* 0x000000010300780c */ /* 0x000fda0003f25270 */
[----:B0-----:R-:W0:Y:S02]  /*2ef60*/  @P1 LDC.64 R6, c[0x0][0x9e8] ;  /* 0x00027a00ff061b82 */ /* 0x001e240000000a00 */
[----:B0-----:R-:W-:-:S05]  /*2ef70*/  @P1 IMAD.HI.U32 R6, R0, R6, RZ ;  /* 0x0000000600061227 */ /* 0x001fca00078e00ff */
[----:B------:R-:W-:-:S07]  /*2ef80*/  @P1 SHF.R.U32.HI R0, RZ, R7, R6 ;  /* 0x00000007ff001219 */ /* 0x000fce0000011606 */
.L_x_1463:
[----:B------:R-:W-:Y:S05]  /*2ef90*/  BSYNC B0 ;  /* 0x0000000000007941 */ /* 0x000fea0003800000 */
.L_x_1461:
[----:B------:R-:W-:-:S05]  /*2efa0*/  IMAD R0, R0, R3, R3 ;  /* 0x0000000300007224 */ /* 0x000fca00078e0203 */
[----:B------:R-:W-:-:S07]  /*2efb0*/  VIMNMX R2, R2, R0, PT ;  /* 0x0000000002027248 */ /* 0x000fce0003fe0100 */
.L_x_1460:
[----:B0-----:R-:W-:Y:S01]  /*2efc0*/  VIADD R7, R2, 0xdf ;  /* 0x000000df02077836 */ /* 0x001fe20000000000 */
[----:B------:R-:W-:Y:S01]  /*2efd0*/  ULDC UR4, c[0x0][0x9dc] ;  /* 0x0002770000047ab9 */ /* 0x000fe20000000800 */
[----:B------:R-:W-:-:S04]  /*2efe0*/  IMAD.MOV.U32 R6, RZ, RZ, RZ ;  /* 0x000000ffff067224 */ /* 0x000fc800078e00ff */
[----:B------:R-:W-:-:S05]  /*2eff0*/  IMAD.HI R6, R7, -0x6db6db6d, R6 ;  /* 0x9249249307067827 */ /* 0x000fca00078e0206 */
[----:B------:R-:W-:-:S04]  /*2f000*/  SHF.R.U32.HI R0, RZ, 0x1f, R6 ;  /* 0x0000001fff007819 */ /* 0x000fc80000011606 */
[----:B------:R-:W-:-:S04]  /*2f010*/  LEA.HI.SX32 R0, R6, R0, 0x19 ;  /* 0x0000000006007211 */ /* 0x000fc800078fcaff */
[----:B------:R-:W-:Y:S01]  /*2f020*/  VIMNMX R17, R18, R0, PT ;  /* 0x0000000012117248 */ /* 0x000fe20003fe0100 */
        /* <DEDUP_REMOVED lines=12> */
.L_x_1466:
[----:B------:R-:W-:-:S13]  /*2f0f0*/  ISETP.NE.AND P0, PT, R3, 0x1, PT ;  /* 0x000000010300780c */ /* 0x000fda0003f05270 */
[----:B------:R-:W0:Y:S02]  /*2f100*/  @P0 LDC.64 R6, c[0x0][0x9e8] ;  /* 0x00027a00ff060b82 */ /* 0x000e240000000a00 */
[----:B0-----:R-:W-:-:S05]  /*2f110*/  @P0 IMAD.HI.U32 R6, R4, R6, RZ ;  /* 0x0000000604060227 */ /* 0x001fca00078e00ff */
[----:B------:R-:W-:-:S07]  /*2f120*/  @P0 SHF.R.U32.HI R4, RZ, R7, R6 ;  /* 0x00000007ff040219 */ /* 0x000fce0000011606 */
.L_x_1467:
[----:B------:R-:W-:Y:S05]  /*2f130*/  BSYNC B0 ;  /* 0x0000000000007941 */ /* 0x000fea0003800000 */
.L_x_1465:
[----:B------:R-:W-:-:S05]  /*2f140*/  IMAD R3, R4, R3, RZ ;  /* 0x0000000304037224 */ /* 0x000fca00078e02ff */
[----:B------:R-:W-:-:S07]  /*2f150*/  VIMNMX R0, R0, R3, !PT ;  /* 0x0000000300007248 */ /* 0x000fce0007fe0100 */
.L_x_1464:
        /* <DEDUP_REMOVED lines=17> */
[----:B------:R-:W0:Y:S01]  /*2f270*/  FLO.U32 R0, UR4 ;  /* 0x0000000400007d00 */ /* 0x000e2200080e0000 */
[----:B------:R-:W-:Y:S01]  /*2f280*/  ULDC.64 UR6, c[0x0][0x208] ;  /* 0x0000820000067ab9 */ /* 0x000fe20000000a00 */
        /* <DEDUP_REMOVED lines=10> */
.L_x_1469:
[----:B------:R-:W0:Y:S01]  /*2f330*/  S2R R0, SR_CgaCtaId ;  /* 0x0000000000007919 */ /* 0x000e220000008800 */
[----:B------:R-:W-:-:S04]  /*2f340*/  MOV R2, 0x400 ;  /* 0x0000040000027802 */ /* 0x000fc80000000f00 */
[----:B0-----:R-:W-:-:S05]  /*2f350*/  LEA R18, R0, R2, 0x18 ;  /* 0x0000000200127211 */ /* 0x001fca00078ec0ff */
[----:B------:R0:W-:Y:S01]  /*2f360*/  STL [R1+0x34], R18 ;  /* 0x0000341201007387 */ /* 0x0001e20000100800 */
[----:B------:R-:W-:-:S05]  /*2f370*/  VIADD R0, R18, 0x20400 ;  /* 0x0002040012007836 */ /* 0x000fca0000000000 */
[----:B------:R-:W-:-:S13]  /*2f380*/  LOP3.LUT P0, RZ, R0, 0x3ff, RZ, 0xc0, !PT ;  /* 0x000003ff00ff7812 */ /* 0x000fda000780c0ff */
[----:B0-----:R-:W-:Y:S05]  /*2f390*/  @!P0 BRA `(.L_x_1471) ;  /* 0x0000000000408947 */ /* 0x001fea0003800000 */
        /* <DEDUP_REMOVED lines=16> */
.L_x_1471:
[----:B------:R-:W-:Y:S01]  /*2f4a0*/  VIADD R18, R18, 0xe400 ;  /* 0x0000e40012127836 */ /* 0x000fe20000000000 */
[----:B------:R-:W-:-:S04]  /*2f4b0*/  LOP3.LUT R16, R16, 0xfffffffe, RZ, 0xc0, !PT ;  /* 0xfffffffe10107812 */ /* 0x000fc800078ec0ff */
        /* <DEDUP_REMOVED lines=19> */
.L_x_1472:
[----:B------:R-:W2:Y:S02]  /*2f5f0*/  LDL R2, [R1+0x34] ;  /* 0x0000340001027983 */ /* 0x000ea40000100800 */
[----:B--2---:R-:W-:-:S05]  /*2f600*/  VIADD R0, R2, 0x400 ;  /* 0x0000040002007836 */ /* 0x004fca0000000000 */
        /* <DEDUP_REMOVED lines=18> */
.L_x_1473:
        /* <DEDUP_REMOVED lines=18> */
.L_x_1474:
[----:B------:R-:W2:Y:S01]  /*2f850*/  LDL.LU R2, [R1+0x4] ;  /* 0x0000040001027983 */ /* 0x000ea20000300800 */
[----:B------:R-:W0:Y:S01]  /*2f860*/  LDC R0, c[0x0][0x428] ;  /* 0x00010a00ff007b82 */ /* 0x000e220000000800 */
[----:B------:R-:W-:Y:S02]  /*2f870*/  ULDC.64 UR4, c[0x0][0x9f8] ;  /* 0x00027e0000047ab9 */ /* 0x000fe40000000a00 */
[----:B------:R-:W3:Y:S04]  /*2f880*/  LDL R5, [R1+0x8] ;  /* 0x0000080001057983 */ /* 0x000ee80000100800 */
[----:B------:R-:W4:Y:S01]  /*2f890*/  LDL R18, [R1+0xc] ;  /* 0x00000c0001127983 */ /* 0x000f220000100800 */
[----:B------:R-:W-:Y:S01]  /*2f8a0*/  ULDC.64 UR6, c[0x0][0x208] ;  /* 0x0000820000067ab9 */ /* 0x000fe20000000a00 */
[----:B0-----:R-:W-:-:S13]  /*2f8b0*/  ISETP.NE.AND P0, PT, R0, 0x1, PT ;  /* 0x000000010000780c */ /* 0x001fda0003f05270 */
[----:B------:R-:W3:Y:S01]  /*2f8c0*/  @P0 LDC R3, c[0x0][0x42c] ;  /* 0x00010b00ff030b82 */ /* 0x000ee20000000800 */
[----:B--2---:R-:W-:-:S07]  /*2f8d0*/  IMAD R4, R2, 0x80, R19 ;  /* 0x0000008002047824 */ /* 0x004fce00078e0213 */
[----:B------:R-:W0:Y:S01]  /*2f8e0*/  @P0 LDC R2, c[0x0][0x430] ;  /* 0x00010c00ff020b82 */ /* 0x000e220000000800 */
[----:B---3--:R-:W-:-:S04]  /*2f8f0*/  @P0 IMAD.HI.U32 R3, R5, R3, RZ ;  /* 0x0000000305030227 */ /* 0x008fc800078e00ff */
[----:B------:R-:W-:Y:S02]  /*2f900*/  IMAD.MOV.U32 R0, RZ, RZ, R5 ;  /* 0x000000ffff007224 */ /* 0x000fe400078e0005 */
[----:B------:R-:W1:Y:S01]  /*2f910*/  S2R R5, SR_TID.X ;  /* 0x0000000000057919 */ /* 0x000e620000002100 */
[----:B----4-:R-:W-:Y:S01]  /*2f920*/  IMAD.MOV.U32 R21, RZ, RZ, R18 ;  /* 0x000000ffff157224 */ /* 0x010fe200078e0012 */
[----:B0-----:R-:W-:Y:S02]  /*2f930*/  @P0 SHF.R.U32.HI R0, RZ, R2, R3 ;  /* 0x00000002ff000219 */ /* 0x001fe40000011603 */
[----:B------:R-:W-:-:S04]  /*2f940*/  ISETP.NE.U32.AND P0, PT, RZ, UR4, PT ;  /* 0x00000004ff007c0c */ /* 0x000fc8000bf05070 */
[----:B------:R-:W-:Y:S01]  /*2f950*/  ISETP.NE.AND.EX P0, PT, RZ, UR5, PT, P0 ;  /* 0x00000005ff007c0c */ /* 0x000fe2000bf05300 */
[----:B------:R-:W-:Y:S01]  /*2f960*/  ULDC.64 UR4, c[0x0][0xa00] ;  /* 0x0002800000047ab9 */ /* 0x000fe20000000a00 */
[----:B-1----:R-:W-:-:S11]  /*2f970*/  LOP3.LUT R5, R5, 0x7f, RZ, 0xc0, !PT ;  /* 0x0000007f05057812 */ /* 0x002fd600078ec0ff */
[----:B------:R-:W0:Y:S01]  /*2f980*/  @P0 LDC.64 R2, c[0x0][0x9f8] ;  /* 0x00027e00ff020b82 */ /* 0x000e220000000a00 */
[----:B------:R-:W-:-:S04]  /*2f990*/  ISETP.NE.AND P1, PT, R5, RZ, PT ;  /* 0x000000ff0500720c */ /* 0x000fc80003f25270 */
[----:B------:R-:W-:-:S09]  /*2f9a0*/  PLOP3.LUT P3, PT, P1, PT, PT, 0x8, 0x0 ;  /* 0x000000000000781c */ /* 0x000fd20000f6e170 */
[----:B------:R-:W-:Y:S01]  /*2f9b0*/  VOTEU.ALL UP1, P1 ;  /* 0x00000000003f7886 */ /* 0x000fe20000820000 */
[----:B0-----:R-:W-:-:S05]  /*2f9c0*/  @P0 IMAD.WIDE R2, R18, 0x4, R2 ;  /* 0x0000000412020825 */ /* 0x001fca00078e0202 */
[----:B------:R0:W5:Y:S01]  /*2f9d0*/  @P0 LDG.E R21, desc[UR6][R2.64] ;  /* 0x0000000602150981 */ /* 0x000162000c1e1900 */
[----:B------:R-:W-:Y:S01]  /*2f9e0*/  ISETP.NE.U32.AND P0, PT, RZ, UR4, PT ;  /* 0x00000004ff007c0c */ /* 0x000fe2000bf05070 */
[----:B------:R-:W-:-:S03]  /*2f9f0*/  @!UP1 UIADD3 UR8, UP0, UR36, 0x270, URZ ;  /* 0x0000027024089890 */ /* 0x000fc6000ff1e03f */
[----:B------:R-:W-:Y:S01]  /*2fa00*/  ISETP.NE.AND.EX P2, PT, RZ, UR5, PT, P0 ;  /* 0x00000005ff007c0c */ /* 0x000fe2000bf45300 */
[----:B------:R-:W-:-:S03]  /*2fa10*/  @!UP1 UIADD3.X UR9, URZ, UR37, URZ, UP0, !UPT ;  /* 0x000000253f099290 */ /* 0x000fc600087fe43f */
[----:B------:R-:W-:Y:S01]  /*2fa20*/  VOTEU.ALL UP0, P1 ;  /* 0x00000000003f7886 */ /* 0x000fe20000800000 */
[----:B0-----:R-:W-:-:S08]  /*2fa30*/  SEL R3, R18, RZ, !P2 ;  /* 0x000000ff12037207 */ /* 0x001fd00005000000 */
.L_x_1475:
        /* <DEDUP_REMOVED lines=11> */
[----:B------:R-:W0:Y:S01]  /*2faf0*/  LDC.64 R6, c[0x0][0x3f8] ;  /* 0x0000fe00ff067b82 */ /* 0x000e220000000a00 */
[----:B-----5:R-:W-:Y:S01]  /*2fb00*/  SHF.R.S32.HI R18, RZ, 0x1f, R21 ;  /* 0x0000001fff127819 */ /* 0x020fe20000011415 */
[----:B------:R-:W-:-:S04]  /*2fb10*/  ULDC.64 UR4, c[0x0][0xa08] ;  /* 0x0002820000047ab9 */ /* 0x000fc80000000a00 */
[----:B------:R1:W-:Y:S01]  /*2fb20*/  STL [R1+0x4], R18 ;  /* 0x0000041201007387 */ /* 0x0003e20000100800 */
[----:B0-----:R-:W-:Y:S01]  /*2fb30*/  LOP3.LUT P0, RZ, R6, UR4, RZ, 0xfc, !PT ;  /* 0x0000000406ff7c12 */ /* 0x001fe2000f80fcff */
[----:B------:R-:W-:-:S03]  /*2fb40*/  UMOV UR4, 0xffffffff ;  /* 0xffffffff00047882 */ /* 0x000fc60000000000 */
[----:B------:R-:W-:-:S04]  /*2fb50*/  LOP3.LUT P0, RZ, R7, UR5, RZ, 0xfc, P0 ;  /* 0x0000000507ff7c12 */ /* 0x000fc8000800fcff */
[----:B------:R-:W-:Y:S01]  /*2fb60*/  SEL R2, R21, RZ, !P0 ;  /* 0x000000ff15027207 */ /* 0x000fe20004000000 */
[----:B-1----:R-:W-:Y:S08]  /*2fb70*/  BRA.DIV UR4, `(.L_x_1476) ;  /* 0x0000005604a07947 */ /* 0x002ff0000b800000 */
[----:B------:R-:W0:Y:S02]  /*2fb80*/  S2R R5, SR_TID.X ;  /* 0x0000000000057919 */ /* 0x000e240000002100 */
[----:B0-----:R-:W-:-:S04]  /*2fb90*/  SHF.R.U32.HI R5, RZ, 0x5, R5 ;  /* 0x00000005ff057819 */ /* 0x001fc80000011605 */
[----:B------:R-:W-:-:S05]  /*2fba0*/  LOP3.LUT R5, R5, 0x3, RZ, 0xc0, !PT ;  /* 0x0000000305057812 */ /* 0x000fca00078ec0ff */
[----:B------:R0:W1:Y:S02]  /*2fbb0*/  SHFL.IDX PT, R14, R5, RZ, 0x1f ;  /* 0x00001fff050e7589 */ /* 0x00006400000e0000 */
.L_x_1646:
[----:B-1----:R-:W-:Y:S02]  /*2fbc0*/  ISETP.NE.AND P0, PT, R14, RZ, PT ;  /* 0x000000ff0e00720c */ /* 0x002fe40003f05270 */
[----:B------:R-:W-:-:S11]  /*2fbd0*/  PLOP3.LUT P6, PT, PT, PT, PT, 0x8, 0x0 ;  /* 0x000000000000781c */ /* 0x000fd60003fce170 */
[----:B------:R-:W-:Y:S05]  /*2fbe0*/  @P0 BRA `(.L_x_1477) ;  /* 0x0000000400c40947 */ /* 0x000fea0003800000 */
[----:B------:R-:W-:-:S03]  /*2fbf0*/  UMOV UR4, 0xffffffff ;  /* 0xffffffff00047882 */ /* 0x000fc60000000000 */
[----:B------:R-:W-:Y:S05]  /*2fc00*/  BRA.DIV UR4, `(.L_x_1478) ;  /* 0x0000005604b07947 */ /* 0x000fea000b800000 */
[----:B------:R-:W-:-:S13]  /*2fc10*/  ELECT P6, URZ, PT ;  /* 0x00000000003f782f */ /* 0x000fda00038c0000 */
.L_x_1649:
[----:B------:R-:W-:Y:S05]  /*2fc20*/  @!P6 BRA `(.L_x_1479) ;  /* 0x00000004005ce947 */ /* 0x000fea0003800000 */
[----:B------:R-:W-:Y:S01]  /*2fc30*/  ISETP.NE.U32.AND P0, PT, R6, RZ, PT ;  /* 0x000000ff0600720c */ /* 0x000fe20003f05070 */
[----:B------:R-:W-:-:S03]  /*2fc40*/  VIADD R8, R17, 0xffffffff ;  /* 0xffffffff11087836 */ /* 0x000fc60000000000 */
[----:B------:R-:W-:-:S13]  /*2fc50*/  ISETP.NE.AND.EX P0, PT, R7, RZ, PT, P0 ;  /* 0x000000ff0700720c */ /* 0x000fda0003f05300 */
[----:B------:R-:W-:Y:S05]  /*2fc60*/  @!P0 BRA `(.L_x_1480) ;  /* 0x00000000004c8947 */ /* 0x000fea0003800000 */
[----:B------:R-:W1:Y:S01]  /*2fc70*/  LDC R9, c[0x0][0x41c] ;  /* 0x00010700ff097b82 */ /* 0x000e620000000800 */
[----:B------:R-:W-:Y:S01]  /*2fc80*/  IMAD.MOV.U32 R2, RZ, RZ, R8 ;  /* 0x000000ffff027224 */ /* 0x000fe200078e0008 */
[----:B------:R-:W-:Y:S01]  /*2fc90*/  ULDC.64 UR4, c[0x0][0x408] ;  /* 0x0001020000047ab9 */ /* 0x000fe20000000a00 */
[----:B------:R-:W-:Y:S01]  /*2fca0*/  ULDC.64 UR6, c[0x0][0x208] ;  /* 0x0000820000067ab9 */ /* 0x000fe20000000a00 */
[----:B-1----:R-:W-:-:S13]  /*2fcb0*/  ISETP.NE.AND P0, PT, R9, 0x1, PT ;  /* 0x000000010900780c */ /* 0x002fda0003f05270 */
[----:B------:R-:W1:Y:S02]  /*2fcc0*/  @P0 LDC.64 R10, c[0x0][0x420] ;  /* 0x00010800ff0a0b82 */ /* 0x000e640000000a00 */
[----:B-1----:R-:W-:-:S05]  /*2fcd0*/  @P0 IMAD.HI.U32 R10, R8, R10, RZ ;  /* 0x0000000a080a0227 */ /* 0x002fca00078e00ff */
[----:B------:R-:W-:-:S04]  /*2fce0*/  @P0 SHF.R.U32.HI R2, RZ, R11, R10 ;  /* 0x0000000bff020219 */ /* 0x000fc8000001160a */
[--C-:B------:R-:W-:Y:S01]  /*2fcf0*/  SHF.R.S32.HI R11, RZ, 0x1f, R2.reuse ;  /* 0x0000001fff0b7819 */ /* 0x100fe20000011402 */
[--C-:B0-----:R-:W-:Y:S02]  /*2fd00*/  IMAD.MOV R5, RZ, RZ, -R2.reuse ;  /* 0x000000ffff057224 */ /* 0x101fe400078e0a02 */
[----:B------:R-:W-:Y:S02]  /*2fd10*/  IMAD.MOV.U32 R10, RZ, RZ, R2 ;  /* 0x000000ffff0a7224 */ /* 0x000fe400078e0002 */
        /* <DEDUP_REMOVED lines=8> */
.L_x_1480:
[----:B0-----:R-:W2:Y:S01]  /*2fda0*/  LDL R5, [R1+0x10] ;  /* 0x0000100001057983 */ /* 0x001ea20000100800 */
[----:B------:R-:W-:-:S03]  /*2fdb0*/  MOV R9, 0x400 ;  /* 0x0000040000097802 */ /* 0x000fc60000000f00 */
[----:B-1----:R-:W3:Y:S01]  /*2fdc0*/  LDL R7, [R1+0x18] ;  /* 0x0000180001077983 */ /* 0x002ee20000100800 */
[----:B------:R-:W0:Y:S01]  /*2fdd0*/  S2R R10, SR_CgaCtaId ;  /* 0x00000000000a7919 */ /* 0x000e220000008800 */
[----:B------:R-:W1:Y:S01]  /*2fde0*/  S2R R6, SR_TID.X ;  /* 0x0000000000067919 */ /* 0x000e620000002100 */
[----:B0-----:R-:W-:Y:S02]  /*2fdf0*/  LEA R9, R10, R9, 0x18 ;  /* 0x000000090a097211 */ /* 0x001fe400078ec0ff */
[----:B-1----:R-:W-:-:S04]  /*2fe00*/  LOP3.LUT R6, R6, 0x7f, RZ, 0xc0, !PT ;  /* 0x0000007f06067812 */ /* 0x002fc800078ec0ff */
[----:B------:R-:W-:Y:S01]  /*2fe10*/  ISETP.NE.AND P0, PT, R6, RZ, PT ;  /* 0x000000ff0600720c */ /* 0x000fe20003f05270 */
[----:B--2---:R-:W-:Y:S01]  /*2fe20*/  IMAD R5, R5, 0x8, R9 ;  /* 0x0000000805057824 */ /* 0x004fe200078e0209 */
[----:B---3--:R-:W-:-:S04]  /*2fe30*/  SHF.L.U32 R7, R7, 0x1f, RZ ;  /* 0x0000001f07077819 */ /* 0x008fc800000006ff */
[----:B------:R-:W0:Y:S02]  /*2fe40*/  SYNCS.PHASECHK.TRANS64.TRYWAIT P2, [R5+URZ+0x2e880], R7 ;  /* 0x02e88007050075a7 */ /* 0x000e24000804017f */
[----:B0-----:R-:W-:Y:S05]  /*2fe50*/  @!P2 BRA `(.L_x_1481) ;  /* 0x00000054003ca947 */ /* 0x001fea0003800000 */
.L_x_1650:
        /* <DEDUP_REMOVED lines=8> */
.L_x_1482:
[----:B------:R-:W2:Y:S01]  /*2fee0*/  LDL R6, [R1+0x10] ;  /* 0x0000100001067983 */ /* 0x000ea20000100800 */
[----:B------:R-:W-:-:S03]  /*2fef0*/  MOV R10, 0x400 ;  /* 0x00000400000a7802 */ /* 0x000fc60000000f00 */
[----:B------:R-:W3:Y:S01]  /*2ff00*/  LDL R9, [R1+0x24] ;  /* 0x0000240001097983 */ /* 0x000ee20000100800 */
[----:B------:R-:W1:Y:S01]  /*2ff10*/  S2R R11, SR_CgaCtaId ;  /* 0x00000000000b7919 */ /* 0x000e620000008800 */
[----:B------:R-:W-:Y:S01]  /*2ff20*/  R2UR UR9, R5 ;  /* 0x00000000050972ca */ /* 0x000fe200000e0000 */
[----:B------:R-:W-:Y:S01]  /*2ff30*/  UIADD3 UR4, UP0, UR36, 0x470, URZ ;  /* 0x0000047024047890 */ /* 0x000fe2000ff1e03f */
[----:B------:R-:W-:Y:S02]  /*2ff40*/  R2UR UR12, R0 ;  /* 0x00000000000c72ca */ /* 0x000fe400000e0000 */
[----:B-----5:R-:W-:Y:S01]  /*2ff50*/  R2UR UR13, R2 ;  /* 0x00000000020d72ca */ /* 0x020fe200000e0000 */
[----:B------:R-:W-:Y:S01]  /*2ff60*/  UIADD3.X UR5, URZ, UR37, URZ, UP0, !UPT ;  /* 0x000000253f057290 */ /* 0x000fe200087fe43f */
[----:B-1----:R-:W-:-:S07]  /*2ff70*/  LEA R10, R11, R10, 0x18 ;  /* 0x0000000a0b0a7211 */ /* 0x002fce00078ec0ff */
        /* <DEDUP_REMOVED lines=10> */
[----:B------:R-:W2:Y:S02]  /*30020*/  SYNCS.PHASECHK.TRANS64.TRYWAIT P2, [R5+URZ+0x2e840], R7 ;  /* 0x02e84007050075a7 */ /* 0x000ea4000804017f */
[----:B-12---:R-:W-:Y:S05]  /*30030*/  @!P2 BRA `(.L_x_1483) ;  /* 0x0000005000d8a947 */ /* 0x006fea0003800000 */
.L_x_1651:
        /* <DEDUP_REMOVED lines=8> */
.L_x_1484:
        /* <DEDUP_REMOVED lines=14> */
.L_x_1479:
[----:B------:R-:W2:Y:S01]  /*301a0*/  LDL.LU R6, [R1+0x8] ;  /* 0x0000080001067983 */ /* 0x000ea20000300800 */
[----:B01----:R-:W-:Y:S01]  /*301b0*/  MOV R7, 0x400 ;  /* 0x0000040000077802 */ /* 0x003fe20000000f00 */
[----:B------:R-:W0:Y:S01]  /*301c0*/  S2R R8, SR_CgaCtaId ;  /* 0x0000000000087919 */ /* 0x000e220000008800 */
[----:B------:R-:W-:Y:S05]  /*301d0*/  WARPSYNC.ALL ;  /* 0x0000000000007948 */ /* 0x000fea0003800000 */
[----:B------:R-:W-:Y:S01]  /*301e0*/  BAR.SYNC.DEFER_BLOCKING 0x8, 0x120 ;  /* 0x0204800000007b1d */ /* 0x000fe20000010000 */
[----:B------:R-:W-:-:S13]  /*301f0*/  ELECT P0, URZ, PT ;  /* 0x00000000003f782f */ /* 0x000fda0003800000 */
[----:B------:R-:W-:Y:S01]  /*30200*/  @P0 R2UR UR13, R3 ;  /* 0x00000000030d02ca */ /* 0x000fe200000e0000 */
[----:B------:R-:W-:Y:S01]  /*30210*/  UIADD3 UR4, UP0, UR36, 0x270, URZ ;  /* 0x0000027024047890 */ /* 0x000fe2000ff1e03f */
[----:B------:R-:W-:-:S03]  /*30220*/  @P0 R2UR UR11, R4 ;  /* 0x00000000040b02ca */ /* 0x000fc600000e0000 */
[----:B------:R-:W-:Y:S01]  /*30230*/  UIADD3.X UR5, URZ, UR37, URZ, UP0, !UPT ;  /* 0x000000253f057290 */ /* 0x000fe200087fe43f */
[----:B0-----:R-:W-:-:S04]  /*30240*/  LEA R7, R8, R7, 0x18 ;  /* 0x0000000708077211 */ /* 0x001fc800078ec0ff */
[----:B------:R-:W-:Y:S01]  /*30250*/  R2UR UR9, R7 ;  /* 0x00000000070972ca */ /* 0x000fe200000e0000 */
[----:B------:R-:W-:Y:S01]  /*30260*/  @P0 IMAD.MOV.U32 R5, RZ, RZ, 0x4000 ;  /* 0x00004000ff050424 */ /* 0x000fe200078e00ff */
[----:B------:R-:W-:Y:S01]  /*30270*/  UMOV UR6, 0x0 ;  /* 0x0000000000067882 */ /* 0x000fe20000000000 */
[----:B------:R-:W-:Y:S01]  /*30280*/  UMOV UR7, 0x12f00000 ;  /* 0x12f0000000077882 */ /* 0x000fe20000000000 */
[----:B------:R-:W-:Y:S01]  /*30290*/  UMOV UR10, URZ ;  /* 0x0000003f000a7c82 */ /* 0x000fe20008000000 */
[----:B------:R1:W-:Y:S08]  /*302a0*/  @P0 SYNCS.ARRIVE.TRANS64 RZ, [R7+URZ+0x2e800], R5 ;  /* 0x02e8000507ff09a7 */ /* 0x0003f0000800003f */
[----:B------:R-:W-:-:S02]  /*302b0*/  UIADD3 UR8, UR9, 0x1c400, URZ ;  /* 0x0001c40009087890 */ /* 0x000fc4000fffe03f */
[----:B------:R-:W-:Y:S01]  /*302c0*/  UIADD3 UR9, UR9, 0x2e800, URZ ;  /* 0x0002e80009097890 */ /* 0x000fe2000fffe03f */
[----:B--2---:R-:W-:-:S13]  /*302d0*/  @P0 R2UR UR12, R6 ;  /* 0x00000000060c02ca */ /* 0x004fda00000e0000 */
[----:B------:R1:W-:Y:S02]  /*302e0*/  UTMALDG.4D [UR8], [UR4], desc[UR6] ;  /* 0x00000608040075b4 */ /* 0x0003e40008019000 */
[----:B-1----:R-:W-:Y:S01]  /*302f0*/  NOP ;  /* 0x0000000000007918 */ /* 0x002fe20000000000 */
.L_x_1477:
[----:B------:R-:W2:Y:S01]  /*30300*/  LDL.LU R6, [R1+0x38] ;  /* 0x0000380001067983 */ /* 0x000ea20000300800 */
[----:B------:R-:W-:Y:S01]  /*30310*/  MOV R4, 0x400 ;  /* 0x0000040000047802 */ /* 0x000fe20000000f00 */
[----:B------:R-:W-:Y:S01]  /*30320*/  BSSY B0, `(.L_x_1485) ;  /* 0x000000b000007945 */ /* 0x000fe20003800000 */
[----:B0-----:R-:W0:Y:S02]  /*30330*/  S2R R5, SR_CgaCtaId ;  /* 0x0000000000057919 */ /* 0x001e240000008800 */
[----:B0-----:R-:W-:Y:S01]  /*30340*/  LEA R4, R5, R4, 0x18 ;  /* 0x0000000405047211 */ /* 0x001fe200078ec0ff */
[----:B--2---:R-:W-:-:S05]  /*30350*/  VIADD R6, R6, 0x1 ;  /* 0x0000000106067836 */ /* 0x004fca0000000000 */
[----:B------:R-:W-:Y:S01]  /*30360*/  LEA.HI R3, R6, R6, RZ, 0x1 ;  /* 0x0000000606037211 */ /* 0x000fe200078f08ff */
[----:B------:R0:W-:Y:S03]  /*30370*/  STL [R1+0x38], R6 ;  /* 0x0000380601007387 */ /* 0x0001e60000100800 */
[----:B------:R-:W-:-:S05]  /*30380*/  LOP3.LUT R3, R3, 0xfffffffe, RZ, 0xc0, !PT ;  /* 0xfffffffe03037812 */ /* 0x000fca00078ec0ff */
[----:B------:R-:W-:-:S05]  /*30390*/  IMAD.IADD R3, R6, 0x1, -R3 ;  /* 0x0000000106037824 */ /* 0x000fca00078e0a03 */
[----:B------:R-:W-:-:S04]  /*303a0*/  SHF.L.U32 R3, R3, 0x1f, RZ ;  /* 0x0000001f03037819 */ /* 0x000fc800000006ff */
[----:B------:R-:W1:Y:S02]  /*303b0*/  SYNCS.PHASECHK.TRANS64.TRYWAIT P0, [R4+URZ+0x2e820], R3 ;  /* 0x02e82003040075a7 */ /* 0x000e64000800017f */
[----:B01----:R-:W-:Y:S05]  /*303c0*/  @!P0 BRA `(.L_x_1486) ;  /* 0x0000005000088947 */ /* 0x003fea0003800000 */
.L_x_1652:
[----:B------:R-:W-:Y:S05]  /*303d0*/  BSYNC B0 ;  /* 0x0000000000007941 */ /* 0x000fea0003800000 */
.L_x_1485:
[----:B0-----:R-:W2:Y:S01]  /*303e0*/  LDL R4, [R1+0x20] ;  /* 0x0000200001047983 */ /* 0x001ea20000100800 */
[----:B------:R-:W-:-:S05]  /*303f0*/  VIADD R17, R17, 0xfffffffe ;  /* 0xfffffffe11117836 */ /* 0x000fca0000000000 */
[----:B--2---:R-:W-:-:S13]  /*30400*/  ISETP.GE.AND P0, PT, R17, R4, PT ;  /* 0x000000041100720c */ /* 0x004fda0003f06270 */
[----:B------:R-:W-:Y:S05]  /*30410*/  @!P0 BRA `(.L_x_1487) ;  /* 0x0000001000048947 */ /* 0x000fea0003800000 */
[----:B------:R0:W5:Y:S01]  /*30420*/  LDL.LU R6, [R1+0x10] ;  /* 0x0000100001067983 */ /* 0x0001620000300800 */
[----:B------:R-:W-:-:S03]  /*30430*/  IMAD.MOV.U32 R18, RZ, RZ, R17 ;  /* 0x000000ffff127224 */ /* 0x000fc600078e0011 */
[----:B------:R0:W5:Y:S04]  /*30440*/  LDL.LU R7, [R1+0x18] ;  /* 0x0000180001077983 */ /* 0x0001680000300800 */
.L_x_1507:
[----:B-----5:R-:W-:Y:S01]  /*30450*/  VIADD R4, R6, 0x1 ;  /* 0x0000000106047836 */ /* 0x020fe20000000000 */
[----:B------:R-:W-:Y:S05]  /*30460*/  YIELD ;  /* 0x0000000000007946 */ /* 0x000fea0003800000 */
[----:B------:R-:W-:Y:S01]  /*30470*/  ISETP.NE.AND P0, PT, R4, 0x2, PT ;  /* 0x000000020400780c */ /* 0x000fe20003f05270 */
[----:B------:R-:W-:Y:S03]  /*30480*/  BSSY B0, `(.L_x_1488) ;  /* 0x0000071000007945 */ /* 0x000fe60003800000 */
[----:B------:R-:W-:-:S02]  /*30490*/  SEL R3, RZ, 0x1, P0 ;  /* 0x00000001ff037807 */ /* 0x000fc40000000000 */
[----:B--2---:R-:W-:Y:S02]  /*304a0*/  SEL R10, R4, RZ, P0 ;  /* 0x000000ff040a7207 */ /* 0x004fe40000000000 */
        /* <DEDUP_REMOVED lines=12> */
[----:B------:R-:W-:Y:S01]  /*30570*/  ULDC.64 UR8, c[0x0][0x208] ;  /* 0x0000820000087ab9 */ /* 0x000fe20000000a00 */
[----:B---3--:R-:W-:-:S13]  /*30580*/  ISETP.NE.AND P0, PT, R5, 0x1, PT ;  /* 0x000000010500780c */ /* 0x008fda0003f05270 */
[----:B------:R-:W3:Y:S02]  /*30590*/  @P0 LDC.64 R2, c[0x0][0x420] ;  /* 0x00010800ff020b82 */ /* 0x000ee40000000a00 */
[----:B---3--:R-:W-:-:S04]  /*305a0*/  @P0 IMAD.HI.U32 R4, R18, R2, RZ ;  /* 0x0000000212040227 */ /* 0x008fc800078e00ff */
[----:B------:R-:W-:Y:S01]  /*305b0*/  IMAD.MOV.U32 R2, RZ, RZ, R18 ;  /* 0x000000ffff027224 */ /* 0x000fe200078e0012 */
[----:B------:R-:W-:-:S04]  /*305c0*/  @P0 SHF.R.U32.HI R2, RZ, R3, R4 ;  /* 0x00000003ff020219 */ /* 0x000fc80000011604 */
[--C-:B------:R-:W-:Y:S01]  /*305d0*/  SHF.R.S32.HI R3, RZ, 0x1f, R2.reuse ;  /* 0x0000001fff037819 */ /* 0x100fe20000011402 */
[--C-:B------:R-:W-:Y:S02]  /*305e0*/  IMAD.MOV R8, RZ, RZ, -R2.reuse ;  /* 0x000000ffff087224 */ /* 0x100fe400078e0a02 */
[----:B------:R-:W-:-:S04]  /*305f0*/  IMAD.WIDE.U32 R2, R21, UR6, R2 ;  /* 0x0000000615027c25 */ /* 0x000fc8000f8e0002 */
[----:B------:R-:W-:Y:S02]  /*30600*/  IMAD R8, R5, R8, R18 ;  /* 0x0000000805087224 */ /* 0x000fe400078e0212 */
[----:B--2---:R-:W-:-:S04]  /*30610*/  IMAD R4, R11, UR6, RZ ;  /* 0x000000060b047c24 */ /* 0x004fc8000f8e02ff */
[----:B------:R-:W-:-:S04]  /*30620*/  IMAD R4, R21, UR7, R4 ;  /* 0x0000000715047c24 */ /* 0x000fc8000f8e0204 */
[----:B------:R-:W-:Y:S01]  /*30630*/  IMAD.IADD R3, R4, 0x1, R3 ;  /* 0x0000000104037824 */ /* 0x000fe200078e0203 */
[----:B------:R-:W-:-:S04]  /*30640*/  LEA R4, P0, R2, UR4, 0x2 ;  /* 0x0000000402047c11 */ /* 0x000fc8000f8010ff */
[----:B------:R-:W-:-:S05]  /*30650*/  LEA.HI.X R5, R2, UR5, R3, 0x2, P0 ;  /* 0x0000000502057c11 */ /* 0x000fca00080f1403 */
[----:B------:R2:W5:Y:S04]  /*30660*/  LDG.E R2, desc[UR8][R4.64] ;  /* 0x0000000804027981 */ /* 0x000568000c1e1900 */
.L_x_1490:
        /* <DEDUP_REMOVED lines=11> */
.L_x_1653:
[----:B------:R-:W-:Y:S05]  /*30720*/  BSYNC B1 ;  /* 0x0000000000017941 */ /* 0x000fea0003800000 */
.L_x_1491:
        /* <DEDUP_REMOVED lines=9> */
.L_x_1494:
[----:B------:R-:W-:Y:S05]  /*307c0*/  BSYNC B1 ;  /* 0x0000000000017941 */ /* 0x000fea0003800000 */
.L_x_1493:
        /* <DEDUP_REMOVED lines=13> */
[----:B----4-:R-:W-:Y:S02]  /*308a0*/  IMAD R8, R8, 0xe0, R9 ;  /* 0x000000e008087824 */ /* 0x010fe400078e0209 */
[----:B------:R-:W-:Y:S02]  /*308b0*/  VIADD R9, R5, 0x2e870 ;  /* 0x0002e87005097836 */ /* 0x000fe40000000000 */
[----:B------:R-:W-:-:S07]  /*308c0*/  VIADD R10, R3, 0xe400 ;  /* 0x0000e400030a7836 */ /* 0x000fce0000000000 */
.L_x_1495:
        /* <DEDUP_REMOVED lines=13> */
.L_x_1654:
[----:B------:R-:W-:Y:S05]  /*309a0*/  BSYNC B1 ;  /* 0x0000000000017941 */ /* 0x000fea0003800000 */
.L_x_1496:
        /* <DEDUP_REMOVED lines=11> */
.L_x_1499:
[----:B------:R-:W-:Y:S05]  /*30a60*/  BSYNC B1 ;  /* 0x0000000000017941 */ /* 0x000fea0003800000 */
.L_x_1498:
[----:B------:R-:W-:Y:S01]  /*30a70*/  R2UR UR10, R11 ;  /* 0x000000000b0a72ca */ /* 0x000fe200000e0000 */
[----:B------:R-:W-:Y:S01]  /*30a80*/  UIADD3 UR4, UP0, UR36, 0x370, URZ ;  /* 0x0000037024047890 */ /* 0x000fe2000ff1e03f */
[----:B------:R-:W-:Y:S01]  /*30a90*/  R2UR UR6, R12 ;  /* 0x000000000c0672ca */ /* 0x000fe200000e0000 */
[----:B------:R-:W-:Y:S01]  /*30aa0*/  VIADD R3, R3, 0x20400 ;  /* 0x0002040003037836 */ /* 0x000fe20000000000 */
[----:B------:R-:W-:Y:S01]  /*30ab0*/  R2UR UR7, R13 ;  /* 0x000000000d0772ca */ /* 0x000fe200000e0000 */
[----:B-12---:R-:W-:Y:S01]  /*30ac0*/  VIADD R5, R5, 0x2e830 ;  /* 0x0002e83005057836 */ /* 0x006fe20000000000 */
[----:B------:R-:W-:Y:S01]  /*30ad0*/  PLOP3.LUT P0, PT, PT, PT, PT, 0x80, 0x0 ;  /* 0x000000000000781c */ /* 0x000fe20003f0f070 */
[----:B------:R-:W-:-:S12]  /*30ae0*/  UIADD3.X UR5, URZ, UR37, URZ, UP0, !UPT ;  /* 0x000000253f057290 */ /* 0x000fd800087fe43f */
.L_x_1500:
        /* <DEDUP_REMOVED lines=10> */
.L_x_1489:
[----:B------:R-:W-:Y:S05]  /*30b90*/  BSYNC B0 ;  /* 0x0000000000007941 */ /* 0x000fea0003800000 */
.L_x_1488:
[----:B------:R-:W-:-:S06]  /*30ba0*/  UISETP.NE.AND UP0, UPT, UR38, 0x3, UPT ;  /* 0x000000032600788c */ /* 0x000fcc000bf05270 */
[----:B------:R-:W-:-:S13]  /*30bb0*/  PLOP3.LUT P0, PT, PT, PT, UP0, 0x80, 0x0 ;  /* 0x000000000000781c */ /* 0x000fda0003f0f008 */
[----:B------:R-:W-:Y:S05]  /*30bc0*/  @!P0 BRA `(.L_x_1501) ;  /* 0x0000000000048947 */ /* 0x000fea0003800000 */
[----:B------:R-:W-:Y:S01]  /*30bd0*/  BPT.TRAP 0x1 ;  /* 0x000000040000795c */ /* 0x000fe20000300000 */
.L_x_1501:
        /* <DEDUP_REMOVED lines=9> */
[----:B------:R-:W2:Y:S02]  /*30c70*/  SYNCS.PHASECHK.TRANS64.TRYWAIT P2, [R20+URZ+0x2e870], R3 ;  /* 0x02e87003140075a7 */ /* 0x000ea4000804017f */
[----:B--2---:R-:W-:Y:S05]  /*30c80*/  @!P2 BRA `(.L_x_1503) ;  /* 0x000000480020a947 */ /* 0x004fea0003800000 */
.L_x_1655:
[----:B------:R-:W-:Y:S05]  /*30c90*/  BSYNC B0 ;  /* 0x0000000000007941 */ /* 0x000fea0003800000 */
.L_x_1502:
[----:B------:R-:W-:Y:S05]  /*30ca0*/  @!P0 BRA `(.L_x_1504) ;  /* 0x0000000000048947 */ /* 0x000fea0003800000 */
[----:B------:R-:W-:Y:S01]  /*30cb0*/  BPT.TRAP 0x1 ;  /* 0x000000040000795c */ /* 0x000fe20000300000 */
.L_x_1504:
[----:B--2---:R-:W-:Y:S01]  /*30cc0*/  SHF.L.U32 R3, R7, 0x1f, RZ ;  /* 0x0000001f07037819 */ /* 0x004fe200000006ff */
[----:B------:R-:W-:-:S03]  /*30cd0*/  IMAD R12, R6, 0x7000, RZ ;  /* 0x00007000060c7824 */ /* 0x000fc600078e02ff */
[----:B------:R-:W2:Y:S02]  /*30ce0*/  SYNCS.PHASECHK.TRANS64.TRYWAIT P2, [R20+URZ+0x2e860], R3 ;  /* 0x02e86003140075a7 */ /* 0x000ea4000804017f */
[----:B--2---:R-:W-:Y:S05]  /*30cf0*/  @!P2 BRA `(.L_x_1505) ;  /* 0x000000480018a947 */ /* 0x004fea0003800000 */
.L_x_1656:
[----:B------:R-:W2:Y:S04]  /*30d00*/  LDL R4, [R1+0x2c] ;  /* 0x00002c0001047983 */ /* 0x000ea80000100800 */
        /* <DEDUP_REMOVED lines=103> */
.L_x_1506:
[----:B------:R-:W3:Y:S01]  /*31380*/  LDL R3, [R1+0x20] ;  /* 0x0000200001037983 */ /* 0x000ee20000100800 */
[----:B-1----:R1:W-:Y:S03]  /*31390*/  SYNCS.ARRIVE.TRANS64.A1T0 RZ, [R20+URZ+0x2e850], RZ ;  /* 0x02e850ff14ff79a7 */ /* 0x0023e6000810003f */
[----:B------:R4:W5:Y:S04]  /*313a0*/  LDL R6, [R1+0x10] ;  /* 0x0000100001067983 */ /* 0x0009680000100800 */
        /* <DEDUP_REMOVED lines=8> */
.L_x_1487:
[----:B------:R-:W-:Y:S04]  /*31430*/  BSSY B0, `(.L_x_1508) ;  /* 0x0000010000007945 */ /* 0x000fe80003800000 */
[----:B------:R-:W-:Y:S05]  /*31440*/  @P1 BRA `(.L_x_1509) ;  /* 0x0000000000381947 */ /* 0x000fea0003800000 */
[----:B------:R-:W1:Y:S01]  /*31450*/  S2R R5, SR_LANEID ;  /* 0x0000000000057919 */ /* 0x000e620000000000 */
[----:B------:R-:W-:Y:S01]  /*31460*/  VOTEU.ANY UR4, UPT, PT ;  /* 0x0000000000047886 */ /* 0x000fe200038e0100 */
[----:B------:R-:W3:Y:S01]  /*31470*/  LDC.64 R2, c[0x0][0xc38] ;  /* 0x00030e00ff027b82 */ /* 0x000ee20000000a00 */
[----:B------:R-:W1:Y:S01]  /*31480*/  FLO.U32 R0, UR4 ;  /* 0x0000000400007d00 */ /* 0x000e6200080e0000 */
[----:B------:R-:W-:Y:S01]  /*31490*/  ULDC.64 UR6, c[0x0][0x208] ;  /* 0x0000820000067ab9 */ /* 0x000fe20000000a00 */
[----:B-1----:R-:W-:-:S06]  /*314a0*/  ISETP.EQ.U32.AND P0, PT, R0, R5, PT ;  /* 0x000000050000720c */ /* 0x002fcc0003f02070 */
[----:B------:R-:W3:Y:S07]  /*314b0*/  POPC R5, UR4 ;  /* 0x0000000400057d09 */ /* 0x000eee0008000000 */
[----:B---3--:R-:W3:Y:S01]  /*314c0*/  @P0 ATOMG.E.ADD.STRONG.GPU PT, R3, desc[UR6][R2.64], R5 ;  /* 0x00000005020309a8 */ /* 0x008ee200081ee1c6 */
[----:B------:R-:W1:Y:S02]  /*314d0*/  S2R R4, SR_LTMASK ;  /* 0x0000000000047919 */ /* 0x000e640000003900 */
[----:B-1----:R-:W-:-:S04]  /*314e0*/  LOP3.LUT R4, R4, UR4, RZ, 0xc0, !PT ;  /* 0x0000000404047c12 */ /* 0x002fc8000f8ec0ff */
[----:B-----5:R-:W1:Y:S01]  /*314f0*/  POPC R7, R4 ;  /* 0x0000000400077309 */ /* 0x020e620000000000 */
[----:B---3--:R-:W1:Y:S02]  /*31500*/  SHFL.IDX PT, R0, R3, R0, 0x1f ;  /* 0x00001f0003007589 */ /* 0x008e6400000e0000 */
[----:B-1----:R-:W-:-:S05]  /*31510*/  IADD3 R0, R0, UR40, R7 ;  /* 0x0000002800007c10 */ /* 0x002fca000fffe007 */
[----:B------:R1:W-:Y:S02]  /*31520*/  STL [R1], R0 ;  /* 0x0000000001007387 */ /* 0x0003e40000100800 */
.L_x_1509:
[----:B------:R-:W-:Y:S05]  /*31530*/  BSYNC B0 ;  /* 0x0000000000007941 */ /* 0x000fea0003800000 */
.L_x_1508:
[----:B------:R-:W-:-:S06]  /*31540*/  UISETP.NE.AND UP0, UPT, UR38, 0x3, UPT ;  /* 0x000000032600788c */ /* 0x000fcc000bf05270 */
[----:B------:R-:W-:-:S13]  /*31550*/  PLOP3.LUT P0, PT, PT, PT, UP0, 0x80, 0x0 ;  /* 0x000000000000781c */ /* 0x000fda0003f0f008 */
[----:B------:R-:W-:Y:S05]  /*31560*/  @!P0 BRA `(.L_x_1510) ;  /* 0x0000000000048947 */ /* 0x000fea0003800000 */
[----:B------:R-:W-:Y:S01]  /*31570*/  BPT.TRAP 0x1 ;  /* 0x000000040000795c */ /* 0x000fe20000300000 */
.L_x_1510:
[----:B-1----:R-:W3:Y:S04]  /*31580*/  LDL R0, [R1+0x18] ;  /* 0x0000180001007983 */ /* 0x002ee80000100800 */
[----:B------:R-:W4:Y:S01]  /*31590*/  LDL R2, [R1+0x10] ;  /* 0x0000100001027983 */ /* 0x000f220000100800 */
[----:B------:R-:W1:Y:S01]  /*315a0*/  S2R R4, SR_CgaCtaId ;  /* 0x0000000000047919 */ /* 0x000e620000008800 */
[----:B------:R-:W-:-:S04]  /*315b0*/  MOV R3, 0x400 ;  /* 0x0000040000037802 */ /* 0x000fc80000000f00 */
[----:B-1----:R-:W-:Y:S01]  /*315c0*/  LEA R3, R4, R3, 0x18 ;  /* 0x0000000304037211 */ /* 0x002fe200078ec0ff */
[----:B------:R-:W-:Y:S01]  /*315d0*/  BSSY B0, `(.L_x_1511) ;  /* 0x0000008000007945 */ /* 0x000fe20003800000 */
[----:B---3--:R-:W-:-:S04]  /*315e0*/  LOP3.LUT R0, R0, 0x1, RZ, 0x3c, !PT ;  /* 0x0000000100007812 */ /* 0x008fc800078e3cff */
[----:B------:R-:W-:Y:S01]  /*315f0*/  SHF.L.U32 R0, R0, 0x1f, RZ ;  /* 0x0000001f00007819 */ /* 0x000fe200000006ff */
[----:B----4-:R-:W-:-:S04]  /*31600*/  IMAD R17, R2, 0x8, R3 ;  /* 0x0000000802117824 */ /* 0x010fc800078e0203 */
[----:B------:R-:W1:Y:S01]  /*31610*/  SYNCS.PHASECHK.TRANS64.TRYWAIT P0, [R17+URZ+0x2e870], R0 ;  /* 0x02e87000110075a7 */ /* 0x000e62000800017f */
[----:B------:R-:W-:-:S05]  /*31620*/  IMAD.U32 R2, RZ, RZ, UR39 ;  /* 0x00000027ff027e24 */ /* 0x000fca000f8e00ff */
[----:B------:R-:W-:Y:S01]  /*31630*/  ISETP.NE.AND P2, PT, R2, 0x3, PT ;  /* 0x000000030200780c */ /* 0x000fe20003f45270 */
[----:B-1----:R-:W-:-:S12]  /*31640*/  @!P0 BRA `(.L_x_1512) ;  /* 0x0000003c00d88947 */ /* 0x002fd80003800000 */
.L_x_1657:
[----:B------:R-:W-:Y:S05]  /*31650*/  BSYNC B0 ;  /* 0x0000000000007941 */ /* 0x000fea0003800000 */
.L_x_1511:
[----:B------:R-:W-:Y:S05]  /*31660*/  @!P2 BRA `(.L_x_1513) ;  /* 0x000000000004a947 */ /* 0x000fea0003800000 */
[----:B------:R-:W-:Y:S01]  /*31670*/  BPT.TRAP 0x1 ;  /* 0x000000040000795c */ /* 0x000fe20000300000 */
.L_x_1513:
[----:B-1----:R-:W3:Y:S02]  /*31680*/  LDL R0, [R1+0x18] ;  /* 0x0000180001007983 */ /* 0x002ee40000100800 */
[----:B---3--:R-:W-:-:S04]  /*31690*/  SHF.L.U32 R0, R0, 0x1f, RZ ;  /* 0x0000001f00007819 */ /* 0x008fc800000006ff */
[----:B------:R-:W1:Y:S02]  /*316a0*/  SYNCS.PHASECHK.TRANS64.TRYWAIT P0, [R17+URZ+0x2e860], R0 ;  /* 0x02e86000110075a7 */ /* 0x000e64000800017f */
[----:B-1----:R-:W-:Y:S05]  /*316b0*/  @!P0 BRA `(.L_x_1514) ;  /* 0x0000003c00d08947 */ /* 0x002fea0003800000 */
.L_x_1658:
[----:B------:R-:W1:Y:S04]  /*316c0*/  LDL R18, [R1+0x10] ;  /* 0x0000100001127983 */ /* 0x000e680000100800 */
[----:B------:R-:W3:Y:S04]  /*316d0*/  LDL R2, [R1+0x2c] ;  /* 0x00002c0001027983 */ /* 0x000ee80000100800 */
[----:B--2---:R-:W2:Y:S04]  /*316e0*/  LDL R10, [R1+0x28] ;  /* 0x00002800010a7983 */ /* 0x004ea80000100800 */
[----:B------:R-:W4:Y:S01]  /*316f0*/  LDL R3, [R1+0x30] ;  /* 0x0000300001037983 */ /* 0x000f220000100800 */
[----:B------:R-:W-:Y:S01]  /*31700*/  MOV R8, 0x400 ;  /* 0x0000040000087802 */ /* 0x000fe20000000f00 */
[----:B------:R-:W0:Y:S01]  /*31710*/  S2R R9, SR_CgaCtaId ;  /* 0x0000000000097919 */ /* 0x000e220000008800 */
[----:B------:R-:W-:Y:S05]  /*31720*/  WARPSYNC.ALL ;  /* 0x0000000000007948 */ /* 0x000fea0003800000 */
[----:B0-----:R-:W-:Y:S01]  /*31730*/  LEA R8, R9, R8, 0x18 ;  /* 0x0000000809087211 */ /* 0x001fe200078ec0ff */
[----:B-1----:R-:W-:-:S05]  /*31740*/  IMAD R0, R18, 0x7000, RZ ;  /* 0x0000700012007824 */ /* 0x002fca00078e02ff */
[----:B---3--:R-:W-:-:S05]  /*31750*/  LOP3.LUT R2, R0, R2, RZ, 0xfc, !PT ;  /* 0x0000000200027212 */ /* 0x008fca00078efcff */
[----:B------:R-:W-:-:S05]  /*31760*/  IMAD.IADD R2, R8, 0x1, R2 ;  /* 0x0000000108027824 */ /* 0x000fca00078e0202 */
[----:B-----5:R-:W0:Y:S01]  /*31770*/  LDSM.16.MT88.4 R4, [R2+0xe400] ;  /* 0x00e400000204783b */ /* 0x020e220000004200 */
[----:B--2---:R-:W-:Y:S01]  /*31780*/  LOP3.LUT R0, R0, R10, RZ, 0xfc, !PT ;  /* 0x0000000a00007212 */ /* 0x004fe200078efcff */
[----:B----4-:R-:W-:-:S04]  /*31790*/  IMAD.IADD R3, R3, 0x1, R2 ;  /* 0x0000000103037824 */ /* 0x010fc800078e0202 */
        /* <DEDUP_REMOVED lines=92> */
.L_x_1515:
[----:B------:R-:W2:Y:S01]  /*31d60*/  LDL.LU R3, [R1+0x18] ;  /* 0x0000180001037983 */ /* 0x000ea20000300800 */
[----:B0-----:R-:W-:Y:S01]  /*31d70*/  SYNCS.ARRIVE.TRANS64.A1T0 RZ, [R17+URZ+0x2e850], RZ ;  /* 0x02e850ff11ff79a7 */ /* 0x001fe2000810003f */
[----:B-1----:R-:W-:-:S05]  /*31d80*/  @!P1 VIADD R0, R17, 0x2e880 ;  /* 0x0002e88011009836 */ /* 0x002fca0000000000 */
[----:B------:R-:W-:Y:S01]  /*31d90*/  @!P1 PRMT R0, RZ, 0x654, R0 ;  /* 0x00000654ff009816 */ /* 0x000fe20000000000 */
[----:B------:R-:W-:Y:S06]  /*31da0*/  BAR.SYNC.DEFER_BLOCKING 0x2, 0x80 ;  /* 0x0082000000007b1d */ /* 0x000fec0000010000 */
[----:B------:R0:W-:Y:S02]  /*31db0*/  @!P1 SYNCS.ARRIVE.TRANS64.RED.A1T0 RZ, [R0+URZ], RZ ;  /* 0x000000ff00ff99a7 */ /* 0x0001e4000810043f */
[----:B0-----:R-:W-:-:S05]  /*31dc0*/  VIADD R0, R18, 0x1 ;  /* 0x0000000112007836 */ /* 0x001fca0000000000 */
[----:B------:R-:W-:-:S04]  /*31dd0*/  ISETP.NE.AND P0, PT, R0, 0x2, PT ;  /* 0x000000020000780c */ /* 0x000fc80003f05270 */
[----:B------:R-:W-:Y:S02]  /*31de0*/  SEL R2, RZ, 0x1, P0 ;  /* 0x00000001ff027807 */ /* 0x000fe40000000000 */
[----:B------:R-:W-:-:S05]  /*31df0*/  SEL R0, R0, RZ, P0 ;  /* 0x000000ff00007207 */ /* 0x000fca0000000000 */
[----:B------:R1:W-:Y:S01]  /*31e00*/  STL [R1+0x10], R0 ;  /* 0x0000100001007387 */ /* 0x0003e20000100800 */
[----:B--2---:R-:W-:-:S05]  /*31e10*/  LOP3.LUT R3, R3, R2, RZ, 0x3c, !PT ;  /* 0x0000000203037212 */ /* 0x004fca00078e3cff */
[----:B------:R1:W-:Y:S02]  /*31e20*/  STL [R1+0x18], R3 ;  /* 0x0000180301007387 */ /* 0x0003e40000100800 */
.L_x_1470:
[----:B------:R-:W-:Y:S05]  /*31e30*/  BSYNC B6 ;  /* 0x0000000000067941 */ /* 0x000fea0003800000 */
.L_x_1468:
[----:B------:R-:W-:-:S13]  /*31e40*/  LOP3.LUT P0, RZ, R16, 0x2, RZ, 0xc0, !PT ;  /* 0x0000000210ff7812 */ /* 0x000fda000780c0ff */
[----:B------:R-:W-:Y:S05]  /*31e50*/  @!P0 BRA `(.L_x_1516) ;  /* 0x0000000000288947 */ /* 0x000fea0003800000 */
[----:B------:R-:W-:Y:S05]  /*31e60*/  WARPSYNC.ALL ;  /* 0x0000000000007948 */ /* 0x000fea0003800000 */
[----:B------:R-:W2:Y:S08]  /*31e70*/  S2UR UR5, SR_CgaCtaId ;  /* 0x00000000000579c3 */ /* 0x000eb00000008800 */
[----:B------:R-:W-:Y:S06]  /*31e80*/  BAR.SYNC.DEFER_BLOCKING 0x5, 0x180 ;  /* 0x0146000000007b1d */ /* 0x000fec0000010000 */
[----:B------:R-:W-:-:S02]  /*31e90*/  UMOV UR4, 0x400 ;  /* 0x0000040000047882 */ /* 0x000fc40000000000 */
[----:B--2---:R-:W-:-:S09]  /*31ea0*/  ULEA UR4, UR5, UR4, 0x18 ;  /* 0x0000000405047291 */ /* 0x004fd2000f8ec03f */
[----:B------:R-:W2:Y:S04]  /*31eb0*/  LDS.128 R4, [UR4+0x2e8d0] ;  /* 0x02e8d004ff047984 */ /* 0x000ea80008000c00 */
[----:B--2---:R2:W-:Y:S04]  /*31ec0*/  STL.64 [R1], R4 ;  /* 0x0000000401007387 */ /* 0x0045e80000100a00 */
[----:B------:R2:W-:Y:S01]  /*31ed0*/  STL.64 [R1+0x8], R6 ;  /* 0x0000080601007387 */ /* 0x0005e20000100a00 */
[----:B------:R-:W-:Y:S06]  /*31ee0*/  BAR.ARV 0x4, 0x180 ;  /* 0x0106000000007b1d */ /* 0x000fec0000002000 */
[----:B------:R-:W-:Y:S05]  /*31ef0*/  BRA `(.L_x_1517) ;  /* 0x0000000c00207947 */ /* 0x000fea0003800000 */
.L_x_1516:
[----:B01----:R-:W0:Y:S01]  /*31f00*/  S2R R0, SR_TID.X ;  /* 0x0000000000007919 */ /* 0x003e220000002100 */
[----:B------:R-:W-:Y:S01]  /*31f10*/  UMOV UR4, 0xffffffff ;  /* 0xffffffff00047882 */ /* 0x000fe20000000000 */
[----:B0-----:R-:W-:-:S04]  /*31f20*/  LOP3.LUT R7, R0, 0x1f, RZ, 0xc0, !PT ;  /* 0x0000001f00077812 */ /* 0x001fc800078ec0ff */
[----:B------:R-:W-:Y:S01]  /*31f30*/  ISETP.NE.AND P0, PT, R7, 0x1f, PT ;  /* 0x0000001f0700780c */ /* 0x000fe20003f05270 */
[----:B------:R-:W-:-:S12]  /*31f40*/  BRA.DIV UR4, `(.L_x_1518) ;  /* 0x0000003604c07947 */ /* 0x000fd8000b800000 */
[----:B------:R-:W2:Y:S01]  /*31f50*/  LDL.LU R6, [R1] ;  /* 0x0000000001067983 */ /* 0x000ea20000300800 */
[----:B------:R-:W-:-:S03]  /*31f60*/  ULDC UR4, c[0x0][0xc14] ;  /* 0x0003050000047ab9 */ /* 0x000fc60000000800 */
[----:B------:R-:W3:Y:S01]  /*31f70*/  LDL R5, [R1+0xc] ;  /* 0x00000c0001057983 */ /* 0x000ee20000100800 */
[----:B------:R-:W-:Y:S01]  /*31f80*/  ULDC.64 UR6, c[0x0][0x208] ;  /* 0x0000820000067ab9 */ /* 0x000fe20000000a00 */
        /* <DEDUP_REMOVED lines=30> */
.L_x_1668:
[----:B------:R-:W-:Y:S02]  /*32170*/  ULDC UR4, c[0x0][0xc10] ;  /* 0x0003040000047ab9 */ /* 0x000fe40000000800 */
[----:B------:R-:W-:-:S04]  /*32180*/  IMAD.U32 R5, RZ, RZ, UR4 ;  /* 0x00000004ff057e24 */ /* 0x000fc8000f8e00ff */
[----:B-1----:R-:W-:-:S04]  /*32190*/  IMAD R8, R14, R5, RZ ;  /* 0x000000050e087224 */ /* 0x002fc800078e02ff */
[----:B------:R-:W-:-:S05]  /*321a0*/  IMAD.IADD R4, R4, 0x1, R8 ;  /* 0x0000000104047824 */ /* 0x000fca00078e0208 */
[----:B------:R-:W-:-:S13]  /*321b0*/  ISETP.GT.AND P6, PT, R4, R0, PT ;  /* 0x000000000400720c */ /* 0x000fda0003fc4270 */
[----:B------:R-:W-:Y:S05]  /*321c0*/  @P6 BRA `(.L_x_1519) ;  /* 0x0000000000a86947 */ /* 0x000fea0003800000 */
.L_x_1524:
[----:B0-----:R-:W2:Y:S01]  /*321d0*/  LDL.LU R2, [R1+0xc] ;  /* 0x00000c0001027983 */ /* 0x001ea20000300800 */
[----:B------:R-:W0:Y:S01]  /*321e0*/  LDC R5, c[0x0][0xc14] ;  /* 0x00030500ff057b82 */ /* 0x000e220000000800 */
[----:B--2---:R-:W-:-:S05]  /*321f0*/  VIADD R2, R2, 0x1f ;  /* 0x0000001f02027836 */ /* 0x004fca0000000000 */
[----:B0-----:R-:W-:-:S13]  /*32200*/  ISETP.GE.AND P6, PT, R2, R5, PT ;  /* 0x000000050200720c */ /* 0x001fda0003fc6270 */
[----:B------:R-:W-:Y:S05]  /*32210*/  @P6 BRA `(.L_x_1520) ;  /* 0x0000000400f06947 */ /* 0x000fea0003800000 */
[----:B------:R-:W0:Y:S01]  /*32220*/  S2R R3, SR_TID.X ;  /* 0x0000000000037919 */ /* 0x000e220000002100 */
[----:B------:R-:W-:Y:S01]  /*32230*/  BSSY B0, `(.L_x_1521) ;  /* 0x000000b000007945 */ /* 0x000fe20003800000 */
[----:B------:R1:W-:Y:S01]  /*32240*/  STL [R1+0xc], R2 ;  /* 0x00000c0201007387 */ /* 0x0003e20000100800 */
[----:B0-----:R-:W-:-:S05]  /*32250*/  LOP3.LUT R3, R3, 0x1f, RZ, 0xc0, !PT ;  /* 0x0000001f03037812 */ /* 0x001fca00078ec0ff */
[----:B------:R-:W-:Y:S02]  /*32260*/  IMAD.IADD R6, R2, 0x1, R3 ;  /* 0x0000000102067824 */ /* 0x000fe400078e0203 */
[----:B------:R-:W-:-:S03]  /*32270*/  IMAD.MOV.U32 R3, RZ, RZ, RZ ;  /* 0x000000ffff037224 */ /* 0x000fc600078e00ff */
[----:B------:R-:W-:-:S13]  /*32280*/  ISETP.GE.OR P6, PT, R6, R5, !P0 ;  /* 0x000000050600720c */ /* 0x000fda00047c6670 */
[----:B-1----:R-:W-:Y:S05]  /*32290*/  @P6 BRA `(.L_x_1522) ;  /* 0x0000000000106947 */ /* 0x002fea0003800000 */
[----:B------:R-:W0:Y:S01]  /*322a0*/  LDC.64 R2, c[0x0][0xc58] ;  /* 0x00031600ff027b82 */ /* 0x000e220000000a00 */
[----:B------:R-:W-:Y:S01]  /*322b0*/  ULDC.64 UR4, c[0x0][0x208] ;  /* 0x0000820000047ab9 */ /* 0x000fe20000000a00 */
[----:B0-----:R-:W-:-:S06]  /*322c0*/  IMAD.WIDE R2, R6, 0x4, R2 ;  /* 0x0000000406027825 */ /* 0x001fcc00078e0202 */
[----:B------:R0:W5:Y:S02]  /*322d0*/  LDG.E R3, desc[UR4][R2.64] ;  /* 0x0000000402037981 */ /* 0x000164000c1e1900 */
.L_x_1522:
[----:B------:R-:W-:Y:S05]  /*322e0*/  BSYNC B0 ;  /* 0x0000000000007941 */ /* 0x000fea0003800000 */
.L_x_1521:
        /* <DEDUP_REMOVED lines=18> */
.L_x_1676:
[----:B------:R-:W-:Y:S02]  /*32410*/  ULDC UR4, c[0x0][0xc10] ;  /* 0x0003040000047ab9 */ /* 0x000fe40000000800 */
[----:B------:R-:W-:-:S04]  /*32420*/  IMAD.U32 R5, RZ, RZ, UR4 ;  /* 0x00000004ff057e24 */ /* 0x000fc8000f8e00ff */
[----:B-1----:R-:W-:-:S04]  /*32430*/  IMAD R8, R14, R5, RZ ;  /* 0x000000050e087224 */ /* 0x002fc800078e02ff */
[----:B------:R-:W-:-:S05]  /*32440*/  IMAD.IADD R4, R8, 0x1, R4 ;  /* 0x0000000108047824 */ /* 0x000fca00078e0204 */
[----:B------:R-:W-:-:S13]  /*32450*/  ISETP.GT.AND P6, PT, R4, R0, PT ;  /* 0x000000000400720c */ /* 0x000fda0003fc4270 */
[----:B------:R-:W-:Y:S05]  /*32460*/  @!P6 BRA `(.L_x_1524) ;  /* 0xfffffffc0058e947 */ /* 0x000fea000383ffff */
.L_x_1519:
        /* <DEDUP_REMOVED lines=8> */
.L_x_1680:
[----:B------:R-:W-:Y:S01]  /*324f0*/  ISETP.NE.AND P0, PT, R6, RZ, PT ;  /* 0x000000ff0600720c */ /* 0x000fe20003f05270 */
[----:B------:R-:W-:-:S12]  /*32500*/  IMAD.MOV.U32 R6, RZ, RZ, RZ ;  /* 0x000000ffff067224 */ /* 0x000fd800078e00ff */
[----:B------:R-:W-:Y:S05]  /*32510*/  @!P0 BRA `(.L_x_1526) ;  /* 0x0000000000108947 */ /* 0x000fea0003800000 */
[----:B------:R-:W-:Y:S01]  /*32520*/  UMOV UR4, 0xffffffff ;  /* 0xffffffff00047882 */ /* 0x000fe20000000000 */
[----:B------:R-:W-:Y:S02]  /*32530*/  VIADD R12, R7, 0xffffffff ;  /* 0xffffffff070c7836 */ /* 0x000fe40000000000 */
[----:B------:R-:W-:Y:S05]  /*32540*/  BRA.DIV UR4, `(.L_x_1527) ;  /* 0x0000003a04787947 */ /* 0x000fea000b800000 */
[----:B------:R3:W4:Y:S02]  /*32550*/  SHFL.IDX PT, R6, R2, R12, 0x1f ;  /* 0x00001f0c02067589 */ /* 0x00072400000e0000 */
.L_x_1526:
[----:B------:R-:W5:Y:S01]  /*32560*/  LDL.LU R9, [R1+0xc] ;  /* 0x00000c0001097983 */ /* 0x000f620000300800 */
[----:B01-3--:R-:W0:Y:S01]  /*32570*/  LDC.64 R2, c[0x0][0xc68] ;  /* 0x00031a00ff027b82 */ /* 0x00be220000000a00 */
[----:B------:R-:W-:Y:S01]  /*32580*/  ULDC.64 UR4, c[0x0][0x208] ;  /* 0x0000820000047ab9 */ /* 0x000fe20000000a00 */
[----:B-----5:R-:W-:-:S04]  /*32590*/  IMAD.IADD R9, R7, 0x1, R9 ;  /* 0x0000000107097824 */ /* 0x020fc800078e0209 */
[----:B0-----:R-:W-:Y:S01]  /*325a0*/  IMAD.WIDE R2, R9, 0x4, R2 ;  /* 0x0000000409027825 */ /* 0x001fe200078e0202 */
[----:B------:R0:W-:Y:S04]  /*325b0*/  STL [R1+0xc], R9 ;  /* 0x00000c0901007387 */ /* 0x0001e80000100800 */
[----:B0-----:R-:W2:Y:S01]  /*325c0*/  LDG.E R9, desc[UR4][R2.64] ;  /* 0x0000000402097981 */ /* 0x001ea2000c1e1900 */
[----:B----4-:R-:W-:-:S04]  /*325d0*/  IMAD R8, R6, R5, R8 ;  /* 0x0000000506087224 */ /* 0x010fc800078e0208 */
[----:B------:R-:W-:Y:S01]  /*325e0*/  IMAD.IADD R0, R0, 0x1, -R8 ;  /* 0x0000000100007824 */ /* 0x000fe200078e0a08 */
[----:B------:R0:W-:Y:S01]  /*325f0*/  STL [R1], R8 ;  /* 0x0000000801007387 */ /* 0x0001e20000100800 */
[----:B--2---:R-:W-:-:S05]  /*32600*/  IMAD R7, R4, R9, RZ ;  /* 0x0000000904077224 */ /* 0x004fca00078e02ff */
[----:B------:R-:W-:-:S04]  /*32610*/  IABS R10, R7 ;  /* 0x00000007000a7213 */ /* 0x000fc80000000000 */
[----:B------:R-:W1:Y:S08]  /*32620*/  I2F.RP R2, R10 ;  /* 0x0000000a00027306 */ /* 0x000e700000209400 */
[----:B-1----:R-:W1:Y:S02]  /*32630*/  MUFU.RCP R2, R2 ;  /* 0x0000000200027308 */ /* 0x002e640000001000 */
[----:B-1----:R-:W-:-:S06]  /*32640*/  VIADD R2, R2, 0xffffffe ;  /* 0x0ffffffe02027836 */ /* 0x002fcc0000000000 */
[----:B------:R-:W1:Y:S02]  /*32650*/  F2I.FTZ.U32.TRUNC.NTZ R3, R2 ;  /* 0x0000000200037305 */ /* 0x000e64000021f000 */
[----:B-1----:R-:W-:-:S04]  /*32660*/  IMAD.MOV R2, RZ, RZ, -R3 ;  /* 0x000000ffff027224 */ /* 0x002fc800078e0a03 */
[----:B------:R-:W-:Y:S02]  /*32670*/  IMAD R6, R2, R10, RZ ;  /* 0x0000000a02067224 */ /* 0x000fe400078e02ff */
[----:B------:R-:W-:-:S04]  /*32680*/  IMAD.MOV.U32 R2, RZ, RZ, RZ ;  /* 0x000000ffff027224 */ /* 0x000fc800078e00ff */
[----:B------:R-:W-:Y:S01]  /*32690*/  IMAD.HI.U32 R2, R3, R6, R2 ;  /* 0x0000000603027227 */ /* 0x000fe200078e0002 */
[----:B------:R-:W-:Y:S02]  /*326a0*/  IABS R3, R0 ;  /* 0x0000000000037213 */ /* 0x000fe40000000000 */
[----:B------:R-:W-:-:S03]  /*326b0*/  IABS R6, R7 ;  /* 0x0000000700067213 */ /* 0x000fc60000000000 */
[----:B------:R-:W-:-:S04]  /*326c0*/  IMAD.HI.U32 R2, R2, R3, RZ ;  /* 0x0000000302027227 */ /* 0x000fc800078e00ff */
[----:B------:R-:W-:-:S04]  /*326d0*/  IMAD.MOV R6, RZ, RZ, -R6 ;  /* 0x000000ffff067224 */ /* 0x000fc800078e0a06 */
        /* <DEDUP_REMOVED lines=15> */
[----:B------:R-:W-:-:S04]  /*327d0*/  VIADDMNMX R5, R3, R5, R9, PT ;  /* 0x0000000503057246 */ /* 0x000fc80003800109 */
[----:B0-----:R-:W-:-:S04]  /*327e0*/  IABS R8, R5 ;  /* 0x0000000500087213 */ /* 0x001fc80000000000 */
[----:B------:R-:W0:Y:S08]  /*327f0*/  I2F.RP R3, R8 ;  /* 0x0000000800037306 */ /* 0x000e300000209400 */
[----:B0-----:R-:W0:Y:S02]  /*32800*/  MUFU.RCP R3, R3 ;  /* 0x0000000300037308 */ /* 0x001e240000001000 */
[----:B0-----:R-:W-:-:S06]  /*32810*/  VIADD R3, R3, 0xffffffe ;  /* 0x0ffffffe03037836 */ /* 0x001fcc0000000000 */
[----:B------:R-:W0:Y:S02]  /*32820*/  F2I.FTZ.U32.TRUNC.NTZ R3, R3 ;  /* 0x0000000300037305 */ /* 0x000e24000021f000 */
[----:B0-----:R-:W-:-:S04]  /*32830*/  IMAD.MOV R2, RZ, RZ, -R3 ;  /* 0x000000ffff027224 */ /* 0x001fc800078e0a03 */
        /* <DEDUP_REMOVED lines=20> */
[----:B------:R-:W-:Y:S01]  /*32980*/  IMAD R5, R2, R5, R3 ;  /* 0x0000000502057224 */ /* 0x000fe200078e0203 */
[----:B------:R-:W-:-:S04]  /*32990*/  LOP3.LUT R3, RZ, R2, RZ, 0x33, !PT ;  /* 0x00000002ff037212 */ /* 0x000fc800078e33ff */
[----:B------:R0:W-:Y:S01]  /*329a0*/  STL [R1+0x8], R5 ;  /* 0x0000080501007387 */ /* 0x0001e20000100800 */
[----:B------:R-:W-:-:S05]  /*329b0*/  IMAD.IADD R0, R4, 0x1, R3 ;  /* 0x0000000104007824 */ /* 0x000fca00078e0203 */
[----:B------:R0:W-:Y:S01]  /*329c0*/  STL [R1+0x4], R0 ;  /* 0x0000040001007387 */ /* 0x0001e20000100800 */
[----:B------:R-:W-:Y:S05]  /*329d0*/  BRA `(.L_x_1528) ;  /* 0x0000000000287947 */ /* 0x000fea0003800000 */
.L_x_1520:
[----:B------:R-:W-:Y:S01]  /*329e0*/  UMOV UR4, URZ ;  /* 0x0000003f00047c82 */ /* 0x000fe20008000000 */
[----:B------:R-:W-:Y:S01]  /*329f0*/  ULDC UR6, c[0x0][0xc14] ;  /* 0x0003050000067ab9 */ /* 0x000fe20000000800 */
[----:B------:R-:W-:Y:S01]  /*32a00*/  UMOV UR5, URZ ;  /* 0x0000003f00057c82 */ /* 0x000fe20008000000 */
[----:B------:R0:W-:Y:S01]  /*32a10*/  STL [R1], R0 ;  /* 0x0000000001007387 */ /* 0x0001e20000100800 */
[----:B------:R-:W-:Y:S02]  /*32a20*/  IMAD.U32 R3, RZ, RZ, UR4 ;  /* 0x00000004ff037e24 */ /* 0x000fe4000f8e00ff */
[----:B------:R-:W-:-:S03]  /*32a30*/  IMAD.U32 R2, RZ, RZ, UR5 ;  /* 0x00000005ff027e24 */ /* 0x000fc6000f8e00ff */
[----:B------:R1:W-:Y:S01]  /*32a40*/  STL [R1+0x4], R3 ;  /* 0x0000040301007387 */ /* 0x0003e20000100800 */
[----:B0-----:R-:W-:-:S05]  /*32a50*/  IMAD.U32 R0, RZ, RZ, UR6 ;  /* 0x00000006ff007e24 */ /* 0x001fca000f8e00ff */
[----:B------:R1:W-:Y:S04]  /*32a60*/  STL [R1+0xc], R0 ;  /* 0x00000c0001007387 */ /* 0x0003e80000100800 */
[----:B------:R1:W-:Y:S02]  /*32a70*/  STL [R1+0x8], R2 ;  /* 0x0000080201007387 */ /* 0x0003e40000100800 */
.L_x_1528:
[----:B-1----:R-:W2:Y:S04]  /*32a80*/  LDL R3, [R1+0x8] ;  /* 0x0000080001037983 */ /* 0x002ea80000100800 */
[----:B------:R-:W3:Y:S04]  /*32a90*/  LDL R2, [R1+0xc] ;  /* 0x00000c0001027983 */ /* 0x000ee80000100800 */
[----:B------:R-:W4:Y:S04]  /*32aa0*/  LDL R4, [R1] ;  /* 0x0000000001047983 */ /* 0x000f280000100800 */
[----:B0-----:R-:W4:Y:S01]  /*32ab0*/  LDL R5, [R1+0x4] ;  /* 0x0000040001057983 */ /* 0x001f220000100800 */
        /* <DEDUP_REMOVED lines=12> */
.L_x_1517:
[----:B01----:R-:W3:Y:S01]  /*32b80*/  LDL R0, [R1+0xc] ;  /* 0x00000c0001007983 */ /* 0x003ee20000100800 */
[----:B------:R-:W-:Y:S02]  /*32b90*/  ULDC UR4, c[0x0][0xc14] ;  /* 0x0003050000047ab9 */ /* 0x000fe40000000800 */
[----:B---3--:R-:W-:-:S13]  /*32ba0*/  ISETP.GE.AND P0, PT, R0, UR4, PT ;  /* 0x0000000400007c0c */ /* 0x008fda000bf06270 */
[----:B------:R-:W-:Y:S05]  /*32bb0*/  @!P0 BRA `(.L_x_1529) ;  /* 0xffffffa800988947 */ /* 0x000fea000383ffff */
[----:B------:R-:W-:Y:S05]  /*32bc0*/  BSYNC B7 ;  /* 0x0000000000077941 */ /* 0x000fea0003800000 */
.L_x_1416:
[----:B-1----:R-:W3:Y:S01]  /*32bd0*/  LDL.LU R0, [R1+0x38] ;  /* 0x0000380001007983 */ /* 0x002ee20000300800 */
[----:B------:R-:W-:Y:S01]  /*32be0*/  BSSY B0, `(.L_x_1530) ;  /* 0x000000b000007945 */ /* 0x000fe20003800000 */
[----:B0-2---:R-:W0:Y:S01]  /*32bf0*/  S2R R5, SR_CgaCtaId ;  /* 0x0000000000057919 */ /* 0x005e220000008800 */
[----:B---3--:R-:W-:-:S05]  /*32c00*/  VIADD R0, R0, 0x1 ;  /* 0x0000000100007836 */ /* 0x008fca0000000000 */
        /* <DEDUP_REMOVED lines=8> */
.L_x_1683:
[----:B------:R-:W-:Y:S05]  /*32c90*/  BSYNC B0 ;  /* 0x0000000000007941 */ /* 0x000fea0003800000 */
.L_x_1530:
[----:B------:R-:W-:-:S03]  /*32ca0*/  UMOV UR4, 0xffffffff ;  /* 0xffffffff00047882 */ /* 0x000fc60000000000 */
[----:B------:R-:W-:Y:S05]  /*32cb0*/  BRA.DIV UR4, `(.L_x_1532) ;  /* 0x0000003204d87947 */ /* 0x000fea000b800000 */
[----:B------:R-:W1:Y:S02]  /*32cc0*/  S2R R2, SR_TID.X ;  /* 0x0000000000027919 */ /* 0x000e640000002100 */
[----:B-1----:R-:W-:-:S04]  /*32cd0*/  SHF.R.U32.HI R2, RZ, 0x5, R2 ;  /* 0x00000005ff027819 */ /* 0x002fc80000011602 */
[----:B------:R-:W-:-:S05]  /*32ce0*/  LOP3.LUT R2, R2, 0x3, RZ, 0xc0, !PT ;  /* 0x0000000302027812 */ /* 0x000fca00078ec0ff */
[----:B------:R1:W2:Y:S02]  /*32cf0*/  SHFL.IDX PT, R14, R2, RZ, 0x1f ;  /* 0x00001fff020e7589 */ /* 0x0002a400000e0000 */
.L_x_1686:
[----:B--2---:R-:W-:-:S13]  /*32d00*/  ISETP.NE.AND P0, PT, R14, RZ, PT ;  /* 0x000000ff0e00720c */ /* 0x004fda0003f05270 */
[----:B------:R-:W-:Y:S05]  /*32d10*/  @P0 BRA `(.L_x_1153) ;  /* 0x0000000000b80947 */ /* 0x000fea0003800000 */
[----:B------:R-:W-:-:S03]  /*32d20*/  UMOV UR4, 0xffffffff ;  /* 0xffffffff00047882 */ /* 0x000fc60000000000 */
[----:B------:R-:W-:Y:S05]  /*32d30*/  BRA.DIV UR4, `(.L_x_1533) ;  /* 0x0000003204ec7947 */ /* 0x000fea000b800000 */
[----:B------:R-:W-:-:S13]  /*32d40*/  ELECT P6, URZ, PT ;  /* 0x00000000003f782f */ /* 0x000fda00038c0000 */
.L_x_1689:
        /* <DEDUP_REMOVED lines=8> */
.L_x_1534:
        /* <DEDUP_REMOVED lines=14> */
.L_x_1690:
[----:B------:R-:W1:Y:S02]  /*32eb0*/  SYNCS.PHASECHK.TRANS64.TRYWAIT P1, [R7+URZ], R2 ;  /* 0x00000002070075a7 */ /* 0x000e64000802017f */
[----:B-1----:R-:W-:Y:S05]  /*32ec0*/  @!P1 BRA `(.L_x_1536) ;  /* 0x0000003000bc9947 */ /* 0x002fea0003800000 */
.L_x_1691:
[----:B------:R-:W-:Y:S05]  /*32ed0*/  @!P0 BRA `(.L_x_1537) ;  /* 0x0000000000048947 */ /* 0x000fea0003800000 */
[----:B------:R-:W-:Y:S01]  /*32ee0*/  BPT.TRAP 0x1 ;  /* 0x000000040000795c */ /* 0x000fe20000300000 */
.L_x_1537:
[----:B------:R-:W2:Y:S02]  /*32ef0*/  LDL.LU R4, [R1+0x10] ;  /* 0x0000100001047983 */ /* 0x000ea40000300800 */
[----:B--2---:R-:W-:-:S04]  /*32f00*/  IMAD R4, R4, 0x8, R0 ;  /* 0x0000000804047824 */ /* 0x004fc800078e0200 */
[----:B------:R-:W2:Y:S02]  /*32f10*/  SYNCS.PHASECHK.TRANS64.TRYWAIT P1, [R4+URZ+0x2e860], R5 ;  /* 0x02e86005040075a7 */ /* 0x000ea4000802017f */
[----:B--2---:R-:W-:Y:S05]  /*32f20*/  @!P1 BRA `(.L_x_1538) ;  /* 0x0000003000b89947 */ /* 0x004fea0003800000 */
.L_x_1692:
[----:B------:R-:W-:Y:S05]  /*32f30*/  @!P0 BRA `(.L_x_1539) ;  /* 0x0000000000048947 */ /* 0x000fea0003800000 */
[----:B------:R-:W-:Y:S01]  /*32f40*/  BPT.TRAP 0x1 ;  /* 0x000000040000795c */ /* 0x000fe20000300000 */
.L_x_1539:
[----:B------:R-:W-:-:S04]  /*32f50*/  IMAD R3, R3, 0x8, R0 ;  /* 0x0000000803037824 */ /* 0x000fc800078e0200 */
[----:B------:R-:W3:Y:S02]  /*32f60*/  SYNCS.PHASECHK.TRANS64.TRYWAIT P1, [R3+URZ+0x2e860], R2 ;  /* 0x02e86002030075a7 */ /* 0x000ee4000802017f */
[----:B---3--:R-:W-:Y:S05]  /*32f70*/  @!P1 BRA `(.L_x_1540) ;  /* 0x0000003000b89947 */ /* 0x008fea0003800000 */
.L_x_1693:
[----:B------:R-:W-:Y:S05]  /*32f80*/  @!P0 BRA `(.L_x_1541) ;  /* 0x0000000000048947 */ /* 0x000fea0003800000 */
[----:B------:R-:W-:Y:S01]  /*32f90*/  BPT.TRAP 0x1 ;  /* 0x000000040000795c */ /* 0x000fe20000300000 */
.L_x_1541:
[----:B------:R-:W4:Y:S02]  /*32fa0*/  SYNCS.PHASECHK.TRANS64.TRYWAIT P0, [R4+URZ+0x2e880], R5 ;  /* 0x02e88005040075a7 */ /* 0x000f24000800017f */
[----:B----4-:R-:W-:Y:S05]  /*32fb0*/  @!P0 BRA `(.L_x_1542) ;  /* 0x0000003000bc8947 */ /* 0x010fea0003800000 */
.L_x_1543:
[----:B------:R0:W0:Y:S02]  /*32fc0*/  SYNCS.PHASECHK.TRANS64.TRYWAIT P0, [R3+URZ+0x2e880], R2 ;  /* 0x02e88002030075a7 */ /* 0x000024000800017f */
[----:B0-----:R-:W-:Y:S05]  /*32fd0*/  @!P0 NANOSLEEP.SYNCS 0x989680 ;  /* 0x009896800000895d */ /* 0x001fea0003900000 */
[----:B------:R-:W0:Y:S02]  /*32fe0*/  @!P0 SYNCS.PHASECHK.TRANS64 P0, [R3+URZ+0x2e880], R2 ;  /* 0x02e88002030085a7 */ /* 0x000e24000800007f */
[----:B0-----:R-:W-:Y:S05]  /*32ff0*/  @!P0 BRA `(.L_x_1543) ;  /* 0xfffffffc00f08947 */ /* 0x001fea000383ffff */
.L_x_1153:
[----:B------:R-:W-:Y:S05]  /*33000*/  BSYNC B8 ;  /* 0x0000000000087941 */ /* 0x000fea0003800000 */
.L_x_1150:
[----:B------:R-:W-:Y:S05]  /*33010*/  EXIT ;  /* 0x000000000000794d */ /* 0x000fea0003800000 */
.L_x_1183:
[----:B0-----:R0:W1:Y:S02]  /*33020*/  SYNCS.PHASECHK.TRANS64.TRYWAIT P6, [R104+URZ+0x2e890], R125 ;  /* 0x02e8907d680075a7 */ /* 0x00106400080c017f */
[----:B-1----:R-:W-:Y:S05]  /*33030*/  @!P6 NANOSLEEP.SYNCS 0x989680 ;  /* 0x009896800000e95d */ /* 0x002fea0003900000 */
[----:B------:R-:W1:Y:S02]  /*33040*/  @!P6 SYNCS.PHASECHK.TRANS64 P6, [R104+URZ+0x2e890], R125 ;  /* 0x02e8907d6800e5a7 */ /* 0x000e6400080c007f */
[----:B-1----:R-:W-:Y:S05]  /*33050*/  @!P6 BRA `(.L_x_1183) ;  /* 0xfffffffc00f0e947 */ /* 0x002fea000383ffff */
[----:B------:R-:W-:Y:S05]  /*33060*/  BRA `(.L_x_1544) ;  /* 0xfffffd00009c7947 */ /* 0x000fea000383ffff */
.L_x_1217:
[----:B0-----:R0:W1:Y:S02]  /*33070*/  SYNCS.PHASECHK.TRANS64.TRYWAIT P3, [R104+URZ+0x2e890], R125 ;  /* 0x02e8907d680075a7 */ /* 0x001064000806017f */
[----:B-1----:R-:W-:Y:S05]  /*33080*/  @!P3 NANOSLEEP.SYNCS 0x989680 ;  /* 0x009896800000b95d */ /* 0x002fea0003900000 */
[----:B------:R-:W1:Y:S02]  /*33090*/  @!P3 SYNCS.PHASECHK.TRANS64 P3, [R104+URZ+0x2e890], R125 ;  /* 0x02e8907d6800b5a7 */ /* 0x000e64000806007f */
[----:B-1----:R-:W-:Y:S05]  /*330a0*/  @!P3 BRA `(.L_x_1217) ;  /* 0xfffffffc00f0b947 */ /* 0x002fea000383ffff */
[----:B------:R-:W-:Y:S05]  /*330b0*/  BRA `(.L_x_1545) ;  /* 0xfffffd4400547947 */ /* 0x000fea000383ffff */
.L_x_1234:
[----:B0-----:R0:W1:Y:S02]  /*330c0*/  SYNCS.PHASECHK.TRANS64.TRYWAIT P2, [R104+URZ+0x2e890], R125 ;  /* 0x02e8907d680075a7 */ /* 0x001064000804017f */
[----:B-1----:R-:W-:Y:S05]  /*330d0*/  @!P2 NANOSLEEP.SYNCS 0x989680 ;  /* 0x009896800000a95d */ /* 0x002fea0003900000 */
[----:B------:R-:W1:Y:S02]  /*330e0*/  @!P2 SYNCS.PHASECHK.TRANS64 P2, [R104+URZ+0x2e890], R125 ;  /* 0x02e8907d6800a5a7 */ /* 0x000e64000804007f */
[----:B-1----:R-:W-:Y:S05]  /*330f0*/  @!P2 BRA `(.L_x_1234) ;  /* 0xfffffffc00f0a947 */ /* 0x002fea000383ffff */
[----:B------:R-:W-:Y:S05]  /*33100*/  BRA `(.L_x_1546) ;  /* 0xfffffd8400447947 */ /* 0x000fea000383ffff */
.L_x_1244:
[----:B-1----:R1:W2:Y:S02]  /*33110*/  SYNCS.PHASECHK.TRANS64.TRYWAIT P3, [R104+URZ+0x2e8b0], R125 ;  /* 0x02e8b07d680075a7 */ /* 0x0022a4000806017f */
[----:B--2---:R-:W-:Y:S05]  /*33120*/  @!P3 NANOSLEEP.SYNCS 0x989680 ;  /* 0x009896800000b95d */ /* 0x004fea0003900000 */
[----:B------:R-:W2:Y:S02]  /*33130*/  @!P3 SYNCS.PHASECHK.TRANS64 P3, [R104+URZ+0x2e8b0], R125 ;  /* 0x02e8b07d6800b5a7 */ /* 0x000ea4000806007f */
[----:B--2---:R-:W-:Y:S05]  /*33140*/  @!P3 BRA `(.L_x_1244) ;  /* 0xfffffffc00f0b947 */ /* 0x004fea000383ffff */
[----:B------:R-:W-:Y:S05]  /*33150*/  BRA `(.L_x_1547) ;  /* 0xfffffd8c003c7947 */ /* 0x000fea000383ffff */
.L_x_1264:
[----:B------:R-:W-:Y:S01]  /*33160*/  BSSY B0, `(.L_x_1548) ;  /* 0x0000008000007945 */ /* 0x000fe20003800000 */
[----:B------:R-:W-:Y:S02]  /*33170*/  IMAD.MOV.U32 R13, RZ, RZ, R24 ;  /* 0x000000ffff0d7224 */ /* 0x000fe400078e0018 */
[----:B------:R-:W-:Y:S02]  /*33180*/  IMAD.MOV.U32 R12, RZ, RZ, RZ ;  /* 0x000000ffff0c7224 */ /* 0x000fe400078e00ff */
[----:B------:R-:W-:Y:S02]  /*33190*/  IMAD.MOV.U32 R11, RZ, RZ, 0x1f ;  /* 0x0000001fff0b7424 */ /* 0x000fe400078e00ff */
[----:B------:R-:W-:-:S07]  /*331a0*/  IMAD.MOV.U32 R15, RZ, RZ, -0x1 ;  /* 0xffffffffff0f7424 */ /* 0x000fce00078e00ff */
[----:B------:R-:W-:Y:S05]  /*331b0*/  WARPSYNC.COLLECTIVE R15, `(.L_x_1549) ;  /* 0x000000000f087348 */ /* 0x000fea0003c00000 */
[----:B------:R0:W1:Y:S02]  /*331c0*/  SHFL.IDX P6, R14, R13, R12, R11 ;  /* 0x0000000c0d0e7389 */ /* 0x00006400000c000b */
[----:B01----:R-:W-:Y:S01]  /*331d0*/  ENDCOLLECTIVE ;  /* 0x000000000000791b */ /* 0x003fe20003800000 */
.L_x_1549:
[----:B------:R-:W-:Y:S05]  /*331e0*/  BSYNC B0 ;  /* 0x0000000000007941 */ /* 0x000fea0003800000 */
.L_x_1548:
[----:B------:R1:W-:Y:S01]  /*331f0*/  STL [R1+0x44], R14 ;  /* 0x0000440e01007387 */ /* 0x0003e20000100800 */
[----:B------:R-:W-:Y:S05]  /*33200*/  BRA `(.L_x_1550) ;  /* 0xfffffda000047947 */ /* 0x000fea000383ffff */
.L_x_1280:
[----:B------:R-:W-:Y:S01]  /*33210*/  BSSY B1, `(.L_x_1551) ;  /* 0x0000008000017945 */ /* 0x000fe20003800000 */
[----:B------:R-:W-:Y:S02]  /*33220*/  IMAD.MOV.U32 R13, RZ, RZ, R5 ;  /* 0x000000ffff0d7224 */ /* 0x000fe400078e0005 */
[----:B------:R-:W-:Y:S02]  /*33230*/  IMAD.MOV.U32 R12, RZ, RZ, RZ ;  /* 0x000000ffff0c7224 */ /* 0x000fe400078e00ff */
[----:B------:R-:W-:Y:S02]  /*33240*/  IMAD.MOV.U32 R11, RZ, RZ, 0x1c1f ;  /* 0x00001c1fff0b7424 */ /* 0x000fe400078e00ff */
[----:B01----:R-:W-:-:S07]  /*33250*/  IMAD.MOV.U32 R15, RZ, RZ, -0x1 ;  /* 0xffffffffff0f7424 */ /* 0x003fce00078e00ff */
[----:B-----5:R-:W-:Y:S05]  /*33260*/  WARPSYNC.COLLECTIVE R15, `(.L_x_1552) ;  /* 0x000000000f087348 */ /* 0x020fea0003c00000 */
[----:B------:R0:W1:Y:S02]  /*33270*/  SHFL.IDX P6, R14, R13, R12, R11 ;  /* 0x0000000c0d0e7389 */ /* 0x00006400000c000b */
[----:B01---5:R-:W-:Y:S01]  /*33280*/  ENDCOLLECTIVE ;  /* 0x000000000000791b */ /* 0x023fe20003800000 */
.L_x_1552:
[----:B------:R-:W-:Y:S05]  /*33290*/  BSYNC B1 ;  /* 0x0000000000017941 */ /* 0x000fea0003800000 */
.L_x_1551:
[----:B------:R-:W-:Y:S05]  /*332a0*/  BRA `(.L_x_1553) ;  /* 0xfffffdac00387947 */ /* 0x000fea000383ffff */
.L_x_1281:
        /* <DEDUP_REMOVED lines=8> */
.L_x_1555:
[----:B------:R-:W-:Y:S05]  /*33330*/  BSYNC B1 ;  /* 0x0000000000017941 */ /* 0x000fea0003800000 */
.L_x_1554:
[----:B------:R-:W-:Y:S05]  /*33340*/  BRA `(.L_x_1556) ;  /* 0xfffffdac00187947 */ /* 0x000fea000383ffff */
.L_x_1282:
        /* <DEDUP_REMOVED lines=8> */
.L_x_1558:
[----:B------:R-:W-:Y:S05]  /*333d0*/  BSYNC B1 ;  /* 0x0000000000017941 */ /* 0x000fea0003800000 */
.L_x_1557:
[----:B------:R-:W-:Y:S05]  /*333e0*/  BRA `(.L_x_1559) ;  /* 0xfffffda800f87947 */ /* 0x000fea000383ffff */
.L_x_1283:
        /* <DEDUP_REMOVED lines=8> */
.L_x_1561:
[----:B------:R-:W-:Y:S05]  /*33470*/  BSYNC B1 ;  /* 0x0000000000017941 */ /* 0x000fea0003800000 */
.L_x_1560:
[----:B------:R-:W-:Y:S05]  /*33480*/  BRA `(.L_x_1562) ;  /* 0xfffffda800d87947 */ /* 0x000fea000383ffff */
.L_x_1284:
[----:B------:R-:W-:Y:S01]  /*33490*/  BSSY B1, `(.L_x_1563) ;  /* 0x0000008000017945 */ /* 0x000fe20003800000 */
[----:B------:R-:W-:Y:S02]  /*334a0*/  IMAD.MOV.U32 R13, RZ, RZ, R5 ;  /* 0x000000ffff0d7224 */ /* 0x000fe400078e0005 */
[----:B------:R-:W-:Y:S02]  /*334b0*/  IMAD.MOV.U32 R12, RZ, RZ, 0x1 ;  /* 0x00000001ff0c7424 */ /* 0x000fe400078e00ff */
[----:B------:R-:W-:Y:S02]  /*334c0*/  IMAD.MOV.U32 R11, RZ, RZ, 0x1c1f ;  /* 0x00001c1fff0b7424 */ /* 0x000fe400078e00ff */
[----:B01----:R-:W-:-:S07]  /*334d0*/  IMAD.MOV.U32 R15, RZ, RZ, -0x1 ;  /* 0xffffffffff0f7424 */ /* 0x003fce00078e00ff */
[----:B-----5:R-:W-:Y:S05]  /*334e0*/  WARPSYNC.COLLECTIVE R15, `(.L_x_1564) ;  /* 0x000000000f087348 */ /* 0x020fea0003c00000 */
[----:B------:R0:W1:Y:S02]  /*334f0*/  SHFL.IDX P6, R14, R13, R12, R11 ;  /* 0x0000000c0d0e7389 */ /* 0x00006400000c000b */
[----:B01---5:R-:W-:Y:S01]  /*33500*/  ENDCOLLECTIVE ;  /* 0x000000000000791b */ /* 0x023fe20003800000 */
.L_x_1564:
[----:B------:R-:W-:Y:S05]  /*33510*/  BSYNC B1 ;  /* 0x0000000000017941 */ /* 0x000fea0003800000 */
.L_x_1563:
[----:B------:R-:W-:Y:S05]  /*33520*/  BRA `(.L_x_1565) ;  /* 0xfffffda800b87947 */ /* 0x000fea000383ffff */
.L_x_1285:
        /* <DEDUP_REMOVED lines=8> */
.L_x_1567:
[----:B------:R-:W-:Y:S05]  /*335b0*/  BSYNC B1 ;  /* 0x0000000000017941 */ /* 0x000fea0003800000 */
.L_x_1566:
[----:B------:R-:W-:Y:S05]  /*335c0*/  BRA `(.L_x_1568) ;  /* 0xfffffda800987947 */ /* 0x000fea000383ffff */
.L_x_1286:
        /* <DEDUP_REMOVED lines=8> */
.L_x_1570:
[----:B------:R-:W-:Y:S05]  /*33650*/  BSYNC B1 ;  /* 0x0000000000017941 */ /* 0x000fea0003800000 */
.L_x_1569:
[----:B------:R-:W-:Y:S05]  /*33660*/  BRA `(.L_x_1571) ;  /* 0xfffffda800787947 */ /* 0x000fea000383ffff */
.L_x_1287:
        /* <DEDUP_REMOVED lines=8> */
.L_x_1573:
[----:B------:R-:W-:Y:S05]  /*336f0*/  BSYNC B1 ;  /* 0x0000000000017941 */ /* 0x000fea0003800000 */
.L_x_1572:
[----:B------:R-:W-:Y:S05]  /*33700*/  BRA `(.L_x_1574) ;  /* 0xfffffda800587947 */ /* 0x000fea000383ffff */
.L_x_1289:
[----:B--2---:R2:W3:Y:S02]  /*33710*/  SYNCS.PHASECHK.TRANS64.TRYWAIT P2, [R18+URZ+0x2e800], R5 ;  /* 0x02e80005120075a7 */ /* 0x0044e4000804017f */
[----:B---3--:R-:W-:Y:S05]  /*33720*/  @!P2 NANOSLEEP.SYNCS 0x989680 ;  /* 0x009896800000a95d */ /* 0x008fea0003900000 */
[----:B------:R-:W3:Y:S02]  /*33730*/  @!P2 SYNCS.PHASECHK.TRANS64 P2, [R18+URZ+0x2e800], R5 ;  /* 0x02e800051200a5a7 */ /* 0x000ee4000804007f */
[----:B---3--:R-:W-:Y:S05]  /*33740*/  @!P2 BRA `(.L_x_1289) ;  /* 0xfffffffc00f0a947 */ /* 0x008fea000383ffff */
[----:B------:R-:W-:Y:S05]  /*33750*/  BRA `(.L_x_1575) ;  /* 0xfffffda800947947 */ /* 0x000fea000383ffff */
.L_x_1297:
[----:B------:R-:W-:Y:S01]  /*33760*/  BSSY B1, `(.L_x_1576) ;  /* 0x0000008000017945 */ /* 0x000fe20003800000 */
[----:B------:R-:W-:Y:S02]  /*33770*/  IMAD.MOV.U32 R13, RZ, RZ, R5 ;  /* 0x000000ffff0d7224 */ /* 0x000fe400078e0005 */
[----:B------:R-:W-:Y:S02]  /*33780*/  IMAD.MOV.U32 R12, RZ, RZ, RZ ;  /* 0x000000ffff0c7224 */ /* 0x000fe400078e00ff */
[----:B------:R-:W-:Y:S02]  /*33790*/  IMAD.MOV.U32 R11, RZ, RZ, 0x1c1f ;  /* 0x00001c1fff0b7424 */ /* 0x000fe400078e00ff */
[----:B------:R-:W-:-:S07]  /*337a0*/  IMAD.MOV.U32 R15, RZ, RZ, -0x1 ;  /* 0xffffffffff0f7424 */ /* 0x000fce00078e00ff */
[----:B-----5:R-:W-:Y:S05]  /*337b0*/  WARPSYNC.COLLECTIVE R15, `(.L_x_1577) ;  /* 0x000000000f087348 */ /* 0x020fea0003c00000 */
[----:B------:R0:W1:Y:S02]  /*337c0*/  SHFL.IDX P6, R14, R13, R12, R11 ;  /* 0x0000000c0d0e7389 */ /* 0x00006400000c000b */
[----:B01---5:R-:W-:Y:S01]  /*337d0*/  ENDCOLLECTIVE ;  /* 0x000000000000791b */ /* 0x023fe20003800000 */
.L_x_1577:
[----:B------:R-:W-:Y:S05]  /*337e0*/  BSYNC B1 ;  /* 0x0000000000017941 */ /* 0x000fea0003800000 */
.L_x_1576:
[----:B------:R-:W-:Y:S05]  /*337f0*/  BRA `(.L_x_1578) ;  /* 0xfffffdcc00347947 */ /* 0x000fea000383ffff */
.L_x_1298:
        /* <DEDUP_REMOVED lines=8> */
.L_x_1580:
[----:B------:R-:W-:Y:S05]  /*33880*/  BSYNC B1 ;  /* 0x0000000000017941 */ /* 0x000fea0003800000 */
.L_x_1579:
[----:B------:R-:W-:Y:S05]  /*33890*/  BRA `(.L_x_1581) ;  /* 0xfffffdcc00147947 */ /* 0x000fea000383ffff */
.L_x_1299:
        /* <DEDUP_REMOVED lines=8> */
.L_x_1583:
[----:B------:R-:W-:Y:S05]  /*33920*/  BSYNC B1 ;  /* 0x0000000000017941 */ /* 0x000fea0003800000 */
.L_x_1582:
[----:B------:R-:W-:Y:S05]  /*33930*/  BRA `(.L_x_1584) ;  /* 0xfffffdc800f47947 */ /* 0x000fea000383ffff */
.L_x_1300:
        /* <DEDUP_REMOVED lines=8> */
.L_x_1586:
[----:B------:R-:W-:Y:S05]  /*339c0*/  BSYNC B1 ;  /* 0x0000000000017941 */ /* 0x000fea0003800000 */
.L_x_1585:
[----:B------:R-:W-:Y:S05]  /*339d0*/  BRA `(.L_x_1587) ;  /* 0xfffffdc800d47947 */ /* 0x000fea000383ffff */
.L_x_1301:
[----:B------:R-:W-:Y:S01]  /*339e0*/  BSSY B1, `(.L_x_1588) ;  /* 0x0000008000017945 */ /* 0x000fe20003800000 */
[----:B------:R-:W-:Y:S02]  /*339f0*/  IMAD.MOV.U32 R13, RZ, RZ, R5 ;  /* 0x000000ffff0d7224 */ /* 0x000fe400078e0005 */
[----:B------:R-:W-:Y:S02]  /*33a00*/  IMAD.MOV.U32 R12, RZ, RZ, 0x1 ;  /* 0x00000001ff0c7424 */ /* 0x000fe400078e00ff */
[----:B------:R-:W-:Y:S02]  /*33a10*/  IMAD.MOV.U32 R11, RZ, RZ, 0x1c1f ;  /* 0x00001c1fff0b7424 */ /* 0x000fe400078e00ff */
[----:B------:R-:W-:-:S07]  /*33a20*/  IMAD.MOV.U32 R15, RZ, RZ, -0x1 ;  /* 0xffffffffff0f7424 */ /* 0x000fce00078e00ff */
[----:B-----5:R-:W-:Y:S05]  /*33a30*/  WARPSYNC.COLLECTIVE R15, `(.L_x_1589) ;  /* 0x000000000f087348 */ /* 0x020fea0003c00000 */
[----:B------:R0:W1:Y:S02]  /*33a40*/  SHFL.IDX P6, R14, R13, R12, R11 ;  /* 0x0000000c0d0e7389 */ /* 0x00006400000c000b */
[----:B01---5:R-:W-:Y:S01]  /*33a50*/  ENDCOLLECTIVE ;  /* 0x000000000000791b */ /* 0x023fe20003800000 */
.L_x_1589:
[----:B------:R-:W-:Y:S05]  /*33a60*/  BSYNC B1 ;  /* 0x0000000000017941 */ /* 0x000fea0003800000 */
.L_x_1588:
[----:B------:R-:W-:Y:S05]  /*33a70*/  BRA `(.L_x_1590) ;  /* 0xfffffdc800b47947 */ /* 0x000fea000383ffff */
.L_x_1302:
        /* <DEDUP_REMOVED lines=8> */
.L_x_1592:
[----:B------:R-:W-:Y:S05]  /*33b00*/  BSYNC B1 ;  /* 0x0000000000017941 */ /* 0x000fea0003800000 */
.L_x_1591:
[----:B------:R-:W-:Y:S05]  /*33b10*/  BRA `(.L_x_1593) ;  /* 0xfffffdc800947947 */ /* 0x000fea000383ffff */
.L_x_1303:
        /* <DEDUP_REMOVED lines=8> */
.L_x_1595:
[----:B------:R-:W-:Y:S05]  /*33ba0*/  BSYNC B1 ;  /* 0x0000000000017941 */ /* 0x000fea0003800000 */
.L_x_1594:
[----:B------:R-:W-:Y:S05]  /*33bb0*/  BRA `(.L_x_1596) ;  /* 0xfffffdc800747947 */ /* 0x000fea000383ffff */
.L_x_1304:
        /* <DEDUP_REMOVED lines=8> */
.L_x_1598:
[----:B------:R-:W-:Y:S05]  /*33c40*/  BSYNC B1 ;  /* 0x0000000000017941 */ /* 0x000fea0003800000 */
.L_x_1597:
[----:B------:R-:W-:Y:S05]  /*33c50*/  BRA `(.L_x_1599) ;  /* 0xfffffdc800547947 */ /* 0x000fea000383ffff */
.L_x_1306:
[----:B0-----:R0:W1:Y:S02]  /*33c60*/  SYNCS.PHASECHK.TRANS64.TRYWAIT P1, [R18+URZ+0x2e800], R3 ;  /* 0x02e80003120075a7 */ /* 0x001064000802017f */
[----:B-1----:R-:W-:Y:S05]  /*33c70*/  @!P1 NANOSLEEP.SYNCS 0x989680 ;  /* 0x009896800000995d */ /* 0x002fea0003900000 */
[----:B------:R-:W1:Y:S02]  /*33c80*/  @!P1 SYNCS.PHASECHK.TRANS64 P1, [R18+URZ+0x2e800], R3 ;  /* 0x02e80003120095a7 */ /* 0x000e64000802007f */
[----:B-1----:R-:W-:Y:S05]  /*33c90*/  @!P1 BRA `(.L_x_1306) ;  /* 0xfffffffc00f09947 */ /* 0x002fea000383ffff */
[----:B------:R-:W-:Y:S05]  /*33ca0*/  BRA `(.L_x_1600) ;  /* 0xfffffdc800747947 */ /* 0x000fea000383ffff */
.L_x_1312:
[----:B--2---:R2:W3:Y:S02]  /*33cb0*/  SYNCS.PHASECHK.TRANS64.TRYWAIT P1, [R0+URZ+0x2e830], R5 ;  /* 0x02e83005000075a7 */ /* 0x0044e4000802017f */
[----:B---3--:R-:W-:Y:S05]  /*33cc0*/  @!P1 NANOSLEEP.SYNCS 0x989680 ;  /* 0x009896800000995d */ /* 0x008fea0003900000 */
[----:B------:R-:W3:Y:S02]  /*33cd0*/  @!P1 SYNCS.PHASECHK.TRANS64 P1, [R0+URZ+0x2e830], R5 ;  /* 0x02e83005000095a7 */ /* 0x000ee4000802007f */
[----:B---3--:R-:W-:Y:S05]  /*33ce0*/  @!P1 BRA `(.L_x_1312) ;  /* 0xfffffffc00f09947 */ /* 0x008fea000383ffff */
[----:B------:R-:W-:Y:S05]  /*33cf0*/  BRA `(.L_x_1311) ;  /* 0xfffffde800ec7947 */ /* 0x000fea000383ffff */
.L_x_1330:
[----:B-1----:R1:W2:Y:S02]  /*33d00*/  SYNCS.PHASECHK.TRANS64.TRYWAIT P3, [R15+URZ+0x2e830], R14 ;  /* 0x02e8300e0f0075a7 */ /* 0x0022a4000806017f */
[----:B--2---:R-:W-:Y:S05]  /*33d10*/  @!P3 NANOSLEEP.SYNCS 0x989680 ;  /* 0x009896800000b95d */ /* 0x004fea0003900000 */
[----:B------:R-:W2:Y:S02]  /*33d20*/  @!P3 SYNCS.PHASECHK.TRANS64 P3, [R15+URZ+0x2e830], R14 ;  /* 0x02e8300e0f00b5a7 */ /* 0x000ea4000806007f */
[----:B--2---:R-:W-:Y:S05]  /*33d30*/  @!P3 BRA `(.L_x_1330) ;  /* 0xfffffffc00f0b947 */ /* 0x004fea000383ffff */
[----:B------:R-:W-:Y:S05]  /*33d40*/  BRA `(.L_x_1329) ;  /* 0xfffffe4400447947 */ /* 0x000fea000383ffff */
.L_x_1334:
[----:B-1----:R1:W2:Y:S02]  /*33d50*/  SYNCS.PHASECHK.TRANS64.TRYWAIT P2, [R15+URZ+0x2e850], R14 ;  /* 0x02e8500e0f0075a7 */ /* 0x0022a4000804017f */
[----:B--2---:R-:W-:Y:S05]  /*33d60*/  @!P2 NANOSLEEP.SYNCS 0x989680 ;  /* 0x009896800000a95d */ /* 0x004fea0003900000 */
[----:B------:R-:W2:Y:S02]  /*33d70*/  @!P2 SYNCS.PHASECHK.TRANS64 P2, [R15+URZ+0x2e850], R14 ;  /* 0x02e8500e0f00a5a7 */ /* 0x000ea4000804007f */
[----:B--2---:R-:W-:Y:S05]  /*33d80*/  @!P2 BRA `(.L_x_1334) ;  /* 0xfffffffc00f0a947 */ /* 0x004fea000383ffff */
[----:B------:R-:W-:Y:S05]  /*33d90*/  BRA `(.L_x_1331) ;  /* 0xfffffe5800647947 */ /* 0x000fea000383ffff */
.L_x_1354:
[----:B---3--:R3:W4:Y:S02]  /*33da0*/  SYNCS.PHASECHK.TRANS64.TRYWAIT P3, [R0+URZ+0x2e830], R3 ;  /* 0x02e83003000075a7 */ /* 0x008724000806017f */
[----:B----4-:R-:W-:Y:S05]  /*33db0*/  @!P3 NANOSLEEP.SYNCS 0x989680 ;  /* 0x009896800000b95d */ /* 0x010fea0003900000 */
[----:B------:R-:W4:Y:S02]  /*33dc0*/  @!P3 SYNCS.PHASECHK.TRANS64 P3, [R0+URZ+0x2e830], R3 ;  /* 0x02e830030000b5a7 */ /* 0x000f24000806007f */
[----:B----4-:R-:W-:Y:S05]  /*33dd0*/  @!P3 BRA `(.L_x_1354) ;  /* 0xfffffffc00f0b947 */ /* 0x010fea000383ffff */
[----:B------:R-:W-:Y:S05]  /*33de0*/  BRA `(.L_x_1353) ;  /* 0xfffffeac00887947 */ /* 0x000fea000383ffff */
.L_x_1358:
[----:B-1----:R1:W2:Y:S02]  /*33df0*/  SYNCS.PHASECHK.TRANS64.TRYWAIT P2, [R3+URZ+0x2e850], R0 ;  /* 0x02e85000030075a7 */ /* 0x0022a4000804017f */
[----:B--2---:R-:W-:Y:S05]  /*33e00*/  @!P2 NANOSLEEP.SYNCS 0x989680 ;  /* 0x009896800000a95d */ /* 0x004fea0003900000 */
[----:B------:R-:W2:Y:S02]  /*33e10*/  @!P2 SYNCS.PHASECHK.TRANS64 P2, [R3+URZ+0x2e850], R0 ;  /* 0x02e850000300a5a7 */ /* 0x000ea4000804007f */
[----:B--2---:R-:W-:Y:S05]  /*33e20*/  @!P2 BRA `(.L_x_1358) ;  /* 0xfffffffc00f0a947 */ /* 0x004fea000383ffff */
[----:B------:R-:W-:Y:S05]  /*33e30*/  BRA `(.L_x_1355) ;  /* 0xfffffec000987947 */ /* 0x000fea000383ffff */
.L_x_1366:
[----:B--2---:R2:W3:Y:S02]  /*33e40*/  SYNCS.PHASECHK.TRANS64.TRYWAIT P3, [R3+URZ+0x2e830], R0 ;  /* 0x02e83000030075a7 */ /* 0x0044e4000806017f */
[----:B---3--:R-:W-:Y:S05]  /*33e50*/  @!P3 NANOSLEEP.SYNCS 0x989680 ;  /* 0x009896800000b95d */ /* 0x008fea0003900000 */
[----:B------:R-:W3:Y:S02]  /*33e60*/  @!P3 SYNCS.PHASECHK.TRANS64 P3, [R3+URZ+0x2e830], R0 ;  /* 0x02e830000300b5a7 */ /* 0x000ee4000806007f */
[----:B---3--:R-:W-:Y:S05]  /*33e70*/  @!P3 BRA `(.L_x_1366) ;  /* 0xfffffffc00f0b947 */ /* 0x008fea000383ffff */
[----:B------:R-:W-:Y:S05]  /*33e80*/  BRA `(.L_x_1365) ;  /* 0xfffffeec007c7947 */ /* 0x000fea000383ffff */
.L_x_1370:
[----:B-1----:R1:W2:Y:S02]  /*33e90*/  SYNCS.PHASECHK.TRANS64.TRYWAIT P2, [R3+URZ+0x2e850], R0 ;  /* 0x02e85000030075a7 */ /* 0x0022a4000804017f */
[----:B--2---:R-:W-:Y:S05]  /*33ea0*/  @!P2 NANOSLEEP.SYNCS 0x989680 ;  /* 0x009896800000a95d */ /* 0x004fea0003900000 */
[----:B------:R-:W2:Y:S02]  /*33eb0*/  @!P2 SYNCS.PHASECHK.TRANS64 P2, [R3+URZ+0x2e850], R0 ;  /* 0x02e850000300a5a7 */ /* 0x000ea4000804007f */
[----:B--2---:R-:W-:Y:S05]  /*33ec0*/  @!P2 BRA `(.L_x_1370) ;  /* 0xfffffffc00f0a947 */ /* 0x004fea000383ffff */
[----:B------:R-:W-:Y:S05]  /*33ed0*/  BRA `(.L_x_1367) ;  /* 0xffffff0000987947 */ /* 0x000fea000383ffff */
.L_x_1384:
[----:B--2---:R2:W3:Y:S02]  /*33ee0*/  SYNCS.PHASECHK.TRANS64.TRYWAIT P1, [R13+URZ+0x2e850], R4 ;  /* 0x02e850040d0075a7 */ /* 0x0044e4000802017f */
[----:B---3--:R-:W-:Y:S05]  /*33ef0*/  @!P1 NANOSLEEP.SYNCS 0x989680 ;  /* 0x009896800000995d */ /* 0x008fea0003900000 */
[----:B------:R-:W3:Y:S02]  /*33f00*/  @!P1 SYNCS.PHASECHK.TRANS64 P1, [R13+URZ+0x2e850], R4 ;  /* 0x02e850040d0095a7 */ /* 0x000ee4000802007f */
[----:B---3--:R-:W-:Y:S05]  /*33f10*/  @!P1 BRA `(.L_x_1384) ;  /* 0xfffffffc00f09947 */ /* 0x008fea000383ffff */
[----:B------:R-:W-:Y:S05]  /*33f20*/  BRA `(.L_x_1383) ;  /* 0xffffff5000f87947 */ /* 0x000fea000383ffff */
.L_x_1388:
[----:B------:R-:W-:Y:S01]  /*33f30*/  IMAD.MOV.U32 R12, RZ, RZ, R0 ;  /* 0x000000ffff0c7224 */ /* 0x000fe200078e0000 */
[----:B------:R-:W-:Y:S01]  /*33f40*/  SEL R5, R36, R37, P0 ;  /* 0x0000002524057207 */ /* 0x000fe20000000000 */
[----:B------:R-:W-:Y:S01]  /*33f50*/  IMAD.MOV.U32 R11, RZ, RZ, 0x1c1f ;  /* 0x00001c1fff0b7424 */ /* 0x000fe200078e00ff */
[----:B------:R-:W-:Y:S01]  /*33f60*/  SEL R7, R37, R36, P0 ;  /* 0x0000002425077207 */ /* 0x000fe20000000000 */
[----:B------:R-:W-:Y:S01]  /*33f70*/  IMAD.MOV.U32 R15, RZ, RZ, -0x1 ;  /* 0xffffffffff0f7424 */ /* 0x000fe200078e00ff */
[----:B------:R-:W-:Y:S02]  /*33f80*/  SEL R9, R33, R32, P0 ;  /* 0x0000002021097207 */ /* 0x000fe40000000000 */
[----:B------:R-:W-:-:S07]  /*33f90*/  SEL R21, R32, R33, P0 ;  /* 0x0000002120157207 */ /* 0x000fce0000000000 */
[----:B0-----:R-:W-:Y:S05]  /*33fa0*/  WARPSYNC.COLLECTIVE R15, `(.L_x_1601) ;  /* 0x000000000f087348 */ /* 0x001fea0003c00000 */
[----:B------:R1:W2:Y:S02]  /*33fb0*/  SHFL.IDX P6, R14, R13, R12, R11 ;  /* 0x0000000c0d0e7389 */ /* 0x0002a400000c000b */
[----:B012---:R-:W-:Y:S01]  /*33fc0*/  ENDCOLLECTIVE ;  /* 0x000000000000791b */ /* 0x007fe20003800000 */
.L_x_1601:
        /* <DEDUP_REMOVED lines=19> */
.L_x_1602:
        /* <DEDUP_REMOVED lines=19> */
.L_x_1603:
[----:B------:R-:W-:Y:S02]  /*34230*/  SEL R4, R6, R3, P0 ;  /* 0x0000000306047207 */ /* 0x000fe40000000000 */
[----:B------:R-:W-:Y:S01]  /*34240*/  SEL R6, R3, R6, P0 ;  /* 0x0000000603067207 */ /* 0x000fe20000000000 */
[----:B------:R-:W-:Y:S02]  /*34250*/  IMAD.MOV.U32 R13, RZ, RZ, R7 ;  /* 0x000000ffff0d7224 */ /* 0x000fe400078e0007 */
[----:B------:R-:W-:Y:S02]  /*34260*/  IMAD.MOV.U32 R12, RZ, RZ, R2 ;  /* 0x000000ffff0c7224 */ /* 0x000fe400078e0002 */
[----:B------:R-:W-:-:S07]  /*34270*/  IMAD.MOV.U32 R10, RZ, RZ, R14 ;  /* 0x000000ffff0a7224 */ /* 0x000fce00078e000e */
[----:B------:R-:W-:Y:S05]  /*34280*/  WARPSYNC.COLLECTIVE R15, `(.L_x_1604) ;  /* 0x000000000f087348 */ /* 0x000fea0003c00000 */
[----:B------:R0:W1:Y:S02]  /*34290*/  SHFL.IDX P6, R14, R13, R12, R11 ;  /* 0x0000000c0d0e7389 */ /* 0x00006400000c000b */
[----:B01----:R-:W-:Y:S01]  /*342a0*/  ENDCOLLECTIVE ;  /* 0x000000000000791b */ /* 0x003fe20003800000 */
.L_x_1604:
[----:B------:R-:W-:Y:S02]  /*342b0*/  IMAD.MOV.U32 R13, RZ, RZ, R9 ;  /* 0x000000ffff0d7224 */ /* 0x000fe400078e0009 */
[----:B------:R-:W-:Y:S02]  /*342c0*/  IMAD.MOV.U32 R12, RZ, RZ, R0 ;  /* 0x000000ffff0c7224 */ /* 0x000fe400078e0000 */
[----:B------:R-:W-:-:S07]  /*342d0*/  IMAD.MOV.U32 R7, RZ, RZ, R14 ;  /* 0x000000ffff077224 */ /* 0x000fce00078e000e */
[----:B------:R-:W-:Y:S05]  /*342e0*/  WARPSYNC.COLLECTIVE R15, `(.L_x_1605) ;  /* 0x000000000f087348 */ /* 0x000fea0003c00000 */
[----:B------:R0:W1:Y:S02]  /*342f0*/  SHFL.IDX P6, R14, R13, R12, R11 ;  /* 0x0000000c0d0e7389 */ /* 0x00006400000c000b */
[----:B01----:R-:W-:Y:S01]  /*34300*/  ENDCOLLECTIVE ;  /* 0x000000000000791b */ /* 0x003fe20003800000 */
.L_x_1605:
        /* <DEDUP_REMOVED lines=8> */
.L_x_1606:
[----:B------:R-:W-:Y:S02]  /*34390*/  IMAD.MOV.U32 R13, RZ, RZ, R25 ;  /* 0x000000ffff0d7224 */ /* 0x000fe400078e0019 */
[----:B------:R-:W-:Y:S02]  /*343a0*/  IMAD.MOV.U32 R12, RZ, RZ, R0 ;  /* 0x000000ffff0c7224 */ /* 0x000fe400078e0000 */
[----:B------:R-:W-:-:S07]  /*343b0*/  IMAD.MOV.U32 R21, RZ, RZ, R14 ;  /* 0x000000ffff157224 */ /* 0x000fce00078e000e */
[----:B------:R-:W-:Y:S05]  /*343c0*/  WARPSYNC.COLLECTIVE R15, `(.L_x_1607) ;  /* 0x000000000f087348 */ /* 0x000fea0003c00000 */
[----:B------:R0:W1:Y:S02]  /*343d0*/  SHFL.IDX P6, R14, R13, R12, R11 ;  /* 0x0000000c0d0e7389 */ /* 0x00006400000c000b */
[----:B01----:R-:W-:Y:S01]  /*343e0*/  ENDCOLLECTIVE ;  /* 0x000000000000791b */ /* 0x003fe20003800000 */
.L_x_1607:
        /* <DEDUP_REMOVED lines=8> */
.L_x_1608:
[----:B------:R-:W-:Y:S02]  /*34470*/  IMAD.MOV.U32 R13, RZ, RZ, R29 ;  /* 0x000000ffff0d7224 */ /* 0x000fe400078e001d */
[----:B------:R-:W-:Y:S02]  /*34480*/  IMAD.MOV.U32 R12, RZ, RZ, R0 ;  /* 0x000000ffff0c7224 */ /* 0x000fe400078e0000 */
[----:B------:R-:W-:-:S07]  /*34490*/  IMAD.MOV.U32 R27, RZ, RZ, R14 ;  /* 0x000000ffff1b7224 */ /* 0x000fce00078e000e */
[----:B------:R-:W-:Y:S05]  /*344a0*/  WARPSYNC.COLLECTIVE R15, `(.L_x_1609) ;  /* 0x000000000f087348 */ /* 0x000fea0003c00000 */
[----:B------:R0:W1:Y:S02]  /*344b0*/  SHFL.IDX P6, R14, R13, R12, R11 ;  /* 0x0000000c0d0e7389 */ /* 0x00006400000c000b */
[----:B01----:R-:W-:Y:S01]  /*344c0*/  ENDCOLLECTIVE ;  /* 0x000000000000791b */ /* 0x003fe20003800000 */
.L_x_1609:
        /* <DEDUP_REMOVED lines=8> */
.L_x_1610:
[----:B------:R-:W-:Y:S02]  /*34550*/  IMAD.MOV.U32 R13, RZ, RZ, R33 ;  /* 0x000000ffff0d7224 */ /* 0x000fe400078e0021 */
[----:B------:R-:W-:Y:S02]  /*34560*/  IMAD.MOV.U32 R12, RZ, RZ, R0 ;  /* 0x000000ffff0c7224 */ /* 0x000fe400078e0000 */
[----:B------:R-:W-:-:S07]  /*34570*/  IMAD.MOV.U32 R31, RZ, RZ, R14 ;  /* 0x000000ffff1f7224 */ /* 0x000fce00078e000e */
[----:B------:R-:W-:Y:S05]  /*34580*/  WARPSYNC.COLLECTIVE R15, `(.L_x_1611) ;  /* 0x000000000f087348 */ /* 0x000fea0003c00000 */
[----:B------:R0:W1:Y:S02]  /*34590*/  SHFL.IDX P6, R14, R13, R12, R11 ;  /* 0x0000000c0d0e7389 */ /* 0x00006400000c000b */
[----:B01----:R-:W-:Y:S01]  /*345a0*/  ENDCOLLECTIVE ;  /* 0x000000000000791b */ /* 0x003fe20003800000 */
.L_x_1611:
        /* <DEDUP_REMOVED lines=8> */
.L_x_1612:
[----:B------:R-:W-:Y:S02]  /*34630*/  IMAD.MOV.U32 R13, RZ, RZ, R37 ;  /* 0x000000ffff0d7224 */ /* 0x000fe400078e0025 */
[----:B------:R-:W-:Y:S02]  /*34640*/  IMAD.MOV.U32 R12, RZ, RZ, R0 ;  /* 0x000000ffff0c7224 */ /* 0x000fe400078e0000 */
[----:B------:R-:W-:-:S07]  /*34650*/  IMAD.MOV.U32 R35, RZ, RZ, R14 ;  /* 0x000000ffff237224 */ /* 0x000fce00078e000e */
[----:B------:R-:W-:Y:S05]  /*34660*/  WARPSYNC.COLLECTIVE R15, `(.L_x_1613) ;  /* 0x000000000f087348 */ /* 0x000fea0003c00000 */
[----:B------:R0:W1:Y:S02]  /*34670*/  SHFL.IDX P6, R14, R13, R12, R11 ;  /* 0x0000000c0d0e7389 */ /* 0x00006400000c000b */
[----:B01----:R-:W-:Y:S01]  /*34680*/  ENDCOLLECTIVE ;  /* 0x000000000000791b */ /* 0x003fe20003800000 */
.L_x_1613:
        /* <DEDUP_REMOVED lines=8> */
.L_x_1614:
[----:B------:R-:W-:Y:S02]  /*34710*/  IMAD.MOV.U32 R13, RZ, RZ, R41 ;  /* 0x000000ffff0d7224 */ /* 0x000fe400078e0029 */
[----:B------:R-:W-:Y:S02]  /*34720*/  IMAD.MOV.U32 R12, RZ, RZ, R0 ;  /* 0x000000ffff0c7224 */ /* 0x000fe400078e0000 */
[----:B------:R-:W-:-:S07]  /*34730*/  IMAD.MOV.U32 R20, RZ, RZ, R14 ;  /* 0x000000ffff147224 */ /* 0x000fce00078e000e */
[----:B------:R-:W-:Y:S05]  /*34740*/  WARPSYNC.COLLECTIVE R15, `(.L_x_1615) ;  /* 0x000000000f087348 */ /* 0x000fea0003c00000 */
[----:B------:R0:W1:Y:S02]  /*34750*/  SHFL.IDX P6, R14, R13, R12, R11 ;  /* 0x0000000c0d0e7389 */ /* 0x00006400000c000b */
[----:B01----:R-:W-:Y:S01]  /*34760*/  ENDCOLLECTIVE ;  /* 0x000000000000791b */ /* 0x003fe20003800000 */
.L_x_1615:
[----:B------:R-:W-:Y:S02]  /*34770*/  IMAD.MOV.U32 R13, RZ, RZ, R43 ;  /* 0x000000ffff0d7224 */ /* 0x000fe400078e002b */
[----:B------:R-:W-:Y:S02]  /*34780*/  IMAD.MOV.U32 R12, RZ, RZ, R2 ;  /* 0x000000ffff0c7224 */ /* 0x000fe400078e0002 */
[----:B------:R-:W-:-:S07]  /*34790*/  IMAD.MOV.U32 R41, RZ, RZ, R14 ;  /* 0x000000ffff297224 */ /* 0x000fce00078e000e */
[----:B------:R-:W-:Y:S05]  /*347a0*/  WARPSYNC.COLLECTIVE R15, `(.L_x_1616) ;  /* 0x000000000f087348 */ /* 0x000fea0003c00000 */
[----:B------:R0:W1:Y:S02]  /*347b0*/  SHFL.IDX P6, R14, R13, R12, R11 ;  /* 0x0000000c0d0e7389 */ /* 0x00006400000c000b */
[----:B01----:R-:W-:Y:S01]  /*347c0*/  ENDCOLLECTIVE ;  /* 0x000000000000791b */ /* 0x003fe20003800000 */
.L_x_1616:
[----:B------:R-:W-:Y:S02]  /*347d0*/  IMAD.MOV.U32 R13, RZ, RZ, R45 ;  /* 0x000000ffff0d7224 */ /* 0x000fe400078e002d */
[----:B------:R-:W-:Y:S02]  /*347e0*/  IMAD.MOV.U32 R12, RZ, RZ, R0 ;  /* 0x000000ffff0c7224 */ /* 0x000fe400078e0000 */
[----:B------:R-:W-:-:S07]  /*347f0*/  IMAD.MOV.U32 R40, RZ, RZ, R14 ;  /* 0x000000ffff287224 */ /* 0x000fce00078e000e */
[----:B------:R-:W-:Y:S05]  /*34800*/  WARPSYNC.COLLECTIVE R15, `(.L_x_1617) ;  /* 0x000000000f087348 */ /* 0x000fea0003c00000 */
[----:B------:R0:W1:Y:S02]  /*34810*/  SHFL.IDX P6, R14, R13, R12, R11 ;  /* 0x0000000c0d0e7389 */ /* 0x00006400000c000b */
[----:B01----:R-:W-:Y:S01]  /*34820*/  ENDCOLLECTIVE ;  /* 0x000000000000791b */ /* 0x003fe20003800000 */
.L_x_1617:
        /* <DEDUP_REMOVED lines=8> */
.L_x_1618:
[----:B------:R-:W-:Y:S02]  /*348b0*/  IMAD.MOV.U32 R13, RZ, RZ, R49 ;  /* 0x000000ffff0d7224 */ /* 0x000fe400078e0031 */
[----:B------:R-:W-:Y:S02]  /*348c0*/  IMAD.MOV.U32 R12, RZ, RZ, R0 ;  /* 0x000000ffff0c7224 */ /* 0x000fe400078e0000 */
[----:B------:R-:W-:-:S07]  /*348d0*/  IMAD.MOV.U32 R42, RZ, RZ, R14 ;  /* 0x000000ffff2a7224 */ /* 0x000fce00078e000e */
[----:B------:R-:W-:Y:S05]  /*348e0*/  WARPSYNC.COLLECTIVE R15, `(.L_x_1619) ;  /* 0x000000000f087348 */ /* 0x000fea0003c00000 */
[----:B------:R0:W1:Y:S02]  /*348f0*/  SHFL.IDX P6, R14, R13, R12, R11 ;  /* 0x0000000c0d0e7389 */ /* 0x00006400000c000b */
[----:B01----:R-:W-:Y:S01]  /*34900*/  ENDCOLLECTIVE ;  /* 0x000000000000791b */ /* 0x003fe20003800000 */
.L_x_1619:
[----:B------:R-:W-:Y:S02]  /*34910*/  SEL R5, R45, R42, P0 ;  /* 0x0000002a2d057207 */ /* 0x000fe40000000000 */
[----:B------:R-:W-:Y:S01]  /*34920*/  SEL R7, R42, R45, P0 ;  /* 0x0000002d2a077207 */ /* 0x000fe20000000000 */
[----:B------:R-:W-:Y:S02]  /*34930*/  IMAD.MOV.U32 R45, RZ, RZ, RZ ;  /* 0x000000ffff2d7224 */ /* 0x000fe400078e00ff */
[----:B------:R-:W-:Y:S02]  /*34940*/  IMAD.MOV.U32 R13, RZ, RZ, R51 ;  /* 0x000000ffff0d7224 */ /* 0x000fe400078e0033 */
[----:B------:R-:W-:Y:S02]  /*34950*/  IMAD.MOV.U32 R12, RZ, RZ, R2 ;  /* 0x000000ffff0c7224 */ /* 0x000fe400078e0002 */
[----:B------:R-:W-:-:S07]  /*34960*/  IMAD.MOV.U32 R49, RZ, RZ, R14 ;  /* 0x000000ffff317224 */ /* 0x000fce00078e000e */
[----:B------:R-:W-:Y:S05]  /*34970*/  WARPSYNC.COLLECTIVE R15, `(.L_x_1620) ;  /* 0x000000000f087348 */ /* 0x000fea0003c00000 */
[----:B------:R0:W1:Y:S02]  /*34980*/  SHFL.IDX P6, R14, R13, R12, R11 ;  /* 0x0000000c0d0e7389 */ /* 0x00006400000c000b */
[----:B01----:R-:W-:Y:S01]  /*34990*/  ENDCOLLECTIVE ;  /* 0x000000000000791b */ /* 0x003fe20003800000 */
.L_x_1620:
[----:B------:R-:W-:Y:S02]  /*349a0*/  IMAD.MOV.U32 R13, RZ, RZ, R53 ;  /* 0x000000ffff0d7224 */ /* 0x000fe400078e0035 */
[----:B------:R-:W-:Y:S02]  /*349b0*/  IMAD.MOV.U32 R12, RZ, RZ, R0 ;  /* 0x000000ffff0c7224 */ /* 0x000fe400078e0000 */
[----:B------:R-:W-:-:S07]  /*349c0*/  IMAD.MOV.U32 R44, RZ, RZ, R14 ;  /* 0x000000ffff2c7224 */ /* 0x000fce00078e000e */
[----:B------:R-:W-:Y:S05]  /*349d0*/  WARPSYNC.COLLECTIVE R15, `(.L_x_1621) ;  /* 0x000000000f087348 */ /* 0x000fea0003c00000 */
[----:B------:R0:W1:Y:S02]  /*349e0*/  SHFL.IDX P6, R14, R13, R12, R11 ;  /* 0x0000000c0d0e7389 */ /* 0x00006400000c000b */
[----:B01----:R-:W-:Y:S01]  /*349f0*/  ENDCOLLECTIVE ;  /* 0x000000000000791b */ /* 0x003fe20003800000 */
.L_x_1621:
[----:B------:R-:W-:Y:S01]  /*34a00*/  SEL R9, R49, R44, P0 ;  /* 0x0000002c31097207 */ /* 0x000fe20000000000 */
[----:B------:R-:W-:Y:S02]  /*34a10*/  IMAD.MOV.U32 R13, RZ, RZ, R55 ;  /* 0x000000ffff0d7224 */ /* 0x000fe400078e0037 */
[----:B------:R-:W-:Y:S02]  /*34a20*/  IMAD.MOV.U32 R12, RZ, RZ, R2 ;  /* 0x000000ffff0c7224 */ /* 0x000fe400078e0002 */
[----:B------:R-:W-:-:S07]  /*34a30*/  IMAD.MOV.U32 R53, RZ, RZ, R14 ;  /* 0x000000ffff357224 */ /* 0x000fce00078e000e */
[----:B------:R-:W-:Y:S05]  /*34a40*/  WARPSYNC.COLLECTIVE R15, `(.L_x_1622) ;  /* 0x000000000f087348 */ /* 0x000fea0003c00000 */
[----:B------:R0:W1:Y:S02]  /*34a50*/  SHFL.IDX P6, R14, R13, R12, R11 ;  /* 0x0000000c0d0e7389 */ /* 0x00006400000c000b */
[----:B01----:R-:W-:Y:S01]  /*34a60*/  ENDCOLLECTIVE ;  /* 0x000000000000791b */ /* 0x003fe20003800000 */
.L_x_1622:
[----:B------:R-:W-:Y:S02]  /*34a70*/  IMAD.MOV.U32 R13, RZ, RZ, R57 ;  /* 0x000000ffff0d7224 */ /* 0x000fe400078e0039 */
[----:B------:R-:W-:Y:S02]  /*34a80*/  IMAD.MOV.U32 R12, RZ, RZ, R0 ;  /* 0x000000ffff0c7224 */ /* 0x000fe400078e0000 */
[----:B------:R-:W-:-:S07]  /*34a90*/  IMAD.MOV.U32 R46, RZ, RZ, R14 ;  /* 0x000000ffff2e7224 */ /* 0x000fce00078e000e */
[----:B------:R-:W-:Y:S05]  /*34aa0*/  WARPSYNC.COLLECTIVE R15, `(.L_x_1623) ;  /* 0x000000000f087348 */ /* 0x000fea0003c00000 */
[----:B------:R0:W1:Y:S02]  /*34ab0*/  SHFL.IDX P6, R14, R13, R12, R11 ;  /* 0x0000000c0d0e7389 */ /* 0x00006400000c000b */
[----:B01----:R-:W-:Y:S01]  /*34ac0*/  ENDCOLLECTIVE ;  /* 0x000000000000791b */ /* 0x003fe20003800000 */
.L_x_1623:
        /* <DEDUP_REMOVED lines=8> */
.L_x_1624:
[----:B------:R-:W-:Y:S02]  /*34b50*/  IMAD.MOV.U32 R13, RZ, RZ, R61 ;  /* 0x000000ffff0d7224 */ /* 0x000fe400078e003d */
[----:B------:R-:W-:Y:S02]  /*34b60*/  IMAD.MOV.U32 R12, RZ, RZ, R0 ;  /* 0x000000ffff0c7224 */ /* 0x000fe400078e0000 */
[----:B------:R-:W-:-:S07]  /*34b70*/  IMAD.MOV.U32 R48, RZ, RZ, R14 ;  /* 0x000000ffff307224 */ /* 0x000fce00078e000e */
[----:B------:R-:W-:Y:S05]  /*34b80*/  WARPSYNC.COLLECTIVE R15, `(.L_x_1625) ;  /* 0x000000000f087348 */ /* 0x000fea0003c00000 */
[----:B------:R0:W1:Y:S02]  /*34b90*/  SHFL.IDX P6, R14, R13, R12, R11 ;  /* 0x0000000c0d0e7389 */ /* 0x00006400000c000b */
[----:B01----:R-:W-:Y:S01]  /*34ba0*/  ENDCOLLECTIVE ;  /* 0x000000000000791b */ /* 0x003fe20003800000 */
.L_x_1625:
        /* <DEDUP_REMOVED lines=8> */
.L_x_1626:
[----:B------:R-:W-:Y:S02]  /*34c30*/  IMAD.MOV.U32 R13, RZ, RZ, R65 ;  /* 0x000000ffff0d7224 */ /* 0x000fe400078e0041 */
[----:B------:R-:W-:Y:S02]  /*34c40*/  IMAD.MOV.U32 R12, RZ, RZ, R0 ;  /* 0x000000ffff0c7224 */ /* 0x000fe400078e0000 */
[----:B------:R-:W-:-:S07]  /*34c50*/  IMAD.MOV.U32 R50, RZ, RZ, R14 ;  /* 0x000000ffff327224 */ /* 0x000fce00078e000e */
[----:B------:R-:W-:Y:S05]  /*34c60*/  WARPSYNC.COLLECTIVE R15, `(.L_x_1627) ;  /* 0x000000000f087348 */ /* 0x000fea0003c00000 */
[----:B------:R0:W1:Y:S02]  /*34c70*/  SHFL.IDX P6, R14, R13, R12, R11 ;  /* 0x0000000c0d0e7389 */ /* 0x00006400000c000b */
[----:B01----:R-:W-:Y:S01]  /*34c80*/  ENDCOLLECTIVE ;  /* 0x000000000000791b */ /* 0x003fe20003800000 */
.L_x_1627:
        /* <DEDUP_REMOVED lines=8> */
.L_x_1628:
[----:B------:R-:W-:Y:S02]  /*34d10*/  IMAD.MOV.U32 R13, RZ, RZ, R69 ;  /* 0x000000ffff0d7224 */ /* 0x000fe400078e0045 */
[----:B------:R-:W-:Y:S02]  /*34d20*/  IMAD.MOV.U32 R12, RZ, RZ, R0 ;  /* 0x000000ffff0c7224 */ /* 0x000fe400078e0000 */
[----:B------:R-:W-:-:S07]  /*34d30*/  IMAD.MOV.U32 R52, RZ, RZ, R14 ;  /* 0x000000ffff347224 */ /* 0x000fce00078e000e */
[----:B------:R-:W-:Y:S05]  /*34d40*/  WARPSYNC.COLLECTIVE R15, `(.L_x_1629) ;  /* 0x000000000f087348 */ /* 0x000fea0003c00000 */
[----:B------:R0:W1:Y:S02]  /*34d50*/  SHFL.IDX P6, R14, R13, R12, R11 ;  /* 0x0000000c0d0e7389 */ /* 0x00006400000c000b */
[----:B01----:R-:W-:Y:S01]  /*34d60*/  ENDCOLLECTIVE ;  /* 0x000000000000791b */ /* 0x003fe20003800000 */
.L_x_1629:
[----:B------:R-:W-:Y:S01]  /*34d70*/  SEL R39, R52, R65, P0 ;  /* 0x0000004134277207 */ /* 0x000fe20000000000 */
[----:B------:R-:W-:Y:S02]  /*34d80*/  IMAD.MOV.U32 R13, RZ, RZ, R75 ;  /* 0x000000ffff0d7224 */ /* 0x000fe400078e004b */
[----:B------:R-:W-:Y:S02]  /*34d90*/  IMAD.MOV.U32 R12, RZ, RZ, R2 ;  /* 0x000000ffff0c7224 */ /* 0x000fe400078e0002 */
[----:B------:R-:W-:-:S07]  /*34da0*/  IMAD.MOV.U32 R69, RZ, RZ, R14 ;  /* 0x000000ffff457224 */ /* 0x000fce00078e000e */
[----:B------:R-:W-:Y:S05]  /*34db0*/  WARPSYNC.COLLECTIVE R15, `(.L_x_1630) ;  /* 0x000000000f087348 */ /* 0x000fea0003c00000 */
[----:B------:R0:W1:Y:S02]  /*34dc0*/  SHFL.IDX P6, R14, R13, R12, R11 ;  /* 0x0000000c0d0e7389 */ /* 0x00006400000c000b */
[----:B01----:R-:W-:Y:S01]  /*34dd0*/  ENDCOLLECTIVE ;  /* 0x000000000000791b */ /* 0x003fe20003800000 */
.L_x_1630:
[----:B------:R-:W-:Y:S02]  /*34de0*/  IMAD.MOV.U32 R13, RZ, RZ, R77 ;  /* 0x000000ffff0d7224 */ /* 0x000fe400078e004d */
[----:B------:R-:W-:Y:S02]  /*34df0*/  IMAD.MOV.U32 R12, RZ, RZ, R0 ;  /* 0x000000ffff0c7224 */ /* 0x000fe400078e0000 */
[----:B------:R-:W-:-:S07]  /*34e00*/  IMAD.MOV.U32 R54, RZ, RZ, R14 ;  /* 0x000000ffff367224 */ /* 0x000fce00078e000e */
[----:B------:R-:W-:Y:S05]  /*34e10*/  WARPSYNC.COLLECTIVE R15, `(.L_x_1631) ;  /* 0x000000000f087348 */ /* 0x000fea0003c00000 */
[----:B------:R0:W1:Y:S02]  /*34e20*/  SHFL.IDX P6, R14, R13, R12, R11 ;  /* 0x0000000c0d0e7389 */ /* 0x00006400000c000b */
[----:B01----:R-:W-:Y:S01]  /*34e30*/  ENDCOLLECTIVE ;  /* 0x000000000000791b */ /* 0x003fe20003800000 */
.L_x_1631:
[----:B------:R-:W-:Y:S02]  /*34e40*/  IMAD.MOV.U32 R13, RZ, RZ, R79 ;  /* 0x000000ffff0d7224 */ /* 0x000fe400078e004f */
[----:B------:R-:W-:Y:S02]  /*34e50*/  IMAD.MOV.U32 R12, RZ, RZ, R2 ;  /* 0x000000ffff0c7224 */ /* 0x000fe400078e0002 */
[----:B------:R-:W-:-:S07]  /*34e60*/  IMAD.MOV.U32 R77, RZ, RZ, R14 ;  /* 0x000000ffff4d7224 */ /* 0x000fce00078e000e */
[----:B------:R-:W-:Y:S05]  /*34e70*/  WARPSYNC.COLLECTIVE R15, `(.L_x_1632) ;  /* 0x000000000f087348 */ /* 0x000fea0003c00000 */
[----:B------:R0:W1:Y:S02]  /*34e80*/  SHFL.IDX P6, R14, R13, R12, R11 ;  /* 0x0000000c0d0e7389 */ /* 0x00006400000c000b */
[----:B01----:R-:W-:Y:S01]  /*34e90*/  ENDCOLLECTIVE ;  /* 0x000000000000791b */ /* 0x003fe20003800000 */
.L_x_1632:
[----:B------:R-:W-:Y:S02]  /*34ea0*/  SEL R12, R37, R20, P0 ;  /* 0x00000014250c7207 */ /* 0x000fe40000000000 */
[----:B------:R-:W-:Y:S02]  /*34eb0*/  SEL R11, R44, R49, P0 ;  /* 0x000000312c0b7207 */ /* 0x000fe40000000000 */
[----:B------:R-:W-:Y:S02]  /*34ec0*/  SEL R13, R69, R54, P0 ;  /* 0x00000036450d7207 */ /* 0x000fe40000000000 */
[----:B------:R-:W-:Y:S01]  /*34ed0*/  SEL R15, R54, R69, P0 ;  /* 0x00000045360f7207 */ /* 0x000fe20000000000 */
[----:B------:R-:W-:Y:S01]  /*34ee0*/  IMAD.MOV.U32 R60, RZ, RZ, R14 ;  /* 0x000000ffff3c7224 */ /* 0x000fe200078e000e */
[----:B------:R-:W-:Y:S02]  /*34ef0*/  SEL R14, R20, R37, P0 ;  /* 0x00000025140e7207 */ /* 0x000fe40000000000 */
[----:B------:R-:W-:Y:S01]  /*34f00*/  SEL R37, R65, R52, P0 ;  /* 0x0000003441257207 */ /* 0x000fe20000000000 */
[----:B------:R-:W-:Y:S06]  /*34f10*/  BRA `(.L_x_1633) ;  /* 0xffffff5c005c7947 */ /* 0x000fec000383ffff */
.L_x_1430:
[----:B------:R-:W0:Y:S01]  /*34f20*/  S2R R11, SR_TID.X ;  /* 0x00000000000b7919 */ /* 0x000e220000002100 */
[----:B------:R-:W-:Y:S01]  /*34f30*/  BSSY B1, `(.L_x_1634) ;  /* 0x000000a000017945 */ /* 0x000fe20003800000 */
[----:B------:R-:W-:Y:S02]  /*34f40*/  IMAD.MOV.U32 R12, RZ, RZ, RZ ;  /* 0x000000ffff0c7224 */ /* 0x000fe400078e00ff */
[----:B------:R-:W-:Y:S01]  /*34f50*/  IMAD.MOV.U32 R15, RZ, RZ, -0x1 ;  /* 0xffffffffff0f7424 */ /* 0x000fe200078e00ff */
[----:B0-----:R-:W-:-:S04]  /*34f60*/  SHF.R.U32.HI R11, RZ, 0x5, R11 ;  /* 0x00000005ff0b7819 */ /* 0x001fc8000001160b */
[----:B------:R-:W-:-:S05]  /*34f70*/  LOP3.LUT R11, R11, 0x3, RZ, 0xc0, !PT ;  /* 0x000000030b0b7812 */ /* 0x000fca00078ec0ff */
[----:B------:R-:W-:Y:S02]  /*34f80*/  IMAD.MOV.U32 R13, RZ, RZ, R11 ;  /* 0x000000ffff0d7224 */ /* 0x000fe400078e000b */
[----:B------:R-:W-:-:S07]  /*34f90*/  IMAD.MOV.U32 R11, RZ, RZ, 0x1f ;  /* 0x0000001fff0b7424 */ /* 0x000fce00078e00ff */
[----:B------:R-:W-:Y:S05]  /*34fa0*/  WARPSYNC.COLLECTIVE R15, `(.L_x_1635) ;  /* 0x000000000f087348 */ /* 0x000fea0003c00000 */
[----:B------:R0:W1:Y:S02]  /*34fb0*/  SHFL.IDX P6, R14, R13, R12, R11 ;  /* 0x0000000c0d0e7389 */ /* 0x00006400000c000b */
[----:B01----:R-:W-:Y:S01]  /*34fc0*/  ENDCOLLECTIVE ;  /* 0x000000000000791b */ /* 0x003fe20003800000 */
.L_x_1635:
[----:B------:R-:W-:Y:S05]  /*34fd0*/  BSYNC B1 ;  /* 0x0000000000017941 */ /* 0x000fea0003800000 */
.L_x_1634:
[----:B------:R-:W-:Y:S05]  /*34fe0*/  BRA `(.L_x_1636) ;  /* 0xffffff90004c7947 */ /* 0x000fea000383ffff */
.L_x_1432:
[----:B------:R-:W-:Y:S01]  /*34ff0*/  BSSY B1, `(.L_x_1637) ;  /* 0x0000006000017945 */ /* 0x000fe20003800000 */
[----:B------:R-:W-:-:S07]  /*35000*/  IMAD.MOV.U32 R15, RZ, RZ, -0x1 ;  /* 0xffffffffff0f7424 */ /* 0x000fce00078e00ff */
[----:B0-----:R-:W-:Y:S05]  /*35010*/  WARPSYNC.COLLECTIVE R15, `(.L_x_1638) ;  /* 0x000000000f0c7348 */ /* 0x001fea0003c00000 */
[----:B------:R-:W-:Y:S02]  /*35020*/  ELECT P6, UR62, PT ;  /* 0x00000000003e782f */ /* 0x000fe400038c0000 */
[----:B------:R-:W-:Y:S01]  /*35030*/  MOV R14, UR62 ;  /* 0x0000003e000e7c02 */ /* 0x000fe20008000f00 */
[----:B0-----:R-:W-:Y:S10]  /*35040*/  ENDCOLLECTIVE ;  /* 0x000000000000791b */ /* 0x001ff40003800000 */
.L_x_1638:
[----:B------:R-:W-:Y:S05]  /*35050*/  BSYNC B1 ;  /* 0x0000000000017941 */ /* 0x000fea0003800000 */
.L_x_1637:
[----:B------:R-:W-:Y:S05]  /*35060*/  BRA `(.L_x_1431) ;  /* 0xffffff9000447947 */ /* 0x000fea000383ffff */
.L_x_1434:
[----:B0-----:R0:W1:Y:S02]  /*35070*/  SYNCS.PHASECHK.TRANS64.TRYWAIT P0, [R12+URZ+0x2e820], R5 ;  /* 0x02e820050c0075a7 */ /* 0x001064000800017f */
[----:B-1----:R-:W-:Y:S05]  /*35080*/  @!P0 NANOSLEEP.SYNCS 0x989680 ;  /* 0x009896800000895d */ /* 0x002fea0003900000 */
[----:B------:R-:W1:Y:S02]  /*35090*/  @!P0 SYNCS.PHASECHK.TRANS64 P0, [R12+URZ+0x2e820], R5 ;  /* 0x02e820050c0085a7 */ /* 0x000e64000800007f */
[----:B-1----:R-:W-:Y:S05]  /*350a0*/  @!P0 BRA `(.L_x_1434) ;  /* 0xfffffffc00f08947 */ /* 0x002fea000383ffff */
[----:B------:R-:W-:Y:S05]  /*350b0*/  BRA `(.L_x_1639) ;  /* 0xffffff9000607947 */ /* 0x000fea000383ffff */
.L_x_1438:
[----:B-1----:R1:W2:Y:S02]  /*350c0*/  SYNCS.PHASECHK.TRANS64.TRYWAIT P0, [R9+URZ+0x2e8a0], R11 ;  /* 0x02e8a00b090075a7 */ /* 0x0022a4000800017f */
[----:B--2---:R-:W-:Y:S05]  /*350d0*/  @!P0 NANOSLEEP.SYNCS 0x989680 ;  /* 0x009896800000895d */ /* 0x004fea0003900000 */
[----:B------:R-:W2:Y:S02]  /*350e0*/  @!P0 SYNCS.PHASECHK.TRANS64 P0, [R9+URZ+0x2e8a0], R11 ;  /* 0x02e8a00b090085a7 */ /* 0x000ea4000800007f */
[----:B--2---:R-:W-:Y:S05]  /*350f0*/  @!P0 BRA `(.L_x_1438) ;  /* 0xfffffffc00f08947 */ /* 0x004fea000383ffff */
[----:B------:R-:W-:Y:S05]  /*35100*/  BRA `(.L_x_1640) ;  /* 0xffffff9000807947 */ /* 0x000fea000383ffff */
.L_x_1443:
[----:B0-----:R0:W2:Y:S02]  /*35110*/  SYNCS.PHASECHK.TRANS64.TRYWAIT P0, [R9+URZ+0x2e8c0], R11 ;  /* 0x02e8c00b090075a7 */ /* 0x0010a4000800017f */
[----:B--2---:R-:W-:Y:S05]  /*35120*/  @!P0 NANOSLEEP.SYNCS 0x989680 ;  /* 0x009896800000895d */ /* 0x004fea0003900000 */
[----:B------:R-:W2:Y:S02]  /*35130*/  @!P0 SYNCS.PHASECHK.TRANS64 P0, [R9+URZ+0x2e8c0], R11 ;  /* 0x02e8c00b090085a7 */ /* 0x000ea4000800007f */
[----:B--2---:R-:W-:Y:S05]  /*35140*/  @!P0 BRA `(.L_x_1443) ;  /* 0xfffffffc00f08947 */ /* 0x004fea000383ffff */
[----:B------:R-:W-:Y:S05]  /*35150*/  BRA `(.L_x_1641) ;  /* 0xffffff9400007947 */ /* 0x000fea000383ffff */
.L_x_1450:
[----:B0-----:R0:W1:Y:S02]  /*35160*/  SYNCS.PHASECHK.TRANS64.TRYWAIT P1, [R7+URZ+0x2e8a0], R8 ;  /* 0x02e8a008070075a7 */ /* 0x001064000802017f */
[----:B-1----:R-:W-:Y:S05]  /*35170*/  @!P1 NANOSLEEP.SYNCS 0x989680 ;  /* 0x009896800000995d */ /* 0x002fea0003900000 */
[----:B------:R-:W1:Y:S02]  /*35180*/  @!P1 SYNCS.PHASECHK.TRANS64 P1, [R7+URZ+0x2e8a0], R8 ;  /* 0x02e8a008070095a7 */ /* 0x000e64000802007f */
[----:B-1----:R-:W-:Y:S05]  /*35190*/  @!P1 BRA `(.L_x_1450) ;  /* 0xfffffffc00f09947 */ /* 0x002fea000383ffff */
[----:B------:R-:W-:Y:S05]  /*351a0*/  BRA `(.L_x_1642) ;  /* 0xffffff9400e07947 */ /* 0x000fea000383ffff */
.L_x_1455:
[----:B-1----:R1:W2:Y:S02]  /*351b0*/  SYNCS.PHASECHK.TRANS64.TRYWAIT P1, [R7+URZ+0x2e8c0], R8 ;  /* 0x02e8c008070075a7 */ /* 0x0022a4000802017f */
[----:B--2---:R-:W-:Y:S05]  /*351c0*/  @!P1 NANOSLEEP.SYNCS 0x989680 ;  /* 0x009896800000995d */ /* 0x004fea0003900000 */
[----:B------:R-:W2:Y:S02]  /*351d0*/  @!P1 SYNCS.PHASECHK.TRANS64 P1, [R7+URZ+0x2e8c0], R8 ;  /* 0x02e8c008070095a7 */ /* 0x000ea4000802007f */
[----:B--2---:R-:W-:Y:S05]  /*351e0*/  @!P1 BRA `(.L_x_1455) ;  /* 0xfffffffc00f09947 */ /* 0x004fea000383ffff */
[----:B------:R-:W-:Y:S05]  /*351f0*/  BRA `(.L_x_1643) ;  /* 0xffffff9800587947 */ /* 0x000fea000383ffff */
.L_x_1476:
[----:B------:R-:W0:Y:S01]  /*35200*/  S2R R5, SR_TID.X ;  /* 0x0000000000057919 */ /* 0x000e220000002100 */
[----:B------:R-:W-:Y:S01]  /*35210*/  BSSY B0, `(.L_x_1644) ;  /* 0x000000a000007945 */ /* 0x000fe20003800000 */
[----:B------:R-:W-:Y:S02]  /*35220*/  IMAD.MOV.U32 R12, RZ, RZ, RZ ;  /* 0x000000ffff0c7224 */ /* 0x000fe400078e00ff */
        /* <DEDUP_REMOVED lines=8> */
.L_x_1645:
[----:B------:R-:W-:Y:S05]  /*352b0*/  BSYNC B0 ;  /* 0x0000000000007941 */ /* 0x000fea0003800000 */
.L_x_1644:
[----:B------:R-:W-:Y:S05]  /*352c0*/  BRA `(.L_x_1646) ;  /* 0xffffffa8003c7947 */ /* 0x000fea000383ffff */
.L_x_1478:
[----:B------:R-:W-:Y:S01]  /*352d0*/  BSSY B0, `(.L_x_1647) ;  /* 0x0000006000007945 */ /* 0x000fe20003800000 */
[----:B------:R-:W-:-:S07]  /*352e0*/  IMAD.MOV.U32 R15, RZ, RZ, -0x1 ;  /* 0xffffffffff0f7424 */ /* 0x000fce00078e00ff */
[----:B0-----:R-:W-:Y:S05]  /*352f0*/  WARPSYNC.COLLECTIVE R15, `(.L_x_1648) ;  /* 0x000000000f0c7348 */ /* 0x001fea0003c00000 */
[----:B------:R-:W-:Y:S02]  /*35300*/  ELECT P6, UR62, PT ;  /* 0x00000000003e782f */ /* 0x000fe400038c0000 */
[----:B------:R-:W-:Y:S01]  /*35310*/  MOV R14, UR62 ;  /* 0x0000003e000e7c02 */ /* 0x000fe20008000f00 */
[----:B0-----:R-:W-:Y:S10]  /*35320*/  ENDCOLLECTIVE ;  /* 0x000000000000791b */ /* 0x001ff40003800000 */
.L_x_1648:
[----:B------:R-:W-:Y:S05]  /*35330*/  BSYNC B0 ;  /* 0x0000000000007941 */ /* 0x000fea0003800000 */
.L_x_1647:
[----:B------:R-:W-:Y:S05]  /*35340*/  BRA `(.L_x_1649) ;  /* 0xffffffa800347947 */ /* 0x000fea000383ffff */
.L_x_1481:
[----:B0-----:R0:W1:Y:S02]  /*35350*/  SYNCS.PHASECHK.TRANS64.TRYWAIT P2, [R5+URZ+0x2e880], R7 ;  /* 0x02e88007050075a7 */ /* 0x001064000804017f */
[----:B-1----:R-:W-:Y:S05]  /*35360*/  @!P2 NANOSLEEP.SYNCS 0x989680 ;  /* 0x009896800000a95d */ /* 0x002fea0003900000 */
[----:B------:R-:W1:Y:S02]  /*35370*/  @!P2 SYNCS.PHASECHK.TRANS64 P2, [R5+URZ+0x2e880], R7 ;  /* 0x02e880070500a5a7 */ /* 0x000e64000804007f */
[----:B-1----:R-:W-:Y:S05]  /*35380*/  @!P2 BRA `(.L_x_1481) ;  /* 0xfffffffc00f0a947 */ /* 0x002fea000383ffff */
[----:B------:R-:W-:Y:S05]  /*35390*/  BRA `(.L_x_1650) ;  /* 0xffffffa800b07947 */ /* 0x000fea000383ffff */
.L_x_1483:
[----:B-1----:R1:W2:Y:S02]  /*353a0*/  SYNCS.PHASECHK.TRANS64.TRYWAIT P2, [R5+URZ+0x2e840], R7 ;  /* 0x02e84007050075a7 */ /* 0x0022a4000804017f */
[----:B--2---:R-:W-:Y:S05]  /*353b0*/  @!P2 NANOSLEEP.SYNCS 0x989680 ;  /* 0x009896800000a95d */ /* 0x004fea0003900000 */
[----:B------:R-:W2:Y:S02]  /*353c0*/  @!P2 SYNCS.PHASECHK.TRANS64 P2, [R5+URZ+0x2e840], R7 ;  /* 0x02e840070500a5a7 */ /* 0x000ea4000804007f */
[----:B--2---:R-:W-:Y:S05]  /*353d0*/  @!P2 BRA `(.L_x_1483) ;  /* 0xfffffffc00f0a947 */ /* 0x004fea000383ffff */
[----:B------:R-:W-:Y:S05]  /*353e0*/  BRA `(.L_x_1651) ;  /* 0xffffffac00147947 */ /* 0x000fea000383ffff */
.L_x_1486:
[----:B0-----:R-:W0:Y:S01]  /*353f0*/  S2R R5, SR_CgaCtaId ;  /* 0x0000000000057919 */ /* 0x001e220000008800 */
[----:B------:R-:W-:-:S04]  /*35400*/  MOV R4, 0x400 ;  /* 0x0000040000047802 */ /* 0x000fc80000000f00 */
[----:B0-----:R-:W-:-:S04]  /*35410*/  LEA R4, R5, R4, 0x18 ;  /* 0x0000000405047211 */ /* 0x001fc800078ec0ff */
[----:B------:R0:W1:Y:S03]  /*35420*/  SYNCS.PHASECHK.TRANS64.TRYWAIT P0, [R4+URZ+0x2e820], R3 ;  /* 0x02e82003040075a7 */ /* 0x000066000800017f */
[----:B-1----:R-:W-:Y:S05]  /*35430*/  @!P0 NANOSLEEP.SYNCS 0x989680 ;  /* 0x009896800000895d */ /* 0x002fea0003900000 */
[----:B------:R-:W1:Y:S02]  /*35440*/  @!P0 SYNCS.PHASECHK.TRANS64 P0, [R4+URZ+0x2e820], R3 ;  /* 0x02e82003040085a7 */ /* 0x000e64000800007f */
[----:B-1----:R-:W-:Y:S05]  /*35450*/  @!P0 BRA `(.L_x_1486) ;  /* 0xfffffffc00e48947 */ /* 0x002fea000383ffff */
[----:B------:R-:W-:Y:S05]  /*35460*/  BRA `(.L_x_1652) ;  /* 0xffffffac00d87947 */ /* 0x000fea000383ffff */
.L_x_1492:
[----:B--2---:R2:W3:Y:S02]  /*35470*/  SYNCS.PHASECHK.TRANS64.TRYWAIT P0, [R5+URZ+0x2e880], R4 ;  /* 0x02e88004050075a7 */ /* 0x0044e4000800017f */
[----:B---3--:R-:W-:Y:S05]  /*35480*/  @!P0 NANOSLEEP.SYNCS 0x989680 ;  /* 0x009896800000895d */ /* 0x008fea0003900000 */
[----:B------:R-:W3:Y:S02]  /*35490*/  @!P0 SYNCS.PHASECHK.TRANS64 P0, [R5+URZ+0x2e880], R4 ;  /* 0x02e88004050085a7 */ /* 0x000ee4000800007f */
[----:B---3--:R-:W-:Y:S05]  /*354a0*/  @!P0 BRA `(.L_x_1492) ;  /* 0xfffffffc00f08947 */ /* 0x008fea000383ffff */
[----:B------:R-:W-:Y:S05]  /*354b0*/  BRA `(.L_x_1653) ;  /* 0xffffffb000987947 */ /* 0x000fea000383ffff */
.L_x_1497:
[----:B-1----:R1:W3:Y:S02]  /*354c0*/  SYNCS.PHASECHK.TRANS64.TRYWAIT P0, [R5+URZ+0x2e840], R4 ;  /* 0x02e84004050075a7 */ /* 0x0022e4000800017f */
[----:B---3--:R-:W-:Y:S05]  /*354d0*/  @!P0 NANOSLEEP.SYNCS 0x989680 ;  /* 0x009896800000895d */ /* 0x008fea0003900000 */
[----:B------:R-:W3:Y:S02]  /*354e0*/  @!P0 SYNCS.PHASECHK.TRANS64 P0, [R5+URZ+0x2e840], R4 ;  /* 0x02e84004050085a7 */ /* 0x000ee4000800007f */
[----:B---3--:R-:W-:Y:S05]  /*354f0*/  @!P0 BRA `(.L_x_1497) ;  /* 0xfffffffc00f08947 */ /* 0x008fea000383ffff */
[----:B------:R-:W-:Y:S05]  /*35500*/  BRA `(.L_x_1654) ;  /* 0xffffffb400247947 */ /* 0x000fea000383ffff */
.L_x_1503:
[----:B--2---:R2:W3:Y:S02]  /*35510*/  SYNCS.PHASECHK.TRANS64.TRYWAIT P2, [R20+URZ+0x2e870], R3 ;  /* 0x02e87003140075a7 */ /* 0x0044e4000804017f */
[----:B---3--:R-:W-:Y:S05]  /*35520*/  @!P2 NANOSLEEP.SYNCS 0x989680 ;  /* 0x009896800000a95d */ /* 0x008fea0003900000 */
[----:B------:R-:W3:Y:S02]  /*35530*/  @!P2 SYNCS.PHASECHK.TRANS64 P2, [R20+URZ+0x2e870], R3 ;  /* 0x02e870031400a5a7 */ /* 0x000ee4000804007f */
[----:B---3--:R-:W-:Y:S05]  /*35540*/  @!P2 BRA `(.L_x_1503) ;  /* 0xfffffffc00f0a947 */ /* 0x008fea000383ffff */
[----:B------:R-:W-:Y:S05]  /*35550*/  BRA `(.L_x_1655) ;  /* 0xffffffb400cc7947 */ /* 0x000fea000383ffff */
.L_x_1505:
[----:B--2---:R2:W3:Y:S02]  /*35560*/  SYNCS.PHASECHK.TRANS64.TRYWAIT P2, [R20+URZ+0x2e860], R3 ;  /* 0x02e86003140075a7 */ /* 0x0044e4000804017f */
[----:B---3--:R-:W-:Y:S05]  /*35570*/  @!P2 NANOSLEEP.SYNCS 0x989680 ;  /* 0x009896800000a95d */ /* 0x008fea0003900000 */
[----:B------:R-:W3:Y:S02]  /*35580*/  @!P2 SYNCS.PHASECHK.TRANS64 P2, [R20+URZ+0x2e860], R3 ;  /* 0x02e860031400a5a7 */ /* 0x000ee4000804007f */
[----:B---3--:R-:W-:Y:S05]  /*35590*/  @!P2 BRA `(.L_x_1505) ;  /* 0xfffffffc00f0a947 */ /* 0x008fea000383ffff */
[----:B------:R-:W-:Y:S05]  /*355a0*/  BRA `(.L_x_1656) ;  /* 0xffffffb400d47947 */ /* 0x000fea000383ffff */
.L_x_1512:
[----:B-1----:R1:W3:Y:S02]  /*355b0*/  SYNCS.PHASECHK.TRANS64.TRYWAIT P0, [R17+URZ+0x2e870], R0 ;  /* 0x02e87000110075a7 */ /* 0x0022e4000800017f */
[----:B---3--:R-:W-:Y:S05]  /*355c0*/  @!P0 NANOSLEEP.SYNCS 0x989680 ;  /* 0x009896800000895d */ /* 0x008fea0003900000 */
[----:B------:R-:W3:Y:S02]  /*355d0*/  @!P0 SYNCS.PHASECHK.TRANS64 P0, [R17+URZ+0x2e870], R0 ;  /* 0x02e87000110085a7 */ /* 0x000ee4000800007f */
[----:B---3--:R-:W-:Y:S05]  /*355e0*/  @!P0 BRA `(.L_x_1512) ;  /* 0xfffffffc00f08947 */ /* 0x008fea000383ffff */
[----:B------:R-:W-:Y:S05]  /*355f0*/  BRA `(.L_x_1657) ;  /* 0xffffffc000147947 */ /* 0x000fea000383ffff */
.L_x_1514:
[----:B-1----:R1:W3:Y:S02]  /*35600*/  SYNCS.PHASECHK.TRANS64.TRYWAIT P0, [R17+URZ+0x2e860], R0 ;  /* 0x02e86000110075a7 */ /* 0x0022e4000800017f */
[----:B---3--:R-:W-:Y:S05]  /*35610*/  @!P0 NANOSLEEP.SYNCS 0x989680 ;  /* 0x009896800000895d */ /* 0x008fea0003900000 */
[----:B------:R-:W3:Y:S02]  /*35620*/  @!P0 SYNCS.PHASECHK.TRANS64 P0, [R17+URZ+0x2e860], R0 ;  /* 0x02e86000110085a7 */ /* 0x000ee4000800007f */
[----:B---3--:R-:W-:Y:S05]  /*35630*/  @!P0 BRA `(.L_x_1514) ;  /* 0xfffffffc00f08947 */ /* 0x008fea000383ffff */
[----:B------:R-:W-:Y:S05]  /*35640*/  BRA `(.L_x_1658) ;  /* 0xffffffc0001c7947 */ /* 0x000fea000383ffff */
.L_x_1518:
[----:B------:R-:W2:Y:S01]  /*35650*/  LDL R3, [R1] ;  /* 0x0000000001037983 */ /* 0x000ea20000100800 */
[----:B------:R-:W-:Y:S01]  /*35660*/  BSSY B0, `(.L_x_1659) ;  /* 0x0000008000007945 */ /* 0x000fe20003800000 */
[----:B------:R-:W-:Y:S02]  /*35670*/  IMAD.MOV.U32 R12, RZ, RZ, RZ ;  /* 0x000000ffff0c7224 */ /* 0x000fe400078e00ff */
[----:B------:R-:W-:Y:S02]  /*35680*/  IMAD.MOV.U32 R11, RZ, RZ, 0x1f ;  /* 0x0000001fff0b7424 */ /* 0x000fe400078e00ff */
[----:B------:R-:W-:Y:S02]  /*35690*/  IMAD.MOV.U32 R15, RZ, RZ, -0x1 ;  /* 0xffffffffff0f7424 */ /* 0x000fe400078e00ff */
[----:B--2---:R-:W-:-:S07]  /*356a0*/  IMAD.MOV.U32 R13, RZ, RZ, R3 ;  /* 0x000000ffff0d7224 */ /* 0x004fce00078e0003 */
[----:B------:R-:W-:Y:S05]  /*356b0*/  WARPSYNC.COLLECTIVE R15, `(.L_x_1660) ;  /* 0x000000000f087348 */ /* 0x000fea0003c00000 */
[----:B------:R0:W1:Y:S02]  /*356c0*/  SHFL.IDX P6, R14, R13, R12, R11 ;  /* 0x0000000c0d0e7389 */ /* 0x00006400000c000b */
[----:B01----:R-:W-:Y:S01]  /*356d0*/  ENDCOLLECTIVE ;  /* 0x000000000000791b */ /* 0x003fe20003800000 */
.L_x_1660:
[----:B------:R-:W-:Y:S05]  /*356e0*/  BSYNC B0 ;  /* 0x0000000000007941 */ /* 0x000fea0003800000 */
.L_x_1659:
        /* <DEDUP_REMOVED lines=9> */
.L_x_1661:
[----:B------:R-:W-:Y:S01]  /*35780*/  ULDC UR4, c[0x0][0xc14] ;  /* 0x0003050000047ab9 */ /* 0x000fe20000000800 */
[----:B------:R-:W-:Y:S01]  /*35790*/  ULDC.64 UR6, c[0x0][0x208] ;  /* 0x0000820000067ab9 */ /* 0x000fe20000000a00 */
[----:B------:R-:W-:Y:S02]  /*357a0*/  IMAD.IADD R5, R2, 0x1, R7 ;  /* 0x0000000102057824 */ /* 0x000fe400078e0207 */
[----:B------:R-:W-:Y:S02]  /*357b0*/  IMAD.MOV.U32 R11, RZ, RZ, RZ ;  /* 0x000000ffff0b7224 */ /* 0x000fe400078e00ff */
[----:B------:R-:W-:Y:S01]  /*357c0*/  IMAD.MOV.U32 R4, RZ, RZ, R14 ;  /* 0x000000ffff047224 */ /* 0x000fe200078e000e */
[----:B------:R-:W-:-:S13]  /*357d0*/  ISETP.GE.OR P1, PT, R5, UR4, !P0 ;  /* 0x0000000405007c0c */ /* 0x000fda000c726670 */
[----:B------:R-:W0:Y:S02]  /*357e0*/  @!P1 LDC.64 R2, c[0x0][0xc58] ;  /* 0x00031600ff029b82 */ /* 0x000e240000000a00 */
[----:B0-----:R-:W-:-:S06]  /*357f0*/  @!P1 IMAD.WIDE R2, R5, 0x4, R2 ;  /* 0x0000000405029825 */ /* 0x001fcc00078e0202 */
[----:B------:R0:W2:Y:S01]  /*35800*/  @!P1 LDG.E R2, desc[UR6][R2.64] ;  /* 0x0000000602029981 */ /* 0x0000a2000c1e1900 */
        /* <DEDUP_REMOVED lines=11> */
.L_x_1662:
[----:B------:R-:W-:Y:S01]  /*358c0*/  IMAD.MOV.U32 R12, RZ, RZ, 0x2 ;  /* 0x00000002ff0c7424 */ /* 0x000fe200078e00ff */
[----:B------:R-:W-:-:S05]  /*358d0*/  SEL R14, R14, RZ, P1 ;  /* 0x000000ff0e0e7207 */ /* 0x000fca0000800000 */
[----:B------:R-:W-:-:S04]  /*358e0*/  IMAD.IADD R2, R3, 0x1, R14 ;  /* 0x0000000103027824 */ /* 0x000fc800078e020e */
[----:B------:R-:W-:-:S07]  /*358f0*/  IMAD.MOV.U32 R13, RZ, RZ, R2 ;  /* 0x000000ffff0d7224 */ /* 0x000fce00078e0002 */
[----:B------:R-:W-:Y:S05]  /*35900*/  WARPSYNC.COLLECTIVE R15, `(.L_x_1663) ;  /* 0x000000000f087348 */ /* 0x000fea0003c00000 */
[----:B------:R0:W1:Y:S02]  /*35910*/  SHFL.UP P6, R14, R13, R12, R11 ;  /* 0x0400000c0d0e7389 */ /* 0x00006400000c000b */
[----:B01----:R-:W-:Y:S01]  /*35920*/  ENDCOLLECTIVE ;  /* 0x000000000000791b */ /* 0x003fe20003800000 */
.L_x_1663:
[----:B------:R-:W-:Y:S01]  /*35930*/  IMAD.MOV.U32 R12, RZ, RZ, 0x4 ;  /* 0x00000004ff0c7424 */ /* 0x000fe200078e00ff */
[----:B------:R-:W-:-:S05]  /*35940*/  SEL R5, R14, RZ, P2 ;  /* 0x000000ff0e057207 */ /* 0x000fca0001000000 */
[----:B------:R-:W-:-:S04]  /*35950*/  IMAD.IADD R2, R2, 0x1, R5 ;  /* 0x0000000102027824 */ /* 0x000fc800078e0205 */
[----:B------:R-:W-:-:S07]  /*35960*/  IMAD.MOV.U32 R13, RZ, RZ, R2 ;  /* 0x000000ffff0d7224 */ /* 0x000fce00078e0002 */
[----:B------:R-:W-:Y:S05]  /*35970*/  WARPSYNC.COLLECTIVE R15, `(.L_x_1664) ;  /* 0x000000000f087348 */ /* 0x000fea0003c00000 */
[----:B------:R0:W1:Y:S02]  /*35980*/  SHFL.UP P6, R14, R13, R12, R11 ;  /* 0x0400000c0d0e7389 */ /* 0x00006400000c000b */
[----:B01----:R-:W-:Y:S01]  /*35990*/  ENDCOLLECTIVE ;  /* 0x000000000000791b */ /* 0x003fe20003800000 */
.L_x_1664:
[----:B------:R-:W-:Y:S01]  /*359a0*/  IMAD.MOV.U32 R12, RZ, RZ, 0x8 ;  /* 0x00000008ff0c7424 */ /* 0x000fe200078e00ff */
[----:B------:R-:W-:-:S05]  /*359b0*/  SEL R5, R14, RZ, P3 ;  /* 0x000000ff0e057207 */ /* 0x000fca0001800000 */
[----:B------:R-:W-:-:S04]  /*359c0*/  IMAD.IADD R2, R2, 0x1, R5 ;  /* 0x0000000102027824 */ /* 0x000fc800078e0205 */
[----:B------:R-:W-:-:S07]  /*359d0*/  IMAD.MOV.U32 R13, RZ, RZ, R2 ;  /* 0x000000ffff0d7224 */ /* 0x000fce00078e0002 */
[----:B------:R-:W-:Y:S05]  /*359e0*/  WARPSYNC.COLLECTIVE R15, `(.L_x_1665) ;  /* 0x000000000f087348 */ /* 0x000fea0003c00000 */
[----:B------:R0:W1:Y:S02]  /*359f0*/  SHFL.UP P6, R14, R13, R12, R11 ;  /* 0x0400000c0d0e7389 */ /* 0x00006400000c000b */
[----:B01----:R-:W-:Y:S01]  /*35a00*/  ENDCOLLECTIVE ;  /* 0x000000000000791b */ /* 0x003fe20003800000 */
.L_x_1665:
[----:B------:R-:W-:Y:S01]  /*35a10*/  IMAD.MOV.U32 R12, RZ, RZ, 0x10 ;  /* 0x00000010ff0c7424 */ /* 0x000fe200078e00ff */
[----:B------:R-:W-:-:S05]  /*35a20*/  SEL R5, R14, RZ, P4 ;  /* 0x000000ff0e057207 */ /* 0x000fca0002000000 */
[----:B------:R-:W-:-:S04]  /*35a30*/  IMAD.IADD R2, R2, 0x1, R5 ;  /* 0x0000000102027824 */ /* 0x000fc800078e0205 */
[----:B------:R-:W-:-:S07]  /*35a40*/  IMAD.MOV.U32 R13, RZ, RZ, R2 ;  /* 0x000000ffff0d7224 */ /* 0x000fce00078e0002 */
[----:B------:R-:W-:Y:S05]  /*35a50*/  WARPSYNC.COLLECTIVE R15, `(.L_x_1666) ;  /* 0x000000000f087348 */ /* 0x000fea0003c00000 */
[----:B------:R0:W1:Y:S02]  /*35a60*/  SHFL.UP P6, R14, R13, R12, R11 ;  /* 0x0400000c0d0e7389 */ /* 0x00006400000c000b */
[----:B01----:R-:W-:Y:S01]  /*35a70*/  ENDCOLLECTIVE ;  /* 0x000000000000791b */ /* 0x003fe20003800000 */
.L_x_1666:
[----:B------:R-:W-:Y:S02]  /*35a80*/  IMAD.MOV.U32 R12, RZ, RZ, 0x1f ;  /* 0x0000001fff0c7424 */ /* 0x000fe400078e00ff */
[----:B------:R-:W-:Y:S01]  /*35a90*/  IMAD.MOV.U32 R11, RZ, RZ, 0x1f ;  /* 0x0000001fff0b7424 */ /* 0x000fe200078e00ff */
[----:B------:R-:W-:-:S05]  /*35aa0*/  SEL R5, R14, RZ, P5 ;  /* 0x000000ff0e057207 */ /* 0x000fca0002800000 */
[----:B------:R-:W-:-:S04]  /*35ab0*/  IMAD.IADD R2, R2, 0x1, R5 ;  /* 0x0000000102027824 */ /* 0x000fc800078e0205 */
[----:B------:R-:W-:-:S07]  /*35ac0*/  IMAD.MOV.U32 R13, RZ, RZ, R2 ;  /* 0x000000ffff0d7224 */ /* 0x000fce00078e0002 */
[----:B------:R-:W-:Y:S05]  /*35ad0*/  WARPSYNC.COLLECTIVE R15, `(.L_x_1667) ;  /* 0x000000000f087348 */ /* 0x000fea0003c00000 */
[----:B------:R0:W1:Y:S02]  /*35ae0*/  SHFL.IDX P6, R14, R13, R12, R11 ;  /* 0x0000000c0d0e7389 */ /* 0x00006400000c000b */
[----:B01----:R-:W-:Y:S01]  /*35af0*/  ENDCOLLECTIVE ;  /* 0x000000000000791b */ /* 0x003fe20003800000 */
.L_x_1667:
[----:B------:R-:W-:Y:S05]  /*35b00*/  BRA `(.L_x_1668) ;  /* 0xffffffc400987947 */ /* 0x000fea000383ffff */
.L_x_1523:
[----:B------:R-:W-:Y:S01]  /*35b10*/  BSSY B0, `(.L_x_1669) ;  /* 0x0000008000007945 */ /* 0x000fe20003800000 */
[----:B-----5:R-:W-:Y:S02]  /*35b20*/  IMAD.MOV.U32 R13, RZ, RZ, R3 ;  /* 0x000000ffff0d7224 */ /* 0x020fe400078e0003 */
[----:B------:R-:W-:Y:S02]  /*35b30*/  IMAD.MOV.U32 R12, RZ, RZ, 0x1 ;  /* 0x00000001ff0c7424 */ /* 0x000fe400078e00ff */
[----:B------:R-:W-:Y:S02]  /*35b40*/  IMAD.MOV.U32 R11, RZ, RZ, RZ ;  /* 0x000000ffff0b7224 */ /* 0x000fe400078e00ff */
[----:B------:R-:W-:-:S07]  /*35b50*/  IMAD.MOV.U32 R15, RZ, RZ, -0x1 ;  /* 0xffffffffff0f7424 */ /* 0x000fce00078e00ff */
[----:B0-----:R-:W-:Y:S05]  /*35b60*/  WARPSYNC.COLLECTIVE R15, `(.L_x_1670) ;  /* 0x000000000f087348 */ /* 0x001fea0003c00000 */
[----:B------:R1:W2:Y:S02]  /*35b70*/  SHFL.UP P6, R14, R13, R12, R11 ;  /* 0x0400000c0d0e7389 */ /* 0x0002a400000c000b */
[----:B012---:R-:W-:Y:S01]  /*35b80*/  ENDCOLLECTIVE ;  /* 0x000000000000791b */ /* 0x007fe20003800000 */
.L_x_1670:
[----:B------:R-:W-:Y:S05]  /*35b90*/  BSYNC B0 ;  /* 0x0000000000007941 */ /* 0x000fea0003800000 */
.L_x_1669:
[----:B------:R-:W-:Y:S01]  /*35ba0*/  SEL R2, R14, RZ, P1 ;  /* 0x000000ff0e027207 */ /* 0x000fe20000800000 */
[----:B------:R-:W-:Y:S02]  /*35bb0*/  IMAD.MOV.U32 R12, RZ, RZ, 0x2 ;  /* 0x00000002ff0c7424 */ /* 0x000fe400078e00ff */
[----:B------:R-:W-:Y:S02]  /*35bc0*/  IMAD.MOV.U32 R11, RZ, RZ, RZ ;  /* 0x000000ffff0b7224 */ /* 0x000fe400078e00ff */
[----:B------:R-:W-:Y:S02]  /*35bd0*/  IMAD.IADD R2, R3, 0x1, R2 ;  /* 0x0000000103027824 */ /* 0x000fe400078e0202 */
[----:B------:R-:W-:Y:S02]  /*35be0*/  IMAD.MOV.U32 R15, RZ, RZ, -0x1 ;  /* 0xffffffffff0f7424 */ /* 0x000fe400078e00ff */
[----:B------:R-:W-:-:S07]  /*35bf0*/  IMAD.MOV.U32 R13, RZ, RZ, R2 ;  /* 0x000000ffff0d7224 */ /* 0x000fce00078e0002 */
[----:B------:R-:W-:Y:S05]  /*35c00*/  WARPSYNC.COLLECTIVE R15, `(.L_x_1671) ;  /* 0x000000000f087348 */ /* 0x000fea0003c00000 */
[----:B------:R0:W1:Y:S02]  /*35c10*/  SHFL.UP P6, R14, R13, R12, R11 ;  /* 0x0400000c0d0e7389 */ /* 0x00006400000c000b */
[----:B01----:R-:W-:Y:S01]  /*35c20*/  ENDCOLLECTIVE ;  /* 0x000000000000791b */ /* 0x003fe20003800000 */
.L_x_1671:
[----:B------:R-:W-:Y:S01]  /*35c30*/  IMAD.MOV.U32 R12, RZ, RZ, 0x4 ;  /* 0x00000004ff0c7424 */ /* 0x000fe200078e00ff */
[----:B------:R-:W-:-:S05]  /*35c40*/  SEL R5, R14, RZ, P2 ;  /* 0x000000ff0e057207 */ /* 0x000fca0001000000 */
[----:B------:R-:W-:-:S04]  /*35c50*/  IMAD.IADD R2, R2, 0x1, R5 ;  /* 0x0000000102027824 */ /* 0x000fc800078e0205 */
[----:B------:R-:W-:-:S07]  /*35c60*/  IMAD.MOV.U32 R13, RZ, RZ, R2 ;  /* 0x000000ffff0d7224 */ /* 0x000fce00078e0002 */
[----:B------:R-:W-:Y:S05]  /*35c70*/  WARPSYNC.COLLECTIVE R15, `(.L_x_1672) ;  /* 0x000000000f087348 */ /* 0x000fea0003c00000 */
[----:B------:R0:W1:Y:S02]  /*35c80*/  SHFL.UP P6, R14, R13, R12, R11 ;  /* 0x0400000c0d0e7389 */ /* 0x00006400000c000b */
[----:B01----:R-:W-:Y:S01]  /*35c90*/  ENDCOLLECTIVE ;  /* 0x000000000000791b */ /* 0x003fe20003800000 */
.L_x_1672:
[----:B------:R-:W-:Y:S01]  /*35ca0*/  IMAD.MOV.U32 R12, RZ, RZ, 0x8 ;  /* 0x00000008ff0c7424 */ /* 0x000fe200078e00ff */
[----:B------:R-:W-:-:S05]  /*35cb0*/  SEL R5, R14, RZ, P3 ;  /* 0x000000ff0e057207 */ /* 0x000fca0001800000 */
[----:B------:R-:W-:-:S04]  /*35cc0*/  IMAD.IADD R2, R2, 0x1, R5 ;  /* 0x0000000102027824 */ /* 0x000fc800078e0205 */
[----:B------:R-:W-:-:S07]  /*35cd0*/  IMAD.MOV.U32 R13, RZ, RZ, R2 ;  /* 0x000000ffff0d7224 */ /* 0x000fce00078e0002 */
[----:B------:R-:W-:Y:S05]  /*35ce0*/  WARPSYNC.COLLECTIVE R15, `(.L_x_1673) ;  /* 0x000000000f087348 */ /* 0x000fea0003c00000 */
[----:B------:R0:W1:Y:S02]  /*35cf0*/  SHFL.UP P6, R14, R13, R12, R11 ;  /* 0x0400000c0d0e7389 */ /* 0x00006400000c000b */
[----:B01----:R-:W-:Y:S01]  /*35d00*/  ENDCOLLECTIVE ;  /* 0x000000000000791b */ /* 0x003fe20003800000 */
.L_x_1673:
[----:B------:R-:W-:Y:S01]  /*35d10*/  IMAD.MOV.U32 R12, RZ, RZ, 0x10 ;  /* 0x00000010ff0c7424 */ /* 0x000fe200078e00ff */
[----:B------:R-:W-:-:S05]  /*35d20*/  SEL R5, R14, RZ, P4 ;  /* 0x000000ff0e057207 */ /* 0x000fca0002000000 */
[----:B------:R-:W-:-:S04]  /*35d30*/  IMAD.IADD R2, R2, 0x1, R5 ;  /* 0x0000000102027824 */ /* 0x000fc800078e0205 */
[----:B------:R-:W-:-:S07]  /*35d40*/  IMAD.MOV.U32 R13, RZ, RZ, R2 ;  /* 0x000000ffff0d7224 */ /* 0x000fce00078e0002 */
[----:B------:R-:W-:Y:S05]  /*35d50*/  WARPSYNC.COLLECTIVE R15, `(.L_x_1674) ;  /* 0x000000000f087348 */ /* 0x000fea0003c00000 */
[----:B------:R0:W1:Y:S02]  /*35d60*/  SHFL.UP P6, R14, R13, R12, R11 ;  /* 0x0400000c0d0e7389 */ /* 0x00006400000c000b */
[----:B01----:R-:W-:Y:S01]  /*35d70*/  ENDCOLLECTIVE ;  /* 0x000000000000791b */ /* 0x003fe20003800000 */
.L_x_1674:
        /* <DEDUP_REMOVED lines=8> */
.L_x_1675:
[----:B------:R-:W-:Y:S05]  /*35e00*/  BRA `(.L_x_1676) ;  /* 0xffffffc400807947 */ /* 0x000fea000383ffff */
.L_x_1525:
[----:B------:R-:W-:Y:S01]  /*35e10*/  BSSY B0, `(.L_x_1677) ;  /* 0x0000006000007945 */ /* 0x000fe20003800000 */
[----:B------:R-:W-:Y:S01]  /*35e20*/  PLOP3.LUT P6, PT, P6, PT, PT, 0x8, 0x0 ;  /* 0x000000000000781c */ /* 0x000fe200037ce170 */
[----:B------:R-:W-:-:S12]  /*35e30*/  IMAD.MOV.U32 R15, RZ, RZ, -0x1 ;  /* 0xffffffffff0f7424 */ /* 0x000fd800078e00ff */
[----:B0-----:R-:W-:Y:S05]  /*35e40*/  WARPSYNC.COLLECTIVE R15, `(.L_x_1678) ;  /* 0x000000000f087348 */ /* 0x001fea0003c00000 */
[----:B------:R-:W-:Y:S01]  /*35e50*/  VOTE.ANY R14, PT, P6 ;  /* 0x00000000000e7806 */ /* 0x000fe200030e0100 */
[----:B0-----:R-:W-:Y:S06]  /*35e60*/  ENDCOLLECTIVE ;  /* 0x000000000000791b */ /* 0x001fec0003800000 */
.L_x_1678:
[----:B------:R-:W-:Y:S05]  /*35e70*/  BSYNC B0 ;  /* 0x0000000000007941 */ /* 0x000fea0003800000 */
.L_x_1677:
[----:B------:R-:W-:Y:S02]  /*35e80*/  IMAD.MOV.U32 R6, RZ, RZ, R14 ;  /* 0x000000ffff067224 */ /* 0x000fe400078e000e */
[----:B------:R-:W-:Y:S02]  /*35e90*/  IMAD.MOV.U32 R13, RZ, RZ, R3 ;  /* 0x000000ffff0d7224 */ /* 0x000fe400078e0003 */
[----:B------:R-:W0:Y:S01]  /*35ea0*/  POPC R7, R6 ;  /* 0x0000000600077309 */ /* 0x000e220000000000 */
[----:B------:R-:W-:Y:S02]  /*35eb0*/  IMAD.MOV.U32 R11, RZ, RZ, 0x1f ;  /* 0x0000001fff0b7424 */ /* 0x000fe400078e00ff */
[----:B------:R-:W-:Y:S02]  /*35ec0*/  IMAD.MOV.U32 R15, RZ, RZ, -0x1 ;  /* 0xffffffffff0f7424 */ /* 0x000fe400078e00ff */
[----:B0-----:R-:W-:-:S07]  /*35ed0*/  IMAD.MOV.U32 R12, RZ, RZ, R7 ;  /* 0x000000ffff0c7224 */ /* 0x001fce00078e0007 */
[----:B------:R-:W-:Y:S05]  /*35ee0*/  WARPSYNC.COLLECTIVE R15, `(.L_x_1679) ;  /* 0x000000000f087348 */ /* 0x000fea0003c00000 */
[----:B------:R0:W1:Y:S02]  /*35ef0*/  SHFL.IDX P6, R14, R13, R12, R11 ;  /* 0x0000000c0d0e7389 */ /* 0x00006400000c000b */
[----:B01----:R-:W-:Y:S01]  /*35f00*/  ENDCOLLECTIVE ;  /* 0x000000000000791b */ /* 0x003fe20003800000 */
.L_x_1679:
[----:B------:R-:W-:Y:S01]  /*35f10*/  IMAD.MOV.U32 R4, RZ, RZ, R14 ;  /* 0x000000ffff047224 */ /* 0x000fe200078e000e */
[----:B------:R-:W-:Y:S06]  /*35f20*/  BRA `(.L_x_1680) ;  /* 0xffffffc400707947 */ /* 0x000fec000383ffff */
.L_x_1527:
[----:B------:R-:W-:Y:S01]  /*35f30*/  BSSY B0, `(.L_x_1681) ;  /* 0x0000007000007945 */ /* 0x000fe20003800000 */
[----:B------:R-:W-:Y:S02]  /*35f40*/  IMAD.MOV.U32 R13, RZ, RZ, R2 ;  /* 0x000000ffff0d7224 */ /* 0x000fe400078e0002 */
[----:B------:R-:W-:Y:S02]  /*35f50*/  IMAD.MOV.U32 R11, RZ, RZ, 0x1f ;  /* 0x0000001fff0b7424 */ /* 0x000fe400078e00ff */
[----:B------:R-:W-:-:S07]  /*35f60*/  IMAD.MOV.U32 R15, RZ, RZ, -0x1 ;  /* 0xffffffffff0f7424 */ /* 0x000fce00078e00ff */
[----:B012---:R-:W-:Y:S05]  /*35f70*/  WARPSYNC.COLLECTIVE R15, `(.L_x_1682) ;  /* 0x000000000f087348 */ /* 0x007fea0003c00000 */
[----:B------:R3:W4:Y:S02]  /*35f80*/  SHFL.IDX P6, R14, R13, R12, R11 ;  /* 0x0000000c0d0e7389 */ /* 0x00072400000c000b */
[----:B01234-:R-:W-:Y:S01]  /*35f90*/  ENDCOLLECTIVE ;  /* 0x000000000000791b */ /* 0x01ffe20003800000 */
.L_x_1682:
[----:B------:R-:W-:Y:S05]  /*35fa0*/  BSYNC B0 ;  /* 0x0000000000007941 */ /* 0x000fea0003800000 */
.L_x_1681:
[----:B------:R-:W-:Y:S01]  /*35fb0*/  IMAD.MOV.U32 R6, RZ, RZ, R14 ;  /* 0x000000ffff067224 */ /* 0x000fe200078e000e */
[----:B------:R-:W-:Y:S06]  /*35fc0*/  BRA `(.L_x_1526) ;  /* 0xffffffc400647947 */ /* 0x000fec000383ffff */
.L_x_1531:
[----:B0-----:R0:W1:Y:S02]  /*35fd0*/  SYNCS.PHASECHK.TRANS64.TRYWAIT P0, [R0+URZ+0x2e820], R3 ;  /* 0x02e82003000075a7 */ /* 0x001064000800017f */
[----:B-1----:R-:W-:Y:S05]  /*35fe0*/  @!P0 NANOSLEEP.SYNCS 0x989680 ;  /* 0x009896800000895d */ /* 0x002fea0003900000 */
[----:B------:R-:W1:Y:S02]  /*35ff0*/  @!P0 SYNCS.PHASECHK.TRANS64 P0, [R0+URZ+0x2e820], R3 ;  /* 0x02e82003000085a7 */ /* 0x000e64000800007f */
[----:B-1----:R-:W-:Y:S05]  /*36000*/  @!P0 BRA `(.L_x_1531) ;  /* 0xfffffffc00f08947 */ /* 0x002fea000383ffff */
[----:B------:R-:W-:Y:S05]  /*36010*/  BRA `(.L_x_1683) ;  /* 0xffffffcc001c7947 */ /* 0x000fea000383ffff */
.L_x_1532:
        /* <DEDUP_REMOVED lines=11> */
.L_x_1685:
[----:B------:R-:W-:Y:S05]  /*360d0*/  BSYNC B0 ;  /* 0x0000000000007941 */ /* 0x000fea0003800000 */
.L_x_1684:
[----:B------:R-:W-:Y:S05]  /*360e0*/  BRA `(.L_x_1686) ;  /* 0xffffffcc00047947 */ /* 0x000fea000383ffff */
.L_x_1533:
[----:B------:R-:W-:Y:S01]  /*360f0*/  BSSY B0, `(.L_x_1687) ;  /* 0x0000006000007945 */ /* 0x000fe20003800000 */
[----:B------:R-:W-:-:S07]  /*36100*/  IMAD.MOV.U32 R15, RZ, RZ, -0x1 ;  /* 0xffffffffff0f7424 */ /* 0x000fce00078e00ff */
[----:B01----:R-:W-:Y:S05]  /*36110*/  WARPSYNC.COLLECTIVE R15, `(.L_x_1688) ;  /* 0x000000000f0c7348 */ /* 0x003fea0003c00000 */
[----:B------:R-:W-:Y:S02]  /*36120*/  ELECT P6, UR62, PT ;  /* 0x00000000003e782f */ /* 0x000fe400038c0000 */
[----:B------:R-:W-:Y:S01]  /*36130*/  MOV R14, UR62 ;  /* 0x0000003e000e7c02 */ /* 0x000fe20008000f00 */
[----:B01----:R-:W-:Y:S10]  /*36140*/  ENDCOLLECTIVE ;  /* 0x000000000000791b */ /* 0x003ff40003800000 */
.L_x_1688:
[----:B------:R-:W-:Y:S05]  /*36150*/  BSYNC B0 ;  /* 0x0000000000007941 */ /* 0x000fea0003800000 */
.L_x_1687:
[----:B------:R-:W-:Y:S05]  /*36160*/  BRA `(.L_x_1689) ;  /* 0xffffffc800f87947 */ /* 0x000fea000383ffff */
.L_x_1535:
[----:B0-----:R0:W1:Y:S02]  /*36170*/  SYNCS.PHASECHK.TRANS64.TRYWAIT P1, [R6+URZ], R5 ;  /* 0x00000005060075a7 */ /* 0x001064000802017f */
[----:B-1----:R-:W-:Y:S05]  /*36180*/  @!P1 NANOSLEEP.SYNCS 0x989680 ;  /* 0x009896800000995d */ /* 0x002fea0003900000 */
[----:B------:R-:W1:Y:S02]  /*36190*/  @!P1 SYNCS.PHASECHK.TRANS64 P1, [R6+URZ], R5 ;  /* 0x00000005060095a7 */ /* 0x000e64000802007f */
[----:B-1----:R-:W-:Y:S05]  /*361a0*/  @!P1 BRA `(.L_x_1535) ;  /* 0xfffffffc00f09947 */ /* 0x002fea000383ffff */
[----:B------:R-:W-:Y:S05]  /*361b0*/  BRA `(.L_x_1690) ;  /* 0xffffffcc003c7947 */ /* 0x000fea000383ffff */
.L_x_1536:
[----:B-1----:R1:W2:Y:S02]  /*361c0*/  SYNCS.PHASECHK.TRANS64.TRYWAIT P1, [R7+URZ], R2 ;  /* 0x00000002070075a7 */ /* 0x0022a4000802017f */
[----:B--2---:R-:W-:Y:S05]  /*361d0*/  @!P1 NANOSLEEP.SYNCS 0x989680 ;  /* 0x009896800000995d */ /* 0x004fea0003900000 */
[----:B------:R-:W2:Y:S02]  /*361e0*/  @!P1 SYNCS.PHASECHK.TRANS64 P1, [R7+URZ], R2 ;  /* 0x00000002070095a7 */ /* 0x000ea4000802007f */
[----:B--2---:R-:W-:Y:S05]  /*361f0*/  @!P1 BRA `(.L_x_1536) ;  /* 0xfffffffc00f09947 */ /* 0x004fea000383ffff */
[----:B------:R-:W-:Y:S05]  /*36200*/  BRA `(.L_x_1691) ;  /* 0xffffffcc00307947 */ /* 0x000fea000383ffff */
.L_x_1538:
[----:B--2---:R2:W3:Y:S02]  /*36210*/  SYNCS.PHASECHK.TRANS64.TRYWAIT P1, [R4+URZ+0x2e860], R5 ;  /* 0x02e86005040075a7 */ /* 0x0044e4000802017f */
[----:B---3--:R-:W-:Y:S05]  /*36220*/  @!P1 NANOSLEEP.SYNCS 0x989680 ;  /* 0x009896800000995d */ /* 0x008fea0003900000 */
[----:B------:R-:W3:Y:S02]  /*36230*/  @!P1 SYNCS.PHASECHK.TRANS64 P1, [R4+URZ+0x2e860], R5 ;  /* 0x02e86005040095a7 */ /* 0x000ee4000802007f */
[----:B---3--:R-:W-:Y:S05]  /*36240*/  @!P1 BRA `(.L_x_1538) ;  /* 0xfffffffc00f09947 */ /* 0x008fea000383ffff */
[----:B------:R-:W-:Y:S05]  /*36250*/  BRA `(.L_x_1692) ;  /* 0xffffffcc00347947 */ /* 0x000fea000383ffff */
.L_x_1540:
[----:B---3--:R3:W4:Y:S02]  /*36260*/  SYNCS.PHASECHK.TRANS64.TRYWAIT P1, [R3+URZ+0x2e860], R2 ;  /* 0x02e86002030075a7 */ /* 0x008724000802017f */
[----:B----4-:R-:W-:Y:S05]  /*36270*/  @!P1 NANOSLEEP.SYNCS 0x989680 ;  /* 0x009896800000995d */ /* 0x010fea0003900000 */
[----:B------:R-:W4:Y:S02]  /*36280*/  @!P1 SYNCS.PHASECHK.TRANS64 P1, [R3+URZ+0x2e860], R2 ;  /* 0x02e86002030095a7 */ /* 0x000f24000802007f */
[----:B----4-:R-:W-:Y:S05]  /*36290*/  @!P1 BRA `(.L_x_1540) ;  /* 0xfffffffc00f09947 */ /* 0x010fea000383ffff */
[----:B------:R-:W-:Y:S05]  /*362a0*/  BRA `(.L_x_1693) ;  /* 0xffffffcc00347947 */ /* 0x000fea000383ffff */
.L_x_1542:
[----:B----4-:R4:W0:Y:S02]  /*362b0*/  SYNCS.PHASECHK.TRANS64.TRYWAIT P0, [R4+URZ+0x2e880], R5 ;  /* 0x02e88005040075a7 */ /* 0x010824000800017f */
[----:B0-----:R-:W-:Y:S05]  /*362c0*/  @!P0 NANOSLEEP.SYNCS 0x989680 ;  /* 0x009896800000895d */ /* 0x001fea0003900000 */
[----:B------:R-:W0:Y:S02]  /*362d0*/  @!P0 SYNCS.PHASECHK.TRANS64 P0, [R4+URZ+0x2e880], R5 ;  /* 0x02e88005040085a7 */ /* 0x000e24000800007f */
[----:B0-----:R-:W-:Y:S05]  /*362e0*/  @!P0 BRA `(.L_x_1542) ;  /* 0xfffffffc00f08947 */ /* 0x001fea000383ffff */
[----:B------:R-:W-:Y:S05]  /*362f0*/  BRA `(.L_x_1543) ;  /* 0xffffffcc00307947 */ /* 0x000fea000383ffff */
.L_x_1694:
        /* <DEDUP_REMOVED lines=16> */
.L_x_2510:


//--------------------- .text._ZN7cutlass13device_kernelIN5flash11enable_sm90INS1_16FlashAttnFwdSm90INS1_25CollectiveMainloopFwdSm90ILi2EN4cute5tupleIJNS5_1CILi1EEES8_S8_EEENS6_IJNS7_ILi128EEENS7_ILi224EEESA_EEELi128ENS_12float_e4m3_tEfNS_4arch4Sm90ELb1ELb0ELb0ELb0ELb0ELb0ELb0ELb1ELb1ELb0ELb0ELb0EEENS1_21CollectiveEpilogueFwdINS6_IJSA_SA_SB_EEES9_NS_10bfloat16_tESF_Li256ELb0ELb0ELb0ELb1EEENS1_30DynamicPersistentTileSchedulerILi256ELi128ELb0ELb0ELb1EEEEEEEEEvNT_6ParamsE --------------------------
	.section	.text._ZN7cutlass13device_kernelIN5flash11enable_sm90INS1_16FlashAttnFwdSm90INS1_25CollectiveMainloopFwdSm90ILi2EN4cute5tupleIJNS5_1CILi1EEES8_S8_EEENS6_IJNS7_ILi128EEENS7_ILi224EEESA_EEELi128ENS_12float_e4m3_tEfNS_4arch4Sm90ELb1ELb0ELb0ELb0ELb0ELb0ELb0ELb1ELb1ELb0ELb0ELb0EEENS1_21CollectiveEpilogueFwdINS6_IJSA_SA_SB_EEES9_NS_10bfloat16_tESF_Li256ELb0ELb0ELb0ELb1EEENS1_30DynamicPersistentTileSchedulerILi256ELi128ELb0ELb0ELb1EEEEEEEEEvNT_6ParamsE,"ax",@progbits
	.align	128
.text._ZN7cutlass13device_kernelIN5flash11enable_sm90INS1_16FlashAttnFwdSm90INS1_25CollectiveMainloopFwdSm90ILi2EN4cute5tupleIJNS5_1CILi1EEES8_S8_EEENS6_IJNS7_ILi128EEENS7_ILi224EEESA_EEELi128ENS_12float_e4m3_tEfNS_4arch4Sm90ELb1ELb0ELb0ELb0ELb0ELb0ELb0ELb1ELb1ELb0ELb0ELb0EEENS1_21CollectiveEpilogueFwdINS6_IJSA_SA_SB_EEES9_NS_10bfloat16_tESF_Li256ELb0ELb0ELb0ELb1EEENS1_30DynamicPersistentTileSchedulerILi256ELi128ELb0ELb0ELb1EEEEEEEEEvNT_6ParamsE:
        .type           _ZN7cutlass13device_kernelIN5flash11enable_sm90INS1_16FlashAttnFwdSm90INS1_25CollectiveMainloopFwdSm90ILi2EN4cute5tupleIJNS5_1CILi1EEES8_S8_EEENS6_IJNS7_ILi128EEENS7_ILi224EEESA_EEELi128ENS_12float_e4m3_tEfNS_4arch4Sm90ELb1ELb0ELb0ELb0ELb0ELb0ELb0ELb1ELb1ELb0ELb0ELb0EEENS1_21CollectiveEpilogueFwdINS6_IJSA_SA_SB_EEES9_NS_10bfloat16_tESF_Li256ELb0ELb0ELb0ELb1EEENS1_30DynamicPersistentTileSchedulerILi256ELi128ELb0ELb0ELb1EEEEEEEEEvNT_6ParamsE,@function
        .size           _ZN7cutlass13device_kernelIN5flash11enable_sm90INS1_16FlashAttnFwdSm90INS1_25CollectiveMainloopFwdSm90ILi2EN4cute5tupleIJNS5_1CILi1EEES8_S8_EEENS6_IJNS7_ILi128EEENS7_ILi224EEESA_EEELi128ENS_12float_e4m3_tEfNS_4arch4Sm90ELb1ELb0ELb0ELb0ELb0ELb0ELb0ELb1ELb1ELb0ELb0ELb0EEENS1_21CollectiveEpilogueFwdINS6_IJSA_SA_SB_EEES9_NS_10bfloat16_tESF_Li256ELb0ELb0ELb0ELb1EEENS1_30DynamicPersistentTileSchedulerILi256ELi128ELb0ELb0ELb1EEEEEEEEEvNT_6ParamsE,(.L_x_2511 - _ZN7cutlass13device_kernelIN5flash11enable_sm90INS1_16FlashAttnFwdSm90INS1_25CollectiveMainloopFwdSm90ILi2EN4cute5tupleIJNS5_1CILi1EEES8_S8_EEENS6_IJNS7_ILi128EEENS7_ILi224EEESA_EEELi128ENS_12float_e4m3_tEfNS_4arch4Sm90ELb1ELb0ELb0ELb0ELb0ELb0ELb0ELb1ELb1ELb0ELb0ELb0EEENS1_21CollectiveEpilogueFwdINS6_IJSA_SA_SB_EEES9_NS_10bfloat16_tESF_Li256ELb0ELb0ELb0ELb1EEENS1_30DynamicPersistentTileSchedulerILi256ELi128ELb0ELb0ELb1EEEEEEEEEvNT_6ParamsE)
        .other          _ZN7cutlass13device_kernelIN5flash11enable_sm90INS1_16FlashAttnFwdSm90INS1_25CollectiveMainloopFwdSm90ILi2EN4cute5tupleIJNS5_1CILi1EEES8_S8_EEENS6_IJNS7_ILi128EEENS7_ILi224EEESA_EEELi128ENS_12float_e4m3_tEfNS_4arch4Sm90ELb1ELb0ELb0ELb0ELb0ELb0ELb0ELb1ELb1ELb0ELb0ELb0EEENS1_21CollectiveEpilogueFwdINS6_IJSA_SA_SB_EEES9_NS_10bfloat16_tESF_Li256ELb0ELb0ELb0ELb1EEENS1_30DynamicPersistentTileSchedulerILi256ELi128ELb0ELb0ELb1EEEEEEEEEvNT_6ParamsE,@"STO_CUDA_ENTRY STV_DEFAULT"
_ZN7cutlass13device_kernelIN5flash11enable_sm90INS1_16FlashAttnFwdSm90INS1_25CollectiveMainloopFwdSm90ILi2EN4cute5tupleIJNS5_1CILi1EEES8_S8_EEENS6_IJNS7_ILi128EEENS7_ILi224EEESA_EEELi128ENS_12float_e4m3_tEfNS_4arch4Sm90ELb1ELb0ELb0ELb0ELb0ELb0ELb0ELb1ELb1ELb0ELb0ELb0EEENS1_21CollectiveEpilogueFwdINS6_IJSA_SA_SB_EEES9_NS_10bfloat16_tESF_Li256ELb0ELb0ELb0ELb1EEENS1_30DynamicPersistentTileSchedulerILi256ELi128ELb0ELb0ELb1EEEEEEEEEvNT_6ParamsE:
        /* <DEDUP_REMOVED lines=23> */
.L_x_1696:
[----:B------:R-:W-:Y:S05]  /*0170*/  BSYNC B0 ;  /* 0x0000000000007941 */ /* 0x000fea0003800000 */
.L_x_1695:
        /* <DEDUP_REMOVED lines=36> */
.L_x_1697:
        /* <DEDUP_REMOVED lines=22> */
.L_x_1698:
        /* <DEDUP_REMOVED lines=18> */
.L_x_1699:
        /* <DEDUP_REMOVED lines=22> */
.L_x_1700:
        /* <DEDUP_REMOVED lines=22> */
.L_x_1701:
        /* <DEDUP_REMOVED lines=8> */
.L_x_1703:
        /* <DEDUP_REMOVED lines=15> */
[----:B------:R-:W-:Y:S01]  /*0a70*/  VIADD R237, R2, 0xffffff80 ;  /* 0xffffff8002ed7836 */ /* 0x000fe20000000000 */
[----:B------:R-:W1:Y:S04]  /*0a80*/  S2UR UR36, SR_CgaCtaId ;  /* 0x00000000002479c3 */ /* 0x000e680000008800 */
[----:B------:R-:W-:-:S04]  /*0a90*/  SHF.R.S32.HI R0, RZ, 0x1f, R237 ;  /* 0x0000001fff007819 */ /* 0x000fc800000114ed */
[-C--:B------:R-:W-:Y:S01]  /*0aa0*/  LEA.HI R2, R0, R237.reuse, RZ, 0x7 ;  /* 0x000000ed00027211 */ /* 0x080fe200078f38ff */
[----:B------:R-:W3:Y:S03]  /*0ab0*/  S2UR UR6, SR_SWINHI ;  /* 0x00000000000679c3 */ /* 0x000ee60000002f00 */
[----:B------:R-:W-:Y:S02]  /*0ac0*/  LOP3.LUT R234, R2, 0xffffff80, RZ, 0xc0, !PT ;  /* 0xffffff8002ea7812 */ /* 0x000fe400078ec0ff */
[----:B------:R-:W-:-:S03]  /*0ad0*/  LEA.HI R3, R0, R237, RZ, 0x4 ;  /* 0x000000ed00037211 */ /* 0x000fc600078f20ff */
[----:B------:R-:W-:Y:S01]  /*0ae0*/  IMAD.IADD R234, R237, 0x1, -R234 ;  /* 0x00000001edea7824 */ /* 0x000fe200078e0aea */
[----:B------:R-:W-:Y:S02]  /*0af0*/  SHF.R.S32.HI R6, RZ, 0x4, R3 ;  /* 0x00000004ff067819 */ /* 0x000fe40000011403 */
[----:B------:R-:W-:Y:S02]  /*0b00*/  LEA.HI R236, R0, R237, RZ, 0x5 ;  /* 0x000000ed00ec7211 */ /* 0x000fe400078f28ff */
[----:B------:R-:W-:Y:S02]  /*0b10*/  SHF.R.S32.HI R7, RZ, 0x1f, R234 ;  /* 0x0000001fff077819 */ /* 0x000fe400000114ea */
[C---:B------:R-:W-:Y:S02]  /*0b20*/  LEA.HI R5, R3.reuse, R6, RZ, 0x1 ;  /* 0x0000000603057211 */ /* 0x040fe400078f08ff */
[----:B------:R-:W-:Y:S02]  /*0b30*/  LOP3.LUT R4, R3, 0x3fffff0, RZ, 0xc0, !PT ;  /* 0x03fffff003047812 */ /* 0x000fe400078ec0ff */
[----:B------:R-:W-:-:S02]  /*0b40*/  LEA.HI R8, R7, R234, RZ, 0x2 ;  /* 0x000000ea07087211 */ /* 0x000fc400078f10ff */
[----:B------:R-:W-:Y:S01]  /*0b50*/  LOP3.LUT R5, R5, 0x1ffffffe, RZ, 0xc0, !PT ;  /* 0x1ffffffe05057812 */ /* 0x000fe200078ec0ff */
[----:B------:R-:W-:Y:S01]  /*0b60*/  IMAD.IADD R3, R237, 0x1, -R4 ;  /* 0x00000001ed037824 */ /* 0x000fe200078e0a04 */
[----:B------:R-:W-:Y:S02]  /*0b70*/  SHF.R.S32.HI R236, RZ, 0x5, R236 ;  /* 0x00000005ffec7819 */ /* 0x000fe400000114ec */
[----:B------:R-:W-:Y:S01]  /*0b80*/  SHF.R.S32.HI R235, RZ, 0x7, R2 ;  /* 0x00000007ffeb7819 */ /* 0x000fe20000011402 */
[----:B------:R-:W-:Y:S01]  /*0b90*/  UMOV UR37, 0x400 ;  /* 0x0000040000257882 */ /* 0x000fe20000000000 */
[--C-:B------:R-:W-:Y:S02]  /*0ba0*/  SHF.R.S32.HI R9, RZ, 0x2, R8.reuse ;  /* 0x00000002ff097819 */ /* 0x100fe40000011408 */
[----:B------:R-:W-:Y:S01]  /*0bb0*/  SHF.R.S32.HI R10, RZ, 0x1f, R8 ;  /* 0x0000001fff0a7819 */ /* 0x000fe20000011408 */
[----:B-1----:R-:W-:Y:S01]  /*0bc0*/  ULEA UR37, UR36, UR37, 0x18 ;  /* 0x0000002524257291 */ /* 0x002fe2000f8ec03f */
[----:B------:R-:W-:Y:S01]  /*0bd0*/  LEA.HI R2, R2, R235, RZ, 0x1 ;  /* 0x000000eb02027211 */ /* 0x000fe200078f08ff */
[----:B------:R-:W-:Y:S01]  /*0be0*/  IMAD.IADD R5, R6, 0x1, -R5 ;  /* 0x0000000106057824 */ /* 0x000fe200078e0a05 */
[----:B------:R-:W-:Y:S01]  /*0bf0*/  LEA.HI R10, R10, R9, RZ, 0x3 ;  /* 0x000000090a0a7211 */ /* 0x000fe200078f18ff */
[----:B------:R-:W-:Y:S01]  /*0c00*/  IMAD R4, R236, 0x10, R3 ;  /* 0x00000010ec047824 */ /* 0x000fe200078e0203 */
[----:B------:R-:W-:-:S02]  /*0c10*/  LOP3.LUT R2, R2, 0x3fffffe, RZ, 0xc0, !PT ;  /* 0x03fffffe02027812 */ /* 0x000fc400078ec0ff */
[----:B------:R-:W-:Y:S01]  /*0c20*/  LOP3.LUT R10, R10, 0xfffffff8, RZ, 0xc0, !PT ;  /* 0xfffffff80a0a7812 */ /* 0x000fe200078ec0ff */
[----:B------:R-:W-:Y:S01]  /*0c30*/  IMAD R3, R4, 0x8, R5 ;  /* 0x0000000804037824 */ /* 0x000fe200078e0205 */
[----:B------:R-:W-:Y:S01]  /*0c40*/  LEA.HI R7, R7, R234, RZ, 0x5 ;  /* 0x000000ea07077211 */ /* 0x000fe200078f28ff */
[----:B------:R-:W-:Y:S01]  /*0c50*/  UMOV UR4, UR37 ;  /* 0x0000002500047c82 */ /* 0x000fe20008000000 */
[----:B---3--:R-:W-:Y:S01]  /*0c60*/  UMOV UR5, UR6 ;  /* 0x0000000600057c82 */ /* 0x008fe20008000000 */
[----:B------:R-:W-:Y:S01]  /*0c70*/  LEA.HI R0, R0, R237, RZ, 0x3 ;  /* 0x000000ed00007211 */ /* 0x000fe200078f18ff */
[----:B------:R-:W-:Y:S01]  /*0c80*/  IMAD.U32 R18, RZ, RZ, UR4 ;  /* 0x00000004ff127e24 */ /* 0x000fe2000f8e00ff */
[----:B------:R-:W-:Y:S01]  /*0c90*/  SHF.R.S32.HI R7, RZ, 0x5, R7 ;  /* 0x00000005ff077819 */ /* 0x000fe20000011407 */
[----:B------:R-:W-:Y:S02]  /*0ca0*/  IMAD.U32 R19, RZ, RZ, UR5 ;  /* 0x00000005ff137e24 */ /* 0x000fe4000f8e00ff */
[----:B------:R-:W-:-:S02]  /*0cb0*/  IMAD.SHL.U32 R3, R3, 0x8, RZ ;  /* 0x0000000803037824 */ /* 0x000fc400078e00ff */
[----:B------:R-:W-:Y:S01]  /*0cc0*/  IMAD.IADD R229, R235, 0x1, -R2 ;  /* 0x00000001ebe57824 */ /* 0x000fe200078e0a02 */
[----:B------:R-:W-:Y:S01]  /*0cd0*/  LOP3.LUT R2, R0, 0x1ffffff8, RZ, 0xc0, !PT ;  /* 0x1ffffff800027812 */ /* 0x000fe200078ec0ff */
[----:B------:R-:W-:Y:S02]  /*0ce0*/  IMAD.IADD R10, R9, 0x1, -R10 ;  /* 0x00000001090a7824 */ /* 0x000fe400078e0a0a */
[----:B------:R-:W-:Y:S01]  /*0cf0*/  IMAD.WIDE R18, R3, 0x2, R18 ;  /* 0x0000000203127825 */ /* 0x000fe200078e0212 */
[----:B------:R-:W-:-:S03]  /*0d00*/  LOP3.LUT R3, R8, 0x7ffffffc, RZ, 0xc0, !PT ;  /* 0x7ffffffc08037812 */ /* 0x000fc600078ec0ff */
[----:B------:R-:W-:Y:S02]  /*0d10*/  IMAD R10, R7, 0x10, R10 ;  /* 0x00000010070a7824 */ /* 0x000fe400078e020a */
[----:B------:R-:W-:Y:S01]  /*0d20*/  IMAD.IADD R2, R237, 0x1, -R2 ;  /* 0x00000001ed027824 */ /* 0x000fe200078e0a02 */
[----:B------:R-:W-:Y:S01]  /*0d30*/  SHF.R.S32.HI R230, RZ, 0x3, R0 ;  /* 0x00000003ffe67819 */ /* 0x000fe20000011400 */
[----:B------:R-:W-:Y:S02]  /*0d40*/  IMAD R229, R229, 0x40, R10 ;  /* 0x00000040e5e57824 */ /* 0x000fe400078e020a */
[----:B------:R-:W-:Y:S02]  /*0d50*/  IMAD.MOV.U32 R233, RZ, RZ, RZ ;  /* 0x000000ffffe97224 */ /* 0x000fe400078e00ff */
[----:B------:R-:W-:Y:S02]  /*0d60*/  IMAD.MOV.U32 R16, RZ, RZ, RZ ;  /* 0x000000ffff107224 */ /* 0x000fe400078e00ff */
[----:B------:R-:W-:-:S02]  /*0d70*/  IMAD.SHL.U32 R22, R2, 0x8, RZ ;  /* 0x0000000802167824 */ /* 0x000fc400078e00ff */
[----:B------:R-:W-:Y:S01]  /*0d80*/  IMAD.IADD R228, R234, 0x1, -R3 ;  /* 0x00000001eae47824 */ /* 0x000fe200078e0a03 */
[----:B------:R-:W-:Y:S01]  /*0d90*/  UMOV UR4, UR7 ;  /* 0x0000000700047c82 */ /* 0x000fe20008000000 */
[----:B------:R-:W-:Y:S01]  /*0da0*/  ULDC.64 UR52, c[0x0][0x198] ;  /* 0x0000660000347ab9 */ /* 0x000fe20000000a00 */
[----:B------:R-:W-:Y:S01]  /*0db0*/  UMOV UR48, URZ ;  /* 0x0000003f00307c82 */ /* 0x000fe20008000000 */
[----:B--2---:R-:W-:-:S07]  /*0dc0*/  LOP3.LUT R17, R11, 0x1, RZ, 0xfc, !PT ;  /* 0x000000010b117812 */ /* 0x004fce00078efcff */
.L_x_1753:
        /* <DEDUP_REMOVED lines=20> */
.L_x_1704:
[----:B------:R-:W-:Y:S01]  /*0f10*/  ULDC UR6, c[0x0][0xdc4] ;  /* 0x0003710000067ab9 */ /* 0x000fe20000000800 */
[----:B------:R-:W-:Y:S01]  /*0f20*/  UMOV UR39, UR7 ;  /* 0x0000000700277c82 */ /* 0x000fe20008000000 */
[----:B------:R-:W-:-:S11]  /*0f30*/  UISETP.NE.AND UP0, UPT, UR6, 0x1, UPT ;  /* 0x000000010600788c */ /* 0x000fd6000bf05270 */
[----:B------:R-:W-:Y:S02]  /*0f40*/  @UP0 ULDC.64 UR10, c[0x0][0xdc8] ;  /* 0x00037200000a0ab9 */ /* 0x000fe40000000a00 */
[----:B------:R-:W-:-:S04]  /*0f50*/  UIMAD.WIDE.U32 UR4, UR7, UR10, URZ ;  /* 0x0000000a070472a5 */ /* 0x000fc8000f8e003f */
[----:B------:R-:W-:-:S04]  /*0f60*/  @UP0 USHF.R.U32.HI UR39, URZ, UR11, UR5 ;  /* 0x0000000b3f270299 */ /* 0x000fc80008011605 */
[----:B------:R-:W-:-:S12]  /*0f70*/  UIMAD UR4, UR39, UR6, URZ ;  /* 0x00000006270472a4 */ /* 0x000fd8000f8e023f */
.L_x_1705:
        /* <DEDUP_REMOVED lines=19> */
[----:B------:R-:W-:Y:S01]  /*10b0*/  ULDC UR6, c[0x0][0xdac] ;  /* 0x00036b0000067ab9 */ /* 0x000fe20000000800 */
[----:B--2---:R-:W-:Y:S01]  /*10c0*/  ISETP.NE.AND P2, PT, R0, 0x1, PT ;  /* 0x000000010000780c */ /* 0x004fe20003f45270 */
[----:B------:R-:W-:-:S03]  /*10d0*/  ULDC.64 UR4, c[0x0][0x3f8] ;  /* 0x0000fe0000047ab9 */ /* 0x000fc60000000a00 */
[----:B------:R-:W-:Y:S01]  /*10e0*/  IMAD.U32 R9, RZ, RZ, UR43 ;  /* 0x0000002bff097e24 */ /* 0x000fe2000f8e00ff */
[----:B---3--:R-:W-:-:S05]  /*10f0*/  ISETP.NE.U32.AND P1, PT, R24, RZ, PT ;  /* 0x000000ff1800720c */ /* 0x008fca0003f25070 */
[----:B------:R-:W2:Y:S01]  /*1100*/  @P0 LDC.64 R10, c[0x0][0x9a8] ;  /* 0x00026a00ff0a0b82 */ /* 0x000ea20000000a00 */
[----:B------:R-:W-:Y:S02]  /*1110*/  @P0 SHF.R.S32.HI R3, RZ, 0x1f, R7 ;  /* 0x0000001fff030819 */ /* 0x000fe40000011407 */
[----:B------:R-:W-:-:S05]  /*1120*/  ISETP.NE.AND.EX P1, PT, R25, RZ, PT, P1 ;  /* 0x000000ff1900720c */ /* 0x000fca0003f25310 */
[----:B------:R-:W3:Y:S08]  /*1130*/  @P2 LDC R0, c[0x0][0x42c] ;  /* 0x00010b00ff002b82 */ /* 0x000ef00000000800 */
[----:B------:R-:W4:Y:S01]  /*1140*/  @P2 LDC R5, c[0x0][0x430] ;  /* 0x00010c00ff052b82 */ /* 0x000f220000000800 */
[----:B------:R-:W-:-:S07]  /*1150*/  @P1 SHF.R.S32.HI R7, RZ, 0x1f, R7 ;  /* 0x0000001fff071819 */ /* 0x000fce0000011407 */
[----:B------:R-:W5:Y:S01]  /*1160*/  @P1 LDC.64 R12, c[0x0][0x9b8] ;  /* 0x00026e00ff0c1b82 */ /* 0x000f620000000a00 */
[----:B--2---:R-:W-:-:S04]  /*1170*/  @P0 IMAD R2, R3, R10, RZ ;  /* 0x0000000a03020224 */ /* 0x004fc800078e02ff */
[----:B------:R-:W-:Y:S02]  /*1180*/  @P0 IMAD R11, R11, UR44, R2 ;  /* 0x0000002c0b0b0c24 */ /* 0x000fe4000f8e0202 */
[----:B------:R-:W-:Y:S01]  /*1190*/  @P0 IMAD.WIDE.U32 R2, R10, UR44, RZ ;  /* 0x0000002c0a020c25 */ /* 0x000fe2000f8e00ff */
[----:B------:R-:W2:Y:S03]  /*11a0*/  @P0 LDC.64 R20, c[0x0][0x9b0] ;  /* 0x00026c00ff140b82 */ /* 0x000ea60000000a00 */
[----:B---3--:R-:W-:-:S04]  /*11b0*/  @P2 IMAD.HI.U32 R0, R0, UR43, RZ ;  /* 0x0000002b00002c27 */ /* 0x008fc8000f8e00ff */
[----:B------:R-:W-:Y:S01]  /*11c0*/  @P0 IMAD.IADD R3, R3, 0x1, R11 ;  /* 0x0000000103030824 */ /* 0x000fe200078e020b */
[----:B------:R-:W3:Y:S01]  /*11d0*/  @P1 LDC.64 R26, c[0x0][0x9c0] ;  /* 0x00027000ff1a1b82 */ /* 0x000ee20000000a00 */
[----:B----4-:R-:W-:-:S04]  /*11e0*/  @P2 SHF.R.U32.HI R9, RZ, R5, R0 ;  /* 0x00000005ff092219 */ /* 0x010fc80000011600 */
[--C-:B------:R-:W-:Y:S01]  /*11f0*/  @P1 SHF.R.S32.HI R11, RZ, 0x1f, R9.reuse ;  /* 0x0000001fff0b1819 */ /* 0x100fe20000011409 */
[----:B-----5:R-:W-:Y:S01]  /*1200*/  @P1 IMAD R4, R7, R12, RZ ;  /* 0x0000000c07041224 */ /* 0x020fe200078e02ff */
[----:B------:R-:W-:-:S03]  /*1210*/  @P0 SHF.R.S32.HI R7, RZ, 0x1f, R9 ;  /* 0x0000001fff070819 */ /* 0x000fc60000011409 */
[----:B------:R-:W-:Y:S02]  /*1220*/  @P1 IMAD R13, R13, UR44, R4 ;  /* 0x0000002c0d0d1c24 */ /* 0x000fe4000f8e0204 */
[----:B------:R-:W-:-:S04]  /*1230*/  @P1 IMAD.WIDE.U32 R4, R12, UR44, RZ ;  /* 0x0000002c0c041c25 */ /* 0x000fc8000f8e00ff */
[----:B------:R-:W-:Y:S02]  /*1240*/  @P1 IMAD.IADD R5, R5, 0x1, R13 ;  /* 0x0000000105051824 */ /* 0x000fe400078e020d */
[-C--:B--2---:R-:W-:Y:S02]  /*1250*/  @P0 IMAD R0, R7, R20.reuse, RZ ;  /* 0x0000001407000224 */ /* 0x084fe400078e02ff */
[----:B------:R-:W-:-:S04]  /*1260*/  @P0 IMAD.WIDE.U32 R2, R9, R20, R2 ;  /* 0x0000001409020225 */ /* 0x000fc800078e0002 */
[-C--:B---3--:R-:W-:Y:S02]  /*1270*/  @P1 IMAD R8, R11, R26.reuse, RZ ;  /* 0x0000001a0b081224 */ /* 0x088fe400078e02ff */
[C---:B------:R-:W-:Y:S02]  /*1280*/  @P0 IMAD R11, R9.reuse, R21, R0 ;  /* 0x00000015090b0224 */ /* 0x040fe400078e0200 */
[----:B------:R-:W-:Y:S01]  /*1290*/  @P1 IMAD.WIDE.U32 R6, R9, R26, R4 ;  /* 0x0000001a09061225 */ /* 0x000fe200078e0004 */
[----:B------:R-:W-:-:S03]  /*12a0*/  @P0 LEA R4, P3, R2, R14, 0x2 ;  /* 0x0000000e02040211 */ /* 0x000fc600078610ff */
[----:B------:R-:W-:Y:S01]  /*12b0*/  @P1 IMAD R9, R9, R27, R8 ;  /* 0x0000001b09091224 */ /* 0x000fe200078e0208 */
[----:B------:R-:W-:Y:S01]  /*12c0*/  @P1 LEA R8, P4, R6, R24, 0x2 ;  /* 0x0000001806081211 */ /* 0x000fe200078810ff */
[----:B------:R-:W-:Y:S02]  /*12d0*/  @P0 IMAD.IADD R3, R3, 0x1, R11 ;  /* 0x0000000103030824 */ /* 0x000fe400078e020b */
[----:B------:R-:W-:Y:S02]  /*12e0*/  @P1 IMAD.IADD R0, R7, 0x1, R9 ;  /* 0x0000000107001824 */ /* 0x000fe400078e0209 */
[----:B------:R-:W-:Y:S01]  /*12f0*/  IMAD.MOV.U32 R7, RZ, RZ, 0x3f800000 ;  /* 0x3f800000ff077424 */ /* 0x000fe200078e00ff */
[----:B------:R-:W-:Y:S02]  /*1300*/  @P0 LEA.HI.X R5, R2, R15, R3, 0x2, P3 ;  /* 0x0000000f02050211 */ /* 0x000fe400018f1403 */
[----:B------:R-:W-:Y:S01]  /*1310*/  @P1 LEA.HI.X R9, R6, R25, R0, 0x2, P4 ;  /* 0x0000001906091211 */ /* 0x000fe200020f1400 */
[----:B------:R-:W-:Y:S01]  /*1320*/  IMAD.MOV.U32 R0, RZ, RZ, 0x3f800000 ;  /* 0x3f800000ff007424 */ /* 0x000fe200078e00ff */
[----:B------:R-:W2:Y:S01]  /*1330*/  LDC R2, c[0x0][0x288] ;  /* 0x0000a200ff027b82 */ /* 0x000ea20000000800 */
[----:B------:R-:W3:Y:S04]  /*1340*/  @P0 LDG.E R7, desc[UR46][R4.64] ;  /* 0x0000002e04070981 */ /* 0x000ee8000c1e1900 */
[----:B------:R4:W3:Y:S01]  /*1350*/  @P1 LDG.E R0, desc[UR46][R8.64] ;  /* 0x0000002e08001981 */ /* 0x0008e2000c1e1900 */
[----:B------:R-:W-:Y:S01]  /*1360*/  UISETP.NE.U32.AND UP0, UPT, UR4, URZ, UPT ;  /* 0x0000003f0400728c */ /* 0x000fe2000bf05070 */
[----:B------:R-:W-:Y:S01]  /*1370*/  IMAD.U32 R232, RZ, RZ, UR43 ;  /* 0x0000002bffe87e24 */ /* 0x000fe2000f8e00ff */
[----:B------:R-:W-:Y:S01]  /*1380*/  ULOP3.LUT UR4, URZ, UR39, URZ, 0x33, !UPT ;  /* 0x000000273f047292 */ /* 0x000fe2000f8e333f */
[----:B------:R-:W5:Y:S01]  /*1390*/  @P2 LDC R6, c[0x0][0x42c] ;  /* 0x00010b00ff062b82 */ /* 0x000f620000000800 */
[----:B------:R-:W-:Y:S01]  /*13a0*/  UISETP.NE.AND.EX UP0, UPT, UR5, URZ, UPT, UP0 ;  /* 0x0000003f0500728c */ /* 0x000fe2000bf05300 */
[----:B------:R-:W-:Y:S01]  /*13b0*/  PLOP3.LUT P0, PT, PT, PT, PT, 0x80, 0x0 ;  /* 0x000000000000781c */ /* 0x000fe20003f0f070 */
[----:B------:R-:W-:Y:S01]  /*13c0*/  UIADD3 UR4, UR4, UR6, URZ ;  /* 0x0000000604047290 */ /* 0x000fe2000fffe03f */
[----:B------:R-:W-:Y:S01]  /*13d0*/  IMAD.MOV.U32 R87, RZ, RZ, RZ ;  /* 0x000000ffff577224 */ /* 0x000fe200078e00ff */
[----:B------:R-:W-:Y:S01]  /*13e0*/  ULDC UR5, c[0x0][0x404] ;  /* 0x0001010000057ab9 */ /* 0x000fe20000000800 */
[----:B------:R-:W-:Y:S01]  /*13f0*/  CS2R R10, SRZ ;  /* 0x00000000000a7805 */ /* 0x000fe2000001ff00 */
[----:B------:R-:W-:Y:S01]  /*1400*/  USEL UR5, UR5, 0x1, UP0 ;  /* 0x0000000105057887 */ /* 0x000fe20008000000 */
[----:B----4-:R-:W4:Y:S01]  /*1410*/  @P2 LDC R9, c[0x0][0x430] ;  /* 0x00010c00ff092b82 */ /* 0x010f220000000800 */
[----:B------:R-:W-:Y:S01]  /*1420*/  USHF.L.U32 UR42, UR4, 0x7, URZ ;  /* 0x00000007042a7899 */ /* 0x000fe2000800063f */
[----:B------:R-:W-:-:S02]  /*1430*/  CS2R R12, SRZ ;  /* 0x00000000000c7805 */ /* 0x000fc4000001ff00 */
[----:B------:R-:W-:Y:S01]  /*1440*/  CS2R R14, SRZ ;  /* 0x00000000000e7805 */ /* 0x000fe2000001ff00 */
[----:B------:R-:W-:Y:S01]  /*1450*/  ULDC UR4, c[0x0][0x988] ;  /* 0x0002620000047ab9 */ /* 0x000fe20000000800 */
[----:B-1----:R-:W-:Y:S01]  /*1460*/  IMAD R73, R73, UR5, RZ ;  /* 0x0000000549497c24 */ /* 0x002fe2000f8e02ff */
[----:B------:R-:W-:Y:S02]  /*1470*/  CS2R R20, SRZ ;  /* 0x0000000000147805 */ /* 0x000fe4000001ff00 */
[----:B------:R-:W-:Y:S02]  /*1480*/  CS2R R24, SRZ ;  /* 0x0000000000187805 */ /* 0x000fe4000001ff00 */
[----:B------:R-:W-:Y:S01]  /*1490*/  CS2R R26, SRZ ;  /* 0x00000000001a7805 */ /* 0x000fe2000001ff00 */
[C---:B------:R-:W-:Y:S01]  /*14a0*/  VIADD R3, R73.reuse, 0xdf ;  /* 0x000000df49037836 */ /* 0x040fe20000000000 */
[----:B--2---:R-:W-:Y:S01]  /*14b0*/  IADD3 R4, R73, 0x15f, -R2 ;  /* 0x0000015f49047810 */ /* 0x004fe20007ffe802 */
[----:B------:R-:W-:Y:S01]  /*14c0*/  IMAD.MOV.U32 R2, RZ, RZ, RZ ;  /* 0x000000ffff027224 */ /* 0x000fe200078e00ff */
[----:B------:R-:W-:-:S02]  /*14d0*/  CS2R R28, SRZ ;  /* 0x00000000001c7805 */ /* 0x000fc4000001ff00 */
[----:B------:R-:W-:Y:S02]  /*14e0*/  CS2R R30, SRZ ;  /* 0x00000000001e7805 */ /* 0x000fe4000001ff00 */
[----:B------:R-:W-:Y:S01]  /*14f0*/  CS2R R32, SRZ ;  /* 0x0000000000207805 */ /* 0x000fe2000001ff00 */
[----:B------:R-:W-:Y:S01]  /*1500*/  VIADD R5, R4, UR42 ;  /* 0x0000002a04057c36 */ /* 0x000fe20008000000 */
[----:B------:R-:W-:Y:S01]  /*1510*/  CS2R R34, SRZ ;  /* 0x0000000000227805 */ /* 0x000fe2000001ff00 */
[----:B------:R-:W-:Y:S01]  /*1520*/  IMAD.MOV.U32 R4, RZ, RZ, RZ ;  /* 0x000000ffff047224 */ /* 0x000fe200078e00ff */
[----:B------:R-:W-:Y:S01]  /*1530*/  CS2R R36, SRZ ;  /* 0x0000000000247805 */ /* 0x000fe2000001ff00 */
[----:B------:R-:W-:Y:S01]  /*1540*/  IMAD.HI R2, R3, -0x6db6db6d, R2 ;  /* 0x9249249303027827 */ /* 0x000fe200078e0202 */
[----:B------:R-:W-:Y:S02]  /*1550*/  CS2R R38, SRZ ;  /* 0x0000000000267805 */ /* 0x000fe4000001ff00 */
[----:B------:R-:W-:-:S02]  /*1560*/  CS2R R40, SRZ ;  /* 0x0000000000287805 */ /* 0x000fc4000001ff00 */
[----:B------:R-:W-:Y:S01]  /*1570*/  CS2R R42, SRZ ;  /* 0x00000000002a7805 */ /* 0x000fe2000001ff00 */
[----:B------:R-:W-:Y:S01]  /*1580*/  IMAD.HI R4, R5, -0x6db6db6d, R4 ;  /* 0x9249249305047827 */ /* 0x000fe200078e0204 */
[----:B------:R-:W-:Y:S02]  /*1590*/  SHF.R.U32.HI R3, RZ, 0x1f, R2 ;  /* 0x0000001fff037819 */ /* 0x000fe40000011602 */
[----:B------:R-:W-:Y:S02]  /*15a0*/  CS2R R44, SRZ ;  /* 0x00000000002c7805 */ /* 0x000fe4000001ff00 */
[----:B------:R-:W-:Y:S01]  /*15b0*/  CS2R R46, SRZ ;  /* 0x00000000002e7805 */ /* 0x000fe2000001ff00 */
[----:B-----5:R-:W-:Y:S01]  /*15c0*/  @P2 IMAD.HI.U32 R6, R6, UR43, RZ ;  /* 0x0000002b06062c27 */ /* 0x020fe2000f8e00ff */
[----:B------:R-:W-:Y:S02]  /*15d0*/  SHF.R.U32.HI R5, RZ, 0x1f, R4 ;  /* 0x0000001fff057819 */ /* 0x000fe40000011604 */
[----:B------:R-:W-:-:S02]  /*15e0*/  CS2R R48, SRZ ;  /* 0x0000000000307805 */ /* 0x000fc4000001ff00 */
[----:B------:R-:W-:Y:S01]  /*15f0*/  LEA.HI.SX32 R3, R2, R3, 0x19 ;  /* 0x0000000302037211 */ /* 0x000fe200078fcaff */
[----:B------:R-:W-:Y:S01]  /*1600*/  IMAD.MOV.U32 R50, RZ, RZ, RZ ;  /* 0x000000ffff327224 */ /* 0x000fe200078e00ff */
[----:B------:R-:W-:Y:S02]  /*1610*/  LEA.HI.SX32 R72, R4, R5, 0x19 ;  /* 0x0000000504487211 */ /* 0x000fe400078fcaff */
[----:B------:R-:W-:Y:S02]  /*1620*/  CS2R R4, SRZ ;  /* 0x0000000000047805 */ /* 0x000fe4000001ff00 */
[----:B----4-:R-:W-:Y:S02]  /*1630*/  @P2 SHF.R.U32.HI R232, RZ, R9, R6 ;  /* 0x00000009ffe82219 */ /* 0x010fe40000011606 */
[----:B------:R-:W-:Y:S02]  /*1640*/  CS2R R8, SRZ ;  /* 0x0000000000087805 */ /* 0x000fe4000001ff00 */
[----:B------:R-:W-:Y:S01]  /*1650*/  VIMNMX R72, R3, R72, PT ;  /* 0x0000004803487248 */ /* 0x000fe20003fe0100 */
[----:B------:R-:W-:Y:S01]  /*1660*/  IMAD.MOV.U32 R3, RZ, RZ, RZ ;  /* 0x000000ffff037224 */ /* 0x000fe200078e00ff */
[----:B------:R-:W-:-:S02]  /*1670*/  CS2R R88, SRZ ;  /* 0x0000000000587805 */ /* 0x000fc4000001ff00 */
[----:B------:R-:W-:Y:S02]  /*1680*/  CS2R R52, SRZ ;  /* 0x0000000000347805 */ /* 0x000fe4000001ff00 */
[----:B------:R-:W-:Y:S02]  /*1690*/  ISETP.GE.AND P1, PT, R72, 0x1, PT ;  /* 0x000000014800780c */ /* 0x000fe40003f26270 */
        /* <DEDUP_REMOVED lines=10> */
[----:B------:R-:W-:-:S02]  /*1740*/  IMAD.MOV.U32 R100, RZ, RZ, RZ ;  /* 0x000000ffff647224 */ /* 0x000fc400078e00ff */
[----:B---3--:R-:W-:-:S04]  /*1750*/  FMUL.FTZ R0, R7, R0 ;  /* 0x0000000007007220 */ /* 0x008fc80000410000 */
[----:B------:R-:W-:Y:S01]  /*1760*/  FMUL.FTZ R2, R0, UR4 ;  /* 0x0000000400027c20 */ /* 0x000fe20008410000 */
[----:B------:R-:W-:Y:S06]  /*1770*/  @!P1 BRA `(.L_x_1706) ;  /* 0x000000c800c09947 */ /* 0x000fec0003800000 */
[----:B------:R-:W1:Y:S01]  /*1780*/  SHFL.IDX PT, R0, R235, RZ, 0x1f ;  /* 0x00001fffeb007589 */ /* 0x000e6200000e0000 */
[----:B------:R-:W-:-:S04]  /*1790*/  UIADD3 UR5, UR37, 0x1c400, URZ ;  /* 0x0001c40025057890 */ /* 0x000fc8000fffe03f */
[----:B------:R-:W-:-:S06]  /*17a0*/  ULOP3.LUT UP0, URZ, UR5, 0x9f, URZ, 0xc0, !UPT ;  /* 0x0000009f053f7892 */ /* 0x000fcc000f80c03f */
[----:B------:R-:W-:Y:S02]  /*17b0*/  PLOP3.LUT P0, PT, PT, PT, UP0, 0x80, 0x0 ;  /* 0x000000000000781c */ /* 0x000fe40003f0f008 */
        /* <DEDUP_REMOVED lines=24> */
.L_x_1707:
[----:B------:R-:W-:Y:S02]  /*1940*/  LEA.HI R0, R233, R233, RZ, 0x1 ;  /* 0x000000e9e9007211 */ /* 0x000fe400078f08ff */
[----:B------:R-:W-:Y:S02]  /*1950*/  ISETP.NE.AND P1, PT, R17, 0x3, PT ;  /* 0x000000031100780c */ /* 0x000fe40003f25270 */
[----:B------:R-:W-:-:S05]  /*1960*/  LOP3.LUT R0, R0, 0xfffffffe, RZ, 0xc0, !PT ;  /* 0xfffffffe00007812 */ /* 0x000fca00078ec0ff */
[----:B------:R-:W-:-:S05]  /*1970*/  IMAD.IADD R0, R233, 0x1, -R0 ;  /* 0x00000001e9007824 */ /* 0x000fca00078e0a00 */
[----:B------:R-:W-:-:S04]  /*1980*/  SHF.L.U32 R0, R0, 0x1f, RZ ;  /* 0x0000001f00007819 */ /* 0x000fc800000006ff */
[----:B------:R-:W1:Y:S02]  /*1990*/  SYNCS.PHASECHK.TRANS64.TRYWAIT P0, [UR37+0x2e800], R0 ;  /* 0x02e80000ff0075a7 */ /* 0x000e640008000165 */
[----:B-1----:R-:W-:Y:S05]  /*19a0*/  @!P0 BRA `(.L_x_1708) ;  /* 0x0000011800188947 */ /* 0x002fea0003800000 */
.L_x_1823:
[----:B------:R-:W-:Y:S05]  /*19b0*/  @!P1 BRA `(.L_x_1709) ;  /* 0x0000000000049947 */ /* 0x000fea0003800000 */
[----:B------:R-:W-:Y:S01]  /*19c0*/  BPT.TRAP 0x1 ;  /* 0x000000040000795c */ /* 0x000fe20000300000 */
.L_x_1709:
[----:B-1----:R-:W-:Y:S01]  /*19d0*/  IMAD.U32 R3, RZ, RZ, UR48 ;  /* 0x00000030ff037e24 */ /* 0x002fe2000f8e00ff */
[----:B------:R-:W-:-:S04]  /*19e0*/  SHF.L.U32 R0, R16, 0x1f, RZ ;  /* 0x0000001f10007819 */ /* 0x000fc800000006ff */
[----:B------:R-:W-:-:S04]  /*19f0*/  LEA R3, R3, UR37, 0x3 ;  /* 0x0000002503037c11 */ /* 0x000fc8000f8e18ff */
[----:B------:R1:W2:Y:S01]  /*1a00*/  SYNCS.PHASECHK.TRANS64.TRYWAIT P0, [R3+URZ+0x2e830], R0 ;  /* 0x02e83000030075a7 */ /* 0x0002a2000800017f */
[----:B------:R-:W-:Y:S05]  /*1a10*/  @!P1 BRA `(.L_x_1710) ;  /* 0x0000000000049947 */ /* 0x000fea0003800000 */
[----:B------:R-:W-:Y:S01]  /*1a20*/  BPT.TRAP 0x1 ;  /* 0x000000040000795c */ /* 0x000fe20000300000 */
.L_x_1710:
[----:B--2---:R-:W-:Y:S05]  /*1a30*/  @P0 BRA `(.L_x_1711) ;  /* 0x0000000000080947 */ /* 0x004fea0003800000 */
[----:B------:R-:W2:Y:S02]  /*1a40*/  SYNCS.PHASECHK.TRANS64.TRYWAIT P0, [R3+URZ+0x2e830], R0 ;  /* 0x02e83000030075a7 */ /* 0x000ea4000800017f */
[----:B--2---:R-:W-:Y:S05]  /*1a50*/  @!P0 BRA `(.L_x_1712) ;  /* 0x0000011800048947 */ /* 0x004fea0003800000 */
.L_x_1711:
        /* <DEDUP_REMOVED lines=14> */
[----:B------:R-:W-:Y:S01]  /*1b40*/  UMOV UR5, UR17 ;  /* 0x0000001100057c82 */ /* 0x000fe20008000000 */
[----:B------:R-:W-:Y:S01]  /*1b50*/  UMOV UR7, 0x40000040 ;  /* 0x4000004000077882 */ /* 0x000fe20000000000 */
[----:B------:R-:W-:Y:S01]  /*1b60*/  UIADD3 UR11, UR16, 0x2, URZ ;  /* 0x00000002100b7890 */ /* 0x000fe2000fffe03f */
[----:B------:R-:W3:Y:S01]  /*1b70*/  LDC R4, c[0x0][0x288] ;  /* 0x0000a200ff047b82 */ /* 0x000ee20000000800 */
[----:B------:R-:W-:Y:S01]  /*1b80*/  UMOV UR4, UR16 ;  /* 0x0000001000047c82 */ /* 0x000fe20008000000 */
[----:B------:R-:W-:Y:S01]  /*1b90*/  UIADD3 UR14, UR16, 0x6, URZ ;  /* 0x00000006100e7890 */ /* 0x000fe2000fffe03f */
[----:B------:R-:W-:Y:S01]  /*1ba0*/  IMAD R7, R72, -0xe0, R73 ;  /* 0xffffff2048077824 */ /* 0x000fe200078e0249 */
[----:B------:R-:W-:Y:S01]  /*1bb0*/  UMOV UR13, 0x40000040 ;  /* 0x40000040000d7882 */ /* 0x000fe20000000000 */
[----:B------:R-:W-:Y:S01]  /*1bc0*/  UIMAD UR18, UR48, 0x700, UR18 ;  /* 0x00000700301278a4 */ /* 0x000fe2000f8e0212 */
[----:B------:R-:W-:Y:S01]  /*1bd0*/  VIADD R154, R229, UR42 ;  /* 0x0000002ae59a7c36 */ /* 0x000fe20008000000 */
[----:B------:R-:W-:Y:S01]  /*1be0*/  UMOV UR15, 0x40000040 ;  /* 0x40000040000f7882 */ /* 0x000fe20000000000 */
[----:B------:R-:W-:Y:S01]  /*1bf0*/  VIADD R9, R7, 0xe0 ;  /* 0x000000e007097836 */ /* 0x000fe20000000000 */
[----:B------:R-:W-:Y:S01]  /*1c00*/  UIADD3 UR6, UR18, 0x100, URZ ;  /* 0x0000010012067890 */ /* 0x000fe2000fffe03f */
[----:B-12---:R-:W-:Y:S01]  /*1c10*/  @!P0 VIADD R3, R3, 0x2e840 ;  /* 0x0002e84003038836 */ /* 0x006fe20000000000 */
[----:B------:R-:W-:Y:S01]  /*1c20*/  UIADD3 UR8, UR18, 0x300, URZ ;  /* 0x0000030012087890 */ /* 0x000fe2000fffe03f */
[----:B------:R-:W-:Y:S01]  /*1c30*/  IMAD R152, R228, -0x2, R9 ;  /* 0xfffffffee4987824 */ /* 0x000fe200078e0209 */
[----:B------:R-:W-:-:S02]  /*1c40*/  UIADD3 UR9, UR18, 0x400, URZ ;  /* 0x0000040012097890 */ /* 0x000fc4000fffe03f */
[----:B------:R-:W-:Y:S01]  /*1c50*/  QGMMA.64x32x32.F32.E4M3.E4M3 R136, gdesc[UR16], RZ, !UPT, gsb0 ;  /* 0x00600000108879f3 */ /* 0x000fe2000c0008ff */
[----:B------:R-:W-:Y:S01]  /*1c60*/  UIADD3 UR10, UR18, 0x500, URZ ;  /* 0x00000500120a7890 */ /* 0x000fe2000fffe03f */
[----:B------:R-:W-:Y:S01]  /*1c70*/  @!P0 PRMT R3, RZ, 0x654, R3 ;  /* 0x00000654ff038816 */ /* 0x000fe20000000003 */
[----:B------:R-:W-:Y:S01]  /*1c80*/  UIADD3 UR12, UR18, 0x4, URZ ;  /* 0x00000004120c7890 */ /* 0x000fe2000fffe03f */
[----:B---3--:R-:W-:-:S05]  /*1c90*/  IADD3 R153, -R4, 0xe1, R7 ;  /* 0x000000e104997810 */ /* 0x008fca0007ffe107 */
[----:B------:R-:W-:-:S05]  /*1ca0*/  IMAD R153, R228, -0x2, R153 ;  /* 0xfffffffee4997824 */ /* 0x000fca00078e0299 */
[----:B------:R-:W-:Y:S02]  /*1cb0*/  VIADDMNMX R6, R154, R153, R152, PT ;  /* 0x000000999a067246 */ /* 0x000fe40003800198 */
[----:B------:R-:W-:Y:S02]  /*1cc0*/  IADD3 R153, R153, 0x8, R154 ;  /* 0x0000000899997810 */ /* 0x000fe40007ffe09a */
[C---:B------:R-:W-:Y:S02]  /*1cd0*/  ISETP.GT.AND P2, PT, R6.reuse, RZ, PT ;  /* 0x000000ff0600720c */ /* 0x040fe40003f44270 */
[C---:B------:R-:W-:Y:S02]  /*1ce0*/  ISETP.GT.AND P3, PT, R6.reuse, 0x1, PT ;  /* 0x000000010600780c */ /* 0x040fe40003f64270 */
[----:B------:R-:W-:Y:S01]  /*1cf0*/  ISETP.GT.AND P4, PT, R6, 0x8, PT ;  /* 0x000000080600780c */ /* 0x000fe20003f84270 */
        /* <DEDUP_REMOVED lines=76> */
[----:B------:R-:W-:Y:S01]  /*21c0*/  UIADD3 UR12, UR18, 0x504, URZ ;  /* 0x00000504120c7890 */ /* 0x000fe2000fffe03f */
        /* <DEDUP_REMOVED lines=58> */
[----:B------:R-:W-:Y:S01]  /*2570*/  ISETP.GT.AND P2, PT, R6, 0x9, PT ;  /* 0x000000090600780c */ /* 0x000fe20003f44270 */
[----:B------:R-:W-:Y:S01]  /*2580*/  QGMMA.64x32x32.F32.E4M3.E4M3 R120, gdesc[UR12], R120, gsb0 ;  /* 0x006000000c7879f3 */ /* 0x000fe20008000878 */
[----:B------:R-:W-:Y:S01]  /*2590*/  UIADD3 UR14, UR18, 0x206, URZ ;  /* 0x00000206120e7890 */ /* 0x000fe2000fffe03f */
[----:B------:R-:W-:Y:S01]  /*25a0*/  FSEL R140, R140, -INF , P4 ;  /* 0xff8000008c8c7808 */ /* 0x000fe20002000000 */
[----:B------:R-:W-:Y:S01]  /*25b0*/  UMOV UR15, 0x40000040 ;  /* 0x40000040000f7882 */ /* 0x000fe20000000000 */
[----:B------:R-:W-:-:S02]  /*25c0*/  FMNMX.FTZ R7, R136, R10, !PT ;  /* 0x0000000a88077209 */ /* 0x000fc40007810000 */
[----:B------:R-:W-:Y:S02]  /*25d0*/  ISETP.GT.AND P3, PT, R6, 0x10, PT ;  /* 0x000000100600780c */ /* 0x000fe40003f64270 */
[----:B------:R-:W-:Y:S02]  /*25e0*/  FSEL R12, R141, -INF , P2 ;  /* 0xff8000008d0c7808 */ /* 0x000fe40001000000 */
[----:B------:R-:W-:Y:S02]  /*25f0*/  FMNMX.FTZ R7, R140, R7, !PT ;  /* 0x000000078c077209 */ /* 0x000fe40007810000 */
[----:B------:R-:W-:Y:S02]  /*2600*/  ISETP.GT.AND P2, PT, R6, 0x11, PT ;  /* 0x000000110600780c */ /* 0x000fe40003f44270 */
[----:B------:R-:W-:Y:S02]  /*2610*/  FSEL R144, R144, -INF , P3 ;  /* 0xff80000090907808 */ /* 0x000fe40001800000 */
        /* <DEDUP_REMOVED lines=11> */
[----:B------:R-:W-:Y:S01]  /*26d0*/  FMNMX.FTZ R7, R20, R7, !PT ;  /* 0x0000000714077209 */ /* 0x000fe20007810000 */
[----:B------:R-:W-:Y:S02]  /*26e0*/  WARPGROUP.DEPBAR.LE gsb0, 0x0 ;  /* 0x00008000000079c5 */ /* 0x000fe40000010000 */
[----:B------:R-:W-:Y:S01]  /*26f0*/  WARPGROUP.ARRIVE ;  /* 0x00000000000079c5 */ /* 0x000fe20000000000 */
[----:B------:R-:W-:-:S02]  /*2700*/  FSEL R156, R120, -INF , P3 ;  /* 0xff800000789c7808 */ /* 0x000fc40001800000 */
[----:B------:R-:W-:Y:S02]  /*2710*/  ISETP.GT.AND P3, PT, R6, 0x28, PT ;  /* 0x000000280600780c */ /* 0x000fe40003f64270 */
[----:B------:R-:W-:Y:S01]  /*2720*/  FSEL R158, R121, -INF , P2 ;  /* 0xff800000799e7808 */ /* 0x000fe20001000000 */
[----:B------:R-:W-:Y:S01]  /*2730*/  QGMMA.64x32x32.F32.E4M3.E4M3 R104, gdesc[UR12], R104, gsb0 ;  /* 0x006000000c6879f3 */ /* 0x000fe20008000868 */
[----:B------:R-:W-:Y:S01]  /*2740*/  UIADD3 UR14, UR18, 0x306, URZ ;  /* 0x00000306120e7890 */ /* 0x000fe2000fffe03f */
[----:B------:R-:W-:Y:S01]  /*2750*/  FMNMX.FTZ R7, R156, R7, !PT ;  /* 0x000000079c077209 */ /* 0x000fe20007810000 */
[----:B------:R-:W-:Y:S01]  /*2760*/  UMOV UR15, 0x40000040 ;  /* 0x40000040000f7882 */ /* 0x000fe20000000000 */
        /* <DEDUP_REMOVED lines=90> */
[C---:B------:R-:W-:Y:S02]  /*2d10*/  ISETP.GT.AND P3, PT, R6.reuse, 0x90, PT ;  /* 0x000000900600780c */ /* 0x040fe40003f64270 */
[----:B------:R-:W-:Y:S02]  /*2d20*/  FSEL R61, R61, -INF , P2 ;  /* 0xff8000003d3d7808 */ /* 0x000fe40001000000 */
[----:B------:R-:W-:Y:S02]  /*2d30*/  FMNMX.FTZ R0, R9, R0, !PT ;  /* 0x0000000009007209 */ /* 0x000fe40007810000 */
        /* <DEDUP_REMOVED lines=13> */
[----:B------:R-:W-:Y:S02]  /*2e10*/  FMNMX.FTZ R0, R69, R0, !PT ;  /* 0x0000000045007209 */ /* 0x000fe40007810000 */
[----:B------:R-:W-:-:S04]  /*2e20*/  VIMNMX R64, R152, R153, PT ;  /* 0x0000009998407248 */ /* 0x000fc80003fe0100 */
[----:B------:R-:W-:-:S04]  /*2e30*/  ISETP.GT.AND P4, PT, R64, 0x8, PT ;  /* 0x000000084000780c */ /* 0x000fc80003f84270 */
[----:B------:R-:W-:Y:S01]  /*2e40*/  FSEL R117, R142, -INF , P4 ;  /* 0xff8000008e757808 */ /* 0x000fe20002000000 */
[----:B------:R-:W-:Y:S02]  /*2e50*/  WARPGROUP.DEPBAR.LE gsb0, 0x0 ;  /* 0x00008000000079c5 */ /* 0x000fe40000010000 */
[----:B------:R-:W-:Y:S01]  /*2e60*/  WARPGROUP.ARRIVE ;  /* 0x00000000000079c5 */ /* 0x000fe20000000000 */
[----:B------:R-:W-:Y:S02]  /*2e70*/  FSEL R13, R40, -INF , P3 ;  /* 0xff800000280d7808 */ /* 0x000fe40001800000 */
[----:B------:R-:W-:Y:S02]  /*2e80*/  ISETP.GT.AND P3, PT, R6, 0xa8, PT ;  /* 0x000000a80600780c */ /* 0x000fe40003f64270 */
[----:B------:R-:W-:Y:S01]  /*2e90*/  FSEL R41, R41, -INF , P2 ;  /* 0xff80000029297808 */ /* 0x000fe20001000000 */
[----:B------:R-:W-:Y:S01]  /*2ea0*/  QGMMA.64x32x32.F32.E4M3.E4M3 R24, gdesc[UR12], R24, gsb0 ;  /* 0x006000000c1879f3 */ /* 0x000fe20008000818 */
        /* <DEDUP_REMOVED lines=20> */
[----:B------:R-:W-:Y:S01]  /*2ff0*/  FMNMX.FTZ R0, R53, R0, !PT ;  /* 0x0000000035007209 */ /* 0x000fe20007810000 */
[----:B------:R-:W-:Y:S02]  /*3000*/  WARPGROUP.DEPBAR.LE gsb0, 0x0 ;  /* 0x00008000000079c5 */ /* 0x000fe40000010000 */
[----:B------:R-:W-:Y:S01]  /*3010*/  FSEL R75, R24, -INF , P3 ;  /* 0xff800000184b7808 */ /* 0x000fe20001800000 */
[----:B------:R1:W-:Y:S01]  /*3020*/  @!P0 SYNCS.ARRIVE.TRANS64.RED.A1T0 RZ, [R3+URZ], RZ ;  /* 0x000000ff03ff89a7 */ /* 0x0003e2000810043f */
        /* <DEDUP_REMOVED lines=18> */
[----:B------:R-:W-:Y:S02]  /*3150*/  FSEL R6, R37, -INF , P2 ;  /* 0xff80000025067808 */ /* 0x000fe40001000000 */
[----:B------:R-:W-:Y:S02]  /*3160*/  FMNMX.FTZ R37, R33, R0, !PT ;  /* 0x0000000021257209 */ /* 0x000fe40007810000 */
[----:B------:R-:W-:-:S02]  /*3170*/  ISETP.GT.AND P3, PT, R64, 0x1, PT ;  /* 0x000000014000780c */ /* 0x000fc40003f64270 */
[----:B------:R-:W-:Y:S02]  /*3180*/  FMNMX.FTZ R24, R6, R37, !PT ;  /* 0x0000002506187209 */ /* 0x000fe40007810000 */
[----:B------:R-:W-:Y:S02]  /*3190*/  FSEL R139, R139, -INF , P3 ;  /* 0xff8000008b8b7808 */ /* 0x000fe40001800000 */
[----:B------:R-:W-:Y:S01]  /*31a0*/  ISETP.GT.AND P3, PT, R64, 0x10, PT ;  /* 0x000000104000780c */ /* 0x000fe20003f64270 */
[----:B------:R-:W2:Y:S03]  /*31b0*/  SHFL.BFLY PT, R37, R24, 0x2, 0x1f ;  /* 0x0c401f0018257f89 */ /* 0x000ea600000e0000 */
[----:B------:R-:W-:Y:S02]  /*31c0*/  FSEL R129, R146, -INF , P3 ;  /* 0xff80000092817808 */ /* 0x000fe40001800000 */
[----:B------:R-:W-:-:S02]  /*31d0*/  ISETP.GT.AND P3, PT, R64, 0x18, PT ;  /* 0x000000184000780c */ /* 0x000fc40003f64270 */
[----:B--2---:R-:W-:-:S05]  /*31e0*/  FMNMX.FTZ R28, R24, R37, !PT ;  /* 0x00000025181c7209 */ /* 0x004fca0007810000 */
[----:B------:R-:W2:Y:S02]  /*31f0*/  SHFL.BFLY PT, R37, R28, 0x1, 0x1f ;  /* 0x0c201f001c257f89 */ /* 0x000ea400000e0000 */
[----:B--2---:R-:W-:-:S04]  /*3200*/  FMNMX.FTZ R0, R28, R37, !PT ;  /* 0x000000251c007209 */ /* 0x004fc80007810000 */
[----:B------:R-:W-:Y:S01]  /*3210*/  FSETP.NEU.FTZ.AND P2, PT, R0, -INF , PT ;  /* 0xff8000000000780b */ /* 0x000fe20003f5d000 */
[----:B------:R-:W-:-:S05]  /*3220*/  FFMA.FTZ R83, R2, R0, -8 ;  /* 0xc100000002537423 */ /* 0x000fca0000010000 */
[----:B------:R-:W-:Y:S02]  /*3230*/  FSEL R83, R83, RZ, P2 ;  /* 0x000000ff53537208 */ /* 0x000fe40001000000 */
[----:B------:R-:W-:-:S03]  /*3240*/  ISETP.GT.AND P2, PT, R64, RZ, PT ;  /* 0x000000ff4000720c */ /* 0x000fc60003f44270 */
[--C-:B------:R-:W-:Y:S01]  /*3250*/  FFMA.FTZ R109, R2, R133, -R83.reuse ;  /* 0x00000085026d7223 */ /* 0x100fe20000010853 */
[----:B------:R-:W-:Y:S01]  /*3260*/  FSEL R113, R138, -INF , P2 ;  /* 0xff8000008a717808 */ /* 0x000fe20001000000 */
[--C-:B------:R-:W-:Y:S01]  /*3270*/  FFMA.FTZ R8, R2, R136, -R83.reuse ;  /* 0x0000008802087223 */ /* 0x100fe20000010853 */
[----:B------:R-:W-:Y:S01]  /*3280*/  ISETP.GT.AND P2, PT, R64, 0x9, PT ;  /* 0x000000094000780c */ /* 0x000fe20003f44270 */
[C-C-:B------:R-:W-:Y:S01]  /*3290*/  FFMA.FTZ R37, R2.reuse, R10, -R83.reuse ;  /* 0x0000000a02257223 */ /* 0x140fe20000010853 */
[----:B------:R-:W-:Y:S01]  /*32a0*/  FMNMX.FTZ R36, R113, R139, !PT ;  /* 0x0000008b71247209 */ /* 0x000fe20007810000 */
[C-C-:B------:R-:W-:Y:S01]  /*32b0*/  FFMA.FTZ R10, R2.reuse, R140, -R83.reuse ;  /* 0x0000008c020a7223 */ /* 0x140fe20000010853 */
[----:B------:R-:W-:Y:S01]  /*32c0*/  FSEL R143, R143, -INF , P2 ;  /* 0xff8000008f8f7808 */ /* 0x000fe20001000000 */
[----:B------:R-:W-:Y:S01]  /*32d0*/  MUFU.EX2 R8, R8 ;  /* 0x0000000800087308 */ /* 0x000fe20000000800 */
[----:B------:R-:W-:Y:S01]  /*32e0*/  FMNMX.FTZ R36, R117, R36, !PT ;  /* 0x0000002475247209 */ /* 0x000fe20007810000 */
[--C-:B------:R-:W-:Y:S01]  /*32f0*/  FFMA.FTZ R85, R2, R12, -R83.reuse ;  /* 0x0000000c02557223 */ /* 0x100fe20000010853 */
[----:B------:R-:W-:Y:S01]  /*3300*/  ISETP.GT.AND P2, PT, R64, 0x11, PT ;  /* 0x000000114000780c */ /* 0x000fe20003f44270 */
[C-C-:B------:R-:W-:Y:S01]  /*3310*/  FFMA.FTZ R12, R2.reuse, R144, -R83.reuse ;  /* 0x00000090020c7223 */ /* 0x140fe20000010853 */
[----:B------:R-:W-:Y:S01]  /*3320*/  FMNMX.FTZ R40, R143, R36, !PT ;  /* 0x000000248f287209 */ /* 0x000fe20007810000 */
[C-C-:B------:R-:W-:Y:S01]  /*3330*/  FFMA.FTZ R89, R2.reuse, R14, -R83.reuse ;  /* 0x0000000e02597223 */ /* 0x140fe20000010853 */
[----:B------:R-:W-:Y:S01]  /*3340*/  FSEL R147, R147, -INF , P2 ;  /* 0xff80000093937808 */ /* 0x000fe20001000000 */
[----:B------:R-:W1:Y:S01]  /*3350*/  MUFU.EX2 R37, R37 ;  /* 0x0000002500257308 */ /* 0x000e620000000800 */
[----:B------:R-:W-:Y:S01]  /*3360*/  FMNMX.FTZ R40, R129, R40, !PT ;  /* 0x0000002881287209 */ /* 0x000fe20007810000 */
[--C-:B------:R-:W-:Y:S01]  /*3370*/  FFMA.FTZ R14, R2, R148, -R83.reuse ;  /* 0x00000094020e7223 */ /* 0x100fe20000010853 */
[----:B------:R-:W-:Y:S01]  /*3380*/  ISETP.GT.AND P2, PT, R64, 0x19, PT ;  /* 0x000000194000780c */ /* 0x000fe20003f44270 */
[--C-:B------:R-:W-:Y:S01]  /*3390*/  FFMA.FTZ R125, R2, R104, -R83.reuse ;  /* 0x00000068027d7223 */ /* 0x100fe20000010853 */
[----:B------:R-:W-:Y:S01]  /*33a0*/  FSEL R133, R150, -INF , P3 ;  /* 0xff80000096857808 */ /* 0x000fe20001800000 */
[C-C-:B------:R-:W-:Y:S01]  /*33b0*/  FFMA.FTZ R93, R2.reuse, R20, -R83.reuse ;  /* 0x00000014025d7223 */ /* 0x140fe20000010853 */
[----:B------:R-:W-:Y:S01]  /*33c0*/  FMNMX.FTZ R40, R147, R40, !PT ;  /* 0x0000002893287209 */ /* 0x000fe20007810000 */
[----:B------:R-:W-:Y:S01]  /*33d0*/  MUFU.EX2 R10, R10 ;  /* 0x0000000a000a7308 */ /* 0x000fe20000000800 */
[----:B------:R-:W-:Y:S01]  /*33e0*/  FSEL R151, R151, -INF , P2 ;  /* 0xff80000097977808 */ /* 0x000fe20001000000 */
[--C-:B------:R-:W-:Y:S01]  /*33f0*/  FFMA.FTZ R20, R2, R156, -R83.reuse ;  /* 0x0000009c02147223 */ /* 0x100fe20000010853 */
[----:B------:R-:W-:Y:S01]  /*3400*/  ISETP.GT.AND P2, PT, R64, 0x20, PT ;  /* 0x000000204000780c */ /* 0x000fe20003f44270 */
[C-C-:B------:R-:W-:Y:S01]  /*3410*/  FFMA.FTZ R78, R2.reuse, R78, -R83.reuse ;  /* 0x0000004e024e7223 */ /* 0x140fe20000010853 */
[----:B------:R-:W-:Y:S01]  /*3420*/  FMNMX.FTZ R40, R133, R40, !PT ;  /* 0x0000002885287209 */ /* 0x000fe20007810000 */
[----:B------:R-:W-:Y:S01]  /*3430*/  FFMA.FTZ R97, R2, R158, -R83 ;  /* 0x0000009e02617223 */ /* 0x000fe20000010853 */
[----:B------:R-:W-:Y:S01]  /*3440*/  ISETP.GT.AND P3, PT, R64, 0x21, PT ;  /* 0x000000214000780c */ /* 0x000fe20003f64270 */
[----:B------:R-:W2:Y:S01]  /*3450*/  MUFU.EX2 R85, R85 ;  /* 0x0000005500557308 */ /* 0x000ea20000000800 */
[----:B------:R-:W-:Y:S01]  /*3460*/  FSEL R137, R122, -INF , P2 ;  /* 0xff8000007a897808 */ /* 0x000fe20001000000 */
[----:B-1----:R-:W-:Y:S01]  /*3470*/  FADD.FTZ R3, R8, R37 ;  /* 0x0000002508037221 */ /* 0x002fe20000010000 */
[----:B------:R-:W-:Y:S01]  /*3480*/  FMNMX.FTZ R44, R151, R40, !PT ;  /* 0x00000028972c7209 */ /* 0x000fe20007810000 */
[--C-:B------:R-:W-:Y:S01]  /*3490*/  FFMA.FTZ R24, R2, R160, -R83.reuse ;  /* 0x000000a002187223 */ /* 0x100fe20000010853 */
[----:B------:R-:W-:Y:S01]  /*34a0*/  ISETP.GT.AND P2, PT, R64, 0x28, PT ;  /* 0x000000284000780c */ /* 0x000fe20003f44270 */
[C-C-:B------:R-:W-:Y:S01]  /*34b0*/  FFMA.FTZ R101, R2.reuse, R162, -R83.reuse ;  /* 0x000000a202657223 */ /* 0x140fe20000010853 */
[----:B------:R-:W-:Y:S01]  /*34c0*/  FSEL R141, R123, -INF , P3 ;  /* 0xff8000007b8d7808 */ /* 0x000fe20001800000 */
[----:B------:R-:W-:Y:S01]  /*34d0*/  MUFU.EX2 R12, R12 ;  /* 0x0000000c000c7308 */ /* 0x000fe20000000800 */
[----:B------:R-:W-:Y:S01]  /*34e0*/  FMNMX.FTZ R44, R137, R44, !PT ;  /* 0x0000002c892c7209 */ /* 0x000fe20007810000 */
[--C-:B------:R-:W-:Y:S01]  /*34f0*/  FFMA.FTZ R28, R2, R164, -R83.reuse ;  /* 0x000000a4021c7223 */ /* 0x100fe20000010853 */
[----:B------:R-:W-:Y:S01]  /*3500*/  ISETP.GT.AND P3, PT, R64, 0x29, PT ;  /* 0x000000294000780c */ /* 0x000fe20003f64270 */
[--C-:B------:R-:W-:Y:S01]  /*3510*/  FFMA.FTZ R105, R2, R128, -R83.reuse ;  /* 0x0000008002697223 */ /* 0x100fe20000010853 */
[----:B------:R-:W-:Y:S01]  /*3520*/  FSEL R145, R126, -INF , P2 ;  /* 0xff8000007e917808 */ /* 0x000fe20001000000 */
[--C-:B------:R-:W-:Y:S01]  /*3530*/  FFMA.FTZ R32, R2, R132, -R83.reuse ;  /* 0x0000008402207223 */ /* 0x100fe20000010853 */
[----:B------:R-:W-:Y:S01]  /*3540*/  FMNMX.FTZ R44, R141, R44, !PT ;  /* 0x0000002c8d2c7209 */ /* 0x000fe20007810000 */
[----:B------:R-:W-:Y:S01]  /*3550*/  MUFU.EX2 R89, R89 ;  /* 0x0000005900597308 */ /* 0x000fe20000000800 */
[----:B------:R-:W-:Y:S01]  /*3560*/  ISETP.GT.AND P2, PT, R64, 0x30, PT ;  /* 0x000000304000780c */ /* 0x000fe20003f44270 */
[C-C-:B------:R-:W-:Y:S01]  /*3570*/  FFMA.FTZ R124, R2.reuse, R124, -R83.reuse ;  /* 0x0000007c027c7223 */ /* 0x140fe20000010853 */
[----:B------:R-:W-:Y:S01]  /*3580*/  FSEL R127, R127, -INF , P3 ;  /* 0xff8000007f7f7808 */ /* 0x000fe20001800000 */
[C-C-:B------:R-:W-:Y:S01]  /*3590*/  FFMA.FTZ R121, R2.reuse, R121, -R83.reuse ;  /* 0x0000007902797223 */ /* 0x140fe20000010853 */
[----:B------:R-:W-:Y:S01]  /*35a0*/  FMNMX.FTZ R44, R145, R44, !PT ;  /* 0x0000002c912c7209 */ /* 0x000fe20007810000 */
[--C-:B------:R-:W-:Y:S01]  /*35b0*/  FFMA.FTZ R120, R2, R120, -R83.reuse ;  /* 0x0000007802787223 */ /* 0x100fe20000010853 */
[----:B------:R-:W-:Y:S01]  /*35c0*/  ISETP.GT.AND P3, PT, R64, 0x31, PT ;  /* 0x000000314000780c */ /* 0x000fe20003f64270 */
[----:B------:R-:W-:Y:S01]  /*35d0*/  MUFU.EX2 R14, R14 ;  /* 0x0000000e000e7308 */ /* 0x000fe20000000800 */
[----:B------:R-:W-:Y:S01]  /*35e0*/  FSEL R149, R130, -INF , P2 ;  /* 0xff80000082957808 */ /* 0x000fe20001000000 */
[C-C-:B------:R-:W-:Y:S01]  /*35f0*/  FFMA.FTZ R123, R2.reuse, R108, -R83.reuse ;  /* 0x0000006c027b7223 */ /* 0x140fe20000010853 */
[----:B------:R-:W-:Y:S01]  /*3600*/  FMNMX.FTZ R48, R127, R44, !PT ;  /* 0x0000002c7f307209 */ /* 0x000fe20007810000 */
[--C-:B------:R-:W-:Y:S01]  /*3610*/  FFMA.FTZ R112, R2, R112, -R83.reuse ;  /* 0x0000007002707223 */ /* 0x100fe20000010853 */
[----:B------:R-:W-:Y:S01]  /*3620*/  ISETP.GT.AND P2, PT, R64, 0x38, PT ;  /* 0x000000384000780c */ /* 0x000fe20003f44270 */
        /* <DEDUP_REMOVED lines=16> */
[--C-:B------:R-:W-:Y:S01]  /*3730*/  FFMA.FTZ R15, R2, R15, -R83.reuse ;  /* 0x0000000f020f7223 */ /* 0x100fe20000010853 */
[----:B------:R-:W-:Y:S01]  /*3740*/  ISETP.GT.AND P3, PT, R64, 0x41, PT ;  /* 0x000000414000780c */ /* 0x000fe20003f64270 */
[--C-:B------:R-:W-:Y:S01]  /*3750*/  FFMA.FTZ R21, R2, R21, -R83.reuse ;  /* 0x0000001502157223 */ /* 0x100fe20000010853 */
[----:B------:R-:W-:Y:S01]  /*3760*/  FSEL R155, R106, -INF , P2 ;  /* 0xff8000006a9b7808 */ /* 0x000fe20001000000 */
[C-C-:B------:R-:W-:Y:S01]  /*3770*/  FFMA.FTZ R81, R2.reuse, R81, -R83.reuse ;  /* 0x0000005102517223 */ /* 0x140fe20000010853 */
[----:B------:R-:W-:Y:S01]  /*3780*/  FMNMX.FTZ R52, R135, R48, !PT ;  /* 0x0000003087347209 */ /* 0x000fe20007810000 */
[--C-:B------:R-:W-:Y:S01]  /*3790*/  FFMA.FTZ R33, R2, R33, -R83.reuse ;  /* 0x0000002102217223 */ /* 0x100fe20000010853 */
[----:B------:R-:W-:Y:S01]  /*37a0*/  ISETP.GT.AND P2, PT, R64, 0x48, PT ;  /* 0x000000484000780c */ /* 0x000fe20003f44270 */
[----:B------:R-:W-:Y:S01]  /*37b0*/  MUFU.EX2 R97, R97 ;  /* 0x0000006100617308 */ /* 0x000fe20000000800 */
[----:B------:R-:W-:Y:S01]  /*37c0*/  FSEL R157, R107, -INF , P3 ;  /* 0xff8000006b9d7808 */ /* 0x000fe20001800000 */
[----:B------:R-:W-:Y:S01]  /*37d0*/  FFMA.FTZ R107, R2, R86, -R83 ;  /* 0x00000056026b7223 */ /* 0x000fe20000010853 */
[----:B------:R-:W-:-:S02]  /*37e0*/  FMNMX.FTZ R52, R155, R52, !PT ;  /* 0x000000349b347209 */ /* 0x000fc40007810000 */
[----:B------:R-:W-:Y:S02]  /*37f0*/  ISETP.GT.AND P3, PT, R64, 0x49, PT ;  /* 0x000000494000780c */ /* 0x000fe40003f64270 */
[----:B------:R-:W-:Y:S01]  /*3800*/  FSEL R159, R110, -INF , P2 ;  /* 0xff8000006e9f7808 */ /* 0x000fe20001000000 */
[----:B------:R-:W-:Y:S01]  /*3810*/  MUFU.EX2 R24, R24 ;  /* 0x0000001800187308 */ /* 0x000fe20000000800 */
[----:B------:R-:W-:Y:S02]  /*3820*/  FMNMX.FTZ R52, R157, R52, !PT ;  /* 0x000000349d347209 */ /* 0x000fe40007810000 */
[----:B------:R-:W-:Y:S02]  /*3830*/  ISETP.GT.AND P2, PT, R64, 0x50, PT ;  /* 0x000000504000780c */ /* 0x000fe40003f44270 */
[----:B------:R-:W-:Y:S01]  /*3840*/  FSEL R161, R111, -INF , P3 ;  /* 0xff8000006fa17808 */ /* 0x000fe20001800000 */
[----:B------:R-:W-:Y:S01]  /*3850*/  FFMA.FTZ R111, R2, R84, -R83 ;  /* 0x00000054026f7223 */ /* 0x000fe20000010853 */
[----:B------:R-:W-:Y:S01]  /*3860*/  FMNMX.FTZ R52, R159, R52, !PT ;  /* 0x000000349f347209 */ /* 0x000fe20007810000 */
[----:B------:R-:W3:Y:S01]  /*3870*/  MUFU.EX2 R101, R101 ;  /* 0x0000006500657308 */ /* 0x000ee20000000800 */
[----:B------:R-:W-:-:S02]  /*3880*/  ISETP.GT.AND P3, PT, R64, 0x51, PT ;  /* 0x000000514000780c */ /* 0x000fc40003f64270 */
[----:B------:R-:W-:Y:S02]  /*3890*/  FSEL R163, R114, -INF , P2 ;  /* 0xff80000072a37808 */ /* 0x000fe40001000000 */
[----:B------:R-:W-:Y:S02]  /*38a0*/  FMNMX.FTZ R56, R161, R52, !PT ;  /* 0x00000034a1387209 */ /* 0x000fe40007810000 */
[C---:B------:R-:W-:Y:S01]  /*38b0*/  ISETP.GT.AND P2, PT, R64.reuse, 0x58, PT ;  /* 0x000000584000780c */ /* 0x040fe20003f44270 */
[----:B------:R-:W-:Y:S01]  /*38c0*/  MUFU.EX2 R28, R28 ;  /* 0x0000001c001c7308 */ /* 0x000fe20000000800 */
[----:B------:R-:W-:Y:S02]  /*38d0*/  FSEL R115, R115, -INF , P3 ;  /* 0xff80000073737808 */ /* 0x000fe40001800000 */
[----:B------:R-:W-:Y:S02]  /*38e0*/  FMNMX.FTZ R56, R163, R56, !PT ;  /* 0x00000038a3387209 */ /* 0x000fe40007810000 */
[----:B------:R-:W-:-:S02]  /*38f0*/  ISETP.GT.AND P3, PT, R64, 0x59, PT ;  /* 0x000000594000780c */ /* 0x000fc40003f64270 */
[----:B------:R-:W-:Y:S01]  /*3900*/  FSEL R165, R118, -INF , P2 ;  /* 0xff80000076a57808 */ /* 0x000fe20001000000 */
[----:B------:R-:W-:Y:S01]  /*3910*/  MUFU.EX2 R105, R105 ;  /* 0x0000006900697308 */ /* 0x000fe20000000800 */
[----:B------:R-:W-:Y:S02]  /*3920*/  FMNMX.FTZ R56, R115, R56, !PT ;  /* 0x0000003873387209 */ /* 0x000fe40007810000 */
[----:B------:R-:W-:Y:S02]  /*3930*/  FSEL R119, R119, -INF , P3 ;  /* 0xff80000077777808 */ /* 0x000fe40001800000 */
[C---:B------:R-:W-:Y:S02]  /*3940*/  ISETP.GT.AND P2, PT, R64.reuse, 0x60, PT ;  /* 0x000000604000780c */ /* 0x040fe40003f44270 */
[----:B------:R-:W-:Y:S01]  /*3950*/  FMNMX.FTZ R56, R165, R56, !PT ;  /* 0x00000038a5387209 */ /* 0x000fe20007810000 */
[----:B------:R-:W-:Y:S01]  /*3960*/  MUFU.EX2 R32, R32 ;  /* 0x0000002000207308 */ /* 0x000fe20000000800 */
[----:B------:R-:W-:-:S02]  /*3970*/  ISETP.GT.AND P3, PT, R64, 0x61, PT ;  /* 0x000000614000780c */ /* 0x000fc40003f64270 */
[----:B------:R-:W-:Y:S02]  /*3980*/  FSEL R167, R90, -INF , P2 ;  /* 0xff8000005aa77808 */ /* 0x000fe40001000000 */
[----:B------:R-:W-:Y:S02]  /*3990*/  FMNMX.FTZ R60, R119, R56, !PT ;  /* 0x00000038773c7209 */ /* 0x000fe40007810000 */
[----:B------:R-:W-:Y:S01]  /*39a0*/  ISETP.GT.AND P2, PT, R64, 0x68, PT ;  /* 0x000000684000780c */ /* 0x000fe20003f44270 */
[----:B------:R-:W-:Y:S01]  /*39b0*/  MUFU.EX2 R56, R92 ;  /* 0x0000005c00387308 */ /* 0x000fe20000000800 */
[----:B------:R-:W-:Y:S01]  /*39c0*/  FSEL R169, R91, -INF , P3 ;  /* 0xff8000005ba97808 */ /* 0x000fe20001800000 */
[----:B------:R-:W-:Y:S01]  /*39d0*/  FFMA.FTZ R91, R2, R82, -R83 ;  /* 0x00000052025b7223 */ /* 0x000fe20000010853 */
[----:B------:R-:W-:Y:S02]  /*39e0*/  FMNMX.FTZ R60, R167, R60, !PT ;  /* 0x0000003ca73c7209 */ /* 0x000fe40007810000 */
[----:B------:R-:W-:-:S02]  /*39f0*/  ISETP.GT.AND P3, PT, R64, 0x69, PT ;  /* 0x000000694000780c */ /* 0x000fc40003f64270 */
[----:B------:R-:W-:Y:S01]  /*3a00*/  FSEL R171, R94, -INF , P2 ;  /* 0xff8000005eab7808 */ /* 0x000fe20001000000 */
[----:B------:R-:W4:Y:S01]  /*3a10*/  MUFU.EX2 R109, R109 ;  /* 0x0000006d006d7308 */ /* 0x000f220000000800 */
[----:B------:R-:W-:Y:S02]  /*3a20*/  FMNMX.FTZ R60, R169, R60, !PT ;  /* 0x0000003ca93c7209 */ /* 0x000fe40007810000 */
[----:B------:R-:W-:Y:S02]  /*3a30*/  ISETP.GT.AND P2, PT, R64, 0x70, PT ;  /* 0x000000704000780c */ /* 0x000fe40003f44270 */
[----:B------:R-:W-:Y:S01]  /*3a40*/  FSEL R173, R95, -INF , P3 ;  /* 0xff8000005fad7808 */ /* 0x000fe20001800000 */
[----:B------:R-:W-:Y:S01]  /*3a50*/  FFMA.FTZ R95, R2, R80, -R83 ;  /* 0x00000050025f7223 */ /* 0x000fe20000010853 */
[----:B------:R-:W-:Y:S01]  /*3a60*/  FMNMX.FTZ R60, R171, R60, !PT ;  /* 0x0000003cab3c7209 */ /* 0x000fe20007810000 */
[----:B------:R-:W-:Y:S01]  /*3a70*/  MUFU.EX2 R36, R124 ;  /* 0x0000007c00247308 */ /* 0x000fe20000000800 */
        /* <DEDUP_REMOVED lines=16> */
[----:B------:R-:W-:Y:S01]  /*3b80*/  FSEL R179, R58, -INF , P2 ;  /* 0xff8000003ab37808 */ /* 0x000fe20001000000 */
[----:B------:R-:W-:-:S01]  /*3b90*/  FFMA.FTZ R58, R2, R100, -R83 ;  /* 0x00000064023a7223 */ /* 0x000fc20000010853 */
        /* <DEDUP_REMOVED lines=8> */
[----:B------:R-:W-:Y:S01]  /*3c20*/  FFMA.FTZ R62, R2, R74, -R83 ;  /* 0x0000004a023e7223 */ /* 0x000fe20000010853 */
[----:B------:R-:W-:Y:S01]  /*3c30*/  FMNMX.FTZ R68, R181, R68, !PT ;  /* 0x00000044b5447209 */ /* 0x000fe20007810000 */
[----:B------:R-:W5:Y:S01]  /*3c40*/  MUFU.EX2 R123, R123 ;  /* 0x0000007b007b7308 */ /* 0x000f620000000800 */
[C---:B------:R-:W-:Y:S02]  /*3c50*/  ISETP.GT.AND P2, PT, R64.reuse, 0x90, PT ;  /* 0x000000904000780c */ /* 0x040fe40003f44270 */
[----:B------:R-:W-:Y:S02]  /*3c60*/  FSEL R185, R63, -INF , P3 ;  /* 0xff8000003fb97808 */ /* 0x000fe40001800000 */
[----:B------:R-:W-:Y:S02]  /*3c70*/  FMNMX.FTZ R68, R183, R68, !PT ;  /* 0x00000044b7447209 */ /* 0x000fe40007810000 */
[----:B------:R-:W-:Y:S01]  /*3c80*/  ISETP.GT.AND P3, PT, R64, 0x91, PT ;  /* 0x000000914000780c */ /* 0x000fe20003f64270 */
[----:B------:R5:W-:Y:S01]  /*3c90*/  MUFU.EX2 R63, R78 ;  /* 0x0000004e003f7308 */ /* 0x000be20000000800 */
[----:B------:R-:W-:-:S02]  /*3ca0*/  FSEL R187, R66, -INF , P2 ;  /* 0xff80000042bb7808 */ /* 0x000fc40001000000 */
[----:B------:R-:W-:Y:S02]  /*3cb0*/  FMNMX.FTZ R68, R185, R68, !PT ;  /* 0x00000044b9447209 */ /* 0x000fe40007810000 */
[C---:B------:R-:W-:Y:S02]  /*3cc0*/  ISETP.GT.AND P2, PT, R64.reuse, 0x98, PT ;  /* 0x000000984000780c */ /* 0x040fe40003f44270 */
[----:B------:R-:W-:Y:S01]  /*3cd0*/  FSEL R67, R67, -INF , P3 ;  /* 0xff80000043437808 */ /* 0x000fe20001800000 */
[----:B------:R-:W-:Y:S01]  /*3ce0*/  MUFU.EX2 R44, R112 ;  /* 0x00000070002c7308 */ /* 0x000fe20000000800 */
[----:B------:R-:W-:Y:S02]  /*3cf0*/  FMNMX.FTZ R68, R187, R68, !PT ;  /* 0x00000044bb447209 */ /* 0x000fe40007810000 */
[----:B------:R-:W-:Y:S02]  /*3d00*/  ISETP.GT.AND P3, PT, R64, 0x99, PT ;  /* 0x000000994000780c */ /* 0x000fe40003f64270 */
[----:B------:R-:W-:-:S02]  /*3d10*/  FSEL R189, R70, -INF , P2 ;  /* 0xff80000046bd7808 */ /* 0x000fc40001000000 */
[----:B------:R-:W-:Y:S01]  /*3d20*/  FMNMX.FTZ R68, R67, R68, !PT ;  /* 0x0000004443447209 */ /* 0x000fe20007810000 */
[----:B------:R-:W-:Y:S01]  /*3d30*/  MUFU.EX2 R125, R125 ;  /* 0x0000007d007d7308 */ /* 0x000fe20000000800 */
[----:B------:R-:W-:Y:S02]  /*3d40*/  FSEL R71, R71, -INF , P3 ;  /* 0xff80000047477808 */ /* 0x000fe40001800000 */
[C---:B------:R-:W-:Y:S02]  /*3d50*/  ISETP.GT.AND P2, PT, R64.reuse, 0xa0, PT ;  /* 0x000000a04000780c */ /* 0x040fe40003f44270 */
[----:B------:R-:W-:Y:S02]  /*3d60*/  FMNMX.FTZ R68, R189, R68, !PT ;  /* 0x00000044bd447209 */ /* 0x000fe40007810000 */
[----:B------:R-:W-:Y:S01]  /*3d70*/  ISETP.GT.AND P3, PT, R64, 0xa1, PT ;  /* 0x000000a14000780c */ /* 0x000fe20003f64270 */
[----:B------:R-:W-:Y:S01]  /*3d80*/  MUFU.EX2 R48, R116 ;  /* 0x0000007400307308 */ /* 0x000fe20000000800 */
[----:B------:R-:W-:Y:S01]  /*3d90*/  FSEL R191, R42, -INF , P2 ;  /* 0xff8000002abf7808 */ /* 0x000fe20001000000 */
[----:B------:R-:W-:Y:S01]  /*3da0*/  FFMA.FTZ R42, R2, R9, -R83 ;  /* 0x00000009022a7223 */ /* 0x000fe20000010853 */
[----:B------:R-:W-:-:S02]  /*3db0*/  FMNMX.FTZ R68, R71, R68, !PT ;  /* 0x0000004447447209 */ /* 0x000fc40007810000 */
[----:B------:R-:W-:Y:S02]  /*3dc0*/  ISETP.GT.AND P2, PT, R64, 0xa8, PT ;  /* 0x000000a84000780c */ /* 0x000fe40003f44270 */
[----:B------:R-:W-:Y:S01]  /*3dd0*/  FSEL R193, R43, -INF , P3 ;  /* 0xff8000002bc17808 */ /* 0x000fe20001800000 */
[--C-:B------:R-:W-:Y:S01]  /*3de0*/  FFMA.FTZ R43, R2, R61, -R83.reuse ;  /* 0x0000003d022b7223 */ /* 0x100fe20000010853 */
[----:B------:R-:W-:Y:S01]  /*3df0*/  FMNMX.FTZ R68, R191, R68, !PT ;  /* 0x00000044bf447209 */ /* 0x000fe20007810000 */
[----:B------:R-:W-:Y:S01]  /*3e00*/  MUFU.EX2 R107, R107 ;  /* 0x0000006b006b7308 */ /* 0x000fe20000000800 */
[----:B------:R-:W-:Y:S02]  /*3e10*/  ISETP.GT.AND P3, PT, R64, 0xa9, PT ;  /* 0x000000a94000780c */ /* 0x000fe40003f64270 */
[----:B------:R-:W-:Y:S01]  /*3e20*/  FSEL R195, R46, -INF , P2 ;  /* 0xff8000002ec37808 */ /* 0x000fe20001000000 */
[----:B------:R-:W-:-:S01]  /*3e30*/  FFMA.FTZ R46, R2, R7, -R83 ;  /* 0x00000007022e7223 */ /* 0x000fc20000010853 */
[----:B------:R-:W-:-:S02]  /*3e40*/  FMNMX.FTZ R68, R193, R68, !PT ;  /* 0x00000044c1447209 */ /* 0x000fc40007810000 */
[----:B------:R-:W-:Y:S01]  /*3e50*/  ISETP.GT.AND P2, PT, R64, 0xb0, PT ;  /* 0x000000b04000780c */ /* 0x000fe20003f44270 */
[----:B------:R-:W-:Y:S01]  /*3e60*/  MUFU.EX2 R111, R111 ;  /* 0x0000006f006f7308 */ /* 0x000fe20000000800 */
[----:B------:R-:W-:Y:S01]  /*3e70*/  FSEL R61, R47, -INF , P3 ;  /* 0xff8000002f3d7808 */ /* 0x000fe20001800000 */
[--C-:B------:R-:W-:Y:S01]  /*3e80*/  FFMA.FTZ R47, R2, R65, -R83.reuse ;  /* 0x00000041022f7223 */ /* 0x100fe20000010853 */
        /* <DEDUP_REMOVED lines=12> */
[C-C-:B------:R-:W-:Y:S01]  /*3f50*/  FFMA.FTZ R54, R2.reuse, R25, -R83.reuse ;  /* 0x0000001902367223 */ /* 0x140fe20000010853 */
[----:B------:R-:W-:Y:S01]  /*3f60*/  FMNMX.FTZ R68, R51, R68, !PT ;  /* 0x0000004433447209 */ /* 0x000fe20007810000 */
[----:B------:R-:W-:Y:S01]  /*3f70*/  FFMA.FTZ R25, R2, R77, -R83 ;  /* 0x0000004d02197223 */ /* 0x000fe20000010853 */
[----:B------:R-:W-:-:S02]  /*3f80*/  FSEL R55, R55, -INF , P3 ;  /* 0xff80000037377808 */ /* 0x000fc40001800000 */
[C---:B------:R-:W-:Y:S01]  /*3f90*/  ISETP.GT.AND P2, PT, R64.reuse, 0xc0, PT ;  /* 0x000000c04000780c */ /* 0x040fe20003f44270 */
[----:B------:R-:W-:Y:S01]  /*3fa0*/  MUFU.EX2 R58, R58 ;  /* 0x0000003a003a7308 */ /* 0x000fe20000000800 */
        /* <DEDUP_REMOVED lines=16> */
[----:B------:R-:W-:Y:S01]  /*40b0*/  MUFU.EX2 R42, R42 ;  /* 0x0000002a002a7308 */ /* 0x000fe20000000800 */
[----:B------:R-:W-:Y:S02]  /*40c0*/  FMNMX.FTZ R68, R201, R68, !PT ;  /* 0x00000044c9447209 */ /* 0x000fe40007810000 */
[----:B------:R-:W-:Y:S02]  /*40d0*/  ISETP.GT.AND P3, PT, R64, 0xd1, PT ;  /* 0x000000d14000780c */ /* 0x000fe40003f64270 */
[----:B------:R-:W-:Y:S01]  /*40e0*/  FSEL R69, R34, -INF , P2 ;  /* 0xff80000022457808 */ /* 0x000fe20001000000 */
[C-C-:B------:R-:W-:Y:S01]  /*40f0*/  FFMA.FTZ R34, R2.reuse, R45, -R83.reuse ;  /* 0x0000002d02227223 */ /* 0x140fe20000010853 */
[----:B------:R-:W-:Y:S01]  /*4100*/  FMNMX.FTZ R68, R31, R68, !PT ;  /* 0x000000441f447209 */ /* 0x000fe20007810000 */
[----:B------:R-:W-:Y:S01]  /*4110*/  FFMA.FTZ R45, R2, R75, -R83 ;  /* 0x0000004b022d7223 */ /* 0x000fe20000010853 */
[----:B------:R-:W-:Y:S01]  /*4120*/  ISETP.GT.AND P2, PT, R64, 0xd8, PT ;  /* 0x000000d84000780c */ /* 0x000fe20003f44270 */
[----:B------:R-:W-:Y:S01]  /*4130*/  MUFU.EX2 R43, R43 ;  /* 0x0000002b002b7308 */ /* 0x000fe20000000800 */
[----:B------:R-:W-:-:S02]  /*4140*/  FSEL R35, R35, -INF , P3 ;  /* 0xff80000023237808 */ /* 0x000fc40001800000 */
[----:B------:R-:W-:Y:S02]  /*4150*/  FMNMX.FTZ R68, R69, R68, !PT ;  /* 0x0000004445447209 */ /* 0x000fe40007810000 */
[----:B------:R-:W-:Y:S01]  /*4160*/  ISETP.GT.AND P3, PT, R64, 0xd9, PT ;  /* 0x000000d94000780c */ /* 0x000fe20003f64270 */
[--C-:B------:R-:W-:Y:S01]  /*4170*/  FFMA.FTZ R64, R2, R29, -R83.reuse ;  /* 0x0000001d02407223 */ /* 0x100fe20000010853 */
[----:B------:R-:W-:Y:S01]  /*4180*/  FSEL R203, R38, -INF , P2 ;  /* 0xff80000026cb7808 */ /* 0x000fe20001000000 */
[C-C-:B------:R-:W-:Y:S01]  /*4190*/  FFMA.FTZ R38, R2.reuse, R49, -R83.reuse ;  /* 0x0000003102267223 */ /* 0x140fe20000010853 */
[----:B------:R-:W-:Y:S01]  /*41a0*/  FMNMX.FTZ R68, R35, R68, !PT ;  /* 0x0000004423447209 */ /* 0x000fe20007810000 */
[C-C-:B------:R-:W-:Y:S01]  /*41b0*/  FFMA.FTZ R29, R2.reuse, R79, -R83.reuse ;  /* 0x0000004f021d7223 */ /* 0x140fe20000010853 */
[----:B------:R-:W-:Y:S01]  /*41c0*/  FSEL R41, R39, -INF , P3 ;  /* 0xff80000027297808 */ /* 0x000fe20001800000 */
[----:B------:R-:W-:Y:S01]  /*41d0*/  FFMA.FTZ R39, R2, R57, -R83 ;  /* 0x0000003902277223 */ /* 0x000fe20000010853 */
[----:B------:R-:W-:Y:S01]  /*41e0*/  FMNMX.FTZ R68, R203, R68, !PT ;  /* 0x00000044cb447209 */ /* 0x000fe20007810000 */
[----:B------:R-:W-:Y:S01]  /*41f0*/  MUFU.EX2 R46, R46 ;  /* 0x0000002e002e7308 */ /* 0x000fe20000000800 */
[----:B--2---:R-:W-:-:S02]  /*4200*/  F2FP.SATFINITE.E4M3.F32.PACK_AB_MERGE_C R224, R85, R10, RZ ;  /* 0x0000000a55e0723e */ /* 0x004fc400048070ff */
[----:B------:R-:W-:Y:S02]  /*4210*/  FMNMX.FTZ R68, R41, R68, !PT ;  /* 0x0000004429447209 */ /* 0x000fe40007810000 */
[----:B-1----:R-:W-:Y:S02]  /*4220*/  F2FP.SATFINITE.E4M3.F32.PACK_AB_MERGE_C R226, R93, R14, RZ ;  /* 0x0000000e5de2723e */ /* 0x002fe400048070ff */
[----:B---3--:R-:W-:Y:S01]  /*4230*/  F2FP.SATFINITE.E4M3.F32.PACK_AB_MERGE_C R220, R101, R24, RZ ;  /* 0x0000001865dc723e */ /* 0x008fe200048070ff */
[----:B------:R-:W1:Y:S01]  /*4240*/  SHFL.BFLY PT, R7, R68, 0x2, 0x1f ;  /* 0x0c401f0044077f89 */ /* 0x000e6200000e0000 */
[----:B----4-:R-:W-:Y:S01]  /*4250*/  F2FP.SATFINITE.E4M3.F32.PACK_AB_MERGE_C R222, R109, R32, RZ ;  /* 0x000000206dde723e */ /* 0x010fe200048070ff */
[----:B------:R-:W-:Y:S01]  /*4260*/  MUFU.EX2 R47, R47 ;  /* 0x0000002f002f7308 */ /* 0x000fe20000000800 */
[----:B------:R-:W-:Y:S02]  /*4270*/  F2FP.SATFINITE.E4M3.F32.PACK_AB_MERGE_C R224, R37, R8, R224 ;  /* 0x0000000825e0723e */ /* 0x000fe400048070e0 */
[----:B------:R-:W-:-:S02]  /*4280*/  F2FP.SATFINITE.E4M3.F32.PACK_AB_MERGE_C R226, R89, R12, R226 ;  /* 0x0000000c59e2723e */ /* 0x000fc400048070e2 */
[----:B------:R-:W-:Y:S02]  /*4290*/  F2FP.SATFINITE.E4M3.F32.PACK_AB_MERGE_C R220, R97, R20, R220 ;  /* 0x0000001461dc723e */ /* 0x000fe400048070dc */
[----:B------:R-:W-:Y:S01]  /*42a0*/  F2FP.SATFINITE.E4M3.F32.PACK_AB_MERGE_C R222, R105, R28, R222 ;  /* 0x0000001c69de723e */ /* 0x000fe200048070de */
[----:B------:R-:W-:Y:S01]  /*42b0*/  MUFU.EX2 R11, R11 ;  /* 0x0000000b000b7308 */ /* 0x000fe20000000800 */
[----:B-----5:R-:W-:-:S04]  /*42c0*/  F2FP.SATFINITE.E4M3.F32.PACK_AB_MERGE_C R216, R123, R40, RZ ;  /* 0x000000287bd8723e */ /* 0x020fc800048070ff */
[----:B------:R-:W-:-:S03]  /*42d0*/  F2FP.SATFINITE.E4M3.F32.PACK_AB_MERGE_C R216, R121, R36, R216 ;  /* 0x0000002479d8723e */ /* 0x000fc600048070d8 */
[----:B------:R-:W-:Y:S01]  /*42e0*/  MUFU.EX2 R26, R26 ;  /* 0x0000001a001a7308 */ /* 0x000fe20000000800 */
[----:B-1----:R-:W-:Y:S01]  /*42f0*/  FMNMX.FTZ R7, R68, R7, !PT ;  /* 0x0000000744077209 */ /* 0x002fe20007810000 */
[----:B------:R-:W-:Y:S01]  /*4300*/  FFMA.FTZ R68, R2, R6, -R83 ;  /* 0x0000000602447223 */ /* 0x000fe20000010853 */
[----:B------:R-:W-:-:S05]  /*4310*/  IMAD.MOV.U32 R6, RZ, RZ, RZ ;  /* 0x000000ffff067224 */ /* 0x000fca00078e00ff */
[----:B------:R-:W-:Y:S01]  /*4320*/  MUFU.EX2 R13, R13 ;  /* 0x0000000d000d7308 */ /* 0x000fe20000000800 */
[----:B------:R-:W1:Y:S07]  /*4330*/  SHFL.BFLY PT, R66, R7, 0x1, 0x1f ;  /* 0x0c201f0007427f89 */ /* 0x000e6e00000e0000 */
[----:B------:R-:W-:Y:S08]  /*4340*/  MUFU.EX2 R30, R30 ;  /* 0x0000001e001e7308 */ /* 0x000ff00000000800 */
[----:B------:R-:W-:Y:S08]  /*4350*/  MUFU.EX2 R15, R15 ;  /* 0x0000000f000f7308 */ /* 0x000ff00000000800 */
[----:B------:R-:W-:Y:S01]  /*4360*/  MUFU.EX2 R34, R34 ;  /* 0x0000002200227308 */ /* 0x000fe20000000800 */
[----:B-1----:R-:W-:-:S02]  /*4370*/  FMNMX.FTZ R9, R7, R66, !PT ;  /* 0x0000004207097209 */ /* 0x002fc40007810000 */
[----:B------:R-:W-:Y:S02]  /*4380*/  IADD3 R7, -R4, UR42, R73 ;  /* 0x0000002a04077c10 */ /* 0x000fe4000fffe149 */
[----:B------:R-:W-:Y:S01]  /*4390*/  FSETP.NEU.FTZ.AND P2, PT, R9, -INF , PT ;  /* 0xff8000000900780b */ /* 0x000fe20003f5d000 */
[----:B------:R-:W-:Y:S02]  /*43a0*/  FFMA.FTZ R74, R2, R9, -8 ;  /* 0xc1000000024a7423 */ /* 0x000fe40000010009 */
[----:B------:R1:W-:Y:S01]  /*43b0*/  MUFU.EX2 R66, R81 ;  /* 0x0000005100427308 */ /* 0x0003e20000000800 */
[----:B------:R-:W-:Y:S02]  /*43c0*/  IMAD.HI R6, R7, -0x6db6db6d, R6 ;  /* 0x9249249307067827 */ /* 0x000fe400078e0206 */
[----:B------:R-:W-:-:S03]  /*43d0*/  FSEL R74, R74, RZ, P2 ;  /* 0x000000ff4a4a7208 */ /* 0x000fc60001000000 */
[----:B------:R-:W-:Y:S02]  /*43e0*/  SHF.R.U32.HI R73, RZ, 0x1f, R6 ;  /* 0x0000001fff497819 */ /* 0x000fe40000011606 */
        /* <DEDUP_REMOVED lines=9> */
[----:B------:R-:W-:Y:S01]  /*4480*/  LEA.HI.SX32 R104, R6, R73, 0x19 ;  /* 0x0000004906687211 */ /* 0x000fe200078fcaff */
[C-C-:B------:R-:W-:Y:S01]  /*4490*/  FFMA.FTZ R84, R2.reuse, R151, -R74.reuse ;  /* 0x0000009702547223 */ /* 0x140fe2000001084a */
[----:B------:R-:W-:-:S01]  /*44a0*/  FFMA.FTZ R82, R2, R131, -R74 ;  /* 0x0000008302527223 */ /* 0x000fc2000001084a */
[----:B------:R-:W-:-:S02]  /*44b0*/  VIADD R131, R72, 0xfffffffe ;  /* 0xfffffffe48837836 */ /* 0x000fc40000000000 */
[----:B------:R-:W-:-:S01]  /*44c0*/  FFMA.FTZ R4, R2, R99, -R74 ;  /* 0x0000006302047223 */ /* 0x000fc2000001084a */
[----:B------:R-:W-:Y:S01]  /*44d0*/  FADD.FTZ R72, R10, R3 ;  /* 0x000000030a487221 */ /* 0x000fe20000010000 */
[----:B------:R-:W-:-:S01]  /*44e0*/  FFMA.FTZ R75, R2, R137, -R74 ;  /* 0x00000089024b7223 */ /* 0x000fc2000001084a */
[----:B------:R-:W2:Y:S01]  /*44f0*/  MUFU.EX2 R70, R70 ;  /* 0x0000004600467308 */ /* 0x000ea20000000800 */
[----:B------:R-:W-:-:S01]  /*4500*/  FFMA.FTZ R73, R2, R103, -R74 ;  /* 0x0000006702497223 */ /* 0x000fc2000001084a */
[----:B------:R-:W-:Y:S01]  /*4510*/  FADD.FTZ R103, R85, R72 ;  /* 0x0000004855677221 */ /* 0x000fe20000010000 */
[----:B------:R-:W-:-:S01]  /*4520*/  FFMA.FTZ R78, R2, R141, -R74 ;  /* 0x0000008d024e7223 */ /* 0x000fc2000001084a */
[C-C-:B------:R-:W-:Y:S01]  /*4530*/  FFMA.FTZ R83, R2.reuse, R145, -R74.reuse ;  /* 0x0000009102537223 */ /* 0x140fe2000001084a */
[----:B------:R-:W-:-:S01]  /*4540*/  FFMA.FTZ R90, R2, R127, -R74 ;  /* 0x0000007f025a7223 */ /* 0x000fc2000001084a */
[C-C-:B------:R-:W-:Y:S01]  /*4550*/  FFMA.FTZ R77, R2.reuse, R149, -R74.reuse ;  /* 0x00000095024d7223 */ /* 0x140fe2000001084a */
[----:B------:R-:W-:-:S01]  /*4560*/  FFMA.FTZ R92, R2, R153, -R74 ;  /* 0x00000099025c7223 */ /* 0x000fc2000001084a */
[----:B------:R-:W3:Y:S01]  /*4570*/  MUFU.EX2 R57, R57 ;  /* 0x0000003900397308 */ /* 0x000ee20000000800 */
[----:B------:R-:W-:-:S01]  /*4580*/  FFMA.FTZ R117, R2, R135, -R74 ;  /* 0x0000008702757223 */ /* 0x000fc2000001084a */
[C-C-:B-1----:R-:W-:Y:S01]  /*4590*/  FFMA.FTZ R81, R2.reuse, R155, -R74.reuse ;  /* 0x0000009b02517223 */ /* 0x142fe2000001084a */
[----:B------:R-:W-:Y:S01]  /*45a0*/  R2UR UR41, R131 ;  /* 0x00000000832972ca */ /* 0x000fe200000e0000 */
        /* <DEDUP_REMOVED lines=14> */
[----:B------:R-:W-:Y:S01]  /*4690*/  VIMNMX R6, RZ, R104, !PT ;  /* 0x00000068ff067248 */ /* 0x000fe20007fe0100 */
[----:B------:R-:W-:-:S01]  /*46a0*/  FADD.FTZ R104, R12, R103 ;  /* 0x000000670c687221 */ /* 0x000fc20000010000 */
[C-C-:B------:R-:W-:Y:S01]  /*46b0*/  FFMA.FTZ R129, R2.reuse, R173, -R74.reuse ;  /* 0x000000ad02817223 */ /* 0x140fe2000001084a */
[----:B------:R-:W-:-:S01]  /*46c0*/  FFMA.FTZ R98, R2, R175, -R74 ;  /* 0x000000af02627223 */ /* 0x000fc2000001084a */
[----:B------:R-:W-:Y:S01]  /*46d0*/  ISETP.GE.AND P2, PT, R131, R6, PT ;  /* 0x000000068300720c */ /* 0x000fe20003f46270 */
[----:B------:R-:W-:-:S01]  /*46e0*/  FADD.FTZ R103, R89, R104 ;  /* 0x0000006859677221 */ /* 0x000fc20000010000 */
[----:B------:R-:W3:Y:S01]  /*46f0*/  MUFU.EX2 R76, R76 ;  /* 0x0000004c004c7308 */ /* 0x000ee20000000800 */
[----:B-1----:R-:W-:-:S01]  /*4700*/  FADD.FTZ R72, R80, R99 ;  /* 0x0000006350487221 */ /* 0x002fc20000010000 */
[----:B------:R-:W-:Y:S01]  /*4710*/  FFMA.FTZ R177, R2, R177, -R74 ;  /* 0x000000b102b17223 */ /* 0x000fe2000001084a */
[----:B------:R-:W-:-:S01]  /*4720*/  FADD.FTZ R108, R14, R103 ;  /* 0x000000670e6c7221 */ /* 0x000fc20000010000 */
[C-C-:B------:R-:W-:Y:S01]  /*4730*/  FFMA.FTZ R3, R2.reuse, R179, -R74.reuse ;  /* 0x000000b302037223 */ /* 0x140fe2000001084a */
[----:B------:R-:W-:-:S01]  /*4740*/  FFMA.FTZ R183, R2, R183, -R74 ;  /* 0x000000b702b77223 */ /* 0x000fc2000001084a */
[----:B------:R-:W-:Y:S01]  /*4750*/  FFMA.FTZ R106, R2, R185, -R74 ;  /* 0x000000b9026a7223 */ /* 0x000fe2000001084a */
[----:B------:R-:W-:-:S01]  /*4760*/  FADD.FTZ R103, R93, R108 ;  /* 0x0000006c5d677221 */ /* 0x000fc20000010000 */
[----:B------:R-:W1:Y:S01]  /*4770*/  MUFU.EX2 R79, R79 ;  /* 0x0000004f004f7308 */ /* 0x000e620000000800 */
[----:B--2---:R-:W-:-:S01]  /*4780*/  FADD.FTZ R99, R53, R72 ;  /* 0x0000004835637221 */ /* 0x004fc20000010000 */
[----:B------:R-:W-:Y:S01]  /*4790*/  FFMA.FTZ R72, R2, R181, -R74 ;  /* 0x000000b502487223 */ /* 0x000fe2000001084a */
[----:B------:R-:W-:-:S01]  /*47a0*/  FADD.FTZ R110, R20, R103 ;  /* 0x00000067146e7221 */ /* 0x000fc20000010000 */
[C-C-:B------:R-:W-:Y:S01]  /*47b0*/  FFMA.FTZ R187, R2.reuse, R187, -R74.reuse ;  /* 0x000000bb02bb7223 */ /* 0x140fe2000001084a */
[----:B------:R-:W-:-:S01]  /*47c0*/  FFMA.FTZ R189, R2, R189, -R74 ;  /* 0x000000bd02bd7223 */ /* 0x000fc2000001084a */
        /* <DEDUP_REMOVED lines=8> */
[----:B------:R-:W-:Y:S01]  /*4850*/  FFMA.FTZ R197, R2, R197, -R74 ;  /* 0x000000c502c57223 */ /* 0x000fe2000001084a */
        /* <DEDUP_REMOVED lines=19> */
[----:B------:R-:W-:Y:S01]  /*4990*/  FFMA.FTZ R41, R2, R41, -R74 ;  /* 0x0000002902297223 */ /* 0x000fe2000001084a */
[----:B------:R-:W-:Y:S01]  /*49a0*/  F2FP.SATFINITE.E4M3.F32.PACK_AB_MERGE_C R225, R80, R57, RZ ;  /* 0x0000003950e1723e */ /* 0x000fe200048070ff */
[--C-:B------:R-:W-:Y:S01]  /*49b0*/  IMAD.MOV.U32 R85, RZ, RZ, R87.reuse ;  /* 0x000000ffff557224 */ /* 0x100fe200078e0057 */
[----:B------:R-:W-:Y:S01]  /*49c0*/  F2FP.SATFINITE.E4M3.F32.PACK_AB_MERGE_C R28, R26, R11, RZ ;  /* 0x0000000b1a1c723e */ /* 0x000fe200048070ff */
[----:B------:R-:W-:Y:S01]  /*49d0*/  IMAD.MOV.U32 R80, RZ, RZ, R87 ;  /* 0x000000ffff507224 */ /* 0x000fe200078e0057 */
[----:B------:R-:W-:Y:S01]  /*49e0*/  F2FP.SATFINITE.E4M3.F32.PACK_AB_MERGE_C R225, R70, R49, R225 ;  /* 0x0000003146e1723e */ /* 0x000fe200048070e1 */
[----:B------:R-:W3:Y:S01]  /*49f0*/  MUFU.EX2 R90, R90 ;  /* 0x0000005a005a7308 */ /* 0x000ee20000000800 */
[----:B-1----:R-:W-:-:S01]  /*4a00*/  FADD.FTZ R108, R78, R99 ;  /* 0x000000634e6c7221 */ /* 0x002fc20000010000 */
[----:B------:R-:W-:Y:S01]  /*4a10*/  FFMA.FTZ R99, R2, R61, -R74 ;  /* 0x0000003d02637223 */ /* 0x000fe2000001084a */
[----:B------:R-:W-:Y:S01]  /*4a20*/  F2FP.SATFINITE.E4M3.F32.PACK_AB_MERGE_C R227, R84, R79, RZ ;  /* 0x0000004f54e3723e */ /* 0x000fe200048070ff */
[--C-:B------:R-:W-:Y:S01]  /*4a30*/  IMAD.MOV.U32 R84, RZ, RZ, R87.reuse ;  /* 0x000000ffff547224 */ /* 0x100fe200078e0057 */
[----:B------:R-:W-:Y:S01]  /*4a40*/  F2FP.SATFINITE.E4M3.F32.PACK_AB_MERGE_C R210, R47, R46, R28 ;  /* 0x0000002e2fd2723e */ /* 0x000fe2000480701c */
[----:B------:R-:W-:Y:S01]  /*4a50*/  IMAD.MOV.U32 R79, RZ, RZ, R87 ;  /* 0x000000ffff4f7224 */ /* 0x000fe200078e0057 */
[----:B------:R-:W-:Y:S01]  /*4a60*/  F2FP.SATFINITE.E4M3.F32.PACK_AB_MERGE_C R227, R76, R53, R227 ;  /* 0x000000354ce3723e */ /* 0x000fe200048070e3 */
[----:B------:R-:W1:Y:S01]  /*4a70*/  MUFU.EX2 R77, R77 ;  /* 0x0000004d004d7308 */ /* 0x000e620000000800 */
[----:B--2---:R-:W-:-:S01]  /*4a80*/  FADD.FTZ R103, R83, R108 ;  /* 0x0000006c53677221 */ /* 0x004fc20000010000 */
[----:B------:R-:W-:-:S02]  /*4a90*/  IMAD.MOV.U32 R76, RZ, RZ, R87 ;  /* 0x000000ffff4c7224 */ /* 0x000fc400078e0057 */
[--C-:B------:R-:W-:Y:S02]  /*4aa0*/  IMAD.MOV.U32 R70, RZ, RZ, R87.reuse ;  /* 0x000000ffff467224 */ /* 0x100fe400078e0057 */
[----:B------:R-:W-:Y:S02]  /*4ab0*/  IMAD.MOV.U32 R53, RZ, RZ, R87 ;  /* 0x000000ffff357224 */ /* 0x000fe400078e0057 */
[----:B------:R-:W2:Y:S01]  /*4ac0*/  MUFU.EX2 R82, R82 ;  /* 0x0000005200527308 */ /* 0x000ea20000000800 */
[----:B---3--:R-:W-:-:S01]  /*4ad0*/  FADD.FTZ R108, R90, R103 ;  /* 0x000000675a6c7221 */ /* 0x008fc20000010000 */
[----:B------:R-:W-:Y:S01]  /*4ae0*/  F2FP.SATFINITE.E4M3.F32.PACK_AB_MERGE_C R221, R90, R83, RZ ;  /* 0x000000535add723e */ /* 0x000fe200048070ff */
[--C-:B------:R-:W-:Y:S02]  /*4af0*/  IMAD.MOV.U32 R83, RZ, RZ, R87.reuse ;  /* 0x000000ffff537224 */ /* 0x100fe400078e0057 */
[----:B------:R-:W-:Y:S01]  /*4b00*/  IMAD.MOV.U32 R28, RZ, RZ, R87 ;  /* 0x000000ffff1c7224 */ /* 0x000fe200078e0057 */
[----:B------:R-:W-:Y:S01]  /*4b10*/  F2FP.SATFINITE.E4M3.F32.PACK_AB_MERGE_C R221, R78, R75, R221 ;  /* 0x0000004b4edd723e */ /* 0x000fe200048070dd */
[----:B------:R-:W-:Y:S01]  /*4b20*/  IMAD.MOV.U32 R78, RZ, RZ, R87 ;  /* 0x000000ffff4e7224 */ /* 0x000fe200078e0057 */
[----:B------:R-:W3:Y:S01]  /*4b30*/  MUFU.EX2 R92, R92 ;  /* 0x0000005c005c7308 */ /* 0x000ee20000000800 */
[----:B-1----:R-:W-:-:S01]  /*4b40*/  FADD.FTZ R103, R77, R108 ;  /* 0x0000006c4d677221 */ /* 0x002fc20000010000 */
[----:B------:R-:W-:Y:S01]  /*4b50*/  FADD.FTZ R108, R32, R131 ;  /* 0x00000083206c7221 */ /* 0x000fe20000010000 */
[----:B------:R-:W-:-:S03]  /*4b60*/  IMAD.MOV.U32 R75, RZ, RZ, R87 ;  /* 0x000000ffff4b7224 */ /* 0x000fc600078e0057 */
[----:B------:R-:W-:Y:S02]  /*4b70*/  FADD.FTZ R131, R109, R108 ;  /* 0x0000006c6d837221 */ /* 0x000fe40000010000 */
[----:B------:R-:W1:Y:S01]  /*4b80*/  MUFU.EX2 R117, R117 ;  /* 0x0000007500757308 */ /* 0x000e620000000800 */
[----:B--2---:R-:W-:-:S01]  /*4b90*/  FADD.FTZ R103, R82, R103 ;  /* 0x0000006752677221 */ /* 0x004fc20000010000 */
[----:B------:R-:W-:Y:S01]  /*4ba0*/  FADD.FTZ R108, R36, R131 ;  /* 0x00000083246c7221 */ /* 0x000fe20000010000 */
[----:B------:R-:W-:-:S03]  /*4bb0*/  IMAD.MOV.U32 R36, RZ, RZ, R87 ;  /* 0x000000ffff247224 */ /* 0x000fc600078e0057 */
[----:B------:R-:W-:Y:S02]  /*4bc0*/  FADD.FTZ R131, R121, R108 ;  /* 0x0000006c79837221 */ /* 0x000fe40000010000 */
[----:B------:R-:W2:Y:S01]  /*4bd0*/  MUFU.EX2 R81, R81 ;  /* 0x0000005100517308 */ /* 0x000ea20000000800 */
[----:B---3--:R-:W-:-:S01]  /*4be0*/  FADD.FTZ R110, R92, R103 ;  /* 0x000000675c6e7221 */ /* 0x008fc20000010000 */
[----:B------:R-:W-:-:S06]  /*4bf0*/  FFMA.FTZ R103, R2, R27, -R74 ;  /* 0x0000001b02677223 */ /* 0x000fcc000001084a */
        /* <DEDUP_REMOVED lines=12> */
[----:B------:R-:W-:-:S04]  /*4cc0*/  FADD.FTZ R74, R44, R131 ;  /* 0x000000832c4a7221 */ /* 0x000fc80000010000 */
[----:B------:R-:W-:Y:S02]  /*4cd0*/  FADD.FTZ R57, R125, R74 ;  /* 0x0000004a7d397221 */ /* 0x000fe40000010000 */
[----:B------:R-:W3:Y:S01]  /*4ce0*/  MUFU.EX2 R88, R88 ;  /* 0x0000005800587308 */ /* 0x000ee20000000800 */
[----:B-1----:R-:W-:-:S01]  /*4cf0*/  FADD.FTZ R112, R96, R27 ;  /* 0x0000001b60707221 */ /* 0x002fc20000010000 */
[----:B------:R-:W-:Y:S01]  /*4d00*/  FADD.FTZ R14, R48, R57 ;  /* 0x00000039300e7221 */ /* 0x000fe20000010000 */
[----:B------:R-:W-:-:S03]  /*4d10*/  F2FP.SATFINITE.E4M3.F32.PACK_AB_MERGE_C R48, R107, R48, RZ ;  /* 0x000000306b30723e */ /* 0x000fc600048070ff */
[----:B------:R-:W-:Y:S01]  /*4d20*/  FADD.FTZ R57, R107, R14 ;  /* 0x0000000e6b397221 */ /* 0x000fe20000010000 */
[----:B------:R-:W-:Y:S01]  /*4d30*/  F2FP.SATFINITE.E4M3.F32.PACK_AB_MERGE_C R218, R125, R44, R48 ;  /* 0x0000002c7dda723e */ /* 0x000fe20004807030 */
[----:B------:R-:W1:Y:S01]  /*4d40*/  MUFU.EX2 R113, R113 ;  /* 0x0000007100717308 */ /* 0x000e620000000800 */
[----:B--2---:R-:W-:-:S01]  /*4d50*/  FADD.FTZ R133, R127, R112 ;  /* 0x000000707f857221 */ /* 0x004fc20000010000 */
[----:B------:R-:W-:Y:S01]  /*4d60*/  FADD.FTZ R14, R52, R57 ;  /* 0x00000039340e7221 */ /* 0x000fe20000010000 */
[----:B------:R-:W-:Y:S01]  /*4d70*/  F2FP.SATFINITE.E4M3.F32.PACK_AB_MERGE_C R217, R127, R96, RZ ;  /* 0x000000607fd9723e */ /* 0x000fe200048070ff */
[----:B------:R-:W-:Y:S02]  /*4d80*/  IMAD.MOV.U32 R48, RZ, RZ, R87 ;  /* 0x000000ffff307224 */ /* 0x000fe400078e0057 */
[----:B------:R-:W-:-:S01]  /*4d90*/  FADD.FTZ R57, R111, R14 ;  /* 0x0000000e6f397221 */ /* 0x000fc20000010000 */
[----:B------:R-:W-:Y:S01]  /*4da0*/  F2FP.SATFINITE.E4M3.F32.PACK_AB_MERGE_C R217, R86, R81, R217 ;  /* 0x0000005156d9723e */ /* 0x000fe200048070d9 */
[----:B------:R-:W2:Y:S01]  /*4db0*/  MUFU.EX2 R100, R100 ;  /* 0x0000006400647308 */ /* 0x000ea20000000800 */
[----:B---3--:R-:W-:-:S01]  /*4dc0*/  FADD.FTZ R10, R88, R133 ;  /* 0x00000085580a7221 */ /* 0x008fc20000010000 */
[----:B------:R-:W-:-:S02]  /*4dd0*/  IMAD.MOV.U32 R86, RZ, RZ, R87 ;  /* 0x000000ffff567224 */ /* 0x000fc400078e0057 */
[--C-:B------:R-:W-:Y:S02]  /*4de0*/  IMAD.MOV.U32 R81, RZ, RZ, R87.reuse ;  /* 0x000000ffff517224 */ /* 0x100fe400078e0057 */
[----:B------:R-:W-:Y:S02]  /*4df0*/  IMAD.MOV.U32 R44, RZ, RZ, R87 ;  /* 0x000000ffff2c7224 */ /* 0x000fe400078e0057 */
[----:B------:R-:W3:Y:S08]  /*4e00*/  MUFU.EX2 R119, R119 ;  /* 0x0000007700777308 */ /* 0x000ef00000000800 */
[----:B------:R-:W4:Y:S08]  /*4e10*/  MUFU.EX2 R94, R94 ;  /* 0x0000005e005e7308 */ /* 0x000f300000000800 */
[----:B------:R-:W5:Y:S08]  /*4e20*/  MUFU.EX2 R115, R115 ;  /* 0x0000007300737308 */ /* 0x000f700000000800 */
[----:B------:R1:W-:Y:S08]  /*4e30*/  MUFU.EX2 R108, R71 ;  /* 0x00000047006c7308 */ /* 0x0003f00000000800 */
[----:B------:R-:W5:Y:S01]  /*4e40*/  MUFU.EX2 R102, R102 ;  /* 0x0000006600667308 */ /* 0x000f620000000800 */
[----:B-1----:R-:W-:-:S04]  /*4e50*/  FADD.FTZ R71, R113, R10 ;  /* 0x0000000a71477221 */ /* 0x002fc80000010000 */
[----:B--2---:R-:W-:Y:S01]  /*4e60*/  FADD.FTZ R74, R100, R71 ;  /* 0x00000047644a7221 */ /* 0x004fe20000010000 */
[C---:B---3--:R-:W-:Y:S02]  /*4e70*/  F2FP.SATFINITE.E4M3.F32.PACK_AB_MERGE_C R100, R119.reuse, R100, RZ ;  /* 0x000000647764723e */ /* 0x048fe400048070ff */
[----:B------:R-:W1:Y:S01]  /*4e80*/  MUFU.EX2 R129, R129 ;  /* 0x0000008100817308 */ /* 0x000e620000000800 */
[----:B------:R-:W-:-:S01]  /*4e90*/  FADD.FTZ R71, R119, R74 ;  /* 0x0000004a77477221 */ /* 0x000fc20000010000 */
[----:B------:R-:W-:Y:S01]  /*4ea0*/  F2FP.SATFINITE.E4M3.F32.PACK_AB_MERGE_C R219, R113, R88, R100 ;  /* 0x0000005871db723e */ /* 0x000fe20004807064 */
[----:B------:R-:W-:Y:S02]  /*4eb0*/  IMAD.MOV.U32 R74, RZ, RZ, R87 ;  /* 0x000000ffff4a7224 */ /* 0x000fe400078e0057 */
[----:B----4-:R-:W-:-:S03]  /*4ec0*/  FADD.FTZ R24, R94, R71 ;  /* 0x000000475e187221 */ /* 0x010fc60000010000 */
[----:B------:R-:W2:Y:S01]  /*4ed0*/  MUFU.EX2 R98, R98 ;  /* 0x0000006200627308 */ /* 0x000ea20000000800 */
[----:B-----5:R-:W-:-:S01]  /*4ee0*/  FADD.FTZ R71, R115, R24 ;  /* 0x0000001873477221 */ /* 0x020fc20000010000 */
[----:B------:R-:W-:Y:S01]  /*4ef0*/  FADD.FTZ R24, R56, R57 ;  /* 0x0000003938187221 */ /* 0x000fe20000010000 */
[C---:B------:R-:W-:Y:S02]  /*4f00*/  F2FP.SATFINITE.E4M3.F32.PACK_AB_MERGE_C R56, R91.reuse, R56, RZ ;  /* 0x000000385b38723e */ /* 0x040fe400048070ff */
[----:B------:R-:W-:Y:S01]  /*4f10*/  FADD.FTZ R32, R102, R71 ;  /* 0x0000004766207221 */ /* 0x000fe20000010000 */
[----:B------:R-:W-:-:S01]  /*4f20*/  FADD.FTZ R57, R91, R24 ;  /* 0x000000185b397221 */ /* 0x000fc20000010000 */
[----:B------:R-:W-:Y:S01]  /*4f30*/  F2FP.SATFINITE.E4M3.F32.PACK_AB_MERGE_C R212, R111, R52, R56 ;  /* 0x000000346fd4723e */ /* 0x000fe20004807038 */
[----:B------:R-:W3:Y:S01]  /*4f40*/  MUFU.EX2 R7, R177 ;  /* 0x000000b100077308 */ /* 0x000ee20000000800 */
[----:B-1----:R-:W-:-:S01]  /*4f50*/  FADD.FTZ R71, R129, R32 ;  /* 0x0000002081477221 */ /* 0x002fc20000010000 */
[----:B------:R-:W-:Y:S01]  /*4f60*/  FADD.FTZ R24, R60, R57 ;  /* 0x000000393c187221 */ /* 0x000fe20000010000 */
[----:B------:R-:W-:Y:S01]  /*4f70*/  F2FP.SATFINITE.E4M3.F32.PACK_AB_MERGE_C R102, R129, R102, RZ ;  /* 0x000000668166723e */ /* 0x000fe200048070ff */
[----:B------:R-:W-:-:S02]  /*4f80*/  IMAD.MOV.U32 R56, RZ, RZ, R87 ;  /* 0x000000ffff387224 */ /* 0x000fc400078e0057 */
[----:B------:R-:W-:-:S01]  /*4f90*/  FADD.FTZ R57, R95, R24 ;  /* 0x000000185f397221 */ /* 0x000fc20000010000 */
[----:B------:R-:W-:Y:S01]  /*4fa0*/  F2FP.SATFINITE.E4M3.F32.PACK_AB_MERGE_C R213, R115, R94, R102 ;  /* 0x0000005e73d5723e */ /* 0x000fe20004807066 */
[----:B------:R-:W1:Y:S01]  /*4fb0*/  MUFU.EX2 R4, R4 ;  /* 0x0000000400047308 */ /* 0x000e620000000800 */
[----:B--2---:R-:W-:-:S01]  /*4fc0*/  FADD.FTZ R32, R98, R71 ;  /* 0x0000004762207221 */ /* 0x004fc20000010000 */
[----:B------:R-:W-:Y:S01]  /*4fd0*/  FADD.FTZ R24, R58, R57 ;  /* 0x000000393a187221 */ /* 0x000fe20000010000 */
[C---:B------:R-:W-:Y:S01]  /*4fe0*/  F2FP.SATFINITE.E4M3.F32.PACK_AB_MERGE_C R58, R63.reuse, R58, RZ ;  /* 0x0000003a3f3a723e */ /* 0x040fe200048070ff */
        /* <DEDUP_REMOVED lines=8> */
[----:B------:R-:W3:Y:S01]  /*5070*/  MUFU.EX2 R3, R3 ;  /* 0x0000000300037308 */ /* 0x000ee20000000800 */
[----:B-1----:R-:W-:-:S01]  /*5080*/  FADD.FTZ R32, R4, R37 ;  /* 0x0000002504207221 */ /* 0x002fc20000010000 */
[----:B------:R-:W-:Y:S01]  /*5090*/  FADD.FTZ R37, R59, R24 ;  /* 0x000000183b257221 */ /* 0x000fe20000010000 */
[--C-:B------:R-:W-:Y:S02]  /*50a0*/  IMAD.MOV.U32 R57, RZ, RZ, R87.reuse ;  /* 0x000000ffff397224 */ /* 0x100fe400078e0057 */
[----:B------:R-:W-:Y:S02]  /*50b0*/  IMAD.MOV.U32 R52, RZ, RZ, R87 ;  /* 0x000000ffff347224 */ /* 0x000fe400078e0057 */
[----:B------:R-:W-:-:S01]  /*50c0*/  FADD.FTZ R37, R62, R37 ;  /* 0x000000253e257221 */ /* 0x000fc20000010000 */
[----:B------:R-:W1:Y:S01]  /*50d0*/  MUFU.EX2 R72, R72 ;  /* 0x0000004800487308 */ /* 0x000e620000000800 */
[----:B--2---:R-:W-:-:S02]  /*50e0*/  FADD.FTZ R32, R73, R32 ;  /* 0x0000002049207221 */ /* 0x004fc40000010000 */
[----:B------:R-:W-:Y:S01]  /*50f0*/  FADD.FTZ R20, R42, R37 ;  /* 0x000000252a147221 */ /* 0x000fe20000010000 */
[----:B------:R-:W-:Y:S02]  /*5100*/  F2FP.SATFINITE.E4M3.F32.PACK_AB_MERGE_C R42, R43, R42, RZ ;  /* 0x0000002a2b2a723e */ /* 0x000fe400048070ff */
[----:B------:R-:W-:Y:S01]  /*5110*/  F2FP.SATFINITE.E4M3.F32.PACK_AB_MERGE_C R40, R73, R4, RZ ;  /* 0x000000044928723e */ /* 0x000fe200048070ff */
[----:B------:R-:W-:-:S01]  /*5120*/  FADD.FTZ R43, R43, R20 ;  /* 0x000000142b2b7221 */ /* 0x000fc20000010000 */
[----:B------:R-:W-:Y:S01]  /*5130*/  F2FP.SATFINITE.E4M3.F32.PACK_AB_MERGE_C R208, R62, R59, R42 ;  /* 0x0000003b3ed0723e */ /* 0x000fe2000480702a */
[----:B------:R-:W2:Y:S01]  /*5140*/  MUFU.EX2 R67, R183 ;  /* 0x000000b700437308 */ /* 0x000ea20000000800 */
[----:B---3--:R-:W-:-:S01]  /*5150*/  FADD.FTZ R49, R3, R32 ;  /* 0x0000002003317221 */ /* 0x008fc20000010000 */
[----:B------:R-:W-:Y:S01]  /*5160*/  F2FP.SATFINITE.E4M3.F32.PACK_AB_MERGE_C R32, R34, R15, RZ ;  /* 0x0000000f2220723e */ /* 0x000fe200048070ff */
[--C-:B------:R-:W-:Y:S01]  /*5170*/  IMAD.MOV.U32 R73, RZ, RZ, R87.reuse ;  /* 0x000000ffff497224 */ /* 0x100fe200078e0057 */
[----:B------:R-:W-:Y:S01]  /*5180*/  F2FP.SATFINITE.E4M3.F32.PACK_AB_MERGE_C R215, R7, R98, R40 ;  /* 0x0000006207d7723e */ /* 0x000fe20004807028 */
[--C-:B------:R-:W-:Y:S01]  /*5190*/  IMAD.MOV.U32 R62, RZ, RZ, R87.reuse ;  /* 0x000000ffff3e7224 */ /* 0x100fe200078e0057 */
[----:B------:R-:W-:Y:S01]  /*51a0*/  F2FP.SATFINITE.E4M3.F32.PACK_AB_MERGE_C R204, R30, R13, R32 ;  /* 0x0000000d1ecc723e */ /* 0x000fe20004807020 */
[----:B------:R-:W-:Y:S01]  /*51b0*/  IMAD.MOV.U32 R59, RZ, RZ, R87 ;  /* 0x000000ffff3b7224 */ /* 0x000fe200078e0057 */
[----:B------:R-:W3:Y:S01]  /*51c0*/  MUFU.EX2 R106, R106 ;  /* 0x0000006a006a7308 */ /* 0x000ee20000000800 */
[----:B-1----:R-:W-:-:S01]  /*51d0*/  FADD.FTZ R12, R72, R49 ;  /* 0x00000031480c7221 */ /* 0x002fc20000010000 */
[----:B------:R-:W-:-:S02]  /*51e0*/  IMAD.MOV.U32 R49, RZ, RZ, R87 ;  /* 0x000000ffff317224 */ /* 0x000fc400078e0057 */
[--C-:B------:R-:W-:Y:S02]  /*51f0*/  IMAD.MOV.U32 R42, RZ, RZ, R87.reuse ;  /* 0x000000ffff2a7224 */ /* 0x100fe400078e0057 */
[----:B------:R-:W-:Y:S02]  /*5200*/  IMAD.MOV.U32 R40, RZ, RZ, R87 ;  /* 0x000000ffff287224 */ /* 0x000fe400078e0057 */
[----:B------:R-:W1:Y:S01]  /*5210*/  MUFU.EX2 R61, R187 ;  /* 0x000000bb003d7308 */ /* 0x000e620000000800 */
[----:B--2---:R-:W-:-:S01]  /*5220*/  FADD.FTZ R37, R67, R12 ;  /* 0x0000000c43257221 */ /* 0x004fc20000010000 */
[----:B------:R-:W-:Y:S01]  /*5230*/  FADD.FTZ R12, R46, R43 ;  /* 0x0000002b2e0c7221 */ /* 0x000fe20000010000 */
[--C-:B------:R-:W-:Y:S02]  /*5240*/  IMAD.MOV.U32 R46, RZ, RZ, R87.reuse ;  /* 0x000000ffff2e7224 */ /* 0x100fe400078e0057 */
[----:B------:R-:W-:Y:S02]  /*5250*/  IMAD.MOV.U32 R32, RZ, RZ, R87 ;  /* 0x000000ffff207224 */ /* 0x000fe400078e0057 */
[----:B------:R-:W-:-:S01]  /*5260*/  FADD.FTZ R20, R47, R12 ;  /* 0x0000000c2f147221 */ /* 0x000fc20000010000 */
[----:B------:R-:W-:Y:S01]  /*5270*/  IMAD.MOV.U32 R47, RZ, RZ, R87 ;  /* 0x000000ffff2f7224 */ /* 0x000fe200078e0057 */
[----:B------:R-:W2:Y:S01]  /*5280*/  MUFU.EX2 R104, R104 ;  /* 0x0000006800687308 */ /* 0x000ea20000000800 */
[C---:B---3--:R-:W-:Y:S01]  /*5290*/  F2FP.SATFINITE.E4M3.F32.PACK_AB_MERGE_C R67, R106.reuse, R67, RZ ;  /* 0x000000436a43723e */ /* 0x048fe200048070ff */
[----:B------:R-:W-:-:S03]  /*52a0*/  FADD.FTZ R106, R106, R37 ;  /* 0x000000256a6a7221 */ /* 0x000fc60000010000 */
[----:B------:R-:W-:Y:S01]  /*52b0*/  F2FP.SATFINITE.E4M3.F32.PACK_AB_MERGE_C R209, R72, R3, R67 ;  /* 0x0000000348d1723e */ /* 0x000fe20004807043 */
[----:B------:R-:W-:Y:S02]  /*52c0*/  IMAD.MOV.U32 R72, RZ, RZ, R87 ;  /* 0x000000ffff487224 */ /* 0x000fe400078e0057 */
[----:B------:R-:W3:Y:S01]  /*52d0*/  MUFU.EX2 R189, R189 ;  /* 0x000000bd00bd7308 */ /* 0x000ee20000000800 */
[----:B-1----:R-:W-:-:S01]  /*52e0*/  FADD.FTZ R37, R61, R106 ;  /* 0x0000006a3d257221 */ /* 0x002fc20000010000 */
[----:B------:R-:W-:-:S06]  /*52f0*/  IMAD.MOV.U32 R67, RZ, RZ, R87 ;  /* 0x000000ffff437224 */ /* 0x000fcc00078e0057 */
[----:B------:R-:W1:Y:S01]  /*5300*/  MUFU.EX2 R27, R191 ;  /* 0x000000bf001b7308 */ /* 0x000e620000000800 */
[----:B--2---:R-:W-:-:S01]  /*5310*/  FADD.FTZ R24, R104, R37 ;  /* 0x0000002568187221 */ /* 0x004fc20000010000 */
[----:B------:R-:W-:-:S04]  /*5320*/  FADD.FTZ R37, R11, R20 ;  /* 0x000000140b257221 */ /* 0x000fc80000010000 */
[----:B------:R-:W-:Y:S02]  /*5330*/  FADD.FTZ R26, R26, R37 ;  /* 0x000000251a1a7221 */ /* 0x000fe40000010000 */
[----:B------:R-:W2:Y:S01]  /*5340*/  MUFU.EX2 R10, R193 ;  /* 0x000000c1000a7308 */ /* 0x000ea20000000800 */
[----:B---3--:R-:W-:-:S01]  /*5350*/  FADD.FTZ R43, R189, R24 ;  /* 0x00000018bd2b7221 */ /* 0x008fc20000010000 */
[----:B------:R-:W-:Y:S01]  /*5360*/  F2FP.SATFINITE.E4M3.F32.PACK_AB_MERGE_C R189, R108, R189, RZ ;  /* 0x000000bd6cbd723e */ /* 0x000fe200048070ff */
[----:B------:R-:W-:-:S02]  /*5370*/  FADD.FTZ R11, R13, R26 ;  /* 0x0000001a0d0b7221 */ /* 0x000fc40000010000 */
[----:B------:R-:W-:Y:S01]  /*5380*/  FADD.FTZ R108, R108, R43 ;  /* 0x0000002b6c6c7221 */ /* 0x000fe20000010000 */
[----:B------:R-:W-:Y:S01]  /*5390*/  F2FP.SATFINITE.E4M3.F32.PACK_AB_MERGE_C R211, R104, R61, R189 ;  /* 0x0000003d68d3723e */ /* 0x000fe200048070bd */
[----:B------:R-:W-:Y:S01]  /*53a0*/  FADD.FTZ R24, R30, R11 ;  /* 0x0000000b1e187221 */ /* 0x000fe20000010000 */
[----:B------:R-:W3:Y:S01]  /*53b0*/  MUFU.EX2 R195, R195 ;  /* 0x000000c300c37308 */ /* 0x000ee20000000800 */
[----:B-1----:R-:W-:-:S01]  /*53c0*/  FADD.FTZ R37, R27, R108 ;  /* 0x0000006c1b257221 */ /* 0x002fc20000010000 */
[----:B------:R-:W-:-:S02]  /*53d0*/  IMAD.MOV.U32 R61, RZ, RZ, R87 ;  /* 0x000000ffff3d7224 */ /* 0x000fc400078e0057 */
[----:B------:R-:W-:-:S01]  /*53e0*/  FADD.FTZ R11, R15, R24 ;  /* 0x000000180f0b7221 */ /* 0x000fc20000010000 */
[--C-:B------:R-:W-:Y:S02]  /*53f0*/  IMAD.MOV.U32 R43, RZ, RZ, R87.reuse ;  /* 0x000000ffff2b7224 */ /* 0x100fe400078e0057 */
[----:B------:R-:W-:Y:S02]  /*5400*/  IMAD.MOV.U32 R30, RZ, RZ, R87 ;  /* 0x000000ffff1e7224 */ /* 0x000fe400078e0057 */
[----:B------:R-:W-:Y:S01]  /*5410*/  FADD.FTZ R34, R34, R11 ;  /* 0x0000000b22227221 */ /* 0x000fe20000010000 */
[----:B------:R-:W1:Y:S01]  /*5420*/  MUFU.EX2 R14, R99 ;  /* 0x00000063000e7308 */ /* 0x000e620000000800 */
[----:B--2---:R-:W-:-:S02]  /*5430*/  FADD.FTZ R26, R10, R37 ;  /* 0x000000250a1a7221 */ /* 0x004fc40000010000 */
[----:B------:R-:W-:Y:S01]  /*5440*/  FADD.FTZ R11, R21, R34 ;  /* 0x00000022150b7221 */ /* 0x000fe20000010000 */
[----:B------:R-:W-:-:S04]  /*5450*/  IMAD.MOV.U32 R34, RZ, RZ, R87 ;  /* 0x000000ffff227224 */ /* 0x000fc800078e0057 */
[----:B------:R-:W2:Y:S01]  /*5460*/  MUFU.EX2 R197, R197 ;  /* 0x000000c500c57308 */ /* 0x000ea20000000800 */
[----:B---3--:R-:W-:-:S07]  /*5470*/  FADD.FTZ R37, R195, R26 ;  /* 0x0000001ac3257221 */ /* 0x008fce0000010000 */
[----:B------:R-:W3:Y:S01]  /*5480*/  MUFU.EX2 R38, R38 ;  /* 0x0000002600267308 */ /* 0x000ee20000000800 */
[C---:B-1----:R-:W-:Y:S01]  /*5490*/  F2FP.SATFINITE.E4M3.F32.PACK_AB_MERGE_C R195, R14.reuse, R195, RZ ;  /* 0x000000c30ec3723e */ /* 0x042fe200048070ff */
[----:B------:R-:W-:Y:S01]  /*54a0*/  FADD.FTZ R14, R14, R37 ;  /* 0x000000250e0e7221 */ /* 0x000fe20000010000 */
[----:B------:R-:W-:Y:S02]  /*54b0*/  IMAD.MOV.U32 R37, RZ, RZ, R87 ;  /* 0x000000ffff257224 */ /* 0x000fe400078e0057 */
[----:B------:R-:W-:Y:S01]  /*54c0*/  F2FP.SATFINITE.E4M3.F32.PACK_AB_MERGE_C R205, R10, R27, R195 ;  /* 0x0000001b0acd723e */ /* 0x000fe200048070c3 */
[----:B------:R-:W-:Y:S02]  /*54d0*/  IMAD.MOV.U32 R27, RZ, RZ, R87 ;  /* 0x000000ffff1b7224 */ /* 0x000fe400078e0057 */
[----:B------:R1:W4:Y:S01]  /*54e0*/  MUFU.EX2 R8, R51 ;  /* 0x0000003300087308 */ /* 0x0003220000000800 */
[----:B--2---:R-:W-:-:S07]  /*54f0*/  FADD.FTZ R15, R197, R14 ;  /* 0x0000000ec50f7221 */ /* 0x004fce0000010000 */
[----:B------:R-:W2:Y:S01]  /*5500*/  MUFU.EX2 R39, R39 ;  /* 0x0000002700277308 */ /* 0x000ea20000000800 */
[----:B---3--:R-:W-:-:S01]  /*5510*/  FADD.FTZ R24, R38, R11 ;  /* 0x0000000b26187221 */ /* 0x008fc20000010000 */
[----:B-1----:R-:W-:-:S06]  /*5520*/  IMAD.MOV.U32 R51, RZ, RZ, R87 ;  /* 0x000000ffff337224 */ /* 0x002fcc00078e0057 */
[----:B------:R-:W1:Y:S01]  /*5530*/  MUFU.EX2 R199, R199 ;  /* 0x000000c700c77308 */ /* 0x000e620000000800 */
[----:B----4-:R-:W-:-:S07]  /*5540*/  FADD.FTZ R26, R8, R15 ;  /* 0x0000000f081a7221 */ /* 0x010fce0000010000 */
[----:B------:R-:W3:Y:S01]  /*5550*/  MUFU.EX2 R50, R50 ;  /* 0x0000003200327308 */ /* 0x000ee20000000800 */
[----:B--2---:R-:W-:-:S07]  /*5560*/  FADD.FTZ R7, R39, R24 ;  /* 0x0000001827077221 */ /* 0x004fce0000010000 */
[----:B------:R2:W4:Y:S01]  /*5570*/  MUFU.EX2 R4, R55 ;  /* 0x0000003700047308 */ /* 0x0005220000000800 */
[----:B-1----:R-:W-:-:S07]  /*5580*/  FADD.FTZ R3, R199, R26 ;  /* 0x0000001ac7037221 */ /* 0x002fce0000010000 */
[----:B------:R-:W1:Y:S01]  /*5590*/  MUFU.EX2 R45, R45 ;  /* 0x0000002d002d7308 */ /* 0x000e620000000800 */
[C---:B---3--:R-:W-:Y:S01]  /*55a0*/  F2FP.SATFINITE.E4M3.F32.PACK_AB_MERGE_C R39, R50.reuse, R39, RZ ;  /* 0x000000273227723e */ /* 0x048fe200048070ff */
[----:B------:R-:W-:Y:S01]  /*55b0*/  FADD.FTZ R50, R50, R7 ;  /* 0x0000000732327221 */ /* 0x000fe20000010000 */
[----:B--2---:R-:W-:Y:S02]  /*55c0*/  IMAD.MOV.U32 R55, RZ, RZ, R87 ;  /* 0x000000ffff377224 */ /* 0x004fe400078e0057 */
[----:B------:R-:W-:Y:S01]  /*55d0*/  F2FP.SATFINITE.E4M3.F32.PACK_AB_MERGE_C R206, R38, R21, R39 ;  /* 0x0000001526ce723e */ /* 0x000fe20004807027 */
[----:B------:R-:W-:Y:S02]  /*55e0*/  IMAD.MOV.U32 R39, RZ, RZ, R87 ;  /* 0x000000ffff277224 */ /* 0x000fe400078e0057 */
[----:B------:R-:W2:Y:S01]  /*55f0*/  MUFU.EX2 R65, R65 ;  /* 0x0000004100417308 */ /* 0x000ea20000000800 */
[C---:B----4-:R-:W-:Y:S01]  /*5600*/  F2FP.SATFINITE.E4M3.F32.PACK_AB_MERGE_C R199, R4.reuse, R199, RZ ;  /* 0x000000c704c7723e */ /* 0x050fe200048070ff */
[----:B------:R-:W-:Y:S01]  /*5610*/  FADD.FTZ R4, R4, R3 ;  /* 0x0000000304047221 */ /* 0x000fe20000010000 */
[----:B------:R-:W-:-:S02]  /*5620*/  IMAD.MOV.U32 R38, RZ, RZ, R87 ;  /* 0x000000ffff267224 */ /* 0x000fc400078e0057 */
[----:B------:R-:W-:-:S03]  /*5630*/  F2FP.SATFINITE.E4M3.F32.PACK_AB_MERGE_C R207, R8, R197, R199 ;  /* 0x000000c508cf723e */ /* 0x000fc600048070c7 */
[----:B------:R-:W3:Y:S01]  /*5640*/  MUFU.EX2 R54, R54 ;  /* 0x0000003600367308 */ /* 0x000ee20000000800 */
[----:B-1----:R-:W-:-:S01]  /*5650*/  FADD.FTZ R3, R45, R50 ;  /* 0x000000322d037221 */ /* 0x002fc20000010000 */
[----:B------:R-:W-:-:S06]  /*5660*/  IMAD.MOV.U32 R50, RZ, RZ, R87 ;  /* 0x000000ffff327224 */ /* 0x000fcc00078e0057 */
        /* <DEDUP_REMOVED lines=8> */
[----:B------:R2:W4:Y:S01]  /*56f0*/  MUFU.EX2 R20, R31 ;  /* 0x0000001f00147308 */ /* 0x0005220000000800 */
[----:B---3--:R-:W-:-:S01]  /*5700*/  FADD.FTZ R7, R201, R26 ;  /* 0x0000001ac9077221 */ /* 0x008fc20000010000 */
[----:B------:R-:W-:-:S06]  /*5710*/  IMAD.MOV.U32 R26, RZ, RZ, R87 ;  /* 0x000000ffff1a7224 */ /* 0x000fcc00078e0057 */
[----:B------:R-:W3:Y:S01]  /*5720*/  MUFU.EX2 R29, R29 ;  /* 0x0000001d001d7308 */ /* 0x000ee20000000800 */
[C---:B-1----:R-:W-:Y:S01]  /*5730*/  F2FP.SATFINITE.E4M3.F32.PACK_AB_MERGE_C R25, R64.reuse, R25, RZ ;  /* 0x000000194019723e */ /* 0x042fe200048070ff */
[----:B------:R-:W-:Y:S01]  /*5740*/  FADD.FTZ R64, R64, R3 ;  /* 0x0000000340407221 */ /* 0x000fe20000010000 */
[----:B--2---:R-:W-:Y:S02]  /*5750*/  IMAD.MOV.U32 R31, RZ, RZ, R87 ;  /* 0x000000ffff1f7224 */ /* 0x004fe400078e0057 */
[----:B------:R-:W-:Y:S01]  /*5760*/  F2FP.SATFINITE.E4M3.F32.PACK_AB_MERGE_C R200, R54, R45, R25 ;  /* 0x0000002d36c8723e */ /* 0x000fe20004807019 */
[----:B------:R-:W-:Y:S02]  /*5770*/  IMAD.MOV.U32 R54, RZ, RZ, R87 ;  /* 0x000000ffff367224 */ /* 0x000fe400078e0057 */
[----:B------:R-:W1:Y:S01]  /*5780*/  MUFU.EX2 R69, R69 ;  /* 0x0000004500457308 */ /* 0x000e620000000800 */
[C---:B----4-:R-:W-:Y:S01]  /*5790*/  F2FP.SATFINITE.E4M3.F32.PACK_AB_MERGE_C R201, R20.reuse, R201, RZ ;  /* 0x000000c914c9723e */ /* 0x050fe200048070ff */
[----:B------:R-:W-:Y:S01]  /*57a0*/  FADD.FTZ R20, R20, R7 ;  /* 0x0000000714147221 */ /* 0x000fe20000010000 */
[----:B------:R-:W-:-:S02]  /*57b0*/  IMAD.MOV.U32 R45, RZ, RZ, R87 ;  /* 0x000000ffff2d7224 */ /* 0x000fc400078e0057 */
[----:B------:R-:W-:Y:S01]  /*57c0*/  F2FP.SATFINITE.E4M3.F32.PACK_AB_MERGE_C R201, R12, R65, R201 ;  /* 0x000000410cc9723e */ /* 0x000fe200048070c9 */
[----:B------:R-:W-:Y:S02]  /*57d0*/  IMAD.MOV.U32 R65, RZ, RZ, R87 ;  /* 0x000000ffff417224 */ /* 0x000fe400078e0057 */
[----:B------:R2:W4:Y:S01]  /*57e0*/  MUFU.EX2 R14, R35 ;  /* 0x00000023000e7308 */ /* 0x0005220000000800 */
[----:B---3--:R-:W-:-:S01]  /*57f0*/  FADD.FTZ R3, R29, R64 ;  /* 0x000000401d037221 */ /* 0x008fc20000010000 */
[--C-:B------:R-:W-:Y:S02]  /*5800*/  IMAD.MOV.U32 R64, RZ, RZ, R87.reuse ;  /* 0x000000ffff407224 */ /* 0x100fe400078e0057 */
[----:B------:R-:W-:Y:S02]  /*5810*/  IMAD.MOV.U32 R25, RZ, RZ, R87 ;  /* 0x000000ffff197224 */ /* 0x000fe400078e0057 */
[----:B------:R-:W-:Y:S02]  /*5820*/  FADD.FTZ R4, R66, R3 ;  /* 0x0000000342047221 */ /* 0x000fe40000010000 */
[----:B------:R-:W-:Y:S01]  /*5830*/  MUFU.EX2 R33, R33 ;  /* 0x0000002100217308 */ /* 0x000fe20000000800 */
[----:B-1----:R-:W-:-:S01]  /*5840*/  FADD.FTZ R7, R69, R20 ;  /* 0x0000001445077221 */ /* 0x002fc20000010000 */
[----:B--2---:R-:W-:-:S06]  /*5850*/  IMAD.MOV.U32 R35, RZ, RZ, R87 ;  /* 0x000000ffff237224 */ /* 0x004fcc00078e0057 */
[----:B------:R-:W1:Y:S01]  /*5860*/  MUFU.EX2 R68, R68 ;  /* 0x0000004400447308 */ /* 0x000e620000000800 */
[----:B----4-:R-:W-:-:S07]  /*5870*/  FADD.FTZ R8, R14, R7 ;  /* 0x000000070e087221 */ /* 0x010fce0000010000 */
[----:B------:R-:W2:Y:S08]  /*5880*/  MUFU.EX2 R203, R203 ;  /* 0x000000cb00cb7308 */ /* 0x000eb00000000800 */
[----:B------:R3:W4:Y:S01]  /*5890*/  MUFU.EX2 R24, R41 ;  /* 0x0000002900187308 */ /* 0x0007220000000800 */
[----:B-1----:R-:W-:Y:S01]  /*58a0*/  F2FP.SATFINITE.E4M3.F32.PACK_AB_MERGE_C R7, R68, R33, RZ ;  /* 0x000000214407723e */ /* 0x002fe200048070ff */
[----:B------:R-:W-:-:S03]  /*58b0*/  FADD.FTZ R33, R33, R4 ;  /* 0x0000000421217221 */ /* 0x000fc60000010000 */
[----:B------:R-:W-:Y:S01]  /*58c0*/  F2FP.SATFINITE.E4M3.F32.PACK_AB_MERGE_C R202, R66, R29, R7 ;  /* 0x0000001d42ca723e */ /* 0x000fe20004807007 */
[----:B------:R-:W-:-:S01]  /*58d0*/  FADD.FTZ R4, R68, R33 ;  /* 0x0000002144047221 */ /* 0x000fc20000010000 */
[----:B------:R-:W-:Y:S02]  /*58e0*/  IMAD.MOV.U32 R68, RZ, RZ, R87 ;  /* 0x000000ffff447224 */ /* 0x000fe400078e0057 */
[----:B--2---:R-:W-:-:S01]  /*58f0*/  FADD.FTZ R3, R203, R8 ;  /* 0x00000008cb037221 */ /* 0x004fc20000010000 */
[--C-:B------:R-:W-:Y:S02]  /*5900*/  IMAD.MOV.U32 R66, RZ, RZ, R87.reuse ;  /* 0x000000ffff427224 */ /* 0x100fe400078e0057 */
[--C-:B---3--:R-:W-:Y:S02]  /*5910*/  IMAD.MOV.U32 R41, RZ, RZ, R87.reuse ;  /* 0x000000ffff297224 */ /* 0x108fe400078e0057 */
[--C-:B------:R-:W-:Y:S02]  /*5920*/  IMAD.MOV.U32 R33, RZ, RZ, R87.reuse ;  /* 0x000000ffff217224 */ /* 0x100fe400078e0057 */
[----:B------:R-:W-:Y:S01]  /*5930*/  IMAD.MOV.U32 R29, RZ, RZ, R87 ;  /* 0x000000ffff1d7224 */ /* 0x000fe200078e0057 */
[C---:B----4-:R-:W-:Y:S01]  /*5940*/  F2FP.SATFINITE.E4M3.F32.PACK_AB_MERGE_C R10, R24.reuse, R203, RZ ;  /* 0x000000cb180a723e */ /* 0x050fe200048070ff */
[----:B------:R-:W-:-:S01]  /*5950*/  FADD.FTZ R3, R24, R3 ;  /* 0x0000000318037221 */ /* 0x000fc20000010000 */
[----:B------:R-:W-:-:S02]  /*5960*/  IMAD.MOV.U32 R24, RZ, RZ, R87 ;  /* 0x000000ffff187224 */ /* 0x000fc400078e0057 */
[----:B------:R-:W-:Y:S01]  /*5970*/  F2FP.SATFINITE.E4M3.F32.PACK_AB_MERGE_C R203, R14, R69, R10 ;  /* 0x000000450ecb723e */ /* 0x000fe2000480700a */
[----:B------:R-:W-:Y:S01]  /*5980*/  IMAD.MOV.U32 R69, RZ, RZ, R87 ;  /* 0x000000ffff457224 */ /* 0x000fe200078e0057 */
[----:B------:R-:W-:Y:S06]  /*5990*/  @!P2 BRA `(.L_x_1713) ;  /* 0x0000004400f8a947 */ /* 0x000fec0003800000 */
[----:B------:R-:W-:Y:S01]  /*59a0*/  IMAD.MOV.U32 R8, RZ, RZ, R9 ;  /* 0x000000ffff087224 */ /* 0x000fe200078e0009 */
[----:B------:R-:W-:Y:S01]  /*59b0*/  CS2R R86, SRZ ;  /* 0x0000000000567805 */ /* 0x000fe2000001ff00 */
[----:B------:R-:W-:Y:S01]  /*59c0*/  IMAD.MOV.U32 R7, RZ, RZ, R0 ;  /* 0x000000ffff077224 */ /* 0x000fe200078e0000 */
[----:B------:R-:W-:Y:S01]  /*59d0*/  CS2R R84, SRZ ;  /* 0x0000000000547805 */ /* 0x000fe2000001ff00 */
[----:B------:R-:W-:Y:S01]  /*59e0*/  IMAD.MOV.U32 R10, RZ, RZ, R16 ;  /* 0x000000ffff0a7224 */ /* 0x000fe200078e0010 */
        /* <DEDUP_REMOVED lines=30> */
[----:B------:R-:W-:Y:S01]  /*5bd0*/  UMOV UR40, UR41 ;  /* 0x0000002900287c82 */ /* 0x000fe20008000000 */
[----:B------:R-:W-:Y:S01]  /*5be0*/  UMOV UR55, UR48 ;  /* 0x0000003000377c82 */ /* 0x000fe20008000000 */
[----:B------:R-:W-:Y:S01]  /*5bf0*/  ULDC UR45, c[0x0][0x404] ;  /* 0x00010100002d7ab9 */ /* 0x000fe20000000800 */
[----:B------:R-:W-:Y:S01]  /*5c00*/  ULDC UR41, c[0x0][0x2e0] ;  /* 0x0000b80000297ab9 */ /* 0x000fe20000000800 */
[----:B------:R-:W-:-:S05]  /*5c10*/  ULDC.64 UR6, c[0x0][0x3f8] ;  /* 0x0000fe0000067ab9 */ /* 0x000fca0000000a00 */
.L_x_1723:
[----:B------:R-:W-:Y:S01]  /*5c20*/  ISETP.NE.AND P3, PT, RZ, UR38, PT ;  /* 0x00000026ff007c0c */ /* 0x000fe2000bf65270 */
[----:B------:R-:W-:-:S04]  /*5c30*/  UISETP.NE.AND UP0, UPT, UR55, 0x1, UPT ;  /* 0x000000013700788c */ /* 0x000fc8000bf05270 */
[----:B------:R-:W-:-:S06]  /*5c40*/  USEL UR10, URZ, 0x1, UP0 ;  /* 0x000000013f0a7887 */ /* 0x000fcc0008000000 */
[----:B------:R-:W-:Y:S02]  /*5c50*/  LOP3.LUT R16, R10, UR10, RZ, 0x3c, !PT ;  /* 0x0000000a0a107c12 */ /* 0x000fe4000f8e3cff */
[----:B------:R-:W-:Y:S05]  /*5c60*/  @P3 BRA `(.L_x_1714) ;  /* 0x0000000000343947 */ /* 0x000fea0003800000 */
[----:B------:R-:W-:Y:S05]  /*5c70*/  @!P1 BRA `(.L_x_1715) ;  /* 0x0000000000049947 */ /* 0x000fea0003800000 */
[----:B------:R-:W-:Y:S01]  /*5c80*/  BPT.TRAP 0x1 ;  /* 0x000000040000795c */ /* 0x000fe20000300000 */
.L_x_1715:
        /* <DEDUP_REMOVED lines=8> */
.L_x_1716:
[----:B--2---:R-:W-:Y:S05]  /*5d10*/  @P2 BRA `(.L_x_1714) ;  /* 0x0000000000082947 */ /* 0x004fea0003800000 */
[----:B------:R-:W2:Y:S02]  /*5d20*/  SYNCS.PHASECHK.TRANS64.TRYWAIT P2, [UR10+0x2e830], R0 ;  /* 0x02e83000ff0075a7 */ /* 0x000ea4000804014a */
[----:B--2---:R-:W-:Y:S05]  /*5d30*/  @!P2 BRA `(.L_x_1717) ;  /* 0x000000d40060a947 */ /* 0x004fea0003800000 */
.L_x_1714:
        /* <DEDUP_REMOVED lines=25> */
[----:B------:R-:W-:-:S02]  /*5ed0*/  UIADD3 UR10, UR56, 0x600, URZ ;  /* 0x00000600380a7890 */ /* 0x000fc4000fffe03f */
[----:B------:R-:W-:Y:S02]  /*5ee0*/  UIADD3 UR50, UR56, 0x402, URZ ;  /* 0x0000040238327890 */ /* 0x000fe4000fffe03f */
[----:B-1----:R-:W-:Y:S01]  /*5ef0*/  VIADD R0, R9, 0x8 ;  /* 0x0000000809007836 */ /* 0x002fe20000000000 */
[----:B------:R-:W-:Y:S01]  /*5f00*/  UMOV UR48, UR4 ;  /* 0x0000000400307c82 */ /* 0x000fe20008000000 */
[----:B------:R-:W-:Y:S01]  /*5f10*/  UMOV UR49, UR5 ;  /* 0x0000000500317c82 */ /* 0x000fe20008000000 */
[----:B------:R-:W-:Y:S01]  /*5f20*/  UMOV UR51, 0x40000040 ;  /* 0x4000004000337882 */ /* 0x000fe20000000000 */
[----:B------:R-:W-:Y:S01]  /*5f30*/  UMOV UR11, 0x40000040 ;  /* 0x40000040000b7882 */ /* 0x000fe20000000000 */
[----:B------:R1:W-:Y:S01]  /*5f40*/  BAR.SYNC.DEFER_BLOCKING R0, 0x100 ;  /* 0x000400000000751d */ /* 0x0003e20000010000 */
[----:B------:R-:W-:-:S05]  /*5f50*/  UIADD3 UR14, UR56, 0x604, URZ ;  /* 0x00000604380e7890 */ /* 0x000fca000fffe03f */
[----:B------:R-:W-:Y:S01]  /*5f60*/  UMOV UR15, 0x40000040 ;  /* 0x40000040000f7882 */ /* 0x000fe20000000000 */
        /* <DEDUP_REMOVED lines=75> */
[----:B------:R-:W-:Y:S01]  /*6420*/  UMOV UR20, UR4 ;  /* 0x0000000400147c82 */ /* 0x000fe20008000000 */
[----:B------:R-:W-:Y:S01]  /*6430*/  UMOV UR21, UR5 ;  /* 0x0000000500157c82 */ /* 0x000fe20008000000 */
[----:B------:R-:W-:Y:S01]  /*6440*/  UMOV UR22, UR10 ;  /* 0x0000000a00167c82 */ /* 0x000fe20008000000 */
[----:B------:R-:W-:Y:S01]  /*6450*/  UMOV UR23, 0x40000040 ;  /* 0x4000004000177882 */ /* 0x000fe20000000000 */
[----:B------:R-:W-:Y:S01]  /*6460*/  UIADD3 UR10, UR56, 0x4, URZ ;  /* 0x00000004380a7890 */ /* 0x000fe2000fffe03f */
        /* <DEDUP_REMOVED lines=79> */
.L_x_1719:
[----:B------:R-:W-:Y:S01]  /*6960*/  ULEA UR10, UR55, UR37, 0x3 ;  /* 0x00000025370a7291 */ /* 0x000fe2000f8e183f */
[----:B------:R-:W-:-:S08]  /*6970*/  SHF.L.U32 R0, R10, 0x1f, RZ ;  /* 0x0000001f0a007819 */ /* 0x000fd000000006ff */
[----:B------:R1:W2:Y:S01]  /*6980*/  SYNCS.PHASECHK.TRANS64.TRYWAIT P2, [UR10+0x2e850], R0 ;  /* 0x02e85000ff0075a7 */ /* 0x0002a2000804014a */
[----:B------:R-:W-:Y:S05]  /*6990*/  @!P1 BRA `(.L_x_1720) ;  /* 0x0000000000049947 */ /* 0x000fea0003800000 */
[----:B------:R-:W-:Y:S01]  /*69a0*/  BPT.TRAP 0x1 ;  /* 0x000000040000795c */ /* 0x000fe20000300000 */
.L_x_1720:
[----:B--2---:R-:W-:Y:S05]  /*69b0*/  @P2 BRA `(.L_x_1718) ;  /* 0x0000000000082947 */ /* 0x004fea0003800000 */
[----:B------:R-:W2:Y:S02]  /*69c0*/  SYNCS.PHASECHK.TRANS64.TRYWAIT P2, [UR10+0x2e850], R0 ;  /* 0x02e85000ff0075a7 */ /* 0x000ea4000804014a */
[----:B--2---:R-:W-:Y:S05]  /*69d0*/  @!P2 BRA `(.L_x_1721) ;  /* 0x000000c80050a947 */ /* 0x004fea0003800000 */
.L_x_1718:
[----:B------:R-:W-:Y:S01]  /*69e0*/  UIADD3 UR10, UR37, 0x400, URZ ;  /* 0x00000400250a7890 */ /* 0x000fe2000fffe03f */
[----:B------:R-:W-:Y:S01]  /*69f0*/  WARPGROUP.ARRIVE ;  /* 0x00000000000079c5 */ /* 0x000fe20000000000 */
[----:B------:R-:W-:Y:S01]  /*6a00*/  UMOV UR11, 0xc0000010 ;  /* 0xc0000010000b7882 */ /* 0x000fe20000000000 */
[----:B--2---:R-:W2:Y:S01]  /*6a10*/  LDC R9, c[0x0][0x288] ;  /* 0x0000a200ff097b82 */ /* 0x004ea20000000800 */
[----:B------:R-:W-:Y:S02]  /*6a20*/  USHF.R.U32.HI UR10, URZ, 0x4, UR10 ;  /* 0x000000043f0a7899 */ /* 0x000fe4000801160a */
[----:B------:R-:W-:Y:S02]  /*6a30*/  UISETP.NE.U32.AND UP0, UPT, UR6, URZ, UPT ;  /* 0x0000003f0600728c */ /* 0x000fe4000bf05070 */
[----:B------:R-:W-:Y:S02]  /*6a40*/  ULOP3.LUT UR10, UR10, 0x3fff, URZ, 0xc0, !UPT ;  /* 0x00003fff0a0a7892 */ /* 0x000fe4000f8ec03f */
[----:B------:R-:W-:-:S02]  /*6a50*/  UISETP.NE.AND.EX UP0, UPT, UR7, URZ, UPT, UP0 ;  /* 0x0000003f0700728c */ /* 0x000fc4000bf05300 */
[----:B------:R-:W-:Y:S01]  /*6a60*/  ULOP3.LUT UR10, UR10, 0x10000, URZ, 0xfc, !UPT ;  /* 0x000100000a0a7892 */ /* 0x000fe2000f8efc3f */
[----:B------:R-:W-:-:S03]  /*6a70*/  UMOV UR15, 0xc0000010 ;  /* 0xc0000010000f7882 */ /* 0x000fc60000000000 */
[----:B------:R-:W-:-:S07]  /*6a80*/  UIMAD UR14, UR55, 0x700, UR10 ;  /* 0x00000700370e78a4 */ /* 0x000fce000f8e020a */
[----:B------:R-:W-:Y:S02]  /*6a90*/  UMOV UR10, UR14 ;  /* 0x0000000e000a7c82 */ /* 0x000fe40008000000 */
[----:B------:R-:W-:Y:S01]  /*6aa0*/  QGMMA.64x128x32.F32.E4M3.E4M3 R24, R224, gdesc[UR8], R24, gsb0 ;  /* 0x01e00008e0187df3 */ /* 0x000fe20008000818 */
[----:B------:R-:W-:Y:S01]  /*6ab0*/  UIADD3 UR10, UR14, 0x100, URZ ;  /* 0x000001000e0a7890 */ /* 0x000fe2000fffe03f */
[----:B------:R-:W-:Y:S01]  /*6ac0*/  UMOV UR11, 0xc0000010 ;  /* 0xc0000010000b7882 */ /* 0x000fe20000000000 */
[----:B------:R-:W-:Y:S02]  /*6ad0*/  WARPGROUP.DEPBAR.LE gsb0, 0x0 ;  /* 0x00008000000079c5 */ /* 0x000fe40000010000 */
[----:B------:R-:W-:-:S06]  /*6ae0*/  WARPGROUP.ARRIVE ;  /* 0x00000000000079c5 */ /* 0x000fcc0000000000 */
[----:B------:R-:W3:Y:S01]  /*6af0*/  S2R R226, SR_TID.X ;  /* 0x0000000000e27919 */ /* 0x000ee20000002100 */
[----:B------:R-:W-:Y:S01]  /*6b00*/  QGMMA.64x128x32.F32.E4M3.E4M3 R24, R220, gdesc[UR8], R24, gsb0 ;  /* 0x01e00008dc187df3 */ /* 0x000fe20008000818 */
[----:B------:R-:W-:Y:S02]  /*6b10*/  UIMAD UR10, UR40, -0xe0, UR42 ;  /* 0xffffff20280a78a4 */ /* 0x000fe4000f8e022a */
[----:B------:R-:W-:Y:S02]  /*6b20*/  USEL UR11, UR45, 0x1, UP0 ;  /* 0x000000012d0b7887 */ /* 0x000fe40008000000 */
[----:B------:R-:W-:-:S04]  /*6b30*/  UIADD3 UR10, UR10, 0x1, URZ ;  /* 0x000000010a0a7890 */ /* 0x000fc8000fffe03f */
[----:B------:R-:W-:-:S03]  /*6b40*/  UIMAD UR10, UR11, UR41, UR10 ;  /* 0x000000290b0a72a4 */ /* 0x000fc6000f8e020a */
[----:B------:R-:W-:-:S03]  /*6b50*/  UMOV UR11, 0xc0000010 ;  /* 0xc0000010000b7882 */ /* 0x000fc60000000000 */
[----:B--2---:R-:W-:Y:S01]  /*6b60*/  IADD3 R9, -R9, UR10, RZ ;  /* 0x0000000a09097c10 */ /* 0x004fe2000fffe1ff */
[----:B------:R-:W-:-:S04]  /*6b70*/  UIADD3 UR10, UR14, 0x200, URZ ;  /* 0x000002000e0a7890 */ /* 0x000fc8000fffe03f */
[----:B-1----:R-:W-:-:S04]  /*6b80*/  IMAD R0, R228, -0x2, R9 ;  /* 0xfffffffee4007824 */ /* 0x002fc800078e0209 */
[----:B------:R-:W-:Y:S01]  /*6b90*/  IMAD.IADD R9, R229, 0x1, R0 ;  /* 0x00000001e5097824 */ /* 0x000fe200078e0200 */
[----:B---3--:R-:W-:-:S04]  /*6ba0*/  SHF.R.U32.HI R226, RZ, 0x7, R226 ;  /* 0x00000007ffe27819 */ /* 0x008fc800000116e2 */
[C---:B------:R-:W-:Y:S02]  /*6bb0*/  ISETP.GT.AND P2, PT, R9.reuse, RZ, PT ;  /* 0x000000ff0900720c */ /* 0x040fe40003f44270 */
[C---:B------:R-:W-:Y:S02]  /*6bc0*/  ISETP.GT.AND P3, PT, R9.reuse, 0x1, PT ;  /* 0x000000010900780c */ /* 0x040fe40003f64270 */
[----:B------:R-:W-:Y:S02]  /*6bd0*/  FSEL R184, R184, -INF , P2 ;  /* 0xff800000b8b87808 */ /* 0x000fe40001000000 */
        /* <DEDUP_REMOVED lines=28> */
[----:B------:R-:W-:Y:S02]  /*6da0*/  FMNMX.FTZ R0, R169, R0, !PT ;  /* 0x00000000a9007209 */ /* 0x000fe40007810000 */
[----:B------:R-:W-:Y:S02]  /*6db0*/  FSEL R173, R173, -INF , P3 ;  /* 0xff800000adad7808 */ /* 0x000fe40001800000 */
[----:B------:R-:W-:-:S04]  /*6dc0*/  ISETP.GT.AND P3, PT, R9, 0x31, PT ;  /* 0x000000310900780c */ /* 0x000fc80003f64270 */
        /* <DEDUP_REMOVED lines=14> */
[----:B------:R-:W-:Y:S01]  /*6eb0*/  FSEL R141, R141, -INF , P3 ;  /* 0xff8000008d8d7808 */ /* 0x000fe20001800000 */
[----:B------:R-:W-:Y:S02]  /*6ec0*/  WARPGROUP.DEPBAR.LE gsb0, 0x0 ;  /* 0x00008000000079c5 */ /* 0x000fe40000010000 */
[----:B------:R-:W-:Y:S01]  /*6ed0*/  FSEL R221, R172, -INF , P2 ;  /* 0xff800000acdd7808 */ /* 0x000fe20001000000 */
[----:B------:R-:W-:Y:S01]  /*6ee0*/  WARPGROUP.ARRIVE ;  /* 0x00000000000079c5 */ /* 0x000fe20000000000 */
[----:B------:R-:W-:Y:S02]  /*6ef0*/  ISETP.GT.AND P2, PT, R9, 0x30, PT ;  /* 0x000000300900780c */ /* 0x000fe40003f44270 */
[----:B------:R-:W-:Y:S02]  /*6f00*/  FMNMX.FTZ R0, R221, R0, !PT ;  /* 0x00000000dd007209 */ /* 0x000fe40007810000 */
[----:B------:R-:W-:Y:S01]  /*6f10*/  FSEL R223, R176, -INF , P2 ;  /* 0xff800000b0df7808 */ /* 0x000fe20001000000 */
[----:B------:R-:W-:Y:S01]  /*6f20*/  QGMMA.64x128x32.F32.E4M3.E4M3 R24, R216, gdesc[UR8], R24, gsb0 ;  /* 0x01e00008d8187df3 */ /* 0x000fe20008000818 */
[----:B------:R-:W-:Y:S01]  /*6f30*/  FMNMX.FTZ R0, R173, R0, !PT ;  /* 0x00000000ad007209 */ /* 0x000fe20007810000 */
[----:B------:R-:W-:Y:S01]  /*6f40*/  UIADD3 UR10, UR14, 0x300, URZ ;  /* 0x000003000e0a7890 */ /* 0x000fe2000fffe03f */
[----:B------:R-:W-:Y:S01]  /*6f50*/  ISETP.GT.AND P2, PT, R9, 0x38, PT ;  /* 0x000000380900780c */ /* 0x000fe20003f44270 */
[----:B------:R-:W-:Y:S01]  /*6f60*/  UMOV UR11, 0xc0000010 ;  /* 0xc0000010000b7882 */ /* 0x000fe20000000000 */
[----:B------:R-:W-:-:S02]  /*6f70*/  FMNMX.FTZ R0, R223, R0, !PT ;  /* 0x00000000df007209 */ /* 0x000fc40007810000 */
[----:B------:R-:W-:Y:S02]  /*6f80*/  FSEL R225, R180, -INF , P2 ;  /* 0xff800000b4e17808 */ /* 0x000fe40001000000 */
[----:B------:R-:W-:Y:S02]  /*6f90*/  FMNMX.FTZ R0, R177, R0, !PT ;  /* 0x00000000b1007209 */ /* 0x000fe40007810000 */
[----:B------:R-:W-:Y:S02]  /*6fa0*/  ISETP.GT.AND P2, PT, R9, 0x40, PT ;  /* 0x000000400900780c */ /* 0x000fe40003f44270 */
[----:B------:R-:W-:Y:S02]  /*6fb0*/  FMNMX.FTZ R0, R225, R0, !PT ;  /* 0x00000000e1007209 */ /* 0x000fe40007810000 */
[----:B------:R-:W-:Y:S02]  /*6fc0*/  FSEL R227, R152, -INF , P2 ;  /* 0xff80000098e37808 */ /* 0x000fe40001000000 */
[----:B------:R-:W-:-:S02]  /*6fd0*/  FMNMX.FTZ R0, R181, R0, !PT ;  /* 0x00000000b5007209 */ /* 0x000fc40007810000 */
[----:B------:R-:W-:Y:S02]  /*6fe0*/  ISETP.GT.AND P2, PT, R9, 0x48, PT ;  /* 0x000000480900780c */ /* 0x000fe40003f44270 */
[----:B------:R-:W-:Y:S02]  /*6ff0*/  FMNMX.FTZ R0, R227, R0, !PT ;  /* 0x00000000e3007209 */ /* 0x000fe40007810000 */
[----:B------:R-:W-:Y:S02]  /*7000*/  FSEL R156, R156, -INF , P2 ;  /* 0xff8000009c9c7808 */ /* 0x000fe40001000000 */
[----:B------:R-:W-:Y:S02]  /*7010*/  FMNMX.FTZ R0, R153, R0, !PT ;  /* 0x0000000099007209 */ /* 0x000fe40007810000 */
[----:B------:R-:W-:Y:S02]  /*7020*/  ISETP.GT.AND P2, PT, R9, 0x50, PT ;  /* 0x000000500900780c */ /* 0x000fe40003f44270 */
        /* <DEDUP_REMOVED lines=15> */
[C---:B------:R-:W-:Y:S02]  /*7120*/  ISETP.GT.AND P2, PT, R9.reuse, 0x70, PT ;  /* 0x000000700900780c */ /* 0x040fe40003f44270 */
[----:B------:R-:W-:Y:S02]  /*7130*/  FMNMX.FTZ R0, R140, R0, !PT ;  /* 0x000000008c007209 */ /* 0x000fe40007810000 */
[----:B------:R-:W-:Y:S02]  /*7140*/  ISETP.GT.AND P3, PT, R9, 0x71, PT ;  /* 0x000000710900780c */ /* 0x000fe40003f64270 */
[----:B------:R-:W-:-:S02]  /*7150*/  FSEL R144, R144, -INF , P2 ;  /* 0xff80000090907808 */ /* 0x000fc40001000000 */
[----:B------:R-:W-:Y:S02]  /*7160*/  FMNMX.FTZ R0, R141, R0, !PT ;  /* 0x000000008d007209 */ /* 0x000fe40007810000 */
[----:B------:R-:W-:Y:S02]  /*7170*/  ISETP.GT.AND P2, PT, R9, 0x78, PT ;  /* 0x000000780900780c */ /* 0x000fe40003f44270 */
[----:B------:R-:W-:Y:S02]  /*7180*/  FSEL R145, R145, -INF , P3 ;  /* 0xff80000091917808 */ /* 0x000fe40001800000 */
        /* <DEDUP_REMOVED lines=34> */
[----:B------:R-:W-:Y:S01]  /*73b0*/  ISETP.GT.AND P2, PT, R9, 0xa8, PT ;  /* 0x000000a80900780c */ /* 0x000fe20003f44270 */
[----:B------:R-:W-:Y:S02]  /*73c0*/  WARPGROUP.DEPBAR.LE gsb0, 0x0 ;  /* 0x00008000000079c5 */ /* 0x000fe40000010000 */
[----:B------:R-:W-:Y:S01]  /*73d0*/  FSEL R105, R105, -INF , P3 ;  /* 0xff80000069697808 */ /* 0x000fe20001800000 */
[----:B------:R-:W-:Y:S01]  /*73e0*/  WARPGROUP.ARRIVE ;  /* 0x00000000000079c5 */ /* 0x000fe20000000000 */
[----:B------:R-:W-:Y:S02]  /*73f0*/  FMNMX.FTZ R0, R104, R0, !PT ;  /* 0x0000000068007209 */ /* 0x000fe40007810000 */
[----:B------:R-:W-:Y:S02]  /*7400*/  ISETP.GT.AND P3, PT, R9, 0xa9, PT ;  /* 0x000000a90900780c */ /* 0x000fe40003f64270 */
[----:B------:R-:W-:Y:S01]  /*7410*/  FSEL R108, R108, -INF , P2 ;  /* 0xff8000006c6c7808 */ /* 0x000fe20001000000 */
[----:B------:R-:W-:Y:S01]  /*7420*/  QGMMA.64x128x32.F32.E4M3.E4M3 R24, R212, gdesc[UR8], R24, gsb0 ;  /* 0x01e00008d4187df3 */ /* 0x000fe20008000818 */
[----:B------:R-:W-:Y:S01]  /*7430*/  FMNMX.FTZ R0, R105, R0, !PT ;  /* 0x0000000069007209 */ /* 0x000fe20007810000 */
[----:B------:R-:W-:Y:S01]  /*7440*/  UIADD3 UR10, UR14, 0x400, URZ ;  /* 0x000004000e0a7890 */ /* 0x000fe2000fffe03f */
[----:B------:R-:W-:Y:S01]  /*7450*/  ISETP.GT.AND P2, PT, R9, 0xb0, PT ;  /* 0x000000b00900780c */ /* 0x000fe20003f44270 */
[----:B------:R-:W-:Y:S01]  /*7460*/  UMOV UR11, 0xc0000010 ;  /* 0xc0000010000b7882 */ /* 0x000fe20000000000 */
        /* <DEDUP_REMOVED lines=32> */
[C---:B------:R-:W-:Y:S01]  /*7670*/  ISETP.GT.AND P3, PT, R9.reuse, 0xd9, PT ;  /* 0x000000d90900780c */ /* 0x040fe20003f64270 */
[----:B------:R-:W-:Y:S01]  /*7680*/  VIADD R9, R9, 0x8 ;  /* 0x0000000809097836 */ /* 0x000fe20000000000 */
[----:B------:R-:W-:Y:S02]  /*7690*/  FSEL R100, R100, -INF , P2 ;  /* 0xff80000064647808 */ /* 0x000fe40001000000 */
[----:B------:R-:W-:Y:S02]  /*76a0*/  FMNMX.FTZ R0, R97, R0, !PT ;  /* 0x0000000061007209 */ /* 0x000fe40007810000 */
[----:B------:R-:W-:Y:S02]  /*76b0*/  FSEL R101, R101, -INF , P3 ;  /* 0xff80000065657808 */ /* 0x000fe40001800000 */
[----:B------:R-:W-:-:S02]  /*76c0*/  FMNMX.FTZ R0, R100, R0, !PT ;  /* 0x0000000064007209 */ /* 0x000fc40007810000 */
[----:B------:R-:W-:Y:S02]  /*76d0*/  ISETP.GT.AND P3, PT, R9, RZ, PT ;  /* 0x000000ff0900720c */ /* 0x000fe40003f64270 */
[----:B------:R-:W-:Y:S02]  /*76e0*/  FMNMX.FTZ R10, R101, R0, !PT ;  /* 0x00000000650a7209 */ /* 0x000fe40007810000 */
[----:B------:R-:W-:-:S03]  /*76f0*/  ISETP.GT.AND P4, PT, R9, 0x1, PT ;  /* 0x000000010900780c */ /* 0x000fc60003f84270 */
[----:B------:R-:W1:Y:S01]  /*7700*/  SHFL.BFLY PT, R0, R10, 0x2, 0x1f ;  /* 0x0c401f000a007f89 */ /* 0x000e6200000e0000 */
[----:B------:R-:W-:Y:S02]  /*7710*/  FSEL R187, R187, -INF , P4 ;  /* 0xff800000bbbb7808 */ /* 0x000fe40002000000 */
[----:B------:R-:W-:-:S04]  /*7720*/  ISETP.GT.AND P4, PT, R9, 0x9, PT ;  /* 0x000000090900780c */ /* 0x000fc80003f84270 */
[----:B------:R-:W-:Y:S02]  /*7730*/  FSEL R191, R191, -INF , P4 ;  /* 0xff800000bfbf7808 */ /* 0x000fe40002000000 */
[----:B------:R-:W-:-:S04]  /*7740*/  ISETP.GT.AND P4, PT, R9, 0x11, PT ;  /* 0x000000110900780c */ /* 0x000fc80003f84270 */
[----:B------:R-:W-:Y:S02]  /*7750*/  FSEL R195, R195, -INF , P4 ;  /* 0xff800000c3c37808 */ /* 0x000fe40002000000 */
[----:B------:R-:W-:-:S04]  /*7760*/  ISETP.GT.AND P4, PT, R9, 0x19, PT ;  /* 0x000000190900780c */ /* 0x000fc80003f84270 */
[----:B------:R-:W-:Y:S02]  /*7770*/  FSEL R199, R199, -INF , P4 ;  /* 0xff800000c7c77808 */ /* 0x000fe40002000000 */
[----:B------:R-:W-:Y:S02]  /*7780*/  ISETP.GT.AND P4, PT, R9, 0x21, PT ;  /* 0x000000210900780c */ /* 0x000fe40003f84270 */
[----:B-1----:R-:W-:Y:S02]  /*7790*/  FMNMX.FTZ R12, R10, R0, !PT ;  /* 0x000000000a0c7209 */ /* 0x002fe40007810000 */
[----:B------:R-:W-:Y:S02]  /*77a0*/  FSEL R171, R171, -INF , P4 ;  /* 0xff800000abab7808 */ /* 0x000fe40002000000 */
[----:B------:R-:W-:Y:S01]  /*77b0*/  ISETP.GT.AND P4, PT, R9, 0x29, PT ;  /* 0x000000290900780c */ /* 0x000fe20003f84270 */
[----:B------:R-:W1:Y:S03]  /*77c0*/  SHFL.BFLY PT, R0, R12, 0x1, 0x1f ;  /* 0x0c201f000c007f89 */ /* 0x000e6600000e0000 */
[----:B------:R-:W-:-:S02]  /*77d0*/  FSEL R175, R175, -INF , P4 ;  /* 0xff800000afaf7808 */ /* 0x000fc40002000000 */
        /* <DEDUP_REMOVED lines=8> */
[----:B------:R-:W-:Y:S01]  /*7860*/  FSEL R159, R159, -INF , P4 ;  /* 0xff8000009f9f7808 */ /* 0x000fe20002000000 */
[----:B------:R-:W-:Y:S02]  /*7870*/  WARPGROUP.DEPBAR.LE gsb0, 0x0 ;  /* 0x00008000000079c5 */ /* 0x000fe40000010000 */
[----:B------:R-:W-:-:S01]  /*7880*/  FFMA.FTZ R217, R2, R0, -8 ;  /* 0xc100000002d97423 */ /* 0x000fc20000010000 */
[----:B------:R-:W-:Y:S01]  /*7890*/  FSETP.NEU.FTZ.AND P2, PT, R0, -INF , PT ;  /* 0xff8000000000780b */ /* 0x000fe20003f5d000 */
[----:B------:R-:W-:Y:S01]  /*78a0*/  WARPGROUP.ARRIVE ;  /* 0x00000000000079c5 */ /* 0x000fe20000000000 */
[----:B------:R-:W-:-:S02]  /*78b0*/  ISETP.GT.AND P4, PT, R9, 0x51, PT ;  /* 0x000000510900780c */ /* 0x000fc40003f84270 */
[----:B------:R-:W-:Y:S02]  /*78c0*/  FSEL R217, R217, RZ, P2 ;  /* 0x000000ffd9d97208 */ /* 0x000fe40001000000 */
[----:B------:R-:W-:Y:S01]  /*78d0*/  FSEL R163, R163, -INF , P4 ;  /* 0xff800000a3a37808 */ /* 0x000fe20002000000 */
[----:B------:R-:W-:Y:S01]  /*78e0*/  QGMMA.64x128x32.F32.E4M3.E4M3 R24, R208, gdesc[UR8], R24, gsb0 ;  /* 0x01e00008d0187df3 */ /* 0x000fe20008000818 */
[----:B------:R-:W-:Y:S01]  /*78f0*/  ISETP.GT.AND P4, PT, R9, 0x59, PT ;  /* 0x000000590900780c */ /* 0x000fe20003f84270 */
[C-C-:B------:R-:W-:Y:S01]  /*7900*/  FFMA.FTZ R152, R2.reuse, R169, -R217.reuse ;  /* 0x000000a902987223 */ /* 0x140fe200000108d9 */
[----:B------:R-:W-:-:S01]  /*7910*/  FFMA.FTZ R169, R2, R173, -R217 ;  /* 0x000000ad02a97223 */ /* 0x000fc200000108d9 */
[C-C-:B------:R-:W-:Y:S01]  /*7920*/  FFMA.FTZ R173, R2.reuse, R177, -R217.reuse ;  /* 0x000000b102ad7223 */ /* 0x140fe200000108d9 */
[----:B------:R-:W-:-:S01]  /*7930*/  FFMA.FTZ R177, R2, R181, -R217 ;  /* 0x000000b502b17223 */ /* 0x000fc200000108d9 */
[----:B------:R-:W-:Y:S01]  /*7940*/  FSEL R181, R186, -INF , P3 ;  /* 0xff800000bab57808 */ /* 0x000fe20001800000 */
[----:B------:R-:W-:-:S01]  /*7950*/  FFMA.FTZ R219, R2, R184, -R217 ;  /* 0x000000b802db7223 */ /* 0x000fc200000108d9 */
[----:B------:R-:W-:Y:S01]  /*7960*/  ISETP.GT.AND P3, PT, R9, 0x8, PT ;  /* 0x000000080900780c */ /* 0x000fe20003f64270 */
[----:B------:R-:W-:-:S01]  /*7970*/  FFMA.FTZ R10, R2, R185, -R217 ;  /* 0x000000b9020a7223 */ /* 0x000fc200000108d9 */
[----:B------:R-:W-:Y:S01]  /*7980*/  FMNMX.FTZ R184, R181, R8, !PT ;  /* 0x00000008b5b87209 */ /* 0x000fe20007810000 */
[----:B------:R-:W-:-:S01]  /*7990*/  FFMA.FTZ R12, R2, R189, -R217 ;  /* 0x000000bd020c7223 */ /* 0x000fc200000108d9 */
[----:B------:R-:W-:Y:S01]  /*79a0*/  FSEL R185, R190, -INF , P3 ;  /* 0xff800000beb97808 */ /* 0x000fe20001800000 */
[----:B------:R-:W-:-:S01]  /*79b0*/  FFMA.FTZ R14, R2, R193, -R217 ;  /* 0x000000c1020e7223 */ /* 0x000fc200000108d9 */
[----:B------:R-:W-:Y:S01]  /*79c0*/  FMNMX.FTZ R184, R187, R184, !PT ;  /* 0x000000b8bbb87209 */ /* 0x000fe20007810000 */
        /* <DEDUP_REMOVED lines=78> */
[----:B------:R-:W-:Y:S01]  /*7eb0*/  UIADD3 UR10, UR14, 0x500, URZ ;  /* 0x000005000e0a7890 */ /* 0x000fe2000fffe03f */
[----:B------:R-:W-:Y:S01]  /*7ec0*/  FMNMX.FTZ R184, R163, R184, !PT ;  /* 0x000000b8a3b87209 */ /* 0x000fe20007810000 */
[----:B------:R-:W-:Y:S01]  /*7ed0*/  MUFU.EX2 R219, R219 ;  /* 0x000000db00db7308 */ /* 0x000fe20000000800 */
[----:B------:R-:W-:Y:S01]  /*7ee0*/  FSEL R167, R167, -INF , P4 ;  /* 0xff800000a7a77808 */ /* 0x000fe20002000000 */
[----:B------:R-:W-:Y:S01]  /*7ef0*/  UMOV UR11, 0xc0000010 ;  /* 0xc0000010000b7882 */ /* 0x000fe20000000000 */
[----:B------:R-:W-:Y:S01]  /*7f00*/  ISETP.GT.AND P3, PT, R9, 0x60, PT ;  /* 0x000000600900780c */ /* 0x000fe20003f64270 */
[----:B------:R-:W-:Y:S01]  /*7f10*/  UIADD3 UR14, UR14, 0x600, URZ ;  /* 0x000006000e0e7890 */ /* 0x000fe2000fffe03f */
[----:B------:R-:W-:-:S02]  /*7f20*/  FMNMX.FTZ R184, R166, R184, !PT ;  /* 0x000000b8a6b87209 */ /* 0x000fc40007810000 */
[----:B------:R-:W-:Y:S01]  /*7f30*/  ISETP.GT.AND P4, PT, R9, 0x61, PT ;  /* 0x000000610900780c */ /* 0x000fe20003f84270 */
[----:B------:R-:W-:Y:S01]  /*7f40*/  MUFU.EX2 R10, R10 ;  /* 0x0000000a000a7308 */ /* 0x000fe20000000800 */
[----:B------:R-:W-:Y:S02]  /*7f50*/  FSEL R138, R138, -INF , P3 ;  /* 0xff8000008a8a7808 */ /* 0x000fe40001800000 */
[----:B------:R-:W-:Y:S02]  /*7f60*/  FMNMX.FTZ R184, R167, R184, !PT ;  /* 0x000000b8a7b87209 */ /* 0x000fe40007810000 */
[----:B------:R-:W-:Y:S02]  /*7f70*/  ISETP.GT.AND P3, PT, R9, 0x68, PT ;  /* 0x000000680900780c */ /* 0x000fe40003f64270 */
[----:B------:R-:W-:Y:S01]  /*7f80*/  FSEL R144, R139, -INF , P4 ;  /* 0xff8000008b907808 */ /* 0x000fe20002000000 */
[----:B------:R-:W-:Y:S01]  /*7f90*/  MUFU.EX2 R11, R11 ;  /* 0x0000000b000b7308 */ /* 0x000fe20000000800 */
[----:B------:R-:W-:-:S02]  /*7fa0*/  FMNMX.FTZ R184, R138, R184, !PT ;  /* 0x000000b88ab87209 */ /* 0x000fc40007810000 */
[C---:B------:R-:W-:Y:S02]  /*7fb0*/  ISETP.GT.AND P4, PT, R9.reuse, 0x69, PT ;  /* 0x000000690900780c */ /* 0x040fe40003f84270 */
[----:B------:R-:W-:Y:S02]  /*7fc0*/  FSEL R142, R142, -INF , P3 ;  /* 0xff8000008e8e7808 */ /* 0x000fe40001800000 */
[----:B------:R-:W-:Y:S01]  /*7fd0*/  FMNMX.FTZ R145, R144, R184, !PT ;  /* 0x000000b890917209 */ /* 0x000fe20007810000 */
[----:B------:R1:W-:Y:S01]  /*7fe0*/  MUFU.EX2 R139, R174 ;  /* 0x000000ae008b7308 */ /* 0x0003e20000000800 */
[----:B------:R-:W-:Y:S02]  /*7ff0*/  ISETP.GT.AND P3, PT, R9, 0x70, PT ;  /* 0x000000700900780c */ /* 0x000fe40003f64270 */
[----:B------:R-:W-:Y:S02]  /*8000*/  FSEL R143, R143, -INF , P4 ;  /* 0xff8000008f8f7808 */ /* 0x000fe40002000000 */
[----:B------:R-:W-:-:S02]  /*8010*/  FMNMX.FTZ R170, R142, R145, !PT ;  /* 0x000000918eaa7209 */ /* 0x000fc40007810000 */
[----:B------:R-:W-:Y:S01]  /*8020*/  ISETP.GT.AND P4, PT, R9, 0x71, PT ;  /* 0x000000710900780c */ /* 0x000fe20003f84270 */
[----:B------:R-:W-:Y:S01]  /*8030*/  MUFU.EX2 R12, R12 ;  /* 0x0000000c000c7308 */ /* 0x000fe20000000800 */
[----:B------:R-:W-:Y:S01]  /*8040*/  FSEL R145, R146, -INF , P3 ;  /* 0xff80000092917808 */ /* 0x000fe20001800000 */
[C-C-:B------:R-:W-:Y:S01]  /*8050*/  FFMA.FTZ R146, R2.reuse, R148, -R217.reuse ;  /* 0x0000009402927223 */ /* 0x140fe200000108d9 */
[----:B------:R-:W-:Y:S01]  /*8060*/  FMNMX.FTZ R170, R143, R170, !PT ;  /* 0x000000aa8faa7209 */ /* 0x000fe20007810000 */
[C-C-:B------:R-:W-:Y:S01]  /*8070*/  FFMA.FTZ R148, R2.reuse, R129, -R217.reuse ;  /* 0x0000008102947223 */ /* 0x140fe200000108d9 */
[----:B------:R-:W-:Y:S01]  /*8080*/  ISETP.GT.AND P3, PT, R9, 0x78, PT ;  /* 0x000000780900780c */ /* 0x000fe20003f64270 */
[----:B-1----:R-:W-:Y:S01]  /*8090*/  FFMA.FTZ R174, R2, R132, -R217 ;  /* 0x0000008402ae7223 */ /* 0x002fe200000108d9 */
[----:B------:R-:W-:Y:S01]  /*80a0*/  FSEL R147, R147, -INF , P4 ;  /* 0xff80000093937808 */ /* 0x000fe20002000000 */
[----:B------:R-:W-:Y:S01]  /*80b0*/  MUFU.EX2 R13, R13 ;  /* 0x0000000d000d7308 */ /* 0x000fe20000000800 */
[----:B------:R-:W-:-:S02]  /*80c0*/  FMNMX.FTZ R170, R145, R170, !PT ;  /* 0x000000aa91aa7209 */ /* 0x000fc40007810000 */
[----:B------:R-:W-:Y:S02]  /*80d0*/  ISETP.GT.AND P4, PT, R9, 0x79, PT ;  /* 0x000000790900780c */ /* 0x000fe40003f84270 */
[----:B------:R-:W-:Y:S02]  /*80e0*/  FSEL R150, R150, -INF , P3 ;  /* 0xff80000096967808 */ /* 0x000fe40001800000 */
[----:B------:R-:W-:Y:S01]  /*80f0*/  FMNMX.FTZ R170, R147, R170, !PT ;  /* 0x000000aa93aa7209 */ /* 0x000fe20007810000 */
[----:B------:R-:W-:Y:S02]  /*8100*/  WARPGROUP.DEPBAR.LE gsb0, 0x0 ;  /* 0x00008000000079c5 */ /* 0x000fe40000010000 */
[----:B------:R-:W-:Y:S01]  /*8110*/  FSEL R151, R151, -INF , P4 ;  /* 0xff80000097977808 */ /* 0x000fe20002000000 */
[----:B------:R-:W-:Y:S01]  /*8120*/  WARPGROUP.ARRIVE ;  /* 0x00000000000079c5 */ /* 0x000fe20000000000 */
[----:B------:R-:W-:Y:S01]  /*8130*/  ISETP.GT.AND P3, PT, R9, 0x80, PT ;  /* 0x000000800900780c */ /* 0x000fe20003f64270 */
[----:B------:R-:W-:Y:S01]  /*8140*/  MUFU.EX2 R14, R14 ;  /* 0x0000000e000e7308 */ /* 0x000fe20000000800 */
[----:B------:R-:W-:-:S02]  /*8150*/  FMNMX.FTZ R170, R150, R170, !PT ;  /* 0x000000aa96aa7209 */ /* 0x000fc40007810000 */
[----:B------:R-:W-:Y:S01]  /*8160*/  ISETP.GT.AND P4, PT, R9, 0x81, PT ;  /* 0x000000810900780c */ /* 0x000fe20003f84270 */
[----:B------:R-:W-:Y:S01]  /*8170*/  QGMMA.64x128x32.F32.E4M3.E4M3 R24, R204, gdesc[UR8], R24, gsb0 ;  /* 0x01e00008cc187df3 */ /* 0x000fe20008000818 */
[----:B------:R-:W-:Y:S02]  /*8180*/  FSEL R122, R122, -INF , P3 ;  /* 0xff8000007a7a7808 */ /* 0x000fe40001800000 */
[----:B------:R-:W-:Y:S01]  /*8190*/  FMNMX.FTZ R170, R151, R170, !PT ;  /* 0x000000aa97aa7209 */ /* 0x000fe20007810000 */
[----:B------:R-:W-:Y:S01]  /*81a0*/  MUFU.EX2 R15, R15 ;  /* 0x0000000f000f7308 */ /* 0x000fe20000000800 */
[----:B------:R-:W-:Y:S02]  /*81b0*/  ISETP.GT.AND P3, PT, R9, 0x88, PT ;  /* 0x000000880900780c */ /* 0x000fe40003f64270 */
[----:B------:R-:W-:Y:S02]  /*81c0*/  FSEL R123, R123, -INF , P4 ;  /* 0xff8000007b7b7808 */ /* 0x000fe40002000000 */
        /* <DEDUP_REMOVED lines=9> */
[----:B------:R-:W-:Y:S02]  /*8260*/  ISETP.GT.AND P4, PT, R9, 0x91, PT ;  /* 0x000000910900780c */ /* 0x000fe40003f84270 */
        /* <DEDUP_REMOVED lines=10> */
[----:B------:R-:W-:Y:S02]  /*8310*/  FSEL R135, R135, -INF , P4 ;  /* 0xff80000087877808 */ /* 0x000fe40002000000 */
[----:B------:R-:W-:Y:S01]  /*8320*/  ISETP.GT.AND P3, PT, R9, 0xa0, PT ;  /* 0x000000a00900780c */ /* 0x000fe20003f64270 */
        /* <DEDUP_REMOVED lines=20> */
[----:B------:R1:W-:Y:S01]  /*8470*/  MUFU.EX2 R111, R148 ;  /* 0x00000094006f7308 */ /* 0x0003e20000000800 */
[----:B------:R-:W-:Y:S02]  /*8480*/  ISETP.GT.AND P3, PT, R9, 0xb8, PT ;  /* 0x000000b80900780c */ /* 0x000fe40003f64270 */
[----:B------:R-:W-:Y:S02]  /*8490*/  FSEL R132, R115, -INF , P4 ;  /* 0xff80000073847808 */ /* 0x000fe40002000000 */
[----:B------:R-:W-:-:S02]  /*84a0*/  FMNMX.FTZ R170, R114, R170, !PT ;  /* 0x000000aa72aa7209 */ /* 0x000fc40007810000 */
[----:B------:R-:W-:Y:S01]  /*84b0*/  ISETP.GT.AND P4, PT, R9, 0xb9, PT ;  /* 0x000000b90900780c */ /* 0x000fe20003f84270 */
[----:B------:R2:W-:Y:S01]  /*84c0*/  MUFU.EX2 R115, R174 ;  /* 0x000000ae00737308 */ /* 0x0005e20000000800 */
[----:B-1----:R-:W-:-:S01]  /*84d0*/  FFMA.FTZ R148, R2, R133, -R217 ;  /* 0x0000008502947223 */ /* 0x002fc200000108d9 */
[----:B------:R-:W-:Y:S02]  /*84e0*/  FSEL R118, R118, -INF , P3 ;  /* 0xff80000076767808 */ /* 0x000fe40001800000 */
[----:B------:R-:W-:Y:S02]  /*84f0*/  FMNMX.FTZ R133, R132, R170, !PT ;  /* 0x000000aa84857209 */ /* 0x000fe40007810000 */
[----:B------:R-:W-:Y:S02]  /*8500*/  FSEL R119, R119, -INF , P4 ;  /* 0xff80000077777808 */ /* 0x000fe40002000000 */
[C---:B------:R-:W-:Y:S01]  /*8510*/  ISETP.GT.AND P3, PT, R9.reuse, 0xc0, PT ;  /* 0x000000c00900780c */ /* 0x040fe20003f64270 */
[----:B--2---:R-:W-:Y:S01]  /*8520*/  FFMA.FTZ R174, R2, R105, -R217 ;  /* 0x0000006902ae7223 */ /* 0x004fe200000108d9 */
[----:B------:R-:W-:Y:S01]  /*8530*/  FMNMX.FTZ R170, R118, R133, !PT ;  /* 0x0000008576aa7209 */ /* 0x000fe20007810000 */
[----:B------:R-:W-:Y:S01]  /*8540*/  MUFU.EX2 R177, R177 ;  /* 0x000000b100b17308 */ /* 0x000fe20000000800 */
[----:B------:R-:W-:-:S02]  /*8550*/  ISETP.GT.AND P4, PT, R9, 0xc1, PT ;  /* 0x000000c10900780c */ /* 0x000fc40003f84270 */
[----:B------:R-:W-:Y:S01]  /*8560*/  FSEL R133, R90, -INF , P3 ;  /* 0xff8000005a857808 */ /* 0x000fe20001800000 */
[----:B------:R-:W-:-:S01]  /*8570*/  FFMA.FTZ R90, R2, R104, -R217 ;  /* 0x00000068025a7223 */ /* 0x000fc200000108d9 */
[----:B------:R-:W-:Y:S01]  /*8580*/  FMNMX.FTZ R170, R119, R170, !PT ;  /* 0x000000aa77aa7209 */ /* 0x000fe20007810000 */
[----:B------:R-:W-:-:S01]  /*8590*/  FFMA.FTZ R104, R2, R108, -R217 ;  /* 0x0000006c02687223 */ /* 0x000fc200000108d9 */
[----:B------:R-:W-:Y:S01]  /*85a0*/  ISETP.GT.AND P3, PT, R9, 0xc8, PT ;  /* 0x000000c80900780c */ /* 0x000fe20003f64270 */
[----:B------:R-:W-:Y:S01]  /*85b0*/  MUFU.EX2 R180, R180 ;  /* 0x000000b400b47308 */ /* 0x000fe20000000800 */
[----:B------:R-:W-:Y:S02]  /*85c0*/  FSEL R91, R91, -INF , P4 ;  /* 0xff8000005b5b7808 */ /* 0x000fe40002000000 */
[----:B------:R-:W-:Y:S02]  /*85d0*/  FMNMX.FTZ R170, R133, R170, !PT ;  /* 0x000000aa85aa7209 */ /* 0x000fe40007810000 */
[----:B------:R-:W-:-:S02]  /*85e0*/  ISETP.GT.AND P4, PT, R9, 0xc9, PT ;  /* 0x000000c90900780c */ /* 0x000fc40003f84270 */
[----:B------:R-:W-:Y:S01]  /*85f0*/  FSEL R94, R94, -INF , P3 ;  /* 0xff8000005e5e7808 */ /* 0x000fe20001800000 */
[----:B------:R-:W-:Y:S01]  /*8600*/  MUFU.EX2 R153, R153 ;  /* 0x0000009900997308 */ /* 0x000fe20000000800 */
[----:B------:R-:W-:Y:S02]  /*8610*/  FMNMX.FTZ R170, R91, R170, !PT ;  /* 0x000000aa5baa7209 */ /* 0x000fe40007810000 */
[----:B------:R-:W-:Y:S02]  /*8620*/  ISETP.GT.AND P3, PT, R9, 0xd0, PT ;  /* 0x000000d00900780c */ /* 0x000fe40003f64270 */
[----:B------:R-:W-:Y:S02]  /*8630*/  FSEL R105, R95, -INF , P4 ;  /* 0xff8000005f697808 */ /* 0x000fe40002000000 */
[----:B------:R-:W-:Y:S01]  /*8640*/  FMNMX.FTZ R170, R94, R170, !PT ;  /* 0x000000aa5eaa7209 */ /* 0x000fe20007810000 */
[----:B------:R1:W-:Y:S01]  /*8650*/  MUFU.EX2 R95, R174 ;  /* 0x000000ae005f7308 */ /* 0x0003e20000000800 */
[----:B------:R-:W-:-:S02]  /*8660*/  ISETP.GT.AND P4, PT, R9, 0xd1, PT ;  /* 0x000000d10900780c */ /* 0x000fc40003f84270 */
[----:B------:R-:W-:Y:S02]  /*8670*/  FSEL R98, R98, -INF , P3 ;  /* 0xff80000062627808 */ /* 0x000fe40001800000 */
[----:B------:R-:W-:Y:S02]  /*8680*/  FMNMX.FTZ R170, R105, R170, !PT ;  /* 0x000000aa69aa7209 */ /* 0x000fe40007810000 */
[----:B------:R-:W-:Y:S01]  /*8690*/  ISETP.GT.AND P3, PT, R9, 0xd8, PT ;  /* 0x000000d80900780c */ /* 0x000fe20003f64270 */
[----:B------:R-:W-:Y:S01]  /*86a0*/  MUFU.EX2 R156, R156 ;  /* 0x0000009c009c7308 */ /* 0x000fe20000000800 */
[----:B------:R-:W-:Y:S01]  /*86b0*/  FSEL R99, R99, -INF , P4 ;  /* 0xff80000063637808 */ /* 0x000fe20002000000 */
[--C-:B-1----:R-:W-:Y:S01]  /*86c0*/  FFMA.FTZ R174, R2, R109, -R217.reuse ;  /* 0x0000006d02ae7223 */ /* 0x102fe200000108d9 */
[----:B------:R-:W-:Y:S01]  /*86d0*/  FMNMX.FTZ R170, R98, R170, !PT ;  /* 0x000000aa62aa7209 */ /* 0x000fe20007810000 */
[----:B------:R-:W-:Y:S01]  /*86e0*/  FFMA.FTZ R217, R2, R101, -R217 ;  /* 0x0000006502d97223 */ /* 0x000fe200000108d9 */
[----:B------:R-:W-:-:S02]  /*86f0*/  ISETP.GT.AND P4, PT, R9, 0xd9, PT ;  /* 0x000000d90900780c */ /* 0x000fc40003f84270 */
[----:B------:R-:W-:Y:S01]  /*8700*/  FSEL R102, R102, -INF , P3 ;  /* 0xff80000066667808 */ /* 0x000fe20001800000 */
[----:B------:R-:W-:Y:S01]  /*8710*/  MUFU.EX2 R157, R157 ;  /* 0x0000009d009d7308 */ /* 0x000fe20000000800 */
[----:B------:R-:W-:Y:S02]  /*8720*/  FMNMX.FTZ R9, R99, R170, !PT ;  /* 0x000000aa63097209 */ /* 0x000fe40007810000 */
[----:B------:R-:W-:Y:S02]  /*8730*/  FSEL R109, R103, -INF , P4 ;  /* 0xff800000676d7808 */ /* 0x000fe40002000000 */
[----:B------:R-:W-:Y:S02]  /*8740*/  FMNMX.FTZ R108, R102, R9, !PT ;  /* 0x00000009666c7209 */ /* 0x000fe40007810000 */
[----:B------:R-:W-:Y:S01]  /*8750*/  FSEL R116, R0, RZ, P2 ;  /* 0x000000ff00747208 */ /* 0x000fe20001000000 */
[----:B------:R1:W-:Y:S01]  /*8760*/  MUFU.EX2 R103, R174 ;  /* 0x000000ae00677308 */ /* 0x0003e20000000800 */
[----:B------:R-:W-:Y:S01]  /*8770*/  FMNMX.FTZ R9, R109, R108, !PT ;  /* 0x0000006c6d097209 */ /* 0x000fe20007810000 */
[----:B------:R-:W-:-:S02]  /*8780*/  WARPGROUP.DEPBAR.LE gsb0, 0x0 ;  /* 0x00008000000079c5 */ /* 0x000fc40000010000 */
[----:B------:R-:W-:-:S01]  /*8790*/  FADD.FTZ R101, -R116, R7 ;  /* 0x0000000774657221 */ /* 0x000fc20000010100 */
[----:B------:R-:W-:Y:S01]  /*87a0*/  WARPGROUP.ARRIVE ;  /* 0x00000000000079c5 */ /* 0x000fe20000000000 */
[----:B------:R-:W2:Y:S02]  /*87b0*/  SHFL.BFLY PT, R170, R9, 0x2, 0x1f ;  /* 0x0c401f0009aa7f89 */ /* 0x000ea400000e0000 */
[----:B------:R-:W-:Y:S01]  /*87c0*/  FMUL.FTZ R116, R2, R101 ;  /* 0x0000006502747220 */ /* 0x000fe20000410000 */
[----:B------:R3:W-:Y:S02]  /*87d0*/  MUFU.EX2 R108, R178 ;  /* 0x000000b2006c7308 */ /* 0x0007e40000000800 */
[----:B------:R-:W-:Y:S06]  /*87e0*/  QGMMA.64x128x32.F32.E4M3.E4M3 R24, R200, gdesc[UR12], R24, gsb0 ;  /* 0x01e0000cc8187df3 */ /* 0x000fec0008000818 */
[----:B------:R-:W4:Y:S08]  /*87f0*/  MUFU.EX2 R116, R116 ;  /* 0x0000007400747308 */ /* 0x000f300000000800 */
[----:B------:R-:W-:Y:S01]  /*8800*/  MUFU.EX2 R160, R160 ;  /* 0x000000a000a07308 */ /* 0x000fe20000000800 */
[----:B--2---:R-:W-:-:S07]  /*8810*/  FMNMX.FTZ R170, R9, R170, !PT ;  /* 0x000000aa09aa7209 */ /* 0x004fce0007810000 */
[----:B------:R-:W-:Y:S01]  /*8820*/  MUFU.EX2 R161, R161 ;  /* 0x000000a100a17308 */ /* 0x000fe20000000800 */
[----:B------:R-:W2:Y:S07]  /*8830*/  SHFL.BFLY PT, R9, R170, 0x1, 0x1f ;  /* 0x0c201f00aa097f89 */ /* 0x000eae00000e0000 */
[----:B------:R-:W-:Y:S08]  /*8840*/  MUFU.EX2 R164, R164 ;  /* 0x000000a400a47308 */ /* 0x000ff00000000800 */
[----:B------:R-:W-:Y:S08]  /*8850*/  MUFU.EX2 R165, R165 ;  /* 0x000000a500a57308 */ /* 0x000ff00000000800 */
[----:B------:R-:W-:Y:S01]  /*8860*/  MUFU.EX2 R136, R136 ;  /* 0x0000008800887308 */ /* 0x000fe20000000800 */
[----:B--2---:R-:W-:-:S04]  /*8870*/  FMNMX.FTZ R9, R170, R9, !PT ;  /* 0x00000009aa097209 */ /* 0x004fc80007810000 */
[----:B------:R-:W-:Y:S01]  /*8880*/  FSETP.NEU.FTZ.AND P2, PT, R9, -INF , PT ;  /* 0xff8000000900780b */ /* 0x000fe20003f5d000 */
[----:B------:R-:W-:-:S02]  /*8890*/  FFMA.FTZ R170, R2, R9, -8 ;  /* 0xc100000002aa7423 */ /* 0x000fc40000010009 */
[----:B------:R-:W-:Y:S03]  /*88a0*/  MUFU.EX2 R137, R137 ;  /* 0x0000008900897308 */ /* 0x000fe60000000800 */
[----:B------:R-:W-:-:S05]  /*88b0*/  FSEL R101, R170, RZ, P2 ;  /* 0x000000ffaa657208 */ /* 0x000fca0001000000 */
[----:B------:R-:W-:Y:S01]  /*88c0*/  MUFU.EX2 R140, R140 ;  /* 0x0000008c008c7308 */ /* 0x000fe20000000800 */
[----:B------:R-:W-:-:S01]  /*88d0*/  FFMA.FTZ R182, R2, R193, -R101 ;  /* 0x000000c102b67223 */ /* 0x000fc20000010865 */
[----:B------:R-:W-:Y:S01]  /*88e0*/  FSEL R193, R9, RZ, P2 ;  /* 0x000000ff09c17208 */ /* 0x000fe20001000000 */
[----:B------:R-:W-:-:S01]  /*88f0*/  FFMA.FTZ R170, R2, R181, -R101 ;  /* 0x000000b502aa7223 */ /* 0x000fc20000010865 */
[C-C-:B------:R-:W-:Y:S01]  /*8900*/  FFMA.FTZ R181, R2.reuse, R187, -R101.reuse ;  /* 0x000000bb02b57223 */ /* 0x140fe20000010865 */
[----:B-1----:R-:W-:-:S01]  /*8910*/  FFMA.FTZ R174, R2, R185, -R101 ;  /* 0x000000b902ae7223 */ /* 0x002fc20000010865 */
[----:B------:R-:W-:Y:S01]  /*8920*/  FFMA.FTZ R192, R2, R155, -R101 ;  /* 0x0000009b02c07223 */ /* 0x000fe20000010865 */
[----:B------:R-:W-:-:S01]  /*8930*/  FADD.FTZ R193, -R193, R8 ;  /* 0x00000008c1c17221 */ /* 0x000fc20000010100 */
[C-C-:B------:R-:W-:Y:S01]  /*8940*/  FFMA.FTZ R185, R2.reuse, R191, -R101.reuse ;  /* 0x000000bf02b97223 */ /* 0x140fe20000010865 */
[----:B------:R-:W-:Y:S01]  /*8950*/  MUFU.EX2 R170, R170 ;  /* 0x000000aa00aa7308 */ /* 0x000fe20000000800 */
[----:B------:R-:W-:-:S01]  /*8960*/  FFMA.FTZ R155, R2, R158, -R101 ;  /* 0x0000009e029b7223 */ /* 0x000fc20000010865 */
[C---:B------:R-:W-:Y:S01]  /*8970*/  FMUL.FTZ R193, R2.reuse, R193 ;  /* 0x000000c102c17220 */ /* 0x040fe20000410000 */
[----:B------:R-:W-:-:S01]  /*8980*/  FFMA.FTZ R158, R2, R159, -R101 ;  /* 0x0000009f029e7223 */ /* 0x000fc20000010865 */
[C-C-:B------:R-:W-:Y:S01]  /*8990*/  FFMA.FTZ R159, R2.reuse, R162, -R101.reuse ;  /* 0x000000a2029f7223 */ /* 0x140fe20000010865 */
[----:B------:R-:W-:-:S01]  /*89a0*/  FFMA.FTZ R162, R2, R163, -R101 ;  /* 0x000000a302a27223 */ /* 0x000fc20000010865 */
[C-C-:B---3--:R-:W-:Y:S01]  /*89b0*/  FFMA.FTZ R178, R2.reuse, R189, -R101.reuse ;  /* 0x000000bd02b27223 */ /* 0x148fe20000010865 */
[----:B------:R-:W-:-:S01]  /*89c0*/  FFMA.FTZ R163, R2, R166, -R101 ;  /* 0x000000a602a37223 */ /* 0x000fc20000010865 */
[----:B------:R-:W1:Y:S01]  /*89d0*/  MUFU.EX2 R193, R193 ;  /* 0x000000c100c17308 */ /* 0x000e620000000800 */
[----:B------:R-:W-:-:S01]  /*89e0*/  FFMA.FTZ R166, R2, R167, -R101 ;  /* 0x000000a702a67223 */ /* 0x000fc20000010865 */
[C-C-:B------:R-:W-:Y:S01]  /*89f0*/  FFMA.FTZ R167, R2.reuse, R144, -R101.reuse ;  /* 0x0000009002a77223 */ /* 0x140fe20000010865 */
[----:B------:R-:W-:-:S01]  /*8a00*/  FFMA.FTZ R144, R2, R142, -R101 ;  /* 0x0000008e02907223 */ /* 0x000fc20000010865 */
[C-C-:B------:R-:W-:Y:S01]  /*8a10*/  FFMA.FTZ R187, R2.reuse, R195, -R101.reuse ;  /* 0x000000c302bb7223 */ /* 0x140fe20000010865 */
[----:B------:R-:W-:-:S01]  /*8a20*/  FFMA.FTZ R142, R2, R145, -R101 ;  /* 0x00000091028e7223 */ /* 0x000fc20000010865 */
[----:B------:R-:W-:Y:S01]  /*8a30*/  FFMA.FTZ R145, R2, R147, -R101 ;  /* 0x0000009302917223 */ /* 0x000fe20000010865 */
[----:B----4-:R-:W-:-:S01]  /*8a40*/  FFMA.FTZ R147, R116, R4, R219 ;  /* 0x0000000474937223 */ /* 0x010fc200000100db */
[----:B------:R-:W2:Y:S01]  /*8a50*/  MUFU.EX2 R181, R181 ;  /* 0x000000b500b57308 */ /* 0x000ea20000000800 */
[----:B------:R-:W-:-:S01]  /*8a60*/  FFMA.FTZ R189, R2, R199, -R101 ;  /* 0x000000c702bd7223 */ /* 0x000fc20000010865 */
[----:B------:R-:W-:Y:S01]  /*8a70*/  FFMA.FTZ R184, R2, R197, -R101 ;  /* 0x000000c502b87223 */ /* 0x000fe20000010865 */
[----:B------:R-:W-:-:S01]  /*8a80*/  FADD.FTZ R194, R10, R147 ;  /* 0x000000930ac27221 */ /* 0x000fc20000010000 */
[C-C-:B------:R-:W-:Y:S01]  /*8a90*/  FFMA.FTZ R147, R2.reuse, R151, -R101.reuse ;  /* 0x0000009702937223 */ /* 0x140fe20000010865 */
[----:B------:R-:W-:-:S01]  /*8aa0*/  FFMA.FTZ R171, R2, R171, -R101 ;  /* 0x000000ab02ab7223 */ /* 0x000fc20000010865 */
[----:B------:R-:W-:Y:S01]  /*8ab0*/  FFMA.FTZ R150, R2, R150, -R101 ;  /* 0x0000009602967223 */ /* 0x000fe20000010865 */
[----:B------:R-:W-:-:S01]  /*8ac0*/  FADD.FTZ R151, R11, R194 ;  /* 0x000000c20b977221 */ /* 0x000fc20000010000 */
[----:B------:R-:W3:Y:S01]  /*8ad0*/  MUFU.EX2 R174, R174 ;  /* 0x000000ae00ae7308 */ /* 0x000ee20000000800 */
[----:B-1----:R-:W-:-:S01]  /*8ae0*/  FFMA.FTZ R4, R193, R3, R170 ;  /* 0x00000003c1047223 */ /* 0x002fc200000100aa */
        /* <DEDUP_REMOVED lines=36> */
[----:B------:R-:W-:Y:S01]  /*8d30*/  FFMA.FTZ R105, R2, R105, -R101 ;  /* 0x0000006902697223 */ /* 0x000fe20000010865 */
[----:B------:R-:W-:Y:S01]  /*8d40*/  IMAD.U32 R194, RZ, RZ, UR54 ;  /* 0x00000036ffc27e24 */ /* 0x000fe2000f8e00ff */
[----:B------:R-:W2:Y:S01]  /*8d50*/  MUFU.EX2 R189, R189 ;  /* 0x000000bd00bd7308 */ /* 0x000ea20000000800 */
[----:B---3--:R-:W-:-:S01]  /*8d60*/  FADD.FTZ R3, R187, R4 ;  /* 0x00000004bb037221 */ /* 0x008fc20000010000 */
[C-C-:B------:R-:W-:Y:S01]  /*8d70*/  FFMA.FTZ R98, R2.reuse, R98, -R101.reuse ;  /* 0x0000006202627223 */ /* 0x140fe20000010865 */
[----:B------:R-:W-:-:S01]  /*8d80*/  FFMA.FTZ R99, R2, R99, -R101 ;  /* 0x0000006302637223 */ /* 0x000fc20000010865 */
[----:B------:R-:W-:Y:S01]  /*8d90*/  @!P0 LEA R194, R194, UR37, 0x3 ;  /* 0x00000025c2c28c11 */ /* 0x000fe2000f8e18ff */
[----:B------:R-:W-:-:S01]  /*8da0*/  FFMA.FTZ R102, R2, R102, -R101 ;  /* 0x0000006602667223 */ /* 0x000fc20000010865 */
[----:B------:R-:W-:-:S02]  /*8db0*/  WARPGROUP.DEPBAR.LE gsb0, 0x0 ;  /* 0x00008000000079c5 */ /* 0x000fc40000010000 */
[----:B------:R-:W3:Y:S01]  /*8dc0*/  MUFU.EX2 R184, R184 ;  /* 0x000000b800b87308 */ /* 0x000ee20000000800 */
[----:B-1----:R-:W-:-:S07]  /*8dd0*/  FADD.FTZ R4, R182, R3 ;  /* 0x00000003b6047221 */ /* 0x002fce0000010000 */
[----:B------:R-:W-:Y:S01]  /*8de0*/  MUFU.EX2 R8, R144 ;  /* 0x0000009000087308 */ /* 0x000fe20000000800 */
[----:B--2---:R-:W-:-:S07]  /*8df0*/  FADD.FTZ R3, R189, R4 ;  /* 0x00000004bd037221 */ /* 0x004fce0000010000 */
[----:B------:R1:W-:Y:S01]  /*8e00*/  MUFU.EX2 R144, R150 ;  /* 0x0000009600907308 */ /* 0x0003e20000000800 */
[----:B---3--:R-:W-:-:S07]  /*8e10*/  FADD.FTZ R4, R184, R3 ;  /* 0x00000003b8047221 */ /* 0x008fce0000010000 */
[----:B------:R-:W2:Y:S01]  /*8e20*/  MUFU.EX2 R171, R171 ;  /* 0x000000ab00ab7308 */ /* 0x000ea20000000800 */
[----:B-1----:R-:W-:-:S04]  /*8e30*/  FADD.FTZ R150, R14, R151 ;  /* 0x000000970e967221 */ /* 0x002fc80000010000 */
[----:B------:R-:W-:-:S03]  /*8e40*/  FADD.FTZ R151, R15, R150 ;  /* 0x000000960f977221 */ /* 0x000fc60000010000 */
[----:B------:R-:W1:Y:S01]  /*8e50*/  MUFU.EX2 R186, R186 ;  /* 0x000000ba00ba7308 */ /* 0x000e620000000800 */
[----:B------:R-:W-:-:S04]  /*8e60*/  FADD.FTZ R150, R20, R151 ;  /* 0x0000009714967221 */ /* 0x000fc80000010000 */
[----:B------:R-:W-:-:S03]  /*8e70*/  FADD.FTZ R151, R21, R150 ;  /* 0x0000009615977221 */ /* 0x000fc60000010000 */
[----:B------:R-:W3:Y:S01]  /*8e80*/  MUFU.EX2 R175, R175 ;  /* 0x000000af00af7308 */ /* 0x000ee20000000800 */
[----:B------:R-:W-:-:S01]  /*8e90*/  FADD.FTZ R151, R152, R151 ;  /* 0x0000009798977221 */ /* 0x000fc20000010000 */
[----:B--2---:R-:W-:-:S03]  /*8ea0*/  FADD.FTZ R3, R171, R4 ;  /* 0x00000004ab037221 */ /* 0x004fc60000010000 */
[----:B------:R-:W-:-:S03]  /*8eb0*/  FADD.FTZ R4, R168, R151 ;  /* 0x00000097a8047221 */ /* 0x000fc60000010000 */
[----:B------:R-:W2:Y:S01]  /*8ec0*/  MUFU.EX2 R188, R188 ;  /* 0x000000bc00bc7308 */ /* 0x000ea20000000800 */
[----:B-1----:R-:W-:-:S01]  /*8ed0*/  FADD.FTZ R150, R186, R3 ;  /* 0x00000003ba967221 */ /* 0x002fc20000010000 */
[----:B------:R-:W-:-:S04]  /*8ee0*/  FADD.FTZ R3, R169, R4 ;  /* 0x00000004a9037221 */ /* 0x000fc80000010000 */
[----:B------:R-:W-:Y:S02]  /*8ef0*/  FADD.FTZ R4, R172, R3 ;  /* 0x00000003ac047221 */ /* 0x000fe40000010000 */
[----:B------:R-:W1:Y:S01]  /*8f00*/  MUFU.EX2 R179, R179 ;  /* 0x000000b300b37308 */ /* 0x000e620000000800 */
[----:B---3--:R-:W-:-:S01]  /*8f10*/  FADD.FTZ R151, R175, R150 ;  /* 0x00000096af977221 */ /* 0x008fc20000010000 */
[----:B------:R-:W-:-:S04]  /*8f20*/  FADD.FTZ R3, R173, R4 ;  /* 0x00000004ad037221 */ /* 0x000fc80000010000 */
[----:B------:R-:W-:Y:S02]  /*8f30*/  FADD.FTZ R4, R176, R3 ;  /* 0x00000003b0047221 */ /* 0x000fe40000010000 */
[----:B------:R-:W3:Y:S01]  /*8f40*/  MUFU.EX2 R190, R190 ;  /* 0x000000be00be7308 */ /* 0x000ee20000000800 */
[----:B--2---:R-:W-:-:S01]  /*8f50*/  FADD.FTZ R150, R188, R151 ;  /* 0x00000097bc967221 */ /* 0x004fc20000010000 */
[----:B------:R-:W-:-:S04]  /*8f60*/  FADD.FTZ R3, R177, R4 ;  /* 0x00000004b1037221 */ /* 0x000fc80000010000 */
[----:B------:R-:W-:Y:S02]  /*8f70*/  FADD.FTZ R4, R180, R3 ;  /* 0x00000003b4047221 */ /* 0x000fe40000010000 */
[----:B------:R-:W2:Y:S01]  /*8f80*/  MUFU.EX2 R183, R183 ;  /* 0x000000b700b77308 */ /* 0x000ea20000000800 */
[----:B-1----:R-:W-:-:S07]  /*8f90*/  FADD.FTZ R151, R179, R150 ;  /* 0x00000096b3977221 */ /* 0x002fce0000010000 */
[----:B------:R-:W1:Y:S01]  /*8fa0*/  MUFU.EX2 R191, R191 ;  /* 0x000000bf00bf7308 */ /* 0x000e620000000800 */
[----:B---3--:R-:W-:-:S01]  /*8fb0*/  FADD.FTZ R150, R190, R151 ;  /* 0x00000097be967221 */ /* 0x008fc20000010000 */
[----:B------:R-:W-:-:S06]  /*8fc0*/  FADD.FTZ R151, R153, R4 ;  /* 0x0000000499977221 */ /* 0x000fcc0000010000 */
[----:B------:R-:W3:Y:S01]  /*8fd0*/  MUFU.EX2 R192, R192 ;  /* 0x000000c000c07308 */ /* 0x000ee20000000800 */
[----:B--2---:R-:W-:-:S07]  /*8fe0*/  FADD.FTZ R150, R183, R150 ;  /* 0x00000096b7967221 */ /* 0x004fce0000010000 */
        /* <DEDUP_REMOVED lines=20> */
[----:B------:R-:W-:-:S06]  /*9130*/  FADD.FTZ R4, R136, R151 ;  /* 0x0000009788047221 */ /* 0x000fcc0000010000 */
[----:B------:R-:W1:Y:S01]  /*9140*/  MUFU.EX2 R167, R167 ;  /* 0x000000a700a77308 */ /* 0x000e620000000800 */
[----:B---3--:R-:W-:-:S07]  /*9150*/  FADD.FTZ R3, R166, R3 ;  /* 0x00000003a6037221 */ /* 0x008fce0000010000 */
[----:B------:R-:W3:Y:S01]  /*9160*/  MUFU.EX2 R141, R141 ;  /* 0x0000008d008d7308 */ /* 0x000ee20000000800 */
[----:B--2---:R-:W-:-:S01]  /*9170*/  FADD.FTZ R150, R138, R3 ;  /* 0x000000038a967221 */ /* 0x004fc20000010000 */
[----:B------:R-:W-:-:S04]  /*9180*/  FADD.FTZ R3, R137, R4 ;  /* 0x0000000489037221 */ /* 0x000fc80000010000 */
[----:B------:R-:W-:Y:S02]  /*9190*/  FADD.FTZ R4, R140, R3 ;  /* 0x000000038c047221 */ /* 0x000fe40000010000 */
[----:B------:R-:W2:Y:S01]  /*91a0*/  MUFU.EX2 R143, R143 ;  /* 0x0000008f008f7308 */ /* 0x000ea20000000800 */
[----:B-1----:R-:W-:-:S04]  /*91b0*/  FADD.FTZ R151, R167, R150 ;  /* 0x00000096a7977221 */ /* 0x002fc80000010000 */
[----:B------:R-:W-:-:S03]  /*91c0*/  FADD.FTZ R150, R8, R151 ;  /* 0x0000009708967221 */ /* 0x000fc60000010000 */
[----:B------:R-:W1:Y:S01]  /*91d0*/  MUFU.EX2 R142, R142 ;  /* 0x0000008e008e7308 */ /* 0x000e620000000800 */
[----:B---3--:R-:W-:-:S04]  /*91e0*/  FADD.FTZ R4, R141, R4 ;  /* 0x000000048d047221 */ /* 0x008fc80000010000 */
[----:B------:R-:W-:-:S03]  /*91f0*/  FADD.FTZ R151, R139, R4 ;  /* 0x000000048b977221 */ /* 0x000fc60000010000 */
[----:B------:R-:W3:Y:S01]  /*9200*/  MUFU.EX2 R154, R154 ;  /* 0x0000009a009a7308 */ /* 0x000ee20000000800 */
[----:B--2---:R-:W-:-:S07]  /*9210*/  FADD.FTZ R3, R143, R150 ;  /* 0x000000968f037221 */ /* 0x004fce0000010000 */
[----:B------:R-:W2:Y:S01]  /*9220*/  MUFU.EX2 R145, R145 ;  /* 0x0000009100917308 */ /* 0x000ea20000000800 */
[----:B-1----:R-:W-:-:S07]  /*9230*/  FADD.FTZ R4, R142, R3 ;  /* 0x000000038e047221 */ /* 0x002fce0000010000 */
[----:B------:R-:W1:Y:S01]  /*9240*/  MUFU.EX2 R146, R146 ;  /* 0x0000009200927308 */ /* 0x000e620000000800 */
[----:B---3--:R-:W-:-:S01]  /*9250*/  FADD.FTZ R3, R154, R151 ;  /* 0x000000979a037221 */ /* 0x008fc20000010000 */
[----:B------:R-:W-:-:S06]  /*9260*/  FFMA.FTZ R151, R2, R132, -R101 ;  /* 0x0000008402977223 */ /* 0x000fcc0000010865 */
[----:B------:R-:W3:Y:S01]  /*9270*/  MUFU.EX2 R149, R149 ;  /* 0x0000009500957308 */ /* 0x000ee20000000800 */
[----:B--2---:R-:W-:-:S04]  /*9280*/  FADD.FTZ R195, R145, R4 ;  /* 0x0000000491c37221 */ /* 0x004fc80000010000 */
[----:B------:R-:W-:-:S03]  /*9290*/  FADD.FTZ R132, R144, R195 ;  /* 0x000000c390847221 */ /* 0x000fc60000010000 */
        /* <DEDUP_REMOVED lines=22> */
[C-C-:B------:R-:W-:Y:S01]  /*9400*/  FFMA.FTZ R132, R2.reuse, R133, -R101.reuse ;  /* 0x0000008502847223 */ /* 0x140fe20000010865 */
[----:B------:R-:W-:-:S05]  /*9410*/  FFMA.FTZ R101, R2, R109, -R101 ;  /* 0x0000006d02657223 */ /* 0x000fca0000010865 */
[----:B------:R-:W3:Y:S01]  /*9420*/  MUFU.EX2 R131, R131 ;  /* 0x0000008300837308 */ /* 0x000ee20000000800 */
[----:B--2---:R-:W-:-:S04]  /*9430*/  FADD.FTZ R4, R128, R3 ;  /* 0x0000000380047221 */ /* 0x004fc80000010000 */
[----:B------:R-:W-:-:S03]  /*9440*/  FADD.FTZ R4, R111, R4 ;  /* 0x000000046f047221 */ /* 0x000fc60000010000 */
[----:B------:R-:W2:Y:S01]  /*9450*/  MUFU.EX2 R134, R134 ;  /* 0x0000008600867308 */ /* 0x000ea20000000800 */
[----:B-1----:R-:W-:-:S01]  /*9460*/  FADD.FTZ R150, R130, R195 ;  /* 0x000000c382967221 */ /* 0x002fc20000010000 */
[----:B------:R-:W-:-:S06]  /*9470*/  FADD.FTZ R133, R115, R4 ;  /* 0x0000000473857221 */ /* 0x000fcc0000010000 */
        /* <DEDUP_REMOVED lines=16> */
[----:B--2---:R-:W-:-:S04]  /*9580*/  FADD.FTZ R4, R104, R3 ;  /* 0x0000000368047221 */ /* 0x004fc80000010000 */
[----:B------:R-:W-:-:S03]  /*9590*/  FADD.FTZ R3, R103, R4 ;  /* 0x0000000467037221 */ /* 0x000fc60000010000 */
[----:B------:R-:W2:Y:S01]  /*95a0*/  MUFU.EX2 R114, R114 ;  /* 0x0000007200727308 */ /* 0x000ea20000000800 */
[----:B-1----:R-:W-:-:S01]  /*95b0*/  FADD.FTZ R150, R110, R133 ;  /* 0x000000856e967221 */ /* 0x002fc20000010000 */
[----:B------:R-:W-:Y:S01]  /*95c0*/  FADD.FTZ R4, R108, R3 ;  /* 0x000000036c047221 */ /* 0x000fe20000010000 */
[----:B------:R-:W-:-:S05]  /*95d0*/  IADD3 R3, -R226, 0xb, RZ ;  /* 0x0000000be2037810 */ /* 0x000fca0007ffe1ff */
[----:B------:R-:W1:Y:S01]  /*95e0*/  MUFU.EX2 R113, R113 ;  /* 0x0000007100717308 */ /* 0x000e620000000800 */
[----:B---3--:R-:W-:-:S01]  /*95f0*/  FADD.FTZ R133, R129, R150 ;  /* 0x0000009681857221 */ /* 0x008fc20000010000 */
[----:B------:R3:W-:Y:S06]  /*9600*/  BAR.ARV R3, 0x100 ;  /* 0x000400030000751d */ /* 0x0007ec0000002000 */
[----:B------:R-:W4:Y:S01]  /*9610*/  MUFU.EX2 R151, R151 ;  /* 0x0000009700977308 */ /* 0x000f220000000800 */
[----:B--2---:R-:W-:-:S01]  /*9620*/  FADD.FTZ R150, R114, R133 ;  /* 0x0000008572967221 */ /* 0x004fc20000010000 */
[----:B---3--:R-:W-:-:S05]  /*9630*/  @!P0 VIADD R3, R194, 0x2e840 ;  /* 0x0002e840c2038836 */ /* 0x008fca0000000000 */
[----:B------:R-:W-:Y:S01]  /*9640*/  @!P0 PRMT R3, RZ, 0x654, R3 ;  /* 0x00000654ff038816 */ /* 0x000fe20000000003 */
[----:B------:R-:W2:Y:S01]  /*9650*/  MUFU.EX2 R112, R112 ;  /* 0x0000007000707308 */ /* 0x000ea20000000800 */
[----:B-1----:R-:W-:-:S02]  /*9660*/  FADD.FTZ R133, R113, R4 ;  /* 0x0000000471857221 */ /* 0x002fc40000010000 */
[----:B------:R1:W-:Y:S05]  /*9670*/  @!P0 SYNCS.ARRIVE.TRANS64.RED.A1T0 RZ, [R3+URZ], RZ ;  /* 0x000000ff03ff89a7 */ /* 0x0003ea000810043f */
[----:B------:R-:W3:Y:S01]  /*9680*/  MUFU.EX2 R118, R118 ;  /* 0x0000007600767308 */ /* 0x000ee20000000800 */
[----:B----4-:R-:W-:-:S07]  /*9690*/  FADD.FTZ R195, R151, R150 ;  /* 0x0000009697c37221 */ /* 0x010fce0000010000 */
[----:B------:R-:W4:Y:S01]  /*96a0*/  MUFU.EX2 R117, R117 ;  /* 0x0000007500757308 */ /* 0x000f220000000800 */
[----:B--2---:R-:W-:-:S07]  /*96b0*/  FADD.FTZ R4, R112, R133 ;  /* 0x0000008570047221 */ /* 0x004fce0000010000 */
[----:B------:R-:W2:Y:S01]  /*96c0*/  MUFU.EX2 R119, R119 ;  /* 0x0000007700777308 */ /* 0x000ea20000000800 */
[----:B---3--:R-:W-:-:S07]  /*96d0*/  FADD.FTZ R150, R118, R195 ;  /* 0x000000c376967221 */ /* 0x008fce0000010000 */
        /* <DEDUP_REMOVED lines=12> */
[----:B------:R-:W1:Y:S01]  /*97a0*/  MUFU.EX2 R93, R93 ;  /* 0x0000005d005d7308 */ /* 0x000e620000000800 */
[----:B----4-:R-:W-:-:S07]  /*97b0*/  FADD.FTZ R4, R92, R133 ;  /* 0x000000855c047221 */ /* 0x010fce0000010000 */
        /* <DEDUP_REMOVED lines=22> */
.L_x_1722:
[----:B------:R-:W-:Y:S01]  /*9920*/  ULEA UR10, UR55, UR37, 0x3 ;  /* 0x00000025370a7291 */ /* 0x000fe2000f8e183f */
[----:B------:R-:W-:Y:S01]  /*9930*/  ISETP.LT.AND P2, PT, R6, UR40, PT ;  /* 0x0000002806007c0c */ /* 0x000fe2000bf41270 */
        /* <DEDUP_REMOVED lines=128> */
[----:B------:R-:W-:Y:S01]  /*a140*/  IMAD.MOV.U32 R10, RZ, RZ, R16 ;  /* 0x000000ffff0a7224 */ /* 0x000fe200078e0010 */
[----:B------:R-:W-:Y:S06]  /*a150*/  @P2 BRA `(.L_x_1723) ;  /* 0xffffffb800b02947 */ /* 0x000fec000383ffff */
[----:B------:R-:W-:Y:S01]  /*a160*/  UMOV UR48, UR54 ;  /* 0x0000003600307c82 */ /* 0x000fe20008000000 */
[----:B------:R-:W-:-:S05]  /*a170*/  UMOV UR41, UR11 ;  /* 0x0000000b00297c82 */ /* 0x000fca0008000000 */
.L_x_1713:
[----:B------:R-:W-:-:S13]  /*a180*/  ISETP.LE.AND P2, PT, RZ, UR41, PT ;  /* 0x00000029ff007c0c */ /* 0x000fda000bf43270 */
[----:B------:R-:W-:Y:S05]  /*a190*/  @!P2 BRA `(.L_x_1724) ;  /* 0x000000340070a947 */ /* 0x000fea0003800000 */
[----:B------:R-:W-:Y:S01]  /*a1a0*/  IMAD.MOV.U32 R6, RZ, RZ, R9 ;  /* 0x000000ffff067224 */ /* 0x000fe200078e0009 */
[----:B------:R-:W-:Y:S01]  /*a1b0*/  UMOV UR40, UR48 ;  /* 0x0000003000287c82 */ /* 0x000fe20008000000 */
[----:B------:R-:W-:Y:S02]  /*a1c0*/  IMAD.MOV.U32 R7, RZ, RZ, R0 ;  /* 0x000000ffff077224 */ /* 0x000fe400078e0000 */
[----:B------:R-:W-:-:S07]  /*a1d0*/  IMAD.MOV.U32 R8, RZ, RZ, R16 ;  /* 0x000000ffff087224 */ /* 0x000fce00078e0010 */
.L_x_1734:
        /* <DEDUP_REMOVED lines=9> */
.L_x_1726:
[----:B------:R-:W-:Y:S01]  /*a270*/  ULEA UR6, UR48, UR37, 0x3 ;  /* 0x0000002530067291 */ /* 0x000fe2000f8e183f */
[----:B------:R-:W-:-:S08]  /*a280*/  SHF.L.U32 R0, R16, 0x1f, RZ ;  /* 0x0000001f10007819 */ /* 0x000fd000000006ff */
[----:B------:R1:W2:Y:S01]  /*a290*/  SYNCS.PHASECHK.TRANS64.TRYWAIT P2, [UR6+0x2e830], R0 ;  /* 0x02e83000ff0075a7 */ /* 0x0002a20008040146 */
[----:B------:R-:W-:Y:S05]  /*a2a0*/  @!P1 BRA `(.L_x_1727) ;  /* 0x0000000000049947 */ /* 0x000fea0003800000 */
[----:B------:R-:W-:Y:S01]  /*a2b0*/  BPT.TRAP 0x1 ;  /* 0x000000040000795c */ /* 0x000fe20000300000 */
.L_x_1727:
[----:B--2---:R-:W-:Y:S05]  /*a2c0*/  @P2 BRA `(.L_x_1725) ;  /* 0x0000000000082947 */ /* 0x004fea0003800000 */
[----:B------:R-:W2:Y:S02]  /*a2d0*/  SYNCS.PHASECHK.TRANS64.TRYWAIT P2, [UR6+0x2e830], R0 ;  /* 0x02e83000ff0075a7 */ /* 0x000ea40008040146 */
[----:B--2---:R-:W-:Y:S05]  /*a2e0*/  @!P2 BRA `(.L_x_1728) ;  /* 0x000000900024a947 */ /* 0x004fea0003800000 */
.L_x_1725:
[----:B--2---:R-:W2:Y:S01]  /*a2f0*/  S2R R9, SR_TID.X ;  /* 0x0000000000097919 */ /* 0x004ea20000002100 */
        /* <DEDUP_REMOVED lines=27> */
[----:B-1----:R-:W-:-:S05]  /*a4b0*/  VIADD R0, R9, 0x8 ;  /* 0x0000000809007836 */ /* 0x002fca0000000000 */
        /* <DEDUP_REMOVED lines=156> */
.L_x_1730:
[----:B------:R-:W-:Y:S01]  /*ae80*/  ULEA UR6, UR40, UR37, 0x3 ;  /* 0x0000002528067291 */ /* 0x000fe2000f8e183f */
[----:B------:R-:W-:-:S08]  /*ae90*/  SHF.L.U32 R0, R8, 0x1f, RZ ;  /* 0x0000001f08007819 */ /* 0x000fd000000006ff */
[----:B------:R1:W2:Y:S01]  /*aea0*/  SYNCS.PHASECHK.TRANS64.TRYWAIT P2, [UR6+0x2e850], R0 ;  /* 0x02e85000ff0075a7 */ /* 0x0002a20008040146 */
[----:B------:R-:W-:Y:S05]  /*aeb0*/  @!P1 BRA `(.L_x_1731) ;  /* 0x0000000000049947 */ /* 0x000fea0003800000 */
[----:B------:R-:W-:Y:S01]  /*aec0*/  BPT.TRAP 0x1 ;  /* 0x000000040000795c */ /* 0x000fe20000300000 */
.L_x_1731:
[----:B--2---:R-:W-:Y:S05]  /*aed0*/  @P2 BRA `(.L_x_1729) ;  /* 0x0000000000082947 */ /* 0x004fea0003800000 */
[----:B------:R-:W2:Y:S02]  /*aee0*/  SYNCS.PHASECHK.TRANS64.TRYWAIT P2, [UR6+0x2e850], R0 ;  /* 0x02e85000ff0075a7 */ /* 0x000ea40008040146 */
[----:B--2---:R-:W-:Y:S05]  /*aef0*/  @!P2 BRA `(.L_x_1732) ;  /* 0x000000840038a947 */ /* 0x004fea0003800000 */
.L_x_1729:
[----:B------:R-:W-:Y:S01]  /*af00*/  UIADD3 UR6, UR37, 0x400, URZ ;  /* 0x0000040025067890 */ /* 0x000fe2000fffe03f */
[----:B------:R-:W-:Y:S01]  /*af10*/  WARPGROUP.ARRIVE ;  /* 0x00000000000079c5 */ /* 0x000fe20000000000 */
[----:B------:R-:W-:Y:S01]  /*af20*/  UMOV UR7, 0xc0000010 ;  /* 0xc000001000077882 */ /* 0x000fe20000000000 */
[----:B------:R-:W-:Y:S01]  /*af30*/  UMOV UR11, 0xc0000010 ;  /* 0xc0000010000b7882 */ /* 0x000fe20000000000 */
[----:B------:R-:W-:Y:S01]  /*af40*/  USHF.R.U32.HI UR6, URZ, 0x4, UR6 ;  /* 0x000000043f067899 */ /* 0x000fe20008011606 */
[----:B-12---:R-:W-:Y:S02]  /*af50*/  FMNMX.FTZ R0, R184, R7, !PT ;  /* 0x00000007b8007209 */ /* 0x006fe40007810000 */
[----:B------:R-:W-:Y:S01]  /*af60*/  FMNMX.FTZ R8, R186, R6, !PT ;  /* 0x00000006ba087209 */ /* 0x000fe20007810000 */
[----:B------:R-:W-:Y:S01]  /*af70*/  ULOP3.LUT UR6, UR6, 0x3fff, URZ, 0xc0, !UPT ;  /* 0x00003fff06067892 */ /* 0x000fe2000f8ec03f */
[----:B------:R-:W-:Y:S02]  /*af80*/  FMNMX.FTZ R9, R185, R0, !PT ;  /* 0x00000000b9097209 */ /* 0x000fe40007810000 */
[----:B------:R-:W-:Y:S01]  /*af90*/  FMNMX.FTZ R11, R187, R8, !PT ;  /* 0x00000008bb0b7209 */ /* 0x000fe20007810000 */
[----:B------:R-:W-:Y:S01]  /*afa0*/  ULOP3.LUT UR6, UR6, 0x10000, URZ, 0xfc, !UPT ;  /* 0x0001000006067892 */ /* 0x000fe2000f8efc3f */
[----:B------:R-:W-:-:S02]  /*afb0*/  FMNMX.FTZ R0, R188, R9, !PT ;  /* 0x00000009bc007209 */ /* 0x000fc40007810000 */
        /* <DEDUP_REMOVED lines=82> */
[----:B------:R-:W-:-:S05]  /*b4e0*/  FMNMX.FTZ R8, R106, R11, !PT ;  /* 0x0000000b6a087209 */ /* 0x000fca0007810000 */
[----:B------:R-:W1:Y:S01]  /*b4f0*/  S2R R227, SR_TID.X ;  /* 0x0000000000e37919 */ /* 0x000e620000002100 */
[----:B------:R-:W-:Y:S02]  /*b500*/  FMNMX.FTZ R9, R105, R0, !PT ;  /* 0x0000000069097209 */ /* 0x000fe40007810000 */
[----:B------:R-:W-:Y:S01]  /*b510*/  FMNMX.FTZ R11, R107, R8, !PT ;  /* 0x000000086b0b7209 */ /* 0x000fe20007810000 */
[----:B------:R-:W-:Y:S01]  /*b520*/  QGMMA.64x128x32.F32.E4M3.E4M3 R24, R220, gdesc[UR8], R24, gsb0 ;  /* 0x01e00008dc187df3 */ /* 0x000fe20008000818 */
[----:B------:R-:W-:Y:S01]  /*b530*/  UIADD3 UR10, UR6, 0x200, URZ ;  /* 0x00000200060a7890 */ /* 0x000fe2000fffe03f */
[----:B------:R-:W-:Y:S01]  /*b540*/  FMNMX.FTZ R0, R108, R9, !PT ;  /* 0x000000096c007209 */ /* 0x000fe20007810000 */
[----:B------:R-:W-:Y:S01]  /*b550*/  UMOV UR11, 0xc0000010 ;  /* 0xc0000010000b7882 */ /* 0x000fe20000000000 */
        /* <DEDUP_REMOVED lines=36> */
[----:B------:R-:W-:Y:S01]  /*b7a0*/  FFMA.FTZ R11, R2, R0, -8 ;  /* 0xc1000000020b7423 */ /* 0x000fe20000010000 */
[----:B------:R-:W-:-:S01]  /*b7b0*/  FADD.FTZ R7, -R0, R7 ;  /* 0x0000000700077221 */ /* 0x000fc20000010100 */
[----:B------:R-:W-:Y:S02]  /*b7c0*/  FADD.FTZ R15, -R9, R6 ;  /* 0x00000006090f7221 */ /* 0x000fe40000010100 */
[----:B------:R-:W-:-:S01]  /*b7d0*/  FFMA.FTZ R20, R2, R168, -R11 ;  /* 0x000000a802147223 */ /* 0x000fc2000001080b */
[C-C-:B------:R-:W-:Y:S01]  /*b7e0*/  FFMA.FTZ R168, R2.reuse, R172, -R11.reuse ;  /* 0x000000ac02a87223 */ /* 0x140fe2000001080b */
[----:B------:R-:W-:-:S01]  /*b7f0*/  FFMA.FTZ R13, R2, R185, -R11 ;  /* 0x000000b9020d7223 */ /* 0x000fc2000001080b */
[C---:B------:R-:W-:Y:S01]  /*b800*/  FMUL.FTZ R6, R2.reuse, R15 ;  /* 0x0000000f02067220 */ /* 0x040fe20000410000 */
        /* <DEDUP_REMOVED lines=16> */
[----:B------:R-:W-:-:S02]  /*b910*/  WARPGROUP.DEPBAR.LE gsb0, 0x0 ;  /* 0x00008000000079c5 */ /* 0x000fc40000010000 */
[----:B------:R-:W-:Y:S01]  /*b920*/  WARPGROUP.ARRIVE ;  /* 0x00000000000079c5 */ /* 0x000fe20000000000 */
[----:B------:R-:W-:-:S01]  /*b930*/  FFMA.FTZ R157, R2, R157, -R11 ;  /* 0x0000009d029d7223 */ /* 0x000fc2000001080b */
[C-C-:B------:R-:W-:Y:S01]  /*b940*/  FFMA.FTZ R160, R2.reuse, R160, -R11.reuse ;  /* 0x000000a002a07223 */ /* 0x140fe2000001080b */
[----:B------:R-:W-:-:S01]  /*b950*/  FFMA.FTZ R161, R2, R161, -R11 ;  /* 0x000000a102a17223 */ /* 0x000fc2000001080b */
[C-C-:B------:R-:W-:Y:S01]  /*b960*/  FFMA.FTZ R164, R2.reuse, R164, -R11.reuse ;  /* 0x000000a402a47223 */ /* 0x140fe2000001080b */
[----:B------:R-:W-:-:S01]  /*b970*/  FFMA.FTZ R165, R2, R165, -R11 ;  /* 0x000000a502a57223 */ /* 0x000fc2000001080b */
[----:B------:R-:W-:Y:S01]  /*b980*/  QGMMA.64x128x32.F32.E4M3.E4M3 R24, R216, gdesc[UR8], R24, gsb0 ;  /* 0x01e00008d8187df3 */ /* 0x000fe20008000818 */
[----:B------:R-:W-:Y:S01]  /*b990*/  UIADD3 UR10, UR6, 0x300, URZ ;  /* 0x00000300060a7890 */ /* 0x000fe2000fffe03f */
[C-C-:B------:R-:W-:Y:S01]  /*b9a0*/  FFMA.FTZ R136, R2.reuse, R136, -R11.reuse ;  /* 0x0000008802887223 */ /* 0x140fe2000001080b */
[----:B------:R-:W-:Y:S01]  /*b9b0*/  UMOV UR11, 0xc0000010 ;  /* 0xc0000010000b7882 */ /* 0x000fe20000000000 */
        /* <DEDUP_REMOVED lines=30> */
[C---:B------:R-:W-:Y:S01]  /*bba0*/  FFMA.FTZ R11, R2.reuse, R101, -R11 ;  /* 0x00000065020b7223 */ /* 0x040fe2000001080b */
[----:B------:R-:W-:-:S01]  /*bbb0*/  FFMA.FTZ R101, R2, R9, -8 ;  /* 0xc100000002657423 */ /* 0x000fc20000010009 */
[C---:B------:R-:W-:Y:S01]  /*bbc0*/  FMUL.FTZ R7, R2.reuse, R7 ;  /* 0x0000000702077220 */ /* 0x040fe20000410000 */
[----:B------:R-:W-:Y:S01]  /*bbd0*/  MUFU.EX2 R8, R8 ;  /* 0x0000000800087308 */ /* 0x000fe20000000800 */
[----:B------:R-:W-:Y:S01]  /*bbe0*/  IADD3 R192, -R227, 0xb, RZ ;  /* 0x0000000be3c07810 */ /* 0x000fe20007ffe1ff */
        /* <DEDUP_REMOVED lines=63> */
[----:B--2---:R-:W-:-:S01]  /*bfe0*/  FADD.FTZ R4, R10, R195 ;  /* 0x000000c30a047221 */ /* 0x004fc20000010000 */
[C-C-:B------:R-:W-:Y:S01]  /*bff0*/  FFMA.FTZ R95, R2.reuse, R95, -R101.reuse ;  /* 0x0000005f025f7223 */ /* 0x140fe20000010865 */
[----:B------:R-:W-:-:S01]  /*c000*/  FFMA.FTZ R98, R2, R98, -R101 ;  /* 0x0000006202627223 */ /* 0x000fc20000010865 */
[C-C-:B------:R-:W-:Y:S01]  /*c010*/  FFMA.FTZ R99, R2.reuse, R99, -R101.reuse ;  /* 0x0000006302637223 */ /* 0x140fe20000010865 */
[----:B------:R-:W-:-:S01]  /*c020*/  FFMA.FTZ R102, R2, R102, -R101 ;  /* 0x0000006602667223 */ /* 0x000fc20000010865 */
[----:B------:R-:W-:-:S02]  /*c030*/  FFMA.FTZ R101, R2, R103, -R101 ;  /* 0x0000006702657223 */ /* 0x000fc40000010865 */
        /* <DEDUP_REMOVED lines=9> */
[----:B------:R-:W-:Y:S02]  /*c0d0*/  WARPGROUP.DEPBAR.LE gsb0, 0x0 ;  /* 0x00008000000079c5 */ /* 0x000fe40000010000 */
[----:B------:R-:W-:Y:S01]  /*c0e0*/  WARPGROUP.ARRIVE ;  /* 0x00000000000079c5 */ /* 0x000fe20000000000 */
[----:B---3--:R-:W-:-:S04]  /*c0f0*/  FADD.FTZ R190, R186, R195 ;  /* 0x000000c3babe7221 */ /* 0x008fc80000010000 */
[----:B------:R-:W3:Y:S01]  /*c100*/  MUFU.EX2 R14, R14 ;  /* 0x0000000e000e7308 */ /* 0x000ee20000000800 */
[----:B------:R-:W-:Y:S01]  /*c110*/  QGMMA.64x128x32.F32.E4M3.E4M3 R24, R212, gdesc[UR8], R24, gsb0 ;  /* 0x01e00008d4187df3 */ /* 0x000fe20008000818 */
[----:B------:R-:W-:Y:S01]  /*c120*/  UIADD3 UR10, UR6, 0x400, URZ ;  /* 0x00000400060a7890 */ /* 0x000fe2000fffe03f */
[----:B--2---:R-:W-:Y:S01]  /*c130*/  FADD.FTZ R3, R21, R4 ;  /* 0x0000000415037221 */ /* 0x004fe20000010000 */
        /* <DEDUP_REMOVED lines=41> */
[----:B-1----:R-:W-:Y:S01]  /*c3d0*/  FADD.FTZ R190, R182, R195 ;  /* 0x000000c3b6be7221 */ /* 0x002fe20000010000 */
[----:B------:R-:W-:-:S03]  /*c3e0*/  UMOV UR11, 0xc0000010 ;  /* 0xc0000010000b7882 */ /* 0x000fc60000000000 */
[----:B------:R-:W1:Y:S01]  /*c3f0*/  MUFU.EX2 R183, R183 ;  /* 0x000000b700b77308 */ /* 0x000e620000000800 */
[----:B------:R-:W-:-:S07]  /*c400*/  UIADD3 UR6, UR6, 0x600, URZ ;  /* 0x0000060006067890 */ /* 0x000fce000fffe03f */
        /* <DEDUP_REMOVED lines=34> */
[----:B------:R-:W-:Y:S02]  /*c630*/  WARPGROUP.DEPBAR.LE gsb0, 0x0 ;  /* 0x00008000000079c5 */ /* 0x000fe40000010000 */
[----:B------:R-:W-:-:S04]  /*c640*/  WARPGROUP.ARRIVE ;  /* 0x00000000000079c5 */ /* 0x000fc80000000000 */
[----:B------:R-:W1:Y:S01]  /*c650*/  MUFU.EX2 R138, R138 ;  /* 0x0000008a008a7308 */ /* 0x000e620000000800 */
[----:B--2---:R-:W-:-:S01]  /*c660*/  FADD.FTZ R195, R167, R190 ;  /* 0x000000bea7c37221 */ /* 0x004fc20000010000 */
[----:B------:R-:W-:Y:S06]  /*c670*/  QGMMA.64x128x32.F32.E4M3.E4M3 R24, R204, gdesc[UR8], R24, gsb0 ;  /* 0x01e00008cc187df3 */ /* 0x000fec0008000818 */
        /* <DEDUP_REMOVED lines=38> */
[----:B------:R-:W-:Y:S01]  /*c8e0*/  QGMMA.64x128x32.F32.E4M3.E4M3 R24, R200, gdesc[UR4], R24, gsb0 ;  /* 0x01e00004c8187df3 */ /* 0x000fe20008000818 */
[----:B---3--:R-:W-:-:S05]  /*c8f0*/  FADD.FTZ R3, R121, R4 ;  /* 0x0000000479037221 */ /* 0x008fca0000010000 */
[----:B------:R-:W2:Y:S08]  /*c900*/  MUFU.EX2 R124, R124 ;  /* 0x0000007c007c7308 */ /* 0x000eb00000000800 */
        /* <DEDUP_REMOVED lines=34> */
[----:B------:R-:W-:-:S06]  /*cb30*/  WARPGROUP.DEPBAR.LE gsb0, 0x0 ;  /* 0x00008000000079c5 */ /* 0x000fcc0000010000 */
        /* <DEDUP_REMOVED lines=18> */
[----:B------:R-:W-:-:S05]  /*cc60*/  IMAD.U32 R3, RZ, RZ, UR48 ;  /* 0x00000030ff037e24 */ /* 0x000fca000f8e00ff */
[----:B------:R-:W-:Y:S01]  /*cc70*/  @!P0 LEA R3, R3, UR37, 0x3 ;  /* 0x0000002503038c11 */ /* 0x000fe2000f8e18ff */
[----:B------:R-:W2:Y:S01]  /*cc80*/  MUFU.EX2 R119, R119 ;  /* 0x0000007700777308 */ /* 0x000ea20000000800 */
[----:B---3--:R-:W-:-:S03]  /*cc90*/  FADD.FTZ R190, R118, R195 ;  /* 0x000000c376be7221 */ /* 0x008fc60000010000 */
[----:B------:R-:W-:-:S04]  /*cca0*/  @!P0 VIADD R3, R3, 0x2e840 ;  /* 0x0002e84003038836 */ /* 0x000fc80000000000 */
[----:B------:R-:W3:Y:S01]  /*ccb0*/  MUFU.EX2 R88, R88 ;  /* 0x0000005800587308 */ /* 0x000ee20000000800 */
[----:B-1----:R-:W-:-:S01]  /*ccc0*/  FADD.FTZ R195, R117, R4 ;  /* 0x0000000475c37221 */ /* 0x002fc20000010000 */
[----:B------:R-:W-:Y:S01]  /*ccd0*/  @!P0 PRMT R3, RZ, 0x654, R3 ;  /* 0x00000654ff038816 */ /* 0x000fe20000000003 */
[----:B------:R1:W-:Y:S06]  /*cce0*/  BAR.ARV R192, 0x100 ;  /* 0x000400c00000751d */ /* 0x0003ec0000002000 */
[----:B------:R-:W4:Y:S01]  /*ccf0*/  MUFU.EX2 R90, R90 ;  /* 0x0000005a005a7308 */ /* 0x000f220000000800 */
[----:B--2---:R-:W-:-:S01]  /*cd00*/  FADD.FTZ R197, R119, R190 ;  /* 0x000000be77c57221 */ /* 0x004fc20000010000 */
[----:B------:R2:W-:Y:S06]  /*cd10*/  @!P0 SYNCS.ARRIVE.TRANS64.RED.A1T0 RZ, [R3+URZ], RZ ;  /* 0x000000ff03ff89a7 */ /* 0x0005ec000810043f */
[----:B------:R-:W5:Y:S01]  /*cd20*/  MUFU.EX2 R89, R89 ;  /* 0x0000005900597308 */ /* 0x000f620000000800 */
[----:B---3--:R-:W-:-:S07]  /*cd30*/  FADD.FTZ R4, R88, R195 ;  /* 0x000000c358047221 */ /* 0x008fce0000010000 */
[----:B------:R-:W3:Y:S01]  /*cd40*/  MUFU.EX2 R91, R91 ;  /* 0x0000005b005b7308 */ /* 0x000ee20000000800 */
[----:B----4-:R-:W-:-:S07]  /*cd50*/  FADD.FTZ R190, R90, R197 ;  /* 0x000000c55abe7221 */ /* 0x010fce0000010000 */
[----:B------:R-:W4:Y:S01]  /*cd60*/  MUFU.EX2 R92, R92 ;  /* 0x0000005c005c7308 */ /* 0x000f220000000800 */
[----:B-----5:R-:W-:-:S07]  /*cd70*/  FADD.FTZ R195, R89, R4 ;  /* 0x0000000459c37221 */ /* 0x020fce0000010000 */
[----:B------:R-:W5:Y:S01]  /*cd80*/  MUFU.EX2 R94, R94 ;  /* 0x0000005e005e7308 */ /* 0x000f620000000800 */
[----:B---3--:R-:W-:-:S07]  /*cd90*/  FADD.FTZ R197, R91, R190 ;  /* 0x000000be5bc57221 */ /* 0x008fce0000010000 */
[----:B------:R-:W2:Y:S01]  /*cda0*/  MUFU.EX2 R93, R93 ;  /* 0x0000005d005d7308 */ /* 0x000ea20000000800 */
[----:B----4-:R-:W-:-:S07]  /*cdb0*/  FADD.FTZ R4, R92, R195 ;  /* 0x000000c35c047221 */ /* 0x010fce0000010000 */
[----:B------:R-:W3:Y:S01]  /*cdc0*/  MUFU.EX2 R95, R95 ;  /* 0x0000005f005f7308 */ /* 0x000ee20000000800 */
[----:B-----5:R-:W-:-:S07]  /*cdd0*/  FADD.FTZ R190, R94, R197 ;  /* 0x000000c55ebe7221 */ /* 0x020fce0000010000 */
        /* <DEDUP_REMOVED lines=15> */
[----:B---3--:R-:W-:-:S01]  /*ced0*/  FADD.FTZ R190, R102, R103 ;  /* 0x0000006766be7221 */ /* 0x008fc20000010000 */
[----:B----4-:R-:W-:-:S03]  /*cee0*/  FADD.FTZ R4, R11, R4 ;  /* 0x000000040b047221 */ /* 0x010fc60000010000 */
[----:B--2---:R-:W-:Y:S01]  /*cef0*/  FADD.FTZ R3, R101, R190 ;  /* 0x000000be65037221 */ /* 0x004fe20000010000 */
[----:B-1----:R-:W-:Y:S06]  /*cf00*/  @!P1 BRA `(.L_x_1733) ;  /* 0x0000000000049947 */ /* 0x002fec0003800000 */
[----:B------:R-:W-:Y:S01]  /*cf10*/  BPT.TRAP 0x1 ;  /* 0x000000040000795c */ /* 0x000fe20000300000 */
.L_x_1733:
        /* <DEDUP_REMOVED lines=130> */
[----:B------:R-:W-:Y:S01]  /*d740*/  F2FP.SATFINITE.E4M3.F32.PACK_AB_MERGE_C R203, R99, R98, R101 ;  /* 0x0000006263cb723e */ /* 0x000fe20004807065 */
[----:B------:R-:W-:Y:S06]  /*d750*/  @P2 BRA `(.L_x_1734) ;  /* 0xffffffc800a02947 */ /* 0x000fec000383ffff */
.L_x_1724:
[----:B------:R-:W-:Y:S06]  /*d760*/  BAR.ARV 0x8, 0x120 ;  /* 0x0204800000007b1d */ /* 0x000fec0000002000 */
[----:B------:R-:W-:Y:S05]  /*d770*/  @!P1 BRA `(.L_x_1735) ;  /* 0x0000000000049947 */ /* 0x000fea0003800000 */
[----:B------:R-:W-:Y:S01]  /*d780*/  BPT.TRAP 0x1 ;  /* 0x000000040000795c */ /* 0x000fe20000300000 */
.L_x_1735:
[----:B------:R-:W-:Y:S01]  /*d790*/  ULEA UR5, UR48, UR37, 0x3 ;  /* 0x0000002530057291 */ /* 0x000fe2000f8e183f */
[----:B------:R-:W-:-:S08]  /*d7a0*/  SHF.L.U32 R5, R16, 0x1f, RZ ;  /* 0x0000001f10057819 */ /* 0x000fd000000006ff */
[----:B------:R1:W2:Y:S01]  /*d7b0*/  SYNCS.PHASECHK.TRANS64.TRYWAIT P0, [UR5+0x2e850], R5 ;  /* 0x02e85005ff0075a7 */ /* 0x0002a20008000145 */
[----:B------:R-:W-:Y:S05]  /*d7c0*/  @!P1 BRA `(.L_x_1736) ;  /* 0x0000000000049947 */ /* 0x000fea0003800000 */
[----:B------:R-:W-:Y:S01]  /*d7d0*/  BPT.TRAP 0x1 ;  /* 0x000000040000795c */ /* 0x000fe20000300000 */
.L_x_1736:
[----:B--2---:R-:W-:Y:S05]  /*d7e0*/  @P0 BRA `(.L_x_1737) ;  /* 0x0000000000080947 */ /* 0x004fea0003800000 */
[----:B------:R-:W2:Y:S02]  /*d7f0*/  SYNCS.PHASECHK.TRANS64.TRYWAIT P0, [UR5+0x2e850], R5 ;  /* 0x02e85005ff0075a7 */ /* 0x000ea40008000145 */
[----:B--2---:R-:W-:Y:S05]  /*d800*/  @!P0 BRA `(.L_x_1738) ;  /* 0x0000005c000c8947 */ /* 0x004fea0003800000 */
.L_x_1737:
[----:B------:R-:W-:Y:S01]  /*d810*/  UIADD3 UR37, UR37, 0x400, URZ ;  /* 0x0000040025257890 */ /* 0x000fe2000fffe03f */
[----:B------:R-:W-:Y:S01]  /*d820*/  WARPGROUP.ARRIVE ;  /* 0x00000000000079c5 */ /* 0x000fe20000000000 */
[----:B------:R-:W-:Y:S01]  /*d830*/  UMOV UR7, 0xc0000010 ;  /* 0xc000001000077882 */ /* 0x000fe20000000000 */
[----:B------:R-:W3:Y:S01]  /*d840*/  LDC.64 R12, c[0x0][0x9a0] ;  /* 0x00026800ff0c7b82 */ /* 0x000ee20000000a00 */
[----:B------:R-:W-:Y:S01]  /*d850*/  USHF.R.U32.HI UR37, URZ, 0x4, UR37 ;  /* 0x000000043f257899 */ /* 0x000fe20008011625 */
[----:B-12---:R-:W-:-:S03]  /*d860*/  IMAD.U32 R5, RZ, RZ, UR44 ;  /* 0x0000002cff057e24 */ /* 0x006fc6000f8e00ff */
        /* <DEDUP_REMOVED lines=13> */
[----:B------:R-:W-:-:S03]  /*d940*/  @P0 SHF.R.S32.HI R5, RZ, 0x1f, R232 ;  /* 0x0000001fff050819 */ /* 0x000fc600000114e8 */
[----:B------:R-:W-:Y:S02]  /*d950*/  @P0 IMAD R11, R11, UR44, R6 ;  /* 0x0000002c0b0b0c24 */ /* 0x000fe4000f8e0206 */
[----:B------:R-:W-:-:S04]  /*d960*/  @P0 IMAD.WIDE.U32 R6, R10, UR44, RZ ;  /* 0x0000002c0a060c25 */ /* 0x000fc8000f8e00ff */
[-C--:B--2---:R-:W-:Y:S02]  /*d970*/  @P0 IMAD R5, R5, R14.reuse, RZ ;  /* 0x0000000e05050224 */ /* 0x084fe400078e02ff */
[----:B------:R-:W-:Y:S02]  /*d980*/  @P0 IMAD.IADD R7, R7, 0x1, R11 ;  /* 0x0000000107070824 */ /* 0x000fe400078e020b */
[C---:B------:R-:W-:Y:S02]  /*d990*/  @P0 IMAD R5, R232.reuse, R15, R5 ;  /* 0x0000000fe8050224 */ /* 0x040fe400078e0205 */
[----:B------:R-:W-:-:S04]  /*d9a0*/  @P0 IMAD.WIDE.U32 R6, R232, R14, R6 ;  /* 0x0000000ee8060225 */ /* 0x000fc800078e0006 */
[----:B------:R-:W-:Y:S01]  /*d9b0*/  @P0 IMAD.IADD R5, R7, 0x1, R5 ;  /* 0x0000000107050824 */ /* 0x000fe200078e0205 */
[----:B------:R-:W-:-:S04]  /*d9c0*/  @P0 LEA R10, P2, R6, R12, 0x2 ;  /* 0x0000000c060a0211 */ /* 0x000fc800078410ff */
[----:B------:R-:W-:Y:S01]  /*d9d0*/  @P0 LEA.HI.X R11, R6, R13, R5, 0x2, P2 ;  /* 0x0000000d060b0211 */ /* 0x000fe200010f1405 */
[----:B------:R-:W-:-:S06]  /*d9e0*/  IMAD.MOV.U32 R5, RZ, RZ, 0x3f800000 ;  /* 0x3f800000ff057424 */ /* 0x000fcc00078e00ff */
        /* <DEDUP_REMOVED lines=33> */
[----:B---3--:R-:W-:-:S01]  /*dc00*/  FADD.FTZ R12, R7, R6 ;  /* 0x00000006070c7221 */ /* 0x008fc20000010000 */
[----:B-1----:R-:W-:-:S04]  /*dc10*/  FADD.FTZ R13, R8, R11 ;  /* 0x0000000b080d7221 */ /* 0x002fc80000010000 */
[C---:B------:R-:W-:Y:S01]  /*dc20*/  FSETP.NE.FTZ.AND P0, PT, R12.reuse, RZ, PT ;  /* 0x000000ff0c00720b */ /* 0x040fe20003f15000 */
[----:B------:R-:W-:Y:S01]  /*dc30*/  FMUL.FTZ R14, R12, 0.00390625 ;  /* 0x3b8000000c0e7820 */ /* 0x000fe20000410000 */
[----:B------:R-:W-:Y:S01]  /*dc40*/  FMUL.FTZ R11, R13, 0.00390625 ;  /* 0x3b8000000d0b7820 */ /* 0x000fe20000410000 */
[----:B------:R-:W-:-:S03]  /*dc50*/  IMAD.MOV.U32 R6, RZ, RZ, RZ ;  /* 0x000000ffff067224 */ /* 0x000fc600078e00ff */
        /* <DEDUP_REMOVED lines=24> */
.L_x_1739:
        /* <DEDUP_REMOVED lines=74> */
.L_x_1706:
[----:B------:R-:W1:Y:S08]  /*e280*/  S2UR UR36, SR_CgaCtaId ;  /* 0x00000000002479c3 */ /* 0x000e700000008800 */
[----:B------:R-:W-:Y:S06]  /*e290*/  BAR.SYNC.DEFER_BLOCKING 0x5, 0x180 ;  /* 0x0146000000007b1d */ /* 0x000fec0000010000 */
[----:B------:R-:W-:-:S02]  /*e2a0*/  UMOV UR37, 0x400 ;  /* 0x0000040000257882 */ /* 0x000fc40000000000 */
[----:B-1----:R-:W-:-:S09]  /*e2b0*/  ULEA UR37, UR36, UR37, 0x18 ;  /* 0x0000002524257291 */ /* 0x002fd2000f8ec03f */
[----:B------:R-:W1:Y:S02]  /*e2c0*/  LDS R0, [UR37+0x2e8d0] ;  /* 0x02e8d025ff007984 */ /* 0x000e640008000800 */
[----:B-1----:R-:W-:Y:S01]  /*e2d0*/  R2UR UR4, R0 ;  /* 0x00000000000472ca */ /* 0x002fe200000e0000 */
[----:B------:R-:W-:Y:S06]  /*e2e0*/  BAR.ARV 0x4, 0x180 ;  /* 0x0106000000007b1d */ /* 0x000fec0000002000 */
[----:B------:R-:W-:Y:S08]  /*e2f0*/  @P0 BRA `(.L_x_1740) ;  /* 0x0000000c00e80947 */ /* 0x000ff00003800000 */
[----:B------:R-:W1:Y:S01]  /*e300*/  S2R R2, SR_TID.X ;  /* 0x0000000000027919 */ /* 0x000e620000002100 */
[----:B------:R-:W-:Y:S01]  /*e310*/  ULDC.64 UR6, c[0x4][0x38] ;  /* 0x01000e0000067ab9 */ /* 0x000fe20000000a00 */
[----:B------:R-:W-:Y:S01]  /*e320*/  F2FP.BF16.F32.PACK_AB R25, R25, R28 ;  /* 0x0000001c1919723e */ /* 0x000fe200000010ff */
[----:B------:R-:W-:Y:S01]  /*e330*/  ULDC UR10, c[0x0][0xa88] ;  /* 0x0002a200000a7ab9 */ /* 0x000fe20000000800 */
        /* <DEDUP_REMOVED lines=10> */
[----:B------:R-:W-:Y:S02]  /*e3e0*/  LOP3.LUT P1, RZ, R234, 0x3, RZ, 0xc0, !PT ;  /* 0x00000003eaff7812 */ /* 0x000fe4000782c0ff */
[----:B------:R-:W-:Y:S02]  /*e3f0*/  F2FP.BF16.F32.PACK_AB R69, R68, R69 ;  /* 0x000000454445723e */ /* 0x000fe400000010ff */
[----:B------:R-:W-:Y:S02]  /*e400*/  F2FP.BF16.F32.PACK_AB R95, R95, R96 ;  /* 0x000000605f5f723e */ /* 0x000fe400000010ff */
[----:B------:R-:W-:Y:S02]  /*e410*/  F2FP.BF16.F32.PACK_AB R94, R93, R94 ;  /* 0x0000005e5d5e723e */ /* 0x000fe400000010ff */
[----:B------:R-:W-:Y:S01]  /*e420*/  F2FP.BF16.F32.PACK_AB R30, R27, R30 ;  /* 0x0000001e1b1e723e */ /* 0x000fe200000010ff */
[----:B-1----:R-:W-:Y:S01]  /*e430*/  IMAD.SHL.U32 R0, R2, 0x4, RZ ;  /* 0x0000000402007824 */ /* 0x002fe200078e00ff */
        /* <DEDUP_REMOVED lines=16> */
[----:B------:R-:W-:Y:S01]  /*e540*/  F2FP.BF16.F32.PACK_AB R9, R9, R12 ;  /* 0x0000000c0909723e */ /* 0x000fe200000010ff */
[----:B------:R-:W-:Y:S01]  /*e550*/  USHF.R.S32.HI UR5, URZ, 0x1f, UR43 ;  /* 0x0000001f3f057899 */ /* 0x000fe2000801142b */
[----:B------:R-:W-:Y:S01]  /*e560*/  LOP3.LUT R0, R0, 0xc, RZ, 0xc0, !PT ;  /* 0x0000000c00007812 */ /* 0x000fe200078ec0ff */
[----:B------:R-:W1:Y:S01]  /*e570*/  LDC.64 R84, c[0x0][0xb78] ;  /* 0x0002de00ff547b82 */ /* 0x000e620000000a00 */
[----:B------:R-:W-:-:S07]  /*e580*/  ULDC.64 UR8, c[0x0][0xb70] ;  /* 0x0002dc0000087ab9 */ /* 0x000fce0000000a00 */
[----:B------:R-:W-:Y:S01]  /*e590*/  BAR.SYNC.DEFER_BLOCKING 0x1, 0x100 ;  /* 0x0044000000007b1d */ /* 0x000fe20000010000 */
[----:B------:R-:W-:-:S05]  /*e5a0*/  IADD3 R6, P0, R0, UR6, RZ ;  /* 0x0000000600067c10 */ /* 0x000fca000ff1e0ff */
[----:B------:R-:W-:-:S05]  /*e5b0*/  IMAD.X R7, RZ, RZ, UR7, P0 ;  /* 0x00000007ff077e24 */ /* 0x000fca00080e06ff */
[----:B------:R2:W3:Y:S01]  /*e5c0*/  LDG.E.CONSTANT R0, desc[UR46][R6.64] ;  /* 0x0000002e06007981 */ /* 0x0004e2000c1e9900 */
[----:B------:R-:W-:Y:S01]  /*e5d0*/  LOP3.LUT P0, R2, R2, 0x3, RZ, 0xc0, !PT ;  /* 0x0000000302027812 */ /* 0x000fe2000780c0ff */
[----:B------:R-:W-:Y:S01]  /*e5e0*/  VIADD R87, R229, UR42 ;  /* 0x0000002ae5577c36 */ /* 0x000fe20008000000 */
[----:B------:R-:W-:Y:S01]  /*e5f0*/  IADD3 R15, P3, R18, 0x60, RZ ;  /* 0x00000060120f7810 */ /* 0x000fe20007f7e0ff */
[----:B------:R-:W-:Y:S01]  /*e600*/  UIMAD UR5, UR5, UR8, URZ ;  /* 0x00000008050572a4 */ /* 0x000fe2000f8e023f */
[----:B------:R-:W-:Y:S01]  /*e610*/  ISETP.EQ.OR P0, PT, R2, 0x3, !P0 ;  /* 0x000000030200780c */ /* 0x000fe20004702670 */
[----:B------:R-:W-:Y:S01]  /*e620*/  VIADD R2, R87, 0x8 ;  /* 0x0000000857027836 */ /* 0x000fe20000000000 */
[----:B------:R-:W-:Y:S01]  /*e630*/  LOP3.LUT R14, R15, 0x380, RZ, 0xc0, !PT ;  /* 0x000003800f0e7812 */ /* 0x000fe200078ec0ff */
[----:B------:R-:W-:Y:S01]  /*e640*/  UIMAD.WIDE.U32 UR6, UR43, UR8, URZ ;  /* 0x000000082b0672a5 */ /* 0x000fe2000f8e003f */
[----:B------:R-:W-:Y:S01]  /*e650*/  SEL R51, R25, R24, P0 ;  /* 0x0000001819337207 */ /* 0x000fe20000000000 */
[----:B------:R-:W-:Y:S01]  /*e660*/  UIMAD UR5, UR43, UR9, UR5 ;  /* 0x000000092b0572a4 */ /* 0x000fe2000f8e0205 */
[----:B------:R-:W-:-:S02]  /*e670*/  SEL R55, R24, R25, P0 ;  /* 0x0000001918377207 */ /* 0x000fc40000000000 */
[----:B------:R-:W-:Y:S01]  /*e680*/  IADD3 R25, P5, R18, 0x20, RZ ;  /* 0x0000002012197810 */ /* 0x000fe20007fbe0ff */
[----:B------:R-:W-:Y:S01]  /*e690*/  UIADD3 UR5, UR7, UR5, URZ ;  /* 0x0000000507057290 */ /* 0x000fe2000fffe03f */
[----:B------:R-:W-:Y:S02]  /*e6a0*/  SHF.R.U64 R14, R14, 0x3, RZ ;  /* 0x000000030e0e7819 */ /* 0x000fe400000012ff */
[----:B------:R-:W-:Y:S02]  /*e6b0*/  LOP3.LUT R24, R25, 0x380, RZ, 0xc0, !PT ;  /* 0x0000038019187812 */ /* 0x000fe400078ec0ff */
[----:B------:R-:W-:Y:S02]  /*e6c0*/  SEL R57, R11, R10, P0 ;  /* 0x0000000a0b397207 */ /* 0x000fe40000000000 */
[----:B------:R-:W-:Y:S02]  /*e6d0*/  SHF.R.U64 R24, R24, 0x3, RZ ;  /* 0x0000000318187819 */ /* 0x000fe400000012ff */
[----:B------:R-:W-:-:S02]  /*e6e0*/  SEL R59, R10, R11, P0 ;  /* 0x0000000b0a3b7207 */ /* 0x000fc40000000000 */
[----:B------:R-:W-:Y:S01]  /*e6f0*/  LOP3.LUT R24, R24, R25, RZ, 0x3c, !PT ;  /* 0x0000001918187212 */ /* 0x000fe200078e3cff */
[--C-:B------:R-:W-:Y:S01]  /*e700*/  IMAD.X R25, RZ, RZ, R19.reuse, P5 ;  /* 0x000000ffff197224 */ /* 0x100fe200028e0613 */
[----:B------:R-:W-:Y:S01]  /*e710*/  LOP3.LUT R14, R14, R15, RZ, 0x3c, !PT ;  /* 0x0000000f0e0e7212 */ /* 0x000fe200078e3cff */
[----:B------:R-:W-:Y:S01]  /*e720*/  IMAD.X R15, RZ, RZ, R19, P3 ;  /* 0x000000ffff0f7224 */ /* 0x000fe200018e0613 */
[C---:B------:R-:W-:Y:S02]  /*e730*/  IADD3 R11, P5, R18.reuse, 0x4020, RZ ;  /* 0x00004020120b7810 */ /* 0x040fe40007fbe0ff */
[----:B--2---:R-:W-:Y:S02]  /*e740*/  IADD3 R7, P3, R18, 0x4060, RZ ;  /* 0x0000406012077810 */ /* 0x004fe40007f7e0ff */
[----:B------:R-:W-:Y:S02]  /*e750*/  LOP3.LUT R10, R11, 0x380, RZ, 0xc0, !PT ;  /* 0x000003800b0a7812 */ /* 0x000fe400078ec0ff */
[----:B------:R-:W-:-:S02]  /*e760*/  LOP3.LUT R6, R7, 0x380, RZ, 0xc0, !PT ;  /* 0x0000038007067812 */ /* 0x000fc400078ec0ff */
[----:B------:R-:W-:Y:S02]  /*e770*/  SHF.R.U64 R10, R10, 0x3, RZ ;  /* 0x000000030a0a7819 */ /* 0x000fe400000012ff */
[----:B------:R-:W-:Y:S02]  /*e780*/  SEL R77, R21, R20, P0 ;  /* 0x00000014154d7207 */ /* 0x000fe40000000000 */
[----:B------:R-:W-:Y:S02]  /*e790*/  SEL R79, R20, R21, P0 ;  /* 0x00000015144f7207 */ /* 0x000fe40000000000 */
[----:B------:R-:W-:Y:S02]  /*e7a0*/  SHF.R.U64 R6, R6, 0x3, RZ ;  /* 0x0000000306067819 */ /* 0x000fe400000012ff */
[C---:B------:R-:W-:Y:S02]  /*e7b0*/  IADD3 R21, P6, R18.reuse, 0x40, RZ ;  /* 0x0000004012157810 */ /* 0x040fe40007fde0ff */
[----:B------:R-:W-:-:S02]  /*e7c0*/  LOP3.LUT R27, R18, 0x380, RZ, 0xc0, !PT ;  /* 0x00000380121b7812 */ /* 0x000fc400078ec0ff */
[----:B------:R-:W-:Y:S01]  /*e7d0*/  LOP3.LUT R10, R10, R11, RZ, 0x3c, !PT ;  /* 0x0000000b0a0a7212 */ /* 0x000fe200078e3cff */
[--C-:B------:R-:W-:Y:S01]  /*e7e0*/  IMAD.X R11, RZ, RZ, R19.reuse, P5 ;  /* 0x000000ffff0b7224 */ /* 0x100fe200028e0613 */
[----:B------:R-:W-:Y:S02]  /*e7f0*/  SEL R5, R99, R98, P0 ;  /* 0x0000006263057207 */ /* 0x000fe40000000000 */
[----:B------:R-:W-:Y:S02]  /*e800*/  ISETP.GE.OR P2, PT, R2, UR10, P1 ;  /* 0x0000000a02007c0c */ /* 0x000fe40008f46670 */
[----:B------:R-:W-:Y:S01]  /*e810*/  LOP3.LUT R6, R6, R7, RZ, 0x3c, !PT ;  /* 0x0000000706067212 */ /* 0x000fe200078e3cff */
[----:B------:R-:W-:Y:S01]  /*e820*/  IMAD.X R7, RZ, RZ, R19, P3 ;  /* 0x000000ffff077224 */ /* 0x000fe200018e0613 */
[----:B------:R-:W-:Y:S02]  /*e830*/  SEL R99, R98, R99, P0 ;  /* 0x0000006362637207 */ /* 0x000fe40000000000 */
[----:B------:R-:W-:-:S02]  /*e840*/  SEL R29, R95, R94, P0 ;  /* 0x0000005e5f1d7207 */ /* 0x000fc40000000000 */
[----:B------:R-:W-:Y:S02]  /*e850*/  SEL R63, R76, R69, P0 ;  /* 0x000000454c3f7207 */ /* 0x000fe40000000000 */
[----:B------:R-:W-:Y:S02]  /*e860*/  LOP3.LUT R20, R21, 0x380, RZ, 0xc0, !PT ;  /* 0x0000038015147812 */ /* 0x000fe400078ec0ff */
[----:B------:R-:W-:Y:S02]  /*e870*/  SEL R95, R94, R95, P0 ;  /* 0x0000005f5e5f7207 */ /* 0x000fe40000000000 */
[----:B------:R-:W-:Y:S02]  /*e880*/  SEL R69, R69, R76, P0 ;  /* 0x0000004c45457207 */ /* 0x000fe40000000000 */
[----:B------:R-:W-:Y:S02]  /*e890*/  SEL R65, R64, R61, P0 ;  /* 0x0000003d40417207 */ /* 0x000fe40000000000 */
[----:B------:R-:W-:-:S02]  /*e8a0*/  SHF.R.U64 R27, R27, 0x3, RZ ;  /* 0x000000031b1b7819 */ /* 0x000fc400000012ff */
[----:B------:R-:W-:Y:S02]  /*e8b0*/  SEL R61, R61, R64, P0 ;  /* 0x000000403d3d7207 */ /* 0x000fe40000000000 */
[----:B------:R-:W-:Y:S02]  /*e8c0*/  SHF.R.U64 R20, R20, 0x3, RZ ;  /* 0x0000000314147819 */ /* 0x000fe400000012ff */
[----:B------:R-:W-:Y:S02]  /*e8d0*/  MOV R58, R10 ;  /* 0x0000000a003a7202 */ /* 0x000fe40000000f00 */
[----:B------:R-:W-:Y:S02]  /*e8e0*/  SEL R35, R91, R90, P0 ;  /* 0x0000005a5b237207 */ /* 0x000fe40000000000 */
[----:B------:R-:W-:Y:S01]  /*e8f0*/  LOP3.LUT R26, R27, R18, RZ, 0x3c, !PT ;  /* 0x000000121b1a7212 */ /* 0x000fe200078e3cff */
[----:B------:R-:W-:Y:S01]  /*e900*/  IMAD.MOV.U32 R27, RZ, RZ, R19 ;  /* 0x000000ffff1b7224 */ /* 0x000fe200078e0013 */
[----:B------:R-:W-:-:S02]  /*e910*/  MOV R62, R14 ;  /* 0x0000000e003e7202 */ /* 0x000fc40000000f00 */
[----:B------:R-:W-:Y:S02]  /*e920*/  MOV R54, R6 ;  /* 0x0000000600367202 */ /* 0x000fe40000000f00 */
        /* <DEDUP_REMOVED lines=11> */
[----:B------:R-:W-:Y:S02]  /*e9e0*/  SEL R81, R9, R8, P0 ;  /* 0x0000000809517207 */ /* 0x000fe40000000000 */
[----:B------:R-:W-:Y:S01]  /*e9f0*/  LOP3.LUT R20, R20, R21, RZ, 0x3c, !PT ;  /* 0x0000001514147212 */ /* 0x000fe200078e3cff */
[----:B------:R-:W-:Y:S01]  /*ea00*/  IMAD.X R21, RZ, RZ, R19, P6 ;  /* 0x000000ffff157224 */ /* 0x000fe200030e0613 */
[----:B------:R-:W-:Y:S02]  /*ea10*/  SEL R41, R40, R41, P0 ;  /* 0x0000002928297207 */ /* 0x000fe40000000000 */
[----:B------:R-:W-:Y:S02]  /*ea20*/  SEL R39, R38, R39, P0 ;  /* 0x0000002726277207 */ /* 0x000fe40000000000 */
[----:B------:R-:W-:Y:S02]  /*ea30*/  SEL R83, R8, R9, P0 ;  /* 0x0000000908537207 */ /* 0x000fe40000000000 */
[----:B------:R-:W-:-:S02]  /*ea40*/  SEL R33, R32, R33, P0 ;  /* 0x0000002120217207 */ /* 0x000fc40000000000 */
[----:B------:R-:W-:Y:S02]  /*ea50*/  SEL R31, R30, R31, P0 ;  /* 0x0000001f1e1f7207 */ /* 0x000fe40000000000 */
[C---:B------:R-:W-:Y:S02]  /*ea60*/  IADD3 R9, P6, R18.reuse, 0x4040, RZ ;  /* 0x0000404012097810 */ /* 0x040fe40007fde0ff */
[----:B------:R-:W-:Y:S02]  /*ea70*/  MOV R25, R24 ;  /* 0x0000001800197202 */ /* 0x000fe40000000f00 */
[----:B------:R-:W-:Y:S02]  /*ea80*/  IADD3 R13, P4, R18, 0x4000, RZ ;  /* 0x00004000120d7810 */ /* 0x000fe40007f9e0ff */
[----:B------:R-:W-:Y:S02]  /*ea90*/  MOV R27, R26 ;  /* 0x0000001a001b7202 */ /* 0x000fe40000000f00 */
[----:B------:R-:W-:-:S02]  /*eaa0*/  LOP3.LUT R8, R9, 0x380, RZ, 0xc0, !PT ;  /* 0x0000038009087812 */ /* 0x000fc400078ec0ff */
[----:B------:R-:W-:Y:S02]  /*eab0*/  LOP3.LUT R12, R13, 0x380, RZ, 0xc0, !PT ;  /* 0x000003800d0c7812 */ /* 0x000fe400078ec0ff */
[----:B------:R-:W-:Y:S02]  /*eac0*/  SHF.R.U64 R8, R8, 0x3, RZ ;  /* 0x0000000308087819 */ /* 0x000fe400000012ff */
[----:B------:R-:W-:Y:S02]  /*ead0*/  SHF.R.U64 R12, R12, 0x3, RZ ;  /* 0x000000030c0c7819 */ /* 0x000fe400000012ff */
[----:B------:R-:W-:Y:S01]  /*eae0*/  LOP3.LUT R8, R8, R9, RZ, 0x3c, !PT ;  /* 0x0000000908087212 */ /* 0x000fe200078e3cff */
[--C-:B------:R-:W-:Y:S01]  /*eaf0*/  IMAD.X R9, RZ, RZ, R19.reuse, P6 ;  /* 0x000000ffff097224 */ /* 0x100fe200030e0613 */
[----:B------:R-:W-:Y:S01]  /*eb00*/  LOP3.LUT R12, R12, R13, RZ, 0x3c, !PT ;  /* 0x0000000d0c0c7212 */ /* 0x000fe200078e3cff */
[----:B------:R-:W-:Y:S01]  /*eb10*/  IMAD.X R13, RZ, RZ, R19, P4 ;  /* 0x000000ffff0d7224 */ /* 0x000fe200020e0613 */
[----:B------:R-:W-:Y:S01]  /*eb20*/  MOV R64, R20 ;  /* 0x0000001400407202 */ /* 0x000fe20000000f00 */
[----:B------:R-:W-:Y:S01]  /*eb30*/  IMAD.U32 R21, RZ, RZ, UR7 ;  /* 0x00000007ff157e24 */ /* 0x000fe2000f8e00ff */
[----:B------:R-:W-:Y:S01]  /*eb40*/  MOV R56, R8 ;  /* 0x0000000800387202 */ /* 0x000fe20000000f00 */
[----:B------:R-:W-:Y:S01]  /*eb50*/  IMAD.U32 R21, RZ, RZ, UR5 ;  /* 0x00000005ff157e24 */ /* 0x000fe2000f8e00ff */
[----:B------:R-:W-:Y:S01]  /*eb60*/  MOV R60, R12 ;  /* 0x0000000c003c7202 */ /* 0x000fe20000000f00 */
[----:B------:R-:W-:Y:S01]  /*eb70*/  USHF.R.S32.HI UR5, URZ, 0x1f, UR44 ;  /* 0x0000001f3f057899 */ /* 0x000fe2000801142c */
[----:B------:R-:W-:Y:S01]  /*eb80*/  IMAD.U32 R20, RZ, RZ, UR6 ;  /* 0x00000006ff147e24 */ /* 0x000fe2000f8e00ff */
[----:B------:R-:W-:Y:S01]  /*eb90*/  ISETP.GE.OR P1, PT, R87, UR10, P1 ;  /* 0x0000000a57007c0c */ /* 0x000fe20008f26670 */
[----:B------:R-:W-:Y:S01]  /*eba0*/  ULDC.64 UR6, c[0x0][0xb40] ;  /* 0x0002d00000067ab9 */ /* 0x000fe20000000a00 */
[----:B---3--:R-:W-:Y:S01]  /*ebb0*/  LOP3.LUT R2, R0, 0x2, RZ, 0x3c, !PT ;  /* 0x0000000200027812 */ /* 0x008fe200078e3cff */
        /* <DEDUP_REMOVED lines=11> */
[----:B------:R-:W-:-:S03]  /*ec70*/  SHF.R.S32.HI R5, RZ, 0x1f, R87 ;  /* 0x0000001fff057819 */ /* 0x000fc60000011457 */
[----:B------:R-:W2:Y:S01]  /*ec80*/  SHFL.IDX PT, R24, R91, R2, 0x1c1f ;  /* 0x001c1f025b187589 */ /* 0x000ea200000e0000 */
[----:B---3--:R-:W-:Y:S02]  /*ec90*/  SEL R12, R29, R14, P0 ;  /* 0x0000000e1d0c7207 */ /* 0x008fe40000000000 */
[----:B------:R-:W-:Y:S01]  /*eca0*/  SEL R14, R14, R29, P0 ;  /* 0x0000001d0e0e7207 */ /* 0x000fe20000000000 */
[----:B------:R-:W-:Y:S04]  /*ecb0*/  SHFL.IDX PT, R37, R37, R0, 0x1c1f ;  /* 0x001c1f0025257589 */ /* 0x000fe800000e0000 */
[----:B------:R-:W-:Y:S01]  /*ecc0*/  SHFL.IDX PT, R67, R67, R0, 0x1c1f ;  /* 0x001c1f0043437589 */ /* 0x000fe200000e0000 */
[----:B----4-:R-:W-:Y:S02]  /*ecd0*/  SEL R9, R63, R6, P0 ;  /* 0x000000063f097207 */ /* 0x010fe40000000000 */
[----:B------:R-:W-:Y:S01]  /*ece0*/  SEL R11, R6, R63, P0 ;  /* 0x0000003f060b7207 */ /* 0x000fe20000000000 */
[----:B------:R-:W3:Y:S01]  /*ecf0*/  SHFL.IDX PT, R26, R49, R2, 0x1c1f ;  /* 0x001c1f02311a7589 */ /* 0x000ee200000e0000 */
[----:B-1----:R-:W-:-:S03]  /*ed00*/  IMAD R6, R84, UR5, RZ ;  /* 0x0000000554067c24 */ /* 0x002fc6000f8e02ff */
[----:B------:R-:W1:Y:S01]  /*ed10*/  SHFL.IDX PT, R42, R53, R2, 0x1c1f ;  /* 0x001c1f02352a7589 */ /* 0x000e6200000e0000 */
[----:B-----5:R-:W-:Y:S02]  /*ed20*/  SEL R13, R65, R28, P0 ;  /* 0x0000001c410d7207 */ /* 0x020fe40000000000 */
[----:B------:R-:W-:Y:S01]  /*ed30*/  SEL R15, R28, R65, P0 ;  /* 0x000000411c0f7207 */ /* 0x000fe20000000000 */
[----:B------:R-:W-:Y:S04]  /*ed40*/  SHFL.IDX PT, R71, R71, R0, 0x1c1f ;  /* 0x001c1f0047477589 */ /* 0x000fe800000e0000 */
[----:B------:R-:W-:Y:S01]  /*ed50*/  SHFL.IDX PT, R44, R47, R2, 0x1c1f ;  /* 0x001c1f022f2c7589 */ /* 0x000fe200000e0000 */
[----:B--2---:R-:W-:Y:S02]  /*ed60*/  SEL R28, R35, R24, P0 ;  /* 0x00000018231c7207 */ /* 0x004fe40000000000 */
[----:B------:R-:W-:Y:S01]  /*ed70*/  SEL R30, R24, R35, P0 ;  /* 0x00000023181e7207 */ /* 0x000fe20000000000 */
[----:B------:R-:W-:Y:S04]  /*ed80*/  SHFL.IDX PT, R43, R43, R0, 0x1c1f ;  /* 0x001c1f002b2b7589 */ /* 0x000fe800000e0000 */
[----:B------:R-:W-:Y:S04]  /*ed90*/  SHFL.IDX PT, R45, R45, R0, 0x1c1f ;  /* 0x001c1f002d2d7589 */ /* 0x000fe800000e0000 */
[----:B------:R-:W-:Y:S01]  /*eda0*/  SHFL.IDX PT, R51, R51, R0, 0x1c1f ;  /* 0x001c1f0033337589 */ /* 0x000fe200000e0000 */
[----:B---3--:R-:W-:-:S02]  /*edb0*/  SEL R24, R37, R26, P0 ;  /* 0x0000001a25187207 */ /* 0x008fc40000000000 */
[----:B------:R-:W-:Y:S01]  /*edc0*/  SEL R26, R26, R37, P0 ;  /* 0x000000251a1a7207 */ /* 0x000fe20000000000 */
[----:B------:R-:W-:Y:S01]  /*edd0*/  SHFL.IDX PT, R57, R57, R0, 0x1c1f ;  /* 0x001c1f0039397589 */ /* 0x000fe200000e0000 */
[----:B-1----:R-:W-:-:S03]  /*ede0*/  SEL R29, R67, R42, P0 ;  /* 0x0000002a431d7207 */ /* 0x002fc60000000000 */
[----:B------:R-:W-:Y:S04]  /*edf0*/  SHFL.IDX PT, R73, R73, R0, 0x1c1f ;  /* 0x001c1f0049497589 */ /* 0x000fe800000e0000 */
[----:B------:R-:W-:Y:S04]  /*ee00*/  SHFL.IDX PT, R75, R75, R0, 0x1c1f ;  /* 0x001c1f004b4b7589 */ /* 0x000fe800000e0000 */
[----:B------:R-:W-:Y:S04]  /*ee10*/  SHFL.IDX PT, R77, R77, R0, 0x1c1f ;  /* 0x001c1f004d4d7589 */ /* 0x000fe800000e0000 */
[----:B------:R-:W-:Y:S04]  /*ee20*/  SHFL.IDX PT, R81, R81, R0, 0x1c1f ;  /* 0x001c1f0051517589 */ /* 0x000fe800000e0000 */
[----:B------:R1:W2:Y:S04]  /*ee30*/  SHFL.IDX PT, R32, R41, R2, 0x1c1f ;  /* 0x001c1f0229207589 */ /* 0x0002a800000e0000 */
[----:B------:R-:W3:Y:S04]  /*ee40*/  SHFL.IDX PT, R46, R39, R2, 0x1c1f ;  /* 0x001c1f02272e7589 */ /* 0x000ee800000e0000 */
[----:B------:R-:W-:Y:S01]  /*ee50*/  SHFL.IDX PT, R0, R33, R2, 0x1c1f ;  /* 0x001c1f0221007589 */ /* 0x000fe200000e0000 */
[----:B-1----:R-:W-:-:S03]  /*ee60*/  IMAD R41, R85, UR44, R6 ;  /* 0x0000002c55297c24 */ /* 0x002fc6000f8e0206 */
[----:B------:R-:W1:Y:S01]  /*ee70*/  SHFL.IDX PT, R34, R55, R2, 0x1c1f ;  /* 0x001c1f0237227589 */ /* 0x000e6200000e0000 */
[----:B------:R-:W-:-:S03]  /*ee80*/  IMAD.WIDE.U32 R6, R84, UR44, R20 ;  /* 0x0000002c54067c25 */ /* 0x000fc6000f8e0014 */
[----:B------:R4:W-:Y:S04]  /*ee90*/  SHFL.IDX PT, R48, R31, R2, 0x1c1f ;  /* 0x001c1f021f307589 */ /* 0x0009e800000e0000 */
[----:B------:R-:W5:Y:S04]  /*eea0*/  SHFL.IDX PT, R50, R79, R2, 0x1c1f ;  /* 0x001c1f024f327589 */ /* 0x000f6800000e0000 */
[----:B------:R-:W5:Y:S01]  /*eeb0*/  SHFL.IDX PT, R40, R59, R2, 0x1c1f ;  /* 0x001c1f023b287589 */ /* 0x000f6200000e0000 */
[----:B--2---:R-:W-:Y:S02]  /*eec0*/  SEL R36, R43, R32, P0 ;  /* 0x000000202b247207 */ /* 0x004fe40000000000 */
[----:B----4-:R-:W-:Y:S01]  /*eed0*/  SEL R31, R42, R67, P0 ;  /* 0x000000432a1f7207 */ /* 0x010fe20000000000 */
[----:B------:R2:W4:Y:S01]  /*eee0*/  SHFL.IDX PT, R52, R83, R2, 0x1c1f ;  /* 0x001c1f0253347589 */ /* 0x00052200000e0000 */
[----:B------:R-:W-:-:S02]  /*eef0*/  SEL R38, R32, R43, P0 ;  /* 0x0000002b20267207 */ /* 0x000fc40000000000 */
[----:B---3--:R-:W-:Y:S01]  /*ef00*/  SEL R37, R73, R46, P0 ;  /* 0x0000002e49257207 */ /* 0x008fe20000000000 */
[----:B------:R3:W-:Y:S01]  /*ef10*/  STSM.16.M88.4 [R27], R8 ;  /* 0x000000081b007844 */ /* 0x0007e20000000200 */
[----:B------:R-:W-:-:S03]  /*ef20*/  SEL R39, R46, R73, P0 ;  /* 0x000000492e277207 */ /* 0x000fc60000000000 */
[----:B------:R4:W-:Y:S01]  /*ef30*/  STSM.16.M88.4 [R25], R12 ;  /* 0x0000000c19007844 */ /* 0x0009e20000000200 */
[----:B-1----:R-:W-:Y:S02]  /*ef40*/  SEL R32, R51, R34, P0 ;  /* 0x0000002233207207 */ /* 0x002fe40000000000 */
[----:B------:R-:W-:Y:S01]  /*ef50*/  SEL R34, R34, R51, P0 ;  /* 0x0000003322227207 */ /* 0x000fe20000000000 */
[----:B------:R-:W-:Y:S01]  /*ef60*/  STSM.16.M88.4 [R64], R28 ;  /* 0x0000001c40007844 */ /* 0x000fe20000000200 */
[----:B--2---:R-:W-:Y:S02]  /*ef70*/  IADD3 R2, P3, R87, R6, RZ ;  /* 0x0000000657027210 */ /* 0x004fe40007f7e0ff */
[----:B-----5:R-:W-:Y:S02]  /*ef80*/  SEL R33, R77, R50, P0 ;  /* 0x000000324d217207 */ /* 0x020fe40000000000 */
[----:B------:R-:W-:Y:S02]  /*ef90*/  SEL R35, R50, R77, P0 ;  /* 0x0000004d32237207 */ /* 0x000fe40000000000 */
[----:B---3--:R-:W-:-:S02]  /*efa0*/  SEL R27, R44, R71, P0 ;  /* 0x000000472c1b7207 */ /* 0x008fc40000000000 */
[----:B------:R-:W-:Y:S02]  /*efb0*/  SEL R8, R45, R0, P0 ;  /* 0x000000002d087207 */ /* 0x000fe40000000000 */
[----:B----4-:R-:W-:Y:S02]  /*efc0*/  SEL R25, R71, R44, P0 ;  /* 0x0000002c47197207 */ /* 0x010fe40000000000 */
[----:B------:R-:W-:Y:S02]  /*efd0*/  SEL R10, R0, R45, P0 ;  /* 0x0000002d000a7207 */ /* 0x000fe40000000000 */
[----:B------:R-:W-:Y:S01]  /*efe0*/  SEL R9, R75, R48, P0 ;  /* 0x000000304b097207 */ /* 0x000fe20000000000 */
[----:B------:R-:W-:Y:S01]  /*eff0*/  STSM.16.M88.4 [R62], R24 ;  /* 0x000000183e007844 */ /* 0x000fe20000000200 */
[----:B------:R-:W-:Y:S02]  /*f000*/  SEL R11, R48, R75, P0 ;  /* 0x0000004b300b7207 */ /* 0x000fe40000000000 */
[----:B------:R-:W-:Y:S01]  /*f010*/  SEL R12, R57, R40, P0 ;  /* 0x00000028390c7207 */ /* 0x000fe20000000000 */
[----:B------:R-:W-:Y:S01]  /*f020*/  STSM.16.M88.4 [R60], R36 ;  /* 0x000000243c007844 */ /* 0x000fe20000000200 */
[----:B------:R-:W-:-:S02]  /*f030*/  SEL R14, R40, R57, P0 ;  /* 0x00000039280e7207 */ /* 0x000fc40000000000 */
[----:B------:R-:W-:Y:S01]  /*f040*/  SEL R13, R81, R52, P0 ;  /* 0x00000034510d7207 */ /* 0x000fe20000000000 */
[----:B------:R-:W-:Y:S01]  /*f050*/  STSM.16.M88.4 [R58], R8 ;  /* 0x000000083a007844 */ /* 0x000fe20000000200 */
[----:B------:R-:W-:Y:S02]  /*f060*/  SEL R15, R52, R81, P0 ;  /* 0x00000051340f7207 */ /* 0x000fe40000000000 */
[----:B------:R-:W-:Y:S01]  /*f070*/  IADD3.X R5, R5, R7, R41, P3, !PT ;  /* 0x0000000705057210 */ /* 0x000fe20001ffe429 */
[----:B------:R-:W-:Y:S01]  /*f080*/  STSM.16.M88.4 [R56], R32 ;  /* 0x0000002038007844 */ /* 0x000fe20000000200 */
[----:B------:R-:W-:-:S03]  /*f090*/  LEA R6, P3, R2, UR6, 0x2 ;  /* 0x0000000602067c11 */ /* 0x000fc6000f8610ff */
[----:B------:R-:W-:Y:S01]  /*f0a0*/  STSM.16.M88.4 [R54], R12 ;  /* 0x0000000c36007844 */ /* 0x000fe20000000200 */
[----:B------:R-:W-:Y:S01]  /*f0b0*/  LEA.HI.X R7, R2, UR7, R5, 0x2, P3 ;  /* 0x0000000702077c11 */ /* 0x000fe200098f1405 */
[----:B------:R1:W-:Y:S06]  /*f0c0*/  MEMBAR.ALL.CTA ;  /* 0x0000000000007992 */ /* 0x0003ec0000008000 */
[----:B-1----:R-:W1:Y:S04]  /*f0d0*/  FENCE.VIEW.ASYNC.S ;  /* 0x00000000000073c6 */ /* 0x002e680000000000 */
[----:B-1----:R-:W1:Y:S01]  /*f0e0*/  SHFL.IDX PT, R0, R236, RZ, 0x1f ;  /* 0x00001fffec007589 */ /* 0x002e6200000e0000 */
[----:B------:R-:W-:Y:S06]  /*f0f0*/  BAR.ARV 0x1, 0x120 ;  /* 0x0044800000007b1d */ /* 0x000fec0000002000 */
        /* <DEDUP_REMOVED lines=16> */
[----:B--2---:R-:W-:Y:S01]  /*f200*/  UMOV UR40, UR5 ;  /* 0x0000000500287c82 */ /* 0x004fe20008000000 */
[----:B------:R-:W-:Y:S01]  /*f210*/  UMOV UR41, UR8 ;  /* 0x0000000800297c82 */ /* 0x000fe20008000000 */
[----:B------:R-:W-:Y:S01]  /*f220*/  UIADD3 UR5, UR37, 0x2e820, URZ ;  /* 0x0002e82025057890 */ /* 0x000fe2000fffe03f */
[----:B------:R2:W-:Y:S03]  /*f230*/  UTMASTG.5D [UR40], [UR6] ;  /* 0x00000028060073b5 */ /* 0x0005e60008020000 */
[----:B------:R-:W-:Y:S01]  /*f240*/  UPRMT UR5, URZ, 0x654, UR5 ;  /* 0x000006543f057896 */ /* 0x000fe20008000005 */
[----:B------:R0:W-:Y:S01]  /*f250*/  UTMACMDFLUSH ;  /* 0x00000000000079b7 */ /* 0x0001e20000000000 */
[----:B------:R-:W-:-:S07]  /*f260*/  DEPBAR.LE SB0, 0x0 ;  /* 0x000080000000791a */ /* 0x000fce0000000000 */
[----:B--2---:R-:W-:Y:S03]  /*f270*/  SYNCS.ARRIVE.TRANS64.RED.A1T0 RZ, [UR5], RZ ;  /* 0x000000ffffff79a7 */ /* 0x004fe60008100405 */
.L_x_1743:
[----:B------:R-:W-:Y:S05]  /*f280*/  BSYNC B0 ;  /* 0x0000000000007941 */ /* 0x000fea0003800000 */
.L_x_1742:
[----:B------:R-:W-:Y:S05]  /*f290*/  BRA `(.L_x_1741) ;  /* 0x00000008001c7947 */ /* 0x000fea0003800000 */
.L_x_1740:
[----:B------:R-:W1:Y:S01]  /*f2a0*/  LDC R12, c[0x0][0xdac] ;  /* 0x00036b00ff0c7b82 */ /* 0x000e620000000800 */
[----:B------:R-:W-:Y:S01]  /*f2b0*/  ISETP.GT.AND P0, PT, R237, 0x7f, PT ;  /* 0x0000007fed00780c */ /* 0x000fe20003f04270 */
[----:B------:R-:W-:Y:S01]  /*f2c0*/  USHF.R.S32.HI UR6, URZ, 0x1f, UR43 ;  /* 0x0000001f3f067899 */ /* 0x000fe2000801142b */
[----:B------:R-:W-:Y:S01]  /*f2d0*/  BSSY B0, `(.L_x_1744) ;  /* 0x000001c000007945 */ /* 0x000fe20003800000 */
[----:B------:R-:W-:Y:S01]  /*f2e0*/  USHF.R.S32.HI UR7, URZ, 0x1f, UR44 ;  /* 0x0000001f3f077899 */ /* 0x000fe2000801142c */
[----:B------:R-:W-:-:S03]  /*f2f0*/  SHF.R.S32.HI R23, RZ, 0x1f, R22 ;  /* 0x0000001fff177819 */ /* 0x000fc60000011416 */
[----:B------:R-:W2:Y:S08]  /*f300*/  LDC.64 R6, c[0x0][0xae0] ;  /* 0x0002b800ff067b82 */ /* 0x000eb00000000a00 */
[----:B------:R-:W3:Y:S01]  /*f310*/  LDC.64 R8, c[0x0][0xae8] ;  /* 0x0002ba00ff087b82 */ /* 0x000ee20000000a00 */
[----:B------:R-:W-:Y:S05]  /*f320*/  @P0 BRA `(.L_x_1745) ;  /* 0x0000000000580947 */ /* 0x000fea0003800000 */
[----:B------:R-:W4:Y:S01]  /*f330*/  S2R R0, SR_TID.X ;  /* 0x0000000000007919 */ /* 0x000f220000002100 */
[----:B------:R-:W-:Y:S01]  /*f340*/  IMAD.U32 R2, RZ, RZ, UR42 ;  /* 0x0000002aff027e24 */ /* 0x000fe2000f8e00ff */
[----:B------:R-:W-:-:S04]  /*f350*/  ULDC UR5, c[0x0][0xa88] ;  /* 0x0002a20000057ab9 */ /* 0x000fc80000000800 */
[----:B----4-:R-:W-:-:S04]  /*f360*/  IADD3 R2, R2, -0x80, R0 ;  /* 0xffffff8002027810 */ /* 0x010fc80007ffe000 */
[----:B------:R-:W-:-:S13]  /*f370*/  ISETP.GE.AND P0, PT, R2, UR5, PT ;  /* 0x0000000502007c0c */ /* 0x000fda000bf06270 */
[----:B------:R-:W-:Y:S05]  /*f380*/  @P0 BRA `(.L_x_1745) ;  /* 0x0000000000400947 */ /* 0x000fea0003800000 */
[----:B------:R-:W4:Y:S01]  /*f390*/  LDC.64 R4, c[0x0][0xb70] ;  /* 0x0002dc00ff047b82 */ /* 0x000f220000000a00 */
[----:B------:R-:W-:Y:S01]  /*f3a0*/  SHF.R.S32.HI R3, RZ, 0x1f, R2 ;  /* 0x0000001fff037819 */ /* 0x000fe20000011402 */
[----:B------:R-:W-:-:S06]  /*f3b0*/  ULDC.64 UR8, c[0x0][0xb40] ;  /* 0x0002d00000087ab9 */ /* 0x000fcc0000000a00 */
[----:B------:R-:W5:Y:S01]  /*f3c0*/  LDC.64 R10, c[0x0][0xb78] ;  /* 0x0002de00ff0a7b82 */ /* 0x000f620000000a00 */
[C---:B----4-:R-:W-:Y:S02]  /*f3d0*/  IMAD R0, R4.reuse, UR6, RZ ;  /* 0x0000000604007c24 */ /* 0x050fe4000f8e02ff */
[----:B------:R-:W-:-:S04]  /*f3e0*/  IMAD.WIDE.U32 R2, R4, UR43, R2 ;  /* 0x0000002b04027c25 */ /* 0x000fc8000f8e0002 */
[----:B------:R-:W-:Y:S02]  /*f3f0*/  IMAD R5, R5, UR43, R0 ;  /* 0x0000002b05057c24 */ /* 0x000fe4000f8e0200 */
[C---:B-----5:R-:W-:Y:S02]  /*f400*/  IMAD R0, R10.reuse, UR7, RZ ;  /* 0x000000070a007c24 */ /* 0x060fe4000f8e02ff */
        /* <DEDUP_REMOVED lines=8> */
.L_x_1745:
[----:B------:R-:W-:Y:S05]  /*f490*/  BSYNC B0 ;  /* 0x0000000000007941 */ /* 0x000fea0003800000 */
.L_x_1744:
[----:B------:R-:W-:Y:S01]  /*f4a0*/  ULDC UR5, c[0x0][0xa88] ;  /* 0x0002a20000057ab9 */ /* 0x000fe20000000800 */
[C---:B--2---:R-:W-:Y:S01]  /*f4b0*/  IMAD R0, R6.reuse, UR6, RZ ;  /* 0x0000000606007c24 */ /* 0x044fe2000f8e02ff */
[----:B------:R-:W-:Y:S01]  /*f4c0*/  UIADD3 UR42, -UR42, UR5, URZ ;  /* 0x000000052a2a7290 */ /* 0x000fe2000fffe13f */
[----:B----4-:R-:W-:Y:S01]  /*f4d0*/  IMAD.WIDE.U32 R2, R6, UR43, R22 ;  /* 0x0000002b06027c25 */ /* 0x010fe2000f8e0016 */
[----:B------:R-:W-:Y:S01]  /*f4e0*/  ULOP3.LUT UR39, URZ, UR39, URZ, 0x33, !UPT ;  /* 0x000000273f277292 */ /* 0x000fe2000f8e333f */
[----:B------:R-:W-:Y:S01]  /*f4f0*/  SHF.R.S32.HI R231, RZ, 0x1f, R230 ;  /* 0x0000001fffe77819 */ /* 0x000fe200000114e6 */
[----:B------:R-:W-:Y:S01]  /*f500*/  BSSY B0, `(.L_x_1746) ;  /* 0x0000021000007945 */ /* 0x000fe20003800000 */
[----:B------:R-:W-:Y:S01]  /*f510*/  IMAD R5, R7, UR43, R0 ;  /* 0x0000002b07057c24 */ /* 0x000fe2000f8e0200 */
[C---:B------:R-:W-:Y:S01]  /*f520*/  ISETP.GE.AND P2, PT, R230.reuse, UR42, PT ;  /* 0x0000002ae6007c0c */ /* 0x040fe2000bf46270 */
[C---:B------:R-:W-:Y:S02]  /*f530*/  VIADD R0, R230.reuse, 0x40 ;  /* 0x00000040e6007836 */ /* 0x040fe40000000000 */
[----:B------:R-:W-:-:S02]  /*f540*/  VIADD R4, R230, 0x20 ;  /* 0x00000020e6047836 */ /* 0x000fc40000000000 */
[----:B------:R-:W-:Y:S01]  /*f550*/  IMAD.IADD R3, R3, 0x1, R5 ;  /* 0x0000000103037824 */ /* 0x000fe200078e0205 */
[----:B------:R-:W-:Y:S01]  /*f560*/  ISETP.GE.AND P0, PT, R0, UR42, PT ;  /* 0x0000002a00007c0c */ /* 0x000fe2000bf06270 */
[----:B---3--:R-:W-:Y:S01]  /*f570*/  IMAD R0, R8, UR7, RZ ;  /* 0x0000000708007c24 */ /* 0x008fe2000f8e02ff */
[----:B------:R-:W-:Y:S01]  /*f580*/  ISETP.GE.AND P4, PT, R4, UR42, PT ;  /* 0x0000002a04007c0c */ /* 0x000fe2000bf86270 */
[----:B------:R-:W-:Y:S02]  /*f590*/  VIADD R4, R230, 0x60 ;  /* 0x00000060e6047836 */ /* 0x000fe40000000000 */
[----:B------:R-:W-:Y:S02]  /*f5a0*/  IMAD R9, R9, UR44, R0 ;  /* 0x0000002c09097c24 */ /* 0x000fe4000f8e0200 */
[----:B-1----:R-:W-:Y:S01]  /*f5b0*/  VIADD R5, R12, UR39 ;  /* 0x000000270c057c36 */ /* 0x002fe20008000000 */
[----:B------:R-:W-:Y:S01]  /*f5c0*/  ISETP.GE.AND P1, PT, R4, UR42, PT ;  /* 0x0000002a04007c0c */ /* 0x000fe2000bf26270 */
        /* <DEDUP_REMOVED lines=20> */
.L_x_1747:
[----:B------:R-:W-:Y:S05]  /*f710*/  BSYNC B0 ;  /* 0x0000000000007941 */ /* 0x000fea0003800000 */
.L_x_1746:
        /* <DEDUP_REMOVED lines=20> */
.L_x_1749:
[----:B------:R-:W-:Y:S05]  /*f860*/  BSYNC B0 ;  /* 0x0000000000007941 */ /* 0x000fea0003800000 */
.L_x_1748:
        /* <DEDUP_REMOVED lines=20> */
.L_x_1751:
[----:B------:R-:W-:Y:S05]  /*f9b0*/  BSYNC B0 ;  /* 0x0000000000007941 */ /* 0x000fea0003800000 */
.L_x_1750:
        /* <DEDUP_REMOVED lines=20> */
.L_x_1752:
[----:B------:R-:W-:Y:S05]  /*fb00*/  BSYNC B0 ;  /* 0x0000000000007941 */ /* 0x000fea0003800000 */
.L_x_1741:
[----:B------:R-:W5:Y:S02]  /*fb10*/  LDC R0, c[0x0][0xda8] ;  /* 0x00036a00ff007b82 */ /* 0x000f640000000800 */
[----:B-----5:R-:W-:-:S13]  /*fb20*/  ISETP.LE.AND P0, PT, R0, UR4, PT ;  /* 0x0000000400007c0c */ /* 0x020fda000bf03270 */
[----:B------:R-:W-:Y:S05]  /*fb30*/  @!P0 BRA `(.L_x_1753) ;  /* 0xffffff1000a48947 */ /* 0x000fea000383ffff */
[----:B------:R-:W-:Y:S05]  /*fb40*/  EXIT ;  /* 0x000000000000794d */ /* 0x000fea0003800000 */
.L_x_1702:
[----:B------:R-:W-:-:S08]  /*fb50*/  NOP ;  /* 0x0000000000007918 */ /* 0x000fd00000000000 */
[----:B---3--:R-:W1:-:S00]  /*fb60*/  USETMAXREG.DEALLOC.CTAPOOL 0x18 ;  /* 0x00000018000079c8 */ /* 0x008e4000080e0500 */
[----:B-1----:R-:W-:-:S06]  /*fb70*/  LOP3.LUT R0, R0, 0x3, RZ, 0xc0, !PT ;  /* 0x0000000300007812 */ /* 0x002fcc00078ec0ff */
[----:B------:R-:W1:Y:S01]  /*fb80*/  S2UR UR4, SR_CTAID.X ;  /* 0x00000000000479c3 */ /* 0x000e620000002500 */
[----:B------:R-:W2:Y:S02]  /*fb90*/  SHFL.IDX PT, R0, R0, RZ, 0x1f ;  /* 0x00001fff00007589 */ /* 0x000ea400000e0000 */
[----:B--2---:R-:W-:-:S05]  /*fba0*/  ISETP.NE.AND P0, PT, R0, RZ, PT ;  /* 0x000000ff0000720c */ /* 0x004fca0003f05270 */
[----:B------:R-:W1:Y:S01]  /*fbb0*/  LDC R0, c[0x0][0xda8] ;  /* 0x00036a00ff007b82 */ /* 0x000e620000000800 */
[----:B------:R-:W-:-:S05]  /*fbc0*/  P2R R2, PR, RZ, 0x1 ;  /* 0x00000001ff027803 */ /* 0x000fca0000000000 */
[----:B------:R2:W-:Y:S02]  /*fbd0*/  STL [R1+0x34], R2 ;  /* 0x0000340201007387 */ /* 0x0005e40000100800 */
[----:B------:R-:W-:Y:S06]  /*fbe0*/  @P0 BAR.ARV 0x4, 0x180 ;  /* 0x0106000000000b1d */ /* 0x000fec0000002000 */
[----:B------:R2:W-:Y:S04]  /*fbf0*/  STL [R1+0x2c], RZ ;  /* 0x00002cff01007387 */ /* 0x0005e80000100800 */
[----:B------:R2:W-:Y:S01]  /*fc00*/  STL [R1+0x4], RZ ;  /* 0x000004ff01007387 */ /* 0x0005e20000100800 */
[----:B-1----:R-:W-:Y:S01]  /*fc10*/  ISETP.LE.AND P0, PT, R0, UR4, PT ;  /* 0x0000000400007c0c */ /* 0x002fe2000bf03270 */
[----:B------:R-:W-:-:S05]  /*fc20*/  IMAD.MOV.U32 R0, RZ, RZ, 0x1 ;  /* 0x00000001ff007424 */ /* 0x000fca00078e00ff */
[----:B------:R2:W-:Y:S07]  /*fc30*/  STL [R1+0x8], R0 ;  /* 0x0000080001007387 */ /* 0x0005ee0000100800 */
[----:B------:R-:W-:Y:S05]  /*fc40*/  @P0 BRA `(.L_x_1754) ;  /* 0x0000003000600947 */ /* 0x000fea0003800000 */
[----:B------:R-:W3:Y:S01]  /*fc50*/  LDL R7, [R1+0x28] ;  /* 0x0000280001077983 */ /* 0x000ee20000100800 */
[----:B--2---:R-:W1:Y:S01]  /*fc60*/  S2R R2, SR_TID.X ;  /* 0x0000000000027919 */ /* 0x004e620000002100 */
[----:B------:R-:W2:Y:S01]  /*fc70*/  S2R R8, SR_TID.X ;  /* 0x0000000000087919 */ /* 0x000ea20000002100 */
[----:B-1----:R-:W-:Y:S01]  /*fc80*/  LOP3.LUT R2, R2, 0x7f, RZ, 0xc0, !PT ;  /* 0x0000007f02027812 */ /* 0x002fe200078ec0ff */
[C---:B--2---:R-:W-:Y:S02]  /*fc90*/  IMAD.SHL.U32 R0, R8.reuse, 0x80, RZ ;  /* 0x0000008008007824 */ /* 0x044fe400078e00ff */
        /* <DEDUP_REMOVED lines=24> */
[C---:B---3--:R-:W-:Y:S02]  /*fe20*/  LOP3.LUT R2, R7.reuse, 0x1, RZ, 0xfc, !PT ;  /* 0x0000000107027812 */ /* 0x048fe400078efcff */
[----:B------:R-:W-:-:S03]  /*fe30*/  LOP3.LUT R0, R7, 0x2, RZ, 0xfc, !PT ;  /* 0x0000000207007812 */ /* 0x000fc600078efcff */
[----:B------:R-:W-:Y:S04]  /*fe40*/  STL [R1+0x30], R2 ;  /* 0x0000300201007387 */ /* 0x000fe80000100800 */
[----:B------:R-:W-:Y:S04]  /*fe50*/  STL [R1+0x4], RZ ;  /* 0x000004ff01007387 */ /* 0x000fe80000100800 */
[----:B------:R1:W-:Y:S04]  /*fe60*/  STL [R1+0x24], R0 ;  /* 0x0000240001007387 */ /* 0x0003e80000100800 */
[----:B------:R2:W-:Y:S01]  /*fe70*/  STL [R1+0x2c], RZ ;  /* 0x00002cff01007387 */ /* 0x0005e20000100800 */
[----:B-1----:R-:W-:-:S05]  /*fe80*/  IMAD.MOV.U32 R0, RZ, RZ, 0x1 ;  /* 0x00000001ff007424 */ /* 0x002fca00078e00ff */
[----:B------:R2:W-:Y:S02]  /*fe90*/  STL [R1+0x8], R0 ;  /* 0x0000080001007387 */ /* 0x0005e40000100800 */
.L_x_1806:
[----:B-1----:R-:W3:Y:S01]  /*fea0*/  LDL R2, [R1+0x20] ;  /* 0x0000200001027983 */ /* 0x002ee20000100800 */
        /* <DEDUP_REMOVED lines=21> */
.L_x_1755:
[----:B------:R-:W-:Y:S01]  /*10000*/  ULDC UR7, c[0x0][0xdc4] ;  /* 0x0003710000077ab9 */ /* 0x000fe20000000800 */
[----:B------:R-:W-:Y:S01]  /*10010*/  UMOV UR6, UR9 ;  /* 0x0000000900067c82 */ /* 0x000fe20008000000 */
[----:B------:R-:W-:-:S11]  /*10020*/  UISETP.NE.AND UP0, UPT, UR7, 0x1, UPT ;  /* 0x000000010700788c */ /* 0x000fd6000bf05270 */
[----:B------:R-:W-:Y:S02]  /*10030*/  @UP0 ULDC.64 UR10, c[0x0][0xdc8] ;  /* 0x00037200000a0ab9 */ /* 0x000fe40000000a00 */
[----:B------:R-:W-:-:S04]  /*10040*/  UIMAD.WIDE.U32 UR4, UR9, UR10, URZ ;  /* 0x0000000a090472a5 */ /* 0x000fc8000f8e003f */
[----:B------:R-:W-:-:S04]  /*10050*/  @UP0 USHF.R.U32.HI UR6, URZ, UR11, UR5 ;  /* 0x0000000b3f060299 */ /* 0x000fc80008011605 */
[----:B------:R-:W-:-:S12]  /*10060*/  UIMAD UR4, UR6, UR7, URZ ;  /* 0x00000007060472a4 */ /* 0x000fd8000f8e023f */
.L_x_1756:
[----:B------:R-:W-:Y:S01]  /*10070*/  ULDC.64 UR12, c[0x0][0x3f8] ;  /* 0x0000fe00000c7ab9 */ /* 0x000fe20000000a00 */
[----:B------:R-:W-:Y:S01]  /*10080*/  ULOP3.LUT UR5, URZ, UR6, URZ, 0x33, !UPT ;  /* 0x000000063f057292 */ /* 0x000fe2000f8e333f */
[----:B------:R-:W-:Y:S01]  /*10090*/  BSSY B6, `(.L_x_1757) ;  /* 0x00002b8000067945 */ /* 0x000fe20003800000 */
[----:B------:R-:W-:Y:S01]  /*100a0*/  UISETP.NE.U32.AND UP0, UPT, UR12, URZ, UPT ;  /* 0x0000003f0c00728c */ /* 0x000fe2000bf05070 */
[----:B------:R-:W-:Y:S01]  /*100b0*/  ULDC UR6, c[0x0][0xdac] ;  /* 0x00036b0000067ab9 */ /* 0x000fe20000000800 */
[----:B------:R-:W-:Y:S02]  /*100c0*/  ULDC UR7, c[0x0][0x404] ;  /* 0x0001010000077ab9 */ /* 0x000fe40000000800 */
[----:B------:R-:W-:Y:S02]  /*100d0*/  UISETP.NE.AND.EX UP0, UPT, UR13, URZ, UPT, UP0 ;  /* 0x0000003f0d00728c */ /* 0x000fe4000bf05300 */
[----:B------:R-:W-:Y:S02]  /*100e0*/  UIADD3 UR5, UR5, UR6, URZ ;  /* 0x0000000605057290 */ /* 0x000fe4000fffe03f */
[----:B------:R-:W-:-:S02]  /*100f0*/  USEL UR7, UR7, 0x1, UP0 ;  /* 0x0000000107077887 */ /* 0x000fc40008000000 */
[----:B------:R-:W-:Y:S01]  /*10100*/  USHF.L.U32 UR37, UR5, 0x7, URZ ;  /* 0x0000000705257899 */ /* 0x000fe2000800063f */
[----:B------:R-:W-:Y:S01]  /*10110*/  ULDC UR10, c[0x0][0x2e0] ;  /* 0x0000b800000a7ab9 */ /* 0x000fe20000000800 */
[----:B------:R-:W-:Y:S01]  /*10120*/  ULDC UR6, c[0x0][0x288] ;  /* 0x0000a20000067ab9 */ /* 0x000fe20000000800 */
[----:B------:R-:W-:Y:S02]  /*10130*/  UIMAD UR5, UR7, UR10, 0xdf ;  /* 0x000000df070574a4 */ /* 0x000fe4000f8e020a */
[----:B------:R-:W-:Y:S02]  /*10140*/  UIADD3 UR6, UR37, 0x15f, -UR6 ;  /* 0x0000015f25067890 */ /* 0x000fe4000fffe806 */
[----:B------:R-:W-:Y:S02]  /*10150*/  UIADD3 UR9, UR9, -UR4, URZ ;  /* 0x8000000409097290 */ /* 0x000fe4000fffe03f */
[----:B------:R-:W-:Y:S01]  /*10160*/  UIMAD UR7, UR7, UR10, UR6 ;  /* 0x0000000a070772a4 */ /* 0x000fe2000f8e0206 */
[----:B------:R-:W-:-:S02]  /*10170*/  UMOV UR4, URZ ;  /* 0x0000003f00047c82 */ /* 0x000fc40008000000 */
[----:B------:R-:W-:Y:S01]  /*10180*/  UMOV UR6, URZ ;  /* 0x0000003f00067c82 */ /* 0x000fe20008000000 */
[----:B------:R-:W-:Y:S01]  /*10190*/  UIMAD.WIDE UR4, UR5, -0x6db6db6d, UR4 ;  /* 0x92492493050478a5 */ /* 0x000fe2000f8e0204 */
[----:B------:R-:W-:Y:S01]  /*101a0*/  ULDC UR10, c[0x0][0xdc4] ;  /* 0x00037100000a7ab9 */ /* 0x000fe20000000800 */
[----:B------:R-:W-:Y:S02]  /*101b0*/  UIMAD.WIDE UR6, UR7, -0x6db6db6d, UR6 ;  /* 0x92492493070678a5 */ /* 0x000fe4000f8e0206 */
[----:B------:R-:W-:Y:S02]  /*101c0*/  UIMAD UR10, UR8, UR10, UR9 ;  /* 0x0000000a080a72a4 */ /* 0x000fe4000f8e0209 */
[----:B------:R-:W-:Y:S01]  /*101d0*/  USHF.R.U32.HI UR6, URZ, 0x1f, UR7 ;  /* 0x0000001f3f067899 */ /* 0x000fe20008011607 */
[----:B------:R-:W-:Y:S01]  /*101e0*/  UMOV UR8, UR5 ;  /* 0x0000000500087c82 */ /* 0x000fe20008000000 */
[----:B------:R-:W-:Y:S01]  /*101f0*/  ULDC UR11, c[0x0][0xdb8] ;  /* 0x00036e00000b7ab9 */ /* 0x000fe20000000800 */
[----:B------:R-:W-:-:S02]  /*10200*/  USHF.R.U32.HI UR9, URZ, 0x1f, UR8 ;  /* 0x0000001f3f097899 */ /* 0x000fc40008011608 */
[----:B------:R-:W-:Y:S02]  /*10210*/  ULEA.HI.SX32 UR6, UR7, UR6, 0x19 ;  /* 0x0000000607067291 */ /* 0x000fe4000f8fca3f */
[----:B------:R-:W-:Y:S02]  /*10220*/  ULEA.HI.SX32 UR9, UR8, UR9, 0x19 ;  /* 0x0000000908097291 */ /* 0x000fe4000f8fca3f */
[----:B------:R-:W-:Y:S02]  /*10230*/  UISETP.NE.AND UP1, UPT, UR11, 0x1, UPT ;  /* 0x000000010b00788c */ /* 0x000fe4000bf25270 */
[----:B------:R-:W-:Y:S01]  /*10240*/  UISETP.LT.AND UP0, UPT, UR9, UR6, UPT ;  /* 0x000000060900728c */ /* 0x000fe2000bf01270 */
[----:B------:R-:W-:-:S03]  /*10250*/  UMOV UR39, UR10 ;  /* 0x0000000a00277c82 */ /* 0x000fc60008000000 */
[----:B------:R-:W-:-:S05]  /*10260*/  USEL UR41, UR9, UR6, UP0 ;  /* 0x0000000609297287 */ /* 0x000fca0008000000 */
[----:B------:R-:W-:Y:S01]  /*10270*/  @UP1 ULDC UR12, c[0x0][0xdbc] ;  /* 0x00036f00000c1ab9 */ /* 0x000fe20000000800 */
[----:B------:R-:W-:Y:S01]  /*10280*/  ISETP.LT.AND P0, PT, RZ, UR41, PT ;  /* 0x00000029ff007c0c */ /* 0x000fe2000bf01270 */
[----:B------:R-:W-:Y:S01]  /*10290*/  UIMAD.WIDE.U32 UR4, UR10, UR12, URZ ;  /* 0x0000000c0a0472a5 */ /* 0x000fe2000f8e003f */
[----:B------:R-:W-:-:S03]  /*102a0*/  @UP1 ULDC UR7, c[0x0][0xdc0] ;  /* 0x0003700000071ab9 */ /* 0x000fc60000000800 */
[----:B------:R-:W-:-:S04]  /*102b0*/  @UP1 USHF.R.U32.HI UR39, URZ, UR7, UR5 ;  /* 0x000000073f271299 */ /* 0x000fc80008011605 */
[----:B------:R-:W-:-:S04]  /*102c0*/  UIADD3 UR38, -UR39, URZ, URZ ;  /* 0x0000003f27267290 */ /* 0x000fc8000fffe13f */
[----:B------:R-:W-:Y:S01]  /*102d0*/  UIMAD UR38, UR11, UR38, UR10 ;  /* 0x000000260b2672a4 */ /* 0x000fe2000f8e020a */
[----:B------:R-:W-:Y:S11]  /*102e0*/  @P0 BRA `(.L_x_1758) ;  /* 0x0000000000480947 */ /* 0x000ff60003800000 */
        /* <DEDUP_REMOVED lines=18> */
.L_x_1758:
        /* <DEDUP_REMOVED lines=23> */
.L_x_1760:
        /* <DEDUP_REMOVED lines=20> */
.L_x_1761:
        /* <DEDUP_REMOVED lines=20> */
.L_x_1762:
        /* <DEDUP_REMOVED lines=18> */
.L_x_1763:
[----:B------:R-:W1:Y:S01]  /*10920*/  LDC R0, c[0x0][0x428] ;  /* 0x00010a00ff007b82 */ /* 0x000e620000000800 */
[----:B------:R-:W-:Y:S01]  /*10930*/  ULDC.64 UR4, c[0x0][0x9f8] ;  /* 0x00027e0000047ab9 */ /* 0x000fe20000000a00 */
[----:B------:R-:W-:Y:S01]  /*10940*/  IMAD.U32 R4, RZ, RZ, UR38 ;  /* 0x00000026ff047e24 */ /* 0x000fe2000f8e00ff */
[----:B------:R-:W-:Y:S01]  /*10950*/  ISETP.NE.U32.AND P0, PT, RZ, UR4, PT ;  /* 0x00000004ff007c0c */ /* 0x000fe2000bf05070 */
[----:B------:R-:W-:Y:S01]  /*10960*/  IMAD.U32 R8, RZ, RZ, UR39 ;  /* 0x00000027ff087e24 */ /* 0x000fe2000f8e00ff */
[----:B------:R-:W2:Y:S02]  /*10970*/  S2R R17, SR_TID.X ;  /* 0x0000000000117919 */ /* 0x000ea40000002100 */
[----:B------:R-:W-:-:S13]  /*10980*/  ISETP.NE.AND.EX P0, PT, RZ, UR5, PT, P0 ;  /* 0x00000005ff007c0c */ /* 0x000fda000bf05300 */
[----:B------:R-:W3:Y:S01]  /*10990*/  @P0 LDC.64 R2, c[0x0][0x9f8] ;  /* 0x00027e00ff020b82 */ /* 0x000ee20000000a00 */
[----:B-1----:R-:W-:-:S13]  /*109a0*/  ISETP.NE.AND P1, PT, R0, 0x1, PT ;  /* 0x000000010000780c */ /* 0x002fda0003f25270 */
[----:B------:R-:W1:Y:S01]  /*109b0*/  @P1 LDC R0, c[0x0][0x42c] ;  /* 0x00010b00ff001b82 */ /* 0x000e620000000800 */
[----:B--2---:R-:W-:-:S07]  /*109c0*/  LOP3.LUT R16, R17, 0x7f, RZ, 0xc0, !PT ;  /* 0x0000007f11107812 */ /* 0x004fce00078ec0ff */
[----:B------:R-:W2:Y:S01]  /*109d0*/  @P1 LDC R5, c[0x0][0x430] ;  /* 0x00010c00ff051b82 */ /* 0x000ea20000000800 */
[----:B-1----:R-:W-:-:S05]  /*109e0*/  @P1 IMAD.HI.U32 R0, R0, UR38, RZ ;  /* 0x0000002600001c27 */ /* 0x002fca000f8e00ff */
[----:B--2---:R-:W-:Y:S01]  /*109f0*/  @P1 SHF.R.U32.HI R4, RZ, R5, R0 ;  /* 0x00000005ff041219 */ /* 0x004fe20000011600 */
[----:B------:R-:W-:-:S04]  /*10a00*/  IMAD.U32 R5, RZ, RZ, UR39 ;  /* 0x00000027ff057e24 */ /* 0x000fc8000f8e00ff */
[----:B---3--:R-:W-:Y:S01]  /*10a10*/  @P0 IMAD.WIDE R2, R5, 0x4, R2 ;  /* 0x0000000405020825 */ /* 0x008fe200078e0202 */
[----:B------:R-:W-:Y:S01]  /*10a20*/  ISETP.NE.AND P2, PT, R16, RZ, PT ;  /* 0x000000ff1000720c */ /* 0x000fe20003f45270 */
[----:B------:R1:W-:Y:S04]  /*10a30*/  STL [R1+0x10], R4 ;  /* 0x0000100401007387 */ /* 0x0003e80000100800 */
[----:B------:R2:W3:Y:S01]  /*10a40*/  @P0 LDG.E R8, desc[UR46][R2.64] ;  /* 0x0000002e02080981 */ /* 0x0004e2000c1e1900 */
[----:B------:R-:W-:Y:S01]  /*10a50*/  UMOV UR36, URZ ;  /* 0x0000003f00247c82 */ /* 0x000fe20008000000 */
[----:B------:R-:W-:Y:S01]  /*10a60*/  UMOV UR6, 0xffffffff ;  /* 0xffffffff00067882 */ /* 0x000fe20000000000 */
[----:B------:R-:W-:-:S04]  /*10a70*/  SHF.R.U32.HI R17, RZ, 0x5, R17 ;  /* 0x00000005ff117819 */ /* 0x000fc80000011611 */
[----:B------:R-:W-:Y:S01]  /*10a80*/  LOP3.LUT R17, R17, 0x3, RZ, 0xc0, !PT ;  /* 0x0000000311117812 */ /* 0x000fe200078ec0ff */
[----:B------:R-:W-:Y:S01]  /*10a90*/  VOTEU.ALL UP1, P2 ;  /* 0x00000000003f7886 */ /* 0x000fe20001020000 */
[----:B--2---:R-:W2:Y:S04]  /*10aa0*/  LDC.64 R2, c[0x0][0x3f8] ;  /* 0x0000fe00ff027b82 */ /* 0x004ea80000000a00 */
[----:B------:R-:W-:-:S04]  /*10ab0*/  @!UP1 UIADD3 UR4, UP0, UR44, 0x270, URZ ;  /* 0x000002702c049890 */ /* 0x000fc8000ff1e03f */
[----:B------:R-:W-:-:S09]  /*10ac0*/  @!UP1 UIADD3.X UR5, URZ, UR45, URZ, UP0, !UPT ;  /* 0x0000002d3f059290 */ /* 0x000fd200087fe43f */
[----:B------:R1:W-:Y:S01]  /*10ad0*/  @!UP1 UTMAPF.L2.4D [UR36], [UR4] ;  /* 0x00000024040095b8 */ /* 0x0003e20008018000 */
[----:B--2---:R-:W-:-:S04]  /*10ae0*/  ISETP.NE.U32.AND P1, PT, R2, RZ, PT ;  /* 0x000000ff0200720c */ /* 0x004fc80003f25070 */
[----:B------:R-:W-:Y:S02]  /*10af0*/  ISETP.NE.AND.EX P1, PT, R3, RZ, PT, P1 ;  /* 0x000000ff0300720c */ /* 0x000fe40003f25310 */
[----:B---3--:R-:W-:Y:S01]  /*10b00*/  SHF.R.S32.HI R9, RZ, 0x1f, R8 ;  /* 0x0000001fff097819 */ /* 0x008fe20000011408 */
[----:B------:R1:W-:Y:S01]  /*10b10*/  STL [R1+0xc], R8 ;  /* 0x00000c0801007387 */ /* 0x0003e20000100800 */
[----:B------:R-:W-:-:S03]  /*10b20*/  SEL R0, R8, RZ, !P1 ;  /* 0x000000ff08007207 */ /* 0x000fc60004800000 */
[----:B------:R1:W-:Y:S01]  /*10b30*/  STL [R1+0x14], R9 ;  /* 0x0000140901007387 */ /* 0x0003e20000100800 */
[----:B------:R-:W-:Y:S05]  /*10b40*/  BRA.DIV UR6, `(.L_x_1764) ;  /* 0x0000002a06547947 */ /* 0x000fea000b800000 */
[----:B------:R2:W3:Y:S02]  /*10b50*/  SHFL.IDX PT, R14, R17, RZ, 0x1f ;  /* 0x00001fff110e7589 */ /* 0x0004e400000e0000 */
.L_x_1825:
        /* <DEDUP_REMOVED lines=8> */
.L_x_1828:
        /* <DEDUP_REMOVED lines=20> */
.L_x_1768:
[----:B-1----:R-:W3:Y:S04]  /*10d20*/  LDL R3, [R1+0x4] ;  /* 0x0000040001037983 */ /* 0x002ee80000100800 */
[----:B------:R-:W4:Y:S01]  /*10d30*/  LDL R2, [R1+0x8] ;  /* 0x0000080001027983 */ /* 0x000f220000100800 */
[----:B------:R-:W-:Y:S02]  /*10d40*/  ISETP.NE.AND P0, PT, R16, RZ, PT ;  /* 0x000000ff1000720c */ /* 0x000fe40003f05270 */
[----:B---3--:R-:W-:Y:S02]  /*10d50*/  LEA R4, R3, UR40, 0x3 ;  /* 0x0000002803047c11 */ /* 0x008fe4000f8e18ff */
[----:B----4-:R-:W-:-:S04]  /*10d60*/  SHF.L.U32 R3, R2, 0x1f, RZ ;  /* 0x0000001f02037819 */ /* 0x010fc800000006ff */
[----:B------:R-:W1:Y:S02]  /*10d70*/  SYNCS.PHASECHK.TRANS64.TRYWAIT P3, [R4+URZ+0x2e880], R3 ;  /* 0x02e88003040075a7 */ /* 0x000e64000806017f */
[----:B-1----:R-:W-:Y:S05]  /*10d80*/  @!P3 BRA `(.L_x_1769) ;  /* 0x000000280004b947 */ /* 0x002fea0003800000 */
.L_x_1829:
[----:B------:R-:W-:Y:S05]  /*10d90*/  @P0 BRA `(.L_x_1770) ;  /* 0x00000000001c0947 */ /* 0x000fea0003800000 */
[----:B------:R-:W3:Y:S01]  /*10da0*/  S2R R2, SR_TID.X ;  /* 0x0000000000027919 */ /* 0x000ee20000002100 */
[----:B------:R-:W-:-:S04]  /*10db0*/  IMAD.MOV.U32 R5, RZ, RZ, 0x7000 ;  /* 0x00007000ff057424 */ /* 0x000fc800078e00ff */
[----:B------:R4:W-:Y:S01]  /*10dc0*/  SYNCS.ARRIVE.TRANS64 RZ, [R4+URZ+0x2e870], R5 ;  /* 0x02e8700504ff79a7 */ /* 0x0009e2000800003f */
[----:B---3--:R-:W-:-:S04]  /*10dd0*/  LOP3.LUT R2, R2, 0x1f, RZ, 0xc0, !PT ;  /* 0x0000001f02027812 */ /* 0x008fc800078ec0ff */
[----:B------:R-:W-:-:S13]  /*10de0*/  ISETP.NE.AND P3, PT, R2, RZ, PT ;  /* 0x000000ff0200720c */ /* 0x000fda0003f65270 */
[----:B----4-:R-:W-:Y:S05]  /*10df0*/  @!P3 BRA `(.L_x_1770) ;  /* 0x000000000004b947 */ /* 0x010fea0003800000 */
[----:B------:R-:W-:Y:S01]  /*10e00*/  BPT.TRAP 0x1 ;  /* 0x000000040000795c */ /* 0x000fe20000300000 */
.L_x_1770:
        /* <DEDUP_REMOVED lines=20> */
.L_x_1830:
        /* <DEDUP_REMOVED lines=8> */
.L_x_1772:
        /* <DEDUP_REMOVED lines=15> */
.L_x_1767:
        /* <DEDUP_REMOVED lines=17> */
.L_x_1765:
[----:B------:R-:W4:Y:S01]  /*111d0*/  LDL.LU R3, [R1+0x2c] ;  /* 0x00002c0001037983 */ /* 0x000f220000300800 */
[----:B------:R-:W-:Y:S01]  /*111e0*/  BSSY B0, `(.L_x_1773) ;  /* 0x0000009000007945 */ /* 0x000fe20003800000 */
[----:B----4-:R-:W-:-:S05]  /*111f0*/  VIADD R3, R3, 0x1 ;  /* 0x0000000103037836 */ /* 0x010fca0000000000 */
[----:B---3--:R-:W-:Y:S01]  /*11200*/  LEA.HI R2, R3, R3, RZ, 0x1 ;  /* 0x0000000303027211 */ /* 0x008fe200078f08ff */
[----:B------:R3:W-:Y:S03]  /*11210*/  STL [R1+0x2c], R3 ;  /* 0x00002c0301007387 */ /* 0x0007e60000100800 */
[----:B------:R-:W-:-:S05]  /*11220*/  LOP3.LUT R2, R2, 0xfffffffe, RZ, 0xc0, !PT ;  /* 0xfffffffe02027812 */ /* 0x000fca00078ec0ff */
[----:B------:R-:W-:-:S05]  /*11230*/  IMAD.IADD R2, R3, 0x1, -R2 ;  /* 0x0000000103027824 */ /* 0x000fca00078e0a02 */
[----:B------:R-:W-:-:S04]  /*11240*/  SHF.L.U32 R2, R2, 0x1f, RZ ;  /* 0x0000001f02027819 */ /* 0x000fc800000006ff */
[----:B------:R-:W4:Y:S02]  /*11250*/  SYNCS.PHASECHK.TRANS64.TRYWAIT P0, [UR40+0x2e820], R2 ;  /* 0x02e82002ff0075a7 */ /* 0x000f240008000168 */
[----:B---34-:R-:W-:Y:S05]  /*11260*/  @!P0 BRA `(.L_x_1774) ;  /* 0x0000002000f48947 */ /* 0x018fea0003800000 */
.L_x_1831:
[----:B-1----:R-:W-:Y:S05]  /*11270*/  BSYNC B0 ;  /* 0x0000000000007941 */ /* 0x002fea0003800000 */
.L_x_1773:
[----:B------:R-:W-:-:S06]  /*11280*/  UISETP.GE.AND UP0, UPT, UR41, 0x2, UPT ;  /* 0x000000022900788c */ /* 0x000fcc000bf06270 */
[----:B------:R-:W-:-:S13]  /*11290*/  PLOP3.LUT P0, PT, PT, PT, UP0, 0x80, 0x0 ;  /* 0x000000000000781c */ /* 0x000fda0003f0f008 */
[----:B------:R-:W-:Y:S05]  /*112a0*/  @!P0 BRA `(.L_x_1775) ;  /* 0x0000000c00e88947 */ /* 0x000fea0003800000 */
[----:B------:R1:W5:Y:S01]  /*112b0*/  LDL.LU R6, [R1+0x8] ;  /* 0x0000080001067983 */ /* 0x0003620000300800 */
[----:B------:R-:W-:-:S03]  /*112c0*/  UIADD3 UR4, UR41, -0x2, URZ ;  /* 0xfffffffe29047890 */ /* 0x000fc6000fffe03f */
[----:B------:R1:W5:Y:S03]  /*112d0*/  LDL.LU R7, [R1+0x4] ;  /* 0x0000040001077983 */ /* 0x0003660000300800 */
[----:B------:R-:W-:-:S07]  /*112e0*/  IMAD.U32 R21, RZ, RZ, UR4 ;  /* 0x00000004ff157e24 */ /* 0x000fce000f8e00ff */
.L_x_1795:
[----:B---345:R-:W-:Y:S01]  /*112f0*/  VIADD R2, R7, 0x1 ;  /* 0x0000000107027836 */ /* 0x038fe20000000000 */
        /* <DEDUP_REMOVED lines=31> */
.L_x_1778:
        /* <DEDUP_REMOVED lines=8> */
.L_x_1832:
[----:B------:R-:W-:Y:S05]  /*11570*/  BSYNC B1 ;  /* 0x0000000000017941 */ /* 0x000fea0003800000 */
.L_x_1779:
        /* <DEDUP_REMOVED lines=9> */
.L_x_1782:
[----:B------:R-:W-:Y:S05]  /*11610*/  BSYNC B1 ;  /* 0x0000000000017941 */ /* 0x000fea0003800000 */
.L_x_1781:
[----:B------:R-:W4:Y:S04]  /*11620*/  LDL R2, [R1+0x10] ;  /* 0x0000100001027983 */ /* 0x000f280000100800 */
[----:B------:R-:W2:Y:S01]  /*11630*/  LDL R5, [R1+0x4] ;  /* 0x0000040001057983 */ /* 0x000ea20000100800 */
[----:B---3--:R-:W-:Y:S01]  /*11640*/  IMAD.MOV.U32 R10, RZ, RZ, RZ ;  /* 0x000000ffff0a7224 */ /* 0x008fe200078e00ff */
[----:B------:R-:W-:Y:S01]  /*11650*/  UIADD3 UR4, UP0, UR44, 0x470, URZ ;  /* 0x000004702c047890 */ /* 0x000fe2000ff1e03f */
[----:B------:R-:W-:Y:S01]  /*11660*/  PLOP3.LUT P0, PT, PT, PT, PT, 0x80, 0x0 ;  /* 0x000000000000781c */ /* 0x000fe20003f0f070 */
[----:B------:R-:W-:Y:S01]  /*11670*/  UMOV UR6, 0x0 ;  /* 0x0000000000067882 */ /* 0x000fe20000000000 */
[----:B------:R-:W-:Y:S01]  /*11680*/  UMOV UR7, 0x14f00000 ;  /* 0x14f0000000077882 */ /* 0x000fe20000000000 */
[----:B------:R-:W-:Y:S01]  /*11690*/  R2UR UR10, R10 ;  /* 0x000000000a0a72ca */ /* 0x000fe200000e0000 */
[----:B------:R-:W-:Y:S01]  /*116a0*/  UIADD3.X UR5, URZ, UR45, URZ, UP0, !UPT ;  /* 0x0000002d3f057290 */ /* 0x000fe200087fe43f */
[----:B----4-:R-:W-:Y:S01]  /*116b0*/  R2UR UR12, R2 ;  /* 0x00000000020c72ca */ /* 0x010fe200000e0000 */
[----:B------:R-:W-:-:S04]  /*116c0*/  IMAD.U32 R2, RZ, RZ, UR40 ;  /* 0x00000028ff027e24 */ /* 0x000fc8000f8e00ff */
[----:B--2---:R-:W-:Y:S02]  /*116d0*/  IMAD R2, R5, 0x7000, R2 ;  /* 0x0000700005027824 */ /* 0x004fe400078e0202 */
[----:B------:R-:W-:Y:S02]  /*116e0*/  IMAD R5, R8, 0xe0, RZ ;  /* 0x000000e008057824 */ /* 0x000fe400078e02ff */
[----:B------:R-:W-:Y:S02]  /*116f0*/  VIADD R8, R4, 0x2e870 ;  /* 0x0002e87004087836 */ /* 0x000fe40000000000 */
[----:B------:R-:W-:-:S07]  /*11700*/  VIADD R9, R2, 0xe400 ;  /* 0x0000e40002097836 */ /* 0x000fce0000000000 */
.L_x_1783:
        /* <DEDUP_REMOVED lines=12> */
.L_x_1833:
[----:B------:R-:W-:Y:S05]  /*117d0*/  BSYNC B1 ;  /* 0x0000000000017941 */ /* 0x000fea0003800000 */
.L_x_1784:
        /* <DEDUP_REMOVED lines=11> */
.L_x_1787:
[----:B------:R-:W-:Y:S05]  /*11890*/  BSYNC B1 ;  /* 0x0000000000017941 */ /* 0x000fea0003800000 */
.L_x_1786:
        /* <DEDUP_REMOVED lines=10> */
.L_x_1788:
        /* <DEDUP_REMOVED lines=9> */
.L_x_1777:
[----:B------:R-:W-:Y:S05]  /*119d0*/  BSYNC B0 ;  /* 0x0000000000007941 */ /* 0x000fea0003800000 */
.L_x_1776:
[----:B------:R-:W4:Y:S02]  /*119e0*/  LDL R3, [R1+0x30] ;  /* 0x0000300001037983 */ /* 0x000f240000100800 */
[----:B----4-:R-:W-:-:S13]  /*119f0*/  ISETP.NE.AND P0, PT, R3, 0x3, PT ;  /* 0x000000030300780c */ /* 0x010fda0003f05270 */
[----:B------:R-:W-:Y:S05]  /*11a00*/  @!P0 BRA `(.L_x_1789) ;  /* 0x0000000000048947 */ /* 0x000fea0003800000 */
[----:B------:R-:W-:Y:S01]  /*11a10*/  BPT.TRAP 0x1 ;  /* 0x000000040000795c */ /* 0x000fe20000300000 */
.L_x_1789:
[----:B------:R-:W4:Y:S01]  /*11a20*/  LDL R3, [R1+0x24] ;  /* 0x0000240001037983 */ /* 0x000f220000100800 */
[----:B------:R-:W-:Y:S01]  /*11a30*/  LOP3.LUT R2, R6, 0x1, RZ, 0x3c, !PT ;  /* 0x0000000106027812 */ /* 0x000fe200078e3cff */
[----:B------:R-:W-:Y:S01]  /*11a40*/  BSSY B0, `(.L_x_1790) ;  /* 0x0000007000007945 */ /* 0x000fe20003800000 */
[----:B------:R-:W-:Y:S02]  /*11a50*/  LEA R4, R7, UR40, 0x3 ;  /* 0x0000002807047c11 */ /* 0x000fe4000f8e18ff */
[----:B------:R-:W-:-:S03]  /*11a60*/  SHF.L.U32 R2, R2, 0x1f, RZ ;  /* 0x0000001f02027819 */ /* 0x000fc600000006ff */
[----:B------:R1:W-:Y:S01]  /*11a70*/  STL [R1], R4 ;  /* 0x0000000401007387 */ /* 0x0003e20000100800 */
[----:B------:R-:W5:Y:S01]  /*11a80*/  SYNCS.PHASECHK.TRANS64.TRYWAIT P3, [R4+URZ+0x2e870], R2 ;  /* 0x02e87002040075a7 */ /* 0x000f62000806017f */
[----:B----4-:R-:W-:Y:S01]  /*11a90*/  ISETP.NE.AND P0, PT, R3, 0x3, PT ;  /* 0x000000030300780c */ /* 0x010fe20003f05270 */
[----:B-1---5:R-:W-:-:S12]  /*11aa0*/  @!P3 BRA `(.L_x_1791) ;  /* 0x0000001c0024b947 */ /* 0x022fd80003800000 */
.L_x_1834:
[----:B------:R-:W-:Y:S05]  /*11ab0*/  BSYNC B0 ;  /* 0x0000000000007941 */ /* 0x000fea0003800000 */
.L_x_1790:
[----:B------:R-:W-:Y:S05]  /*11ac0*/  @!P0 BRA `(.L_x_1792) ;  /* 0x0000000000048947 */ /* 0x000fea0003800000 */
[----:B------:R-:W-:Y:S01]  /*11ad0*/  BPT.TRAP 0x1 ;  /* 0x000000040000795c */ /* 0x000fe20000300000 */
.L_x_1792:
[----:B-1----:R-:W4:Y:S01]  /*11ae0*/  LDL R2, [R1] ;  /* 0x0000000001027983 */ /* 0x002f220000100800 */
[----:B------:R-:W-:-:S04]  /*11af0*/  SHF.L.U32 R3, R6, 0x1f, RZ ;  /* 0x0000001f06037819 */ /* 0x000fc800000006ff */
[----:B----4-:R1:W4:Y:S02]  /*11b00*/  SYNCS.PHASECHK.TRANS64.TRYWAIT P3, [R2+URZ+0x2e860], R3 ;  /* 0x02e86003020075a7 */ /* 0x010324000806017f */
[----:B-1----:R-:W-:Y:S01]  /*11b10*/  IMAD R2, R7, 0x7000, RZ ;  /* 0x0000700007027824 */ /* 0x002fe200078e02ff */
[----:B----4-:R-:W-:Y:S06]  /*11b20*/  @!P3 BRA `(.L_x_1793) ;  /* 0x0000001c001cb947 */ /* 0x010fec0003800000 */
.L_x_1835:
[----:B-1----:R-:W4:Y:S04]  /*11b30*/  LDL R4, [R1+0x1c] ;  /* 0x00001c0001047983 */ /* 0x002f280000100800 */
[----:B------:R-:W5:Y:S01]  /*11b40*/  LDL R12, [R1+0x18] ;  /* 0x00001800010c7983 */ /* 0x000f620000100800 */
[----:B------:R-:W-:Y:S05]  /*11b50*/  WARPSYNC.ALL ;  /* 0x0000000000007948 */ /* 0x000fea0003800000 */
[----:B------:R-:W1:Y:S01]  /*11b60*/  S2R R8, SR_TID.X ;  /* 0x0000000000087919 */ /* 0x000e620000002100 */
[----:B---3--:R-:W-:Y:S01]  /*11b70*/  IMAD.MOV.U32 R10, RZ, RZ, 0x40 ;  /* 0x00000040ff0a7424 */ /* 0x008fe200078e00ff */
[----:B-1----:R-:W-:-:S04]  /*11b80*/  LOP3.LUT P3, RZ, R8, 0x4, RZ, 0xc0, !PT ;  /* 0x0000000408ff7812 */ /* 0x002fc8000786c0ff */
[----:B------:R-:W-:Y:S02]  /*11b90*/  SEL R10, R10, 0xffffffc0, !P3 ;  /* 0xffffffc00a0a7807 */ /* 0x000fe40005800000 */
[C---:B----4-:R-:W-:Y:S02]  /*11ba0*/  LOP3.LUT R3, R2.reuse, R4, RZ, 0xfc, !PT ;  /* 0x0000000402037212 */ /* 0x050fe400078efcff */
[----:B-----5:R-:W-:-:S03]  /*11bb0*/  IADD3 R2, R2, UR40, R12 ;  /* 0x0000002802027c10 */ /* 0x020fc6000fffe00c */
        /* <DEDUP_REMOVED lines=22> */
[----:B--2---:R-:W-:Y:S02]  /*11d20*/  PRMT R17, R8, 0x7531, R9 ;  /* 0x0000753108117816 */ /* 0x004fe40000000009 */
        /* <DEDUP_REMOVED lines=71> */
.L_x_1794:
[----:B-1----:R-:W2:Y:S01]  /*121a0*/  LDL.LU R2, [R1] ;  /* 0x0000000001027983 */ /* 0x002ea20000300800 */
[C---:B------:R-:W-:Y:S01]  /*121b0*/  ISETP.GT.AND P0, PT, R21.reuse, RZ, PT ;  /* 0x000000ff1500720c */ /* 0x040fe20003f04270 */
[----:B------:R-:W-:Y:S02]  /*121c0*/  VIADD R21, R21, 0xffffffff ;  /* 0xffffffff15157836 */ /* 0x000fe40000000000 */
[----:B------:R4:W5:Y:S04]  /*121d0*/  LDL R6, [R1+0x8] ;  /* 0x0000080001067983 */ /* 0x0009680000100800 */
[----:B------:R4:W5:Y:S01]  /*121e0*/  LDL R7, [R1+0x4] ;  /* 0x0000040001077983 */ /* 0x0009620000100800 */
[----:B--2---:R1:W-:Y:S02]  /*121f0*/  SYNCS.ARRIVE.TRANS64.A1T0 RZ, [R2+URZ+0x2e850], RZ ;  /* 0x02e850ff02ff79a7 */ /* 0x0043e4000810003f */
[----:B-1----:R-:W-:-:S05]  /*12200*/  @!P2 VIADD R2, R2, 0x2e880 ;  /* 0x0002e8800202a836 */ /* 0x002fca0000000000 */
[----:B------:R-:W-:Y:S01]  /*12210*/  @!P2 PRMT R2, RZ, 0x654, R2 ;  /* 0x00000654ff02a816 */ /* 0x000fe20000000002 */
[----:B------:R-:W-:Y:S06]  /*12220*/  BAR.SYNC.DEFER_BLOCKING 0x2, 0x80 ;  /* 0x0082000000007b1d */ /* 0x000fec0000010000 */
[----:B------:R4:W-:Y:S01]  /*12230*/  @!P2 SYNCS.ARRIVE.TRANS64.RED.A1T0 RZ, [R2+URZ], RZ ;  /* 0x000000ff02ffa9a7 */ /* 0x0009e2000810043f */
[----:B------:R-:W-:Y:S05]  /*12240*/  @P0 BRA `(.L_x_1795) ;  /* 0xfffffff000280947 */ /* 0x000fea000383ffff */
.L_x_1775:
[----:B---34-:R-:W3:Y:S01]  /*12250*/  LDL R2, [R1+0x30] ;  /* 0x0000300001027983 */ /* 0x018ee20000100800 */
[----:B------:R-:W-:Y:S01]  /*12260*/  BSSY B0, `(.L_x_1796) ;  /* 0x0000010000007945 */ /* 0x000fe20003800000 */
[----:B---3--:R-:W-:-:S03]  /*12270*/  ISETP.NE.AND P1, PT, R2, 0x3, PT ;  /* 0x000000030200780c */ /* 0x008fc60003f25270 */
[----:B------:R-:W-:Y:S10]  /*12280*/  @P2 BRA `(.L_x_1797) ;  /* 0x0000000000342947 */ /* 0x000ff40003800000 */
[----:B------:R-:W1:Y:S01]  /*12290*/  S2R R5, SR_LANEID ;  /* 0x0000000000057919 */ /* 0x000e620000000000 */
[----:B------:R-:W-:Y:S01]  /*122a0*/  VOTEU.ANY UR4, UPT, PT ;  /* 0x0000000000047886 */ /* 0x000fe200038e0100 */
[----:B------:R-:W3:Y:S01]  /*122b0*/  LDC.64 R2, c[0x0][0xdf0] ;  /* 0x00037c00ff027b82 */ /* 0x000ee20000000a00 */
[----:B------:R-:W1:Y:S02]  /*122c0*/  FLO.U32 R0, UR4 ;  /* 0x0000000400007d00 */ /* 0x000e6400080e0000 */
        /* <DEDUP_REMOVED lines=8> */
[----:B------:R1:W-:Y:S02]  /*12350*/  STL [R1+0x20], R0 ;  /* 0x0000200001007387 */ /* 0x0003e40000100800 */
.L_x_1797:
[----:B------:R-:W-:Y:S05]  /*12360*/  BSYNC B0 ;  /* 0x0000000000007941 */ /* 0x000fea0003800000 */
.L_x_1796:
[----:B------:R-:W-:Y:S05]  /*12370*/  @!P1 BRA `(.L_x_1798) ;  /* 0x0000000000049947 */ /* 0x000fea0003800000 */
[----:B------:R-:W-:Y:S01]  /*12380*/  BPT.TRAP 0x1 ;  /* 0x000000040000795c */ /* 0x000fe20000300000 */
.L_x_1798:
[----:B------:R-:W3:Y:S04]  /*12390*/  LDL R3, [R1+0x8] ;  /* 0x0000080001037983 */ /* 0x000ee80000100800 */
[----:B------:R-:W4:Y:S04]  /*123a0*/  LDL R2, [R1+0x4] ;  /* 0x0000040001027983 */ /* 0x000f280000100800 */
[----:B-1----:R-:W2:Y:S01]  /*123b0*/  LDL R0, [R1+0x24] ;  /* 0x0000240001007983 */ /* 0x002ea20000100800 */
[----:B------:R-:W-:Y:S01]  /*123c0*/  BSSY B0, `(.L_x_1799) ;  /* 0x0000007000007945 */ /* 0x000fe20003800000 */
[----:B---3--:R-:W-:-:S04]  /*123d0*/  LOP3.LUT R3, R3, 0x1, RZ, 0x3c, !PT ;  /* 0x0000000103037812 */ /* 0x008fc800078e3cff */
[----:B------:R-:W-:Y:S02]  /*123e0*/  SHF.L.U32 R3, R3, 0x1f, RZ ;  /* 0x0000001f03037819 */ /* 0x000fe400000006ff */
[----:B----4-:R-:W-:Y:S02]  /*123f0*/  LEA R20, R2, UR40, 0x3 ;  /* 0x0000002802147c11 */ /* 0x010fe4000f8e18ff */
[----:B--2---:R-:W-:Y:S02]  /*12400*/  ISETP.NE.AND P1, PT, R0, 0x3, PT ;  /* 0x000000030000780c */ /* 0x004fe40003f25270 */
[----:B------:R-:W1:Y:S02]  /*12410*/  SYNCS.PHASECHK.TRANS64.TRYWAIT P0, [R20+URZ+0x2e870], R3 ;  /* 0x02e87003140075a7 */ /* 0x000e64000800017f */
[----:B-1----:R-:W-:Y:S09]  /*12420*/  @!P0 BRA `(.L_x_1800) ;  /* 0x0000001000f48947 */ /* 0x002ff20003800000 */
.L_x_1836:
[----:B------:R-:W-:Y:S05]  /*12430*/  BSYNC B0 ;  /* 0x0000000000007941 */ /* 0x000fea0003800000 */
.L_x_1799:
[----:B------:R-:W-:Y:S05]  /*12440*/  @!P1 BRA `(.L_x_1801) ;  /* 0x0000000000049947 */ /* 0x000fea0003800000 */
[----:B------:R-:W-:Y:S01]  /*12450*/  BPT.TRAP 0x1 ;  /* 0x000000040000795c */ /* 0x000fe20000300000 */
.L_x_1801:
[----:B------:R-:W1:Y:S02]  /*12460*/  LDL R0, [R1+0x8] ;  /* 0x0000080001007983 */ /* 0x000e640000100800 */
[----:B-1----:R-:W-:-:S04]  /*12470*/  SHF.L.U32 R3, R0, 0x1f, RZ ;  /* 0x0000001f00037819 */ /* 0x002fc800000006ff */
[----:B------:R-:W1:Y:S02]  /*12480*/  SYNCS.PHASECHK.TRANS64.TRYWAIT P0, [R20+URZ+0x2e860], R3 ;  /* 0x02e86003140075a7 */ /* 0x000e64000800017f */
[----:B-1----:R-:W-:Y:S05]  /*12490*/  @!P0 BRA `(.L_x_1802) ;  /* 0x0000001000ec8947 */ /* 0x002fea0003800000 */
.L_x_1837:
[----:B------:R-:W2:Y:S04]  /*124a0*/  LDL R0, [R1+0x4] ;  /* 0x0000040001007983 */ /* 0x000ea80000100800 */
[----:B------:R-:W3:Y:S04]  /*124b0*/  LDL R2, [R1+0x1c] ;  /* 0x00001c0001027983 */ /* 0x000ee80000100800 */
[----:B------:R-:W4:Y:S01]  /*124c0*/  LDL R12, [R1+0x18] ;  /* 0x00001800010c7983 */ /* 0x000f220000100800 */
[----:B------:R-:W-:Y:S05]  /*124d0*/  WARPSYNC.ALL ;  /* 0x0000000000007948 */ /* 0x000fea0003800000 */
[----:B------:R-:W1:Y:S01]  /*124e0*/  S2R R8, SR_TID.X ;  /* 0x0000000000087919 */ /* 0x000e620000002100 */
[----:B------:R-:W-:Y:S01]  /*124f0*/  IMAD.MOV.U32 R10, RZ, RZ, 0x40 ;  /* 0x00000040ff0a7424 */ /* 0x000fe200078e00ff */
[----:B-1----:R-:W-:-:S04]  /*12500*/  LOP3.LUT P0, RZ, R8, 0x4, RZ, 0xc0, !PT ;  /* 0x0000000408ff7812 */ /* 0x002fc8000780c0ff */
[----:B------:R-:W-:Y:S01]  /*12510*/  SEL R10, R10, 0xffffffc0, !P0 ;  /* 0xffffffc00a0a7807 */ /* 0x000fe20004000000 */
[----:B--2---:R-:W-:-:S05]  /*12520*/  IMAD R0, R0, 0x7000, RZ ;  /* 0x0000700000007824 */ /* 0x004fca00078e02ff */
[C---:B---3--:R-:W-:Y:S02]  /*12530*/  LOP3.LUT R2, R0.reuse, R2, RZ, 0xfc, !PT ;  /* 0x0000000200027212 */ /* 0x048fe400078efcff */
[----:B----4-:R-:W-:-:S03]  /*12540*/  IADD3 R0, R0, UR40, R12 ;  /* 0x0000002800007c10 */ /* 0x010fc6000fffe00c */
[----:B-----5:R-:W1:Y:S01]  /*12550*/  LDSM.16.MT88.4 R4, [R2+UR40+0xe400] ;  /* 0x00e400280204783b */ /* 0x020e620008004200 */
        /* <DEDUP_REMOVED lines=93> */
.L_x_1803:
        /* <DEDUP_REMOVED lines=14> */
.L_x_1759:
[----:B------:R-:W-:Y:S05]  /*12c10*/  BSYNC B6 ;  /* 0x0000000000067941 */ /* 0x000fea0003800000 */
.L_x_1757:
[----:B-12---:R-:W2:Y:S04]  /*12c20*/  LDL R0, [R1+0x34] ;  /* 0x0000340001007983 */ /* 0x006ea80000100800 */
[----:B------:R1:W5:Y:S01]  /*12c30*/  LDL R2, [R1+0x20] ;  /* 0x0000200001027983 */ /* 0x0003620000100800 */
[----:B--2---:R-:W-:-:S13]  /*12c40*/  ISETP.NE.AND P0, PT, R0, RZ, PT ;  /* 0x000000ff0000720c */ /* 0x004fda0003f05270 */
[----:B-1----:R-:W-:Y:S05]  /*12c50*/  @!P0 BRA `(.L_x_1804) ;  /* 0x0000000000208947 */ /* 0x002fea0003800000 */
[----:B------:R-:W1:Y:S08]  /*12c60*/  S2UR UR5, SR_CgaCtaId ;  /* 0x00000000000579c3 */ /* 0x000e700000008800 */
[----:B------:R-:W-:Y:S06]  /*12c70*/  BAR.SYNC.DEFER_BLOCKING 0x5, 0x180 ;  /* 0x0146000000007b1d */ /* 0x000fec0000010000 */
[----:B------:R-:W-:-:S02]  /*12c80*/  UMOV UR4, 0x400 ;  /* 0x0000040000047882 */ /* 0x000fc40000000000 */
[----:B-1----:R-:W-:-:S09]  /*12c90*/  ULEA UR4, UR5, UR4, 0x18 ;  /* 0x0000000405047291 */ /* 0x002fd2000f8ec03f */
[----:B-----5:R-:W1:Y:S04]  /*12ca0*/  LDS R2, [UR4+0x2e8d0] ;  /* 0x02e8d004ff027984 */ /* 0x020e680008000800 */
[----:B-1----:R1:W-:Y:S01]  /*12cb0*/  STL [R1+0x20], R2 ;  /* 0x0000200201007387 */ /* 0x0023e20000100800 */
[----:B------:R-:W-:Y:S06]  /*12cc0*/  BAR.ARV 0x4, 0x180 ;  /* 0x0106000000007b1d */ /* 0x000fec0000002000 */
[----:B------:R-:W-:Y:S05]  /*12cd0*/  BRA `(.L_x_1805) ;  /* 0x00000000002c7947 */ /* 0x000fea0003800000 */
.L_x_1804:
[----:B------:R-:W1:Y:S01]  /*12ce0*/  S2R R0, SR_TID.X ;  /* 0x0000000000007919 */ /* 0x000e620000002100 */
        /* <DEDUP_REMOVED lines=10> */
.L_x_1805:
[----:B--2---:R-:W2:Y:S01]  /*12d90*/  LDL R0, [R1+0x20] ;  /* 0x0000200001007983 */ /* 0x004ea20000100800 */
[----:B------:R-:W-:Y:S02]  /*12da0*/  ULDC UR4, c[0x0][0xda8] ;  /* 0x00036a0000047ab9 */ /* 0x000fe40000000800 */
[----:B--2---:R-:W-:-:S13]  /*12db0*/  ISETP.GE.AND P0, PT, R0, UR4, PT ;  /* 0x0000000400007c0c */ /* 0x004fda000bf06270 */
[----:B------:R-:W-:Y:S05]  /*12dc0*/  @!P0 BRA `(.L_x_1806) ;  /* 0xffffffd000348947 */ /* 0x000fea000383ffff */
.L_x_1754:
[----:B--2---:R-:W2:Y:S01]  /*12dd0*/  LDL.LU R0, [R1+0x2c] ;  /* 0x00002c0001007983 */ /* 0x004ea20000300800 */
[----:B------:R-:W-:Y:S01]  /*12de0*/  BSSY B0, `(.L_x_1807) ;  /* 0x000000b000007945 */ /* 0x000fe20003800000 */
[----:B------:R-:W3:Y:S01]  /*12df0*/  S2R R5, SR_CgaCtaId ;  /* 0x0000000000057919 */ /* 0x000ee20000008800 */
[----:B--2---:R-:W-:-:S05]  /*12e00*/  VIADD R0, R0, 0x1 ;  /* 0x0000000100007836 */ /* 0x004fca0000000000 */
[----:B-1----:R-:W-:-:S04]  /*12e10*/  LEA.HI R2, R0, R0, RZ, 0x1 ;  /* 0x0000000000027211 */ /* 0x002fc800078f08ff */
[----:B------:R-:W-:-:S05]  /*12e20*/  LOP3.LUT R3, R2, 0xfffffffe, RZ, 0xc0, !PT ;  /* 0xfffffffe02037812 */ /* 0x000fca00078ec0ff */
[----:B------:R-:W-:Y:S01]  /*12e30*/  IMAD.IADD R3, R0, 0x1, -R3 ;  /* 0x0000000100037824 */ /* 0x000fe200078e0a03 */
[----:B------:R-:W-:-:S04]  /*12e40*/  MOV R0, 0x400 ;  /* 0x0000040000007802 */ /* 0x000fc80000000f00 */
[----:B---3--:R-:W-:Y:S02]  /*12e50*/  LEA R0, R5, R0, 0x18 ;  /* 0x0000000005007211 */ /* 0x008fe400078ec0ff */
[----:B------:R-:W-:-:S04]  /*12e60*/  SHF.L.U32 R3, R3, 0x1f, RZ ;  /* 0x0000001f03037819 */ /* 0x000fc800000006ff */
[----:B------:R-:W1:Y:S02]  /*12e70*/  SYNCS.PHASECHK.TRANS64.TRYWAIT P0, [R0+URZ+0x2e820], R3 ;  /* 0x02e82003000075a7 */ /* 0x000e64000800017f */
[----:B-1----:R-:W-:Y:S05]  /*12e80*/  @!P0 BRA `(.L_x_1808) ;  /* 0x0000000800848947 */ /* 0x002fea0003800000 */
.L_x_1838:
[----:B------:R-:W-:Y:S05]  /*12e90*/  BSYNC B0 ;  /* 0x0000000000007941 */ /* 0x000fea0003800000 */
.L_x_1807:
[----:B------:R-:W-:-:S03]  /*12ea0*/  UMOV UR4, 0xffffffff ;  /* 0xffffffff00047882 */ /* 0x000fc60000000000 */
[----:B------:R-:W-:Y:S05]  /*12eb0*/  BRA.DIV UR4, `(.L_x_1809) ;  /* 0x0000000a048c7947 */ /* 0x000fea000b800000 */
[----:B------:R-:W2:Y:S02]  /*12ec0*/  S2R R2, SR_TID.X ;  /* 0x0000000000027919 */ /* 0x000ea40000002100 */
[----:B--2---:R-:W-:-:S04]  /*12ed0*/  SHF.R.U32.HI R2, RZ, 0x5, R2 ;  /* 0x00000005ff027819 */ /* 0x004fc80000011602 */
[----:B------:R-:W-:-:S05]  /*12ee0*/  LOP3.LUT R2, R2, 0x3, RZ, 0xc0, !PT ;  /* 0x0000000302027812 */ /* 0x000fca00078ec0ff */
[----:B------:R2:W3:Y:S02]  /*12ef0*/  SHFL.IDX PT, R14, R2, RZ, 0x1f ;  /* 0x00001fff020e7589 */ /* 0x0004e400000e0000 */
.L_x_1841:
[----:B---3--:R-:W-:Y:S01]  /*12f00*/  ISETP.NE.AND P0, PT, R14, RZ, PT ;  /* 0x000000ff0e00720c */ /* 0x008fe20003f05270 */
[----:B------:R-:W-:-:S12]  /*12f10*/  BSSY B0, `(.L_x_1810) ;  /* 0x000002e000007945 */ /* 0x000fd80003800000 */
[----:B------:R-:W-:Y:S05]  /*12f20*/  @P0 BRA `(.L_x_1811) ;  /* 0x0000000000b00947 */ /* 0x000fea0003800000 */
[----:B------:R-:W-:-:S03]  /*12f30*/  UMOV UR4, 0xffffffff ;  /* 0xffffffff00047882 */ /* 0x000fc60000000000 */
[----:B------:R-:W-:Y:S05]  /*12f40*/  BRA.DIV UR4, `(.L_x_1812) ;  /* 0x0000000a049c7947 */ /* 0x000fea000b800000 */
[----:B------:R-:W-:-:S13]  /*12f50*/  ELECT P6, URZ, PT ;  /* 0x00000000003f782f */ /* 0x000fda00038c0000 */
.L_x_1844:
[----:B------:R-:W-:Y:S05]  /*12f60*/  @!P6 BRA `(.L_x_1811) ;  /* 0x0000000000a0e947 */ /* 0x000fea0003800000 */
[----:B--2---:R-:W2:Y:S02]  /*12f70*/  LDL.LU R2, [R1+0x28] ;  /* 0x0000280001027983 */ /* 0x004ea40000300800 */
[----:B--2---:R-:W-:-:S04]  /*12f80*/  LOP3.LUT R2, R2, 0x2, RZ, 0xfc, !PT ;  /* 0x0000000202027812 */ /* 0x004fc800078efcff */
[----:B------:R-:W-:-:S13]  /*12f90*/  ISETP.NE.AND P0, PT, R2, 0x3, PT ;  /* 0x000000030200780c */ /* 0x000fda0003f05270 */
[----:B------:R-:W-:Y:S05]  /*12fa0*/  @!P0 BRA `(.L_x_1813) ;  /* 0x0000000000048947 */ /* 0x000fea0003800000 */
[----:B------:R-:W-:Y:S01]  /*12fb0*/  BPT.TRAP 0x1 ;  /* 0x000000040000795c */ /* 0x000fe20000300000 */
.L_x_1813:
[----:B-1----:R-:W2:Y:S04]  /*12fc0*/  LDL R3, [R1+0x4] ;  /* 0x0000040001037983 */ /* 0x002ea80000100800 */
        /* <DEDUP_REMOVED lines=13> */
.L_x_1845:
[----:B------:R-:W2:Y:S02]  /*130a0*/  SYNCS.PHASECHK.TRANS64.TRYWAIT P1, [R7+URZ], R2 ;  /* 0x00000002070075a7 */ /* 0x000ea4000802017f */
[----:B--2---:R-:W-:Y:S05]  /*130b0*/  @!P1 BRA `(.L_x_1815) ;  /* 0x0000000800749947 */ /* 0x004fea0003800000 */
.L_x_1846:
[----:B------:R-:W-:Y:S05]  /*130c0*/  @!P0 BRA `(.L_x_1816) ;  /* 0x0000000000048947 */ /* 0x000fea0003800000 */
[----:B------:R-:W-:Y:S01]  /*130d0*/  BPT.TRAP 0x1 ;  /* 0x000000040000795c */ /* 0x000fe20000300000 */
.L_x_1816:
[----:B------:R-:W3:Y:S02]  /*130e0*/  LDL.LU R4, [R1+0x4] ;  /* 0x0000040001047983 */ /* 0x000ee40000300800 */
[----:B---3--:R-:W-:-:S04]  /*130f0*/  IMAD R4, R4, 0x8, R0 ;  /* 0x0000000804047824 */ /* 0x008fc800078e0200 */
[----:B------:R-:W3:Y:S02]  /*13100*/  SYNCS.PHASECHK.TRANS64.TRYWAIT P1, [R4+URZ+0x2e860], R5 ;  /* 0x02e86005040075a7 */ /* 0x000ee4000802017f */
[----:B---3--:R-:W-:Y:S05]  /*13110*/  @!P1 BRA `(.L_x_1817) ;  /* 0x0000000800709947 */ /* 0x008fea0003800000 */
.L_x_1847:
[----:B------:R-:W-:Y:S05]  /*13120*/  @!P0 BRA `(.L_x_1818) ;  /* 0x0000000000048947 */ /* 0x000fea0003800000 */
[----:B------:R-:W-:Y:S01]  /*13130*/  BPT.TRAP 0x1 ;  /* 0x000000040000795c */ /* 0x000fe20000300000 */
.L_x_1818:
[----:B------:R-:W-:-:S04]  /*13140*/  IMAD R3, R3, 0x8, R0 ;  /* 0x0000000803037824 */ /* 0x000fc800078e0200 */
[----:B------:R-:W4:Y:S02]  /*13150*/  SYNCS.PHASECHK.TRANS64.TRYWAIT P1, [R3+URZ+0x2e860], R2 ;  /* 0x02e86002030075a7 */ /* 0x000f24000802017f */
[----:B----4-:R-:W-:Y:S05]  /*13160*/  @!P1 BRA `(.L_x_1819) ;  /* 0x0000000800709947 */ /* 0x010fea0003800000 */
.L_x_1848:
[----:B------:R-:W-:Y:S05]  /*13170*/  @!P0 BRA `(.L_x_1820) ;  /* 0x0000000000048947 */ /* 0x000fea0003800000 */
[----:B------:R-:W-:Y:S01]  /*13180*/  BPT.TRAP 0x1 ;  /* 0x000000040000795c */ /* 0x000fe20000300000 */
.L_x_1820:
[----:B------:R-:W5:Y:S02]  /*13190*/  SYNCS.PHASECHK.TRANS64.TRYWAIT P0, [R4+URZ+0x2e880], R5 ;  /* 0x02e88005040075a7 */ /* 0x000f64000800017f */
[----:B-----5:R-:W-:Y:S05]  /*131a0*/  @!P0 BRA `(.L_x_1821) ;  /* 0x0000000800748947 */ /* 0x020fea0003800000 */
.L_x_1822:
[----:B------:R1:W1:Y:S02]  /*131b0*/  SYNCS.PHASECHK.TRANS64.TRYWAIT P0, [R3+URZ+0x2e880], R2 ;  /* 0x02e88002030075a7 */ /* 0x000264000800017f */
[----:B-1----:R-:W-:Y:S05]  /*131c0*/  @!P0 NANOSLEEP.SYNCS 0x989680 ;  /* 0x009896800000895d */ /* 0x002fea0003900000 */
[----:B------:R-:W1:Y:S02]  /*131d0*/  @!P0 SYNCS.PHASECHK.TRANS64 P0, [R3+URZ+0x2e880], R2 ;  /* 0x02e88002030085a7 */ /* 0x000e64000800007f */
[----:B-1----:R-:W-:Y:S05]  /*131e0*/  @!P0 BRA `(.L_x_1822) ;  /* 0xfffffffc00f08947 */ /* 0x002fea000383ffff */
.L_x_1811:
[----:B------:R-:W-:Y:S05]  /*131f0*/  BSYNC B0 ;  /* 0x0000000000007941 */ /* 0x000fea0003800000 */
.L_x_1810:
[----:B------:R-:W-:Y:S05]  /*13200*/  EXIT ;  /* 0x000000000000794d */ /* 0x000fea0003800000 */
.L_x_1708:
[----:B-1----:R-:W-:-:S04]  /*13210*/  IMAD.U32 R3, RZ, RZ, UR37 ;  /* 0x00000025ff037e24 */ /* 0x002fc8000f8e00ff */
[----:B------:R1:W2:Y:S03]  /*13220*/  SYNCS.PHASECHK.TRANS64.TRYWAIT P0, [R3+URZ+0x2e800], R0 ;  /* 0x02e80000030075a7 */ /* 0x0002a6000800017f */
[----:B--2---:R-:W-:Y:S05]  /*13230*/  @!P0 NANOSLEEP.SYNCS 0x989680 ;  /* 0x009896800000895d */ /* 0x004fea0003900000 */
[----:B------:R-:W2:Y:S02]  /*13240*/  @!P0 SYNCS.PHASECHK.TRANS64 P0, [R3+URZ+0x2e800], R0 ;  /* 0x02e80000030085a7 */ /* 0x000ea4000800007f */
[----:B--2---:R-:W-:Y:S05]  /*13250*/  @!P0 BRA `(.L_x_1708) ;  /* 0xfffffffc00ec8947 */ /* 0x004fea000383ffff */
[----:B------:R-:W-:Y:S05]  /*13260*/  BRA `(.L_x_1823) ;  /* 0xfffffee400d07947 */ /* 0x000fea000383ffff */
.L_x_1712:
[----:B--2---:R2:W3:Y:S02]  /*13270*/  SYNCS.PHASECHK.TRANS64.TRYWAIT P0, [R3+URZ+0x2e830], R0 ;  /* 0x02e83000030075a7 */ /* 0x0044e4000800017f */
[----:B---3--:R-:W-:Y:S05]  /*13280*/  @!P0 NANOSLEEP.SYNCS 0x989680 ;  /* 0x009896800000895d */ /* 0x008fea0003900000 */
[----:B------:R-:W3:Y:S02]  /*13290*/  @!P0 SYNCS.PHASECHK.TRANS64 P0, [R3+URZ+0x2e830], R0 ;  /* 0x02e83000030085a7 */ /* 0x000ee4000800007f */
[----:B---3--:R-:W-:Y:S05]  /*132a0*/  @!P0 BRA `(.L_x_1712) ;  /* 0xfffffffc00f08947 */ /* 0x008fea000383ffff */
[----:B------:R-:W-:Y:S05]  /*132b0*/  BRA `(.L_x_1711) ;  /* 0xfffffee400e87947 */ /* 0x000fea000383ffff */
.L_x_1717:
[----:B--2---:R-:W-:-:S04]  /*132c0*/  IMAD.U32 R9, RZ, RZ, UR10 ;  /* 0x0000000aff097e24 */ /* 0x004fc8000f8e00ff */
[----:B------:R2:W3:Y:S03]  /*132d0*/  SYNCS.PHASECHK.TRANS64.TRYWAIT P2, [R9+URZ+0x2e830], R0 ;  /* 0x02e83000090075a7 */ /* 0x0004e6000804017f */
[----:B---3--:R-:W-:Y:S05]  /*132e0*/  @!P2 NANOSLEEP.SYNCS 0x989680 ;  /* 0x009896800000a95d */ /* 0x008fea0003900000 */
[----:B------:R-:W3:Y:S02]  /*132f0*/  @!P2 SYNCS.PHASECHK.TRANS64 P2, [R9+URZ+0x2e830], R0 ;  /* 0x02e830000900a5a7 */ /* 0x000ee4000804007f */
[----:B---3--:R-:W-:Y:S05]  /*13300*/  @!P2 BRA `(.L_x_1717) ;  /* 0xfffffffc00eca947 */ /* 0x008fea000383ffff */
[----:B------:R-:W-:Y:S05]  /*13310*/  BRA `(.L_x_1714) ;  /* 0xffffff2800887947 */ /* 0x000fea000383ffff */
.L_x_1721:
[----:B--2---:R-:W-:-:S04]  /*13320*/  IMAD.U32 R9, RZ, RZ, UR10 ;  /* 0x0000000aff097e24 */ /* 0x004fc8000f8e00ff */
[----:B------:R2:W3:Y:S03]  /*13330*/  SYNCS.PHASECHK.TRANS64.TRYWAIT P2, [R9+URZ+0x2e850], R0 ;  /* 0x02e85000090075a7 */ /* 0x0004e6000804017f */
[----:B---3--:R-:W-:Y:S05]  /*13340*/  @!P2 NANOSLEEP.SYNCS 0x989680 ;  /* 0x009896800000a95d */ /* 0x008fea0003900000 */
[----:B------:R-:W3:Y:S02]  /*13350*/  @!P2 SYNCS.PHASECHK.TRANS64 P2, [R9+URZ+0x2e850], R0 ;  /* 0x02e850000900a5a7 */ /* 0x000ee4000804007f */
[----:B---3--:R-:W-:Y:S05]  /*13360*/  @!P2 BRA `(.L_x_1721) ;  /* 0xfffffffc00eca947 */ /* 0x008fea000383ffff */
[----:B------:R-:W-:Y:S05]  /*13370*/  BRA `(.L_x_1718) ;  /* 0xffffff3400987947 */ /* 0x000fea000383ffff */
.L_x_1728:
[----:B--2---:R-:W-:-:S04]  /*13380*/  IMAD.U32 R9, RZ, RZ, UR6 ;  /* 0x00000006ff097e24 */ /* 0x004fc8000f8e00ff */
[----:B------:R2:W3:Y:S03]  /*13390*/  SYNCS.PHASECHK.TRANS64.TRYWAIT P2, [R9+URZ+0x2e830], R0 ;  /* 0x02e83000090075a7 */ /* 0x0004e6000804017f */
[----:B---3--:R-:W-:Y:S05]  /*133a0*/  @!P2 NANOSLEEP.SYNCS 0x989680 ;  /* 0x009896800000a95d */ /* 0x008fea0003900000 */
[----:B------:R-:W3:Y:S02]  /*133b0*/  @!P2 SYNCS.PHASECHK.TRANS64 P2, [R9+URZ+0x2e830], R0 ;  /* 0x02e830000900a5a7 */ /* 0x000ee4000804007f */
[----:B---3--:R-:W-:Y:S05]  /*133c0*/  @!P2 BRA `(.L_x_1728) ;  /* 0xfffffffc00eca947 */ /* 0x008fea000383ffff */
[----:B------:R-:W-:Y:S05]  /*133d0*/  BRA `(.L_x_1725) ;  /* 0xffffff6c00c47947 */ /* 0x000fea000383ffff */
.L_x_1732:
[----:B--2---:R-:W-:-:S04]  /*133e0*/  IMAD.U32 R9, RZ, RZ, UR6 ;  /* 0x00000006ff097e24 */ /* 0x004fc8000f8e00ff */
[----:B------:R2:W3:Y:S03]  /*133f0*/  SYNCS.PHASECHK.TRANS64.TRYWAIT P2, [R9+URZ+0x2e850], R0 ;  /* 0x02e85000090075a7 */ /* 0x0004e6000804017f */
[----:B---3--:R-:W-:Y:S05]  /*13400*/  @!P2 NANOSLEEP.SYNCS 0x989680 ;  /* 0x009896800000a95d */ /* 0x008fea0003900000 */
[----:B------:R-:W3:Y:S02]  /*13410*/  @!P2 SYNCS.PHASECHK.TRANS64 P2, [R9+URZ+0x2e850], R0 ;  /* 0x02e850000900a5a7 */ /* 0x000ee4000804007f */
[----:B---3--:R-:W-:Y:S05]  /*13420*/  @!P2 BRA `(.L_x_1732) ;  /* 0xfffffffc00eca947 */ /* 0x008fea000383ffff */
[----:B------:R-:W-:Y:S05]  /*13430*/  BRA `(.L_x_1729) ;  /* 0xffffff7800b07947 */ /* 0x000fea000383ffff */
.L_x_1738:
[----:B--2---:R-:W-:-:S04]  /*13440*/  IMAD.U32 R6, RZ, RZ, UR5 ;  /* 0x00000005ff067e24 */ /* 0x004fc8000f8e00ff */
[----:B------:R2:W3:Y:S03]  /*13450*/  SYNCS.PHASECHK.TRANS64.TRYWAIT P0, [R6+URZ+0x2e850], R5 ;  /* 0x02e85005060075a7 */ /* 0x0004e6000800017f */
[----:B---3--:R-:W-:Y:S05]  /*13460*/  @!P0 NANOSLEEP.SYNCS 0x989680 ;  /* 0x009896800000895d */ /* 0x008fea0003900000 */
[----:B------:R-:W3:Y:S02]  /*13470*/  @!P0 SYNCS.PHASECHK.TRANS64 P0, [R6+URZ+0x2e850], R5 ;  /* 0x02e85005060085a7 */ /* 0x000ee4000800007f */
[----:B---3--:R-:W-:Y:S05]  /*13480*/  @!P0 BRA `(.L_x_1738) ;  /* 0xfffffffc00ec8947 */ /* 0x008fea000383ffff */
[----:B------:R-:W-:Y:S05]  /*13490*/  BRA `(.L_x_1737) ;  /* 0xffffffa000dc7947 */ /* 0x000fea000383ffff */
.L_x_1764:
[----:B------:R-:W-:Y:S02]  /*134a0*/  IMAD.MOV.U32 R13, RZ, RZ, R17 ;  /* 0x000000ffff0d7224 */ /* 0x000fe400078e0011 */
[----:B------:R-:W-:Y:S02]  /*134b0*/  IMAD.MOV.U32 R12, RZ, RZ, RZ ;  /* 0x000000ffff0c7224 */ /* 0x000fe400078e00ff */
[----:B------:R-:W-:Y:S02]  /*134c0*/  IMAD.MOV.U32 R11, RZ, RZ, 0x1f ;  /* 0x0000001fff0b7424 */ /* 0x000fe400078e00ff */
[----:B------:R-:W-:-:S07]  /*134d0*/  IMAD.MOV.U32 R15, RZ, RZ, -0x1 ;  /* 0xffffffffff0f7424 */ /* 0x000fce00078e00ff */
[----:B-1----:R-:W-:Y:S05]  /*134e0*/  WARPSYNC.COLLECTIVE R15, `(.L_x_1824) ;  /* 0x000000000f087348 */ /* 0x002fea0003c00000 */
[----:B------:R2:W3:Y:S02]  /*134f0*/  SHFL.IDX P6, R14, R13, R12, R11 ;  /* 0x0000000c0d0e7389 */ /* 0x0004e400000c000b */
[----:B-123--:R-:W-:Y:S01]  /*13500*/  ENDCOLLECTIVE ;  /* 0x000000000000791b */ /* 0x00efe20003800000 */
.L_x_1824:
[----:B------:R-:W-:Y:S05]  /*13510*/  BRA `(.L_x_1825) ;  /* 0xffffffd400907947 */ /* 0x000fea000383ffff */
.L_x_1766:
[----:B------:R-:W-:Y:S01]  /*13520*/  BSSY B0, `(.L_x_1826) ;  /* 0x0000006000007945 */ /* 0x000fe20003800000 */
[----:B------:R-:W-:-:S07]  /*13530*/  IMAD.MOV.U32 R15, RZ, RZ, -0x1 ;  /* 0xffffffffff0f7424 */ /* 0x000fce00078e00ff */
[----:B--2---:R-:W-:Y:S05]  /*13540*/  WARPSYNC.COLLECTIVE R15, `(.L_x_1827) ;  /* 0x000000000f0c7348 */ /* 0x004fea0003c00000 */
[----:B------:R-:W-:Y:S02]  /*13550*/  ELECT P6, UR62, PT ;  /* 0x00000000003e782f */ /* 0x000fe400038c0000 */
[----:B------:R-:W-:Y:S01]  /*13560*/  MOV R14, UR62 ;  /* 0x0000003e000e7c02 */ /* 0x000fe20008000f00 */
[----:B--2---:R-:W-:Y:S10]  /*13570*/  ENDCOLLECTIVE ;  /* 0x000000000000791b */ /* 0x004ff40003800000 */
.L_x_1827:
[----:B------:R-:W-:Y:S05]  /*13580*/  BSYNC B0 ;  /* 0x0000000000007941 */ /* 0x000fea0003800000 */
.L_x_1826:
[----:B------:R-:W-:Y:S05]  /*13590*/  BRA `(.L_x_1828) ;  /* 0xffffffd400907947 */ /* 0x000fea000383ffff */
.L_x_1769:
[----:B-1----:R1:W3:Y:S02]  /*135a0*/  SYNCS.PHASECHK.TRANS64.TRYWAIT P3, [R4+URZ+0x2e880], R3 ;  /* 0x02e88003040075a7 */ /* 0x0022e4000806017f */
[----:B---3--:R-:W-:Y:S05]  /*135b0*/  @!P3 NANOSLEEP.SYNCS 0x989680 ;  /* 0x009896800000b95d */ /* 0x008fea0003900000 */
[----:B------:R-:W3:Y:S02]  /*135c0*/  @!P3 SYNCS.PHASECHK.TRANS64 P3, [R4+URZ+0x2e880], R3 ;  /* 0x02e880030400b5a7 */ /* 0x000ee4000806007f */
[----:B---3--:R-:W-:Y:S05]  /*135d0*/  @!P3 BRA `(.L_x_1769) ;  /* 0xfffffffc00f0b947 */ /* 0x008fea000383ffff */
[----:B------:R-:W-:Y:S05]  /*135e0*/  BRA `(.L_x_1829) ;  /* 0xffffffd400e87947 */ /* 0x000fea000383ffff */
.L_x_1771:
[----:B---3--:R3:W4:Y:S02]  /*135f0*/  SYNCS.PHASECHK.TRANS64.TRYWAIT P3, [R4+URZ+0x2e840], R3 ;  /* 0x02e84003040075a7 */ /* 0x008724000806017f */
[----:B----4-:R-:W-:Y:S05]  /*13600*/  @!P3 NANOSLEEP.SYNCS 0x989680 ;  /* 0x009896800000b95d */ /* 0x010fea0003900000 */
[----:B------:R-:W4:Y:S02]  /*13610*/  @!P3 SYNCS.PHASECHK.TRANS64 P3, [R4+URZ+0x2e840], R3 ;  /* 0x02e840030400b5a7 */ /* 0x000f24000806007f */
[----:B----4-:R-:W-:Y:S05]  /*13620*/  @!P3 BRA `(.L_x_1771) ;  /* 0xfffffffc00f0b947 */ /* 0x010fea000383ffff */
[----:B------:R-:W-:Y:S05]  /*13630*/  BRA `(.L_x_1830) ;  /* 0xffffffd800447947 */ /* 0x000fea000383ffff */
.L_x_1774:
[----:B---3--:R-:W-:-:S04]  /*13640*/  IMAD.U32 R3, RZ, RZ, UR40 ;  /* 0x00000028ff037e24 */ /* 0x008fc8000f8e00ff */
[----:B------:R3:W4:Y:S03]  /*13650*/  SYNCS.PHASECHK.TRANS64.TRYWAIT P0, [R3+URZ+0x2e820], R2 ;  /* 0x02e82002030075a7 */ /* 0x000726000800017f */
[----:B----4-:R-:W-:Y:S05]  /*13660*/  @!P0 NANOSLEEP.SYNCS 0x989680 ;  /* 0x009896800000895d */ /* 0x010fea0003900000 */
[----:B------:R-:W4:Y:S02]  /*13670*/  @!P0 SYNCS.PHASECHK.TRANS64 P0, [R3+URZ+0x2e820], R2 ;  /* 0x02e82002030085a7 */ /* 0x000f24000800007f */
[----:B----4-:R-:W-:Y:S05]  /*13680*/  @!P0 BRA `(.L_x_1774) ;  /* 0xfffffffc00ec8947 */ /* 0x010fea000383ffff */
[----:B------:R-:W-:Y:S05]  /*13690*/  BRA `(.L_x_1831) ;  /* 0xffffffd800f47947 */ /* 0x000fea000383ffff */
.L_x_1780:
[----:B-1----:R1:W4:Y:S02]  /*136a0*/  SYNCS.PHASECHK.TRANS64.TRYWAIT P0, [R4+URZ+0x2e880], R3 ;  /* 0x02e88003040075a7 */ /* 0x002324000800017f */
[----:B----4-:R-:W-:Y:S05]  /*136b0*/  @!P0 NANOSLEEP.SYNCS 0x989680 ;  /* 0x009896800000895d */ /* 0x010fea0003900000 */
[----:B------:R-:W4:Y:S02]  /*136c0*/  @!P0 SYNCS.PHASECHK.TRANS64 P0, [R4+URZ+0x2e880], R3 ;  /* 0x02e88003040085a7 */ /* 0x000f24000800007f */
[----:B----4-:R-:W-:Y:S05]  /*136d0*/  @!P0 BRA `(.L_x_1780) ;  /* 0xfffffffc00f08947 */ /* 0x010fea000383ffff */
[----:B------:R-:W-:Y:S05]  /*136e0*/  BRA `(.L_x_1832) ;  /* 0xffffffdc00a07947 */ /* 0x000fea000383ffff */
.L_x_1785:
[----:B--2---:R2:W3:Y:S02]  /*136f0*/  SYNCS.PHASECHK.TRANS64.TRYWAIT P0, [R4+URZ+0x2e840], R3 ;  /* 0x02e84003040075a7 */ /* 0x0044e4000800017f */
[----:B---3--:R-:W-:Y:S05]  /*13700*/  @!P0 NANOSLEEP.SYNCS 0x989680 ;  /* 0x009896800000895d */ /* 0x008fea0003900000 */
[----:B------:R-:W3:Y:S02]  /*13710*/  @!P0 SYNCS.PHASECHK.TRANS64 P0, [R4+URZ+0x2e840], R3 ;  /* 0x02e84003040085a7 */ /* 0x000ee4000800007f */
[----:B---3--:R-:W-:Y:S05]  /*13720*/  @!P0 BRA `(.L_x_1785) ;  /* 0xfffffffc00f08947 */ /* 0x008fea000383ffff */
[----:B------:R-:W-:Y:S05]  /*13730*/  BRA `(.L_x_1833) ;  /* 0xffffffe000247947 */ /* 0x000fea000383ffff */
.L_x_1791:
[----:B-1----:R-:W4:Y:S02]  /*13740*/  LDL R3, [R1] ;  /* 0x0000000001037983 */ /* 0x002f240000100800 */
[----:B----4-:R1:W4:Y:S02]  /*13750*/  SYNCS.PHASECHK.TRANS64.TRYWAIT P3, [R3+URZ+0x2e870], R2 ;  /* 0x02e87002030075a7 */ /* 0x010324000806017f */
[----:B----4-:R-:W-:Y:S05]  /*13760*/  @!P3 NANOSLEEP.SYNCS 0x989680 ;  /* 0x009896800000b95d */ /* 0x010fea0003900000 */
[----:B------:R-:W4:Y:S02]  /*13770*/  @!P3 SYNCS.PHASECHK.TRANS64 P3, [R3+URZ+0x2e870], R2 ;  /* 0x02e870020300b5a7 */ /* 0x000f24000806007f */
[----:B----4-:R-:W-:Y:S05]  /*13780*/  @!P3 BRA `(.L_x_1791) ;  /* 0xfffffffc00ecb947 */ /* 0x010fea000383ffff */
[----:B------:R-:W-:Y:S05]  /*13790*/  BRA `(.L_x_1834) ;  /* 0xffffffe000c47947 */ /* 0x000fea000383ffff */
.L_x_1793:
[----:B-1----:R-:W4:Y:S02]  /*137a0*/  LDL R4, [R1] ;  /* 0x0000000001047983 */ /* 0x002f240000100800 */
[----:B----4-:R1:W4:Y:S02]  /*137b0*/  SYNCS.PHASECHK.TRANS64.TRYWAIT P3, [R4+URZ+0x2e860], R3 ;  /* 0x02e86003040075a7 */ /* 0x010324000806017f */
[----:B----4-:R-:W-:Y:S05]  /*137c0*/  @!P3 NANOSLEEP.SYNCS 0x989680 ;  /* 0x009896800000b95d */ /* 0x010fea0003900000 */
[----:B------:R-:W4:Y:S02]  /*137d0*/  @!P3 SYNCS.PHASECHK.TRANS64 P3, [R4+URZ+0x2e860], R3 ;  /* 0x02e860030400b5a7 */ /* 0x000f24000806007f */
[----:B----4-:R-:W-:Y:S05]  /*137e0*/  @!P3 BRA `(.L_x_1793) ;  /* 0xfffffffc00ecb947 */ /* 0x010fea000383ffff */
[----:B------:R-:W-:Y:S05]  /*137f0*/  BRA `(.L_x_1835) ;  /* 0xffffffe000cc7947 */ /* 0x000fea000383ffff */
.L_x_1800:
[----:B-1----:R1:W2:Y:S02]  /*13800*/  SYNCS.PHASECHK.TRANS64.TRYWAIT P0, [R20+URZ+0x2e870], R3 ;  /* 0x02e87003140075a7 */ /* 0x0022a4000800017f */
[----:B--2---:R-:W-:Y:S05]  /*13810*/  @!P0 NANOSLEEP.SYNCS 0x989680 ;  /* 0x009896800000895d */ /* 0x004fea0003900000 */
[----:B------:R-:W2:Y:S02]  /*13820*/  @!P0 SYNCS.PHASECHK.TRANS64 P0, [R20+URZ+0x2e870], R3 ;  /* 0x02e87003140085a7 */ /* 0x000ea4000800007f */
[----:B--2---:R-:W-:Y:S05]  /*13830*/  @!P0 BRA `(.L_x_1800) ;  /* 0xfffffffc00f08947 */ /* 0x004fea000383ffff */
[----:B------:R-:W-:Y:S05]  /*13840*/  BRA `(.L_x_1836) ;  /* 0xffffffe800f87947 */ /* 0x000fea000383ffff */
.L_x_1802:
[----:B-1----:R1:W2:Y:S02]  /*13850*/  SYNCS.PHASECHK.TRANS64.TRYWAIT P0, [R20+URZ+0x2e860], R3 ;  /* 0x02e86003140075a7 */ /* 0x0022a4000800017f */
[----:B--2---:R-:W-:Y:S05]  /*13860*/  @!P0 NANOSLEEP.SYNCS 0x989680 ;  /* 0x009896800000895d */ /* 0x004fea0003900000 */
[----:B------:R-:W2:Y:S02]  /*13870*/  @!P0 SYNCS.PHASECHK.TRANS64 P0, [R20+URZ+0x2e860], R3 ;  /* 0x02e86003140085a7 */ /* 0x000ea4000800007f */
[----:B--2---:R-:W-:Y:S05]  /*13880*/  @!P0 BRA `(.L_x_1802) ;  /* 0xfffffffc00f08947 */ /* 0x004fea000383ffff */
[----:B------:R-:W-:Y:S05]  /*13890*/  BRA `(.L_x_1837) ;  /* 0xffffffec00007947 */ /* 0x000fea000383ffff */
.L_x_1808:
[----:B-1----:R1:W2:Y:S02]  /*138a0*/  SYNCS.PHASECHK.TRANS64.TRYWAIT P0, [R0+URZ+0x2e820], R3 ;  /* 0x02e82003000075a7 */ /* 0x0022a4000800017f */
[----:B--2---:R-:W-:Y:S05]  /*138b0*/  @!P0 NANOSLEEP.SYNCS 0x989680 ;  /* 0x009896800000895d */ /* 0x004fea0003900000 */
[----:B------:R-:W2:Y:S02]  /*138c0*/  @!P0 SYNCS.PHASECHK.TRANS64 P0, [R0+URZ+0x2e820], R3 ;  /* 0x02e82003000085a7 */ /* 0x000ea4000800007f */
[----:B--2---:R-:W-:Y:S05]  /*138d0*/  @!P0 BRA `(.L_x_1808) ;  /* 0xfffffffc00f08947 */ /* 0x004fea000383ffff */
[----:B------:R-:W-:Y:S05]  /*138e0*/  BRA `(.L_x_1838) ;  /* 0xfffffff400687947 */ /* 0x000fea000383ffff */
.L_x_1809:
        /* <DEDUP_REMOVED lines=11> */
.L_x_1840:
[----:B------:R-:W-:Y:S05]  /*139a0*/  BSYNC B0 ;  /* 0x0000000000007941 */ /* 0x000fea0003800000 */
.L_x_1839:
[----:B------:R-:W-:Y:S05]  /*139b0*/  BRA `(.L_x_1841) ;  /* 0xfffffff400507947 */ /* 0x000fea000383ffff */
.L_x_1812:
[----:B------:R-:W-:Y:S01]  /*139c0*/  BSSY B1, `(.L_x_1842) ;  /* 0x0000006000017945 */ /* 0x000fe20003800000 */
[----:B------:R-:W-:-:S07]  /*139d0*/  IMAD.MOV.U32 R15, RZ, RZ, -0x1 ;  /* 0xffffffffff0f7424 */ /* 0x000fce00078e00ff */
[----:B-12---:R-:W-:Y:S05]  /*139e0*/  WARPSYNC.COLLECTIVE R15, `(.L_x_1843) ;  /* 0x000000000f0c7348 */ /* 0x006fea0003c00000 */
[----:B------:R-:W-:Y:S02]  /*139f0*/  ELECT P6, UR62, PT ;  /* 0x00000000003e782f */ /* 0x000fe400038c0000 */
[----:B------:R-:W-:Y:S01]  /*13a00*/  MOV R14, UR62 ;  /* 0x0000003e000e7c02 */ /* 0x000fe20008000f00 */
[----:B-12---:R-:W-:Y:S10]  /*13a10*/  ENDCOLLECTIVE ;  /* 0x000000000000791b */ /* 0x006ff40003800000 */
.L_x_1843:
[----:B------:R-:W-:Y:S05]  /*13a20*/  BSYNC B1 ;  /* 0x0000000000017941 */ /* 0x000fea0003800000 */
.L_x_1842:
[----:B------:R-:W-:Y:S05]  /*13a30*/  BRA `(.L_x_1844) ;  /* 0xfffffff400487947 */ /* 0x000fea000383ffff */
.L_x_1814:
[----:B-1----:R1:W2:Y:S02]  /*13a40*/  SYNCS.PHASECHK.TRANS64.TRYWAIT P1, [R6+URZ], R5 ;  /* 0x00000005060075a7 */ /* 0x0022a4000802017f */
[----:B--2---:R-:W-:Y:S05]  /*13a50*/  @!P1 NANOSLEEP.SYNCS 0x989680 ;  /* 0x009896800000995d */ /* 0x004fea0003900000 */
[----:B------:R-:W2:Y:S02]  /*13a60*/  @!P1 SYNCS.PHASECHK.TRANS64 P1, [R6+URZ], R5 ;  /* 0x00000005060095a7 */ /* 0x000ea4000802007f */
[----:B--2---:R-:W-:Y:S05]  /*13a70*/  @!P1 BRA `(.L_x_1814) ;  /* 0xfffffffc00f09947 */ /* 0x004fea000383ffff */
[----:B------:R-:W-:Y:S05]  /*13a80*/  BRA `(.L_x_1845) ;  /* 0xfffffff400847947 */ /* 0x000fea000383ffff */
.L_x_1815:
[----:B--2---:R2:W3:Y:S02]  /*13a90*/  SYNCS.PHASECHK.TRANS64.TRYWAIT P1, [R7+URZ], R2 ;  /* 0x00000002070075a7 */ /* 0x0044e4000802017f */
[----:B---3--:R-:W-:Y:S05]  /*13aa0*/  @!P1 NANOSLEEP.SYNCS 0x989680 ;  /* 0x009896800000995d */ /* 0x008fea0003900000 */
[----:B------:R-:W3:Y:S02]  /*13ab0*/  @!P1 SYNCS.PHASECHK.TRANS64 P1, [R7+URZ], R2 ;  /* 0x00000002070095a7 */ /* 0x000ee4000802007f */
[----:B---3--:R-:W-:Y:S05]  /*13ac0*/  @!P1 BRA `(.L_x_1815) ;  /* 0xfffffffc00f09947 */ /* 0x008fea000383ffff */
[----:B------:R-:W-:Y:S05]  /*13ad0*/  BRA `(.L_x_1846) ;  /* 0xfffffff400787947 */ /* 0x000fea000383ffff */
.L_x_1817:
[----:B---3--:R3:W4:Y:S02]  /*13ae0*/  SYNCS.PHASECHK.TRANS64.TRYWAIT P1, [R4+URZ+0x2e860], R5 ;  /* 0x02e86005040075a7 */ /* 0x008724000802017f */
[----:B----4-:R-:W-:Y:S05]  /*13af0*/  @!P1 NANOSLEEP.SYNCS 0x989680 ;  /* 0x009896800000995d */ /* 0x010fea0003900000 */
[----:B------:R-:W4:Y:S02]  /*13b00*/  @!P1 SYNCS.PHASECHK.TRANS64 P1, [R4+URZ+0x2e860], R5 ;  /* 0x02e86005040095a7 */ /* 0x000f24000802007f */
[----:B----4-:R-:W-:Y:S05]  /*13b10*/  @!P1 BRA `(.L_x_1817) ;  /* 0xfffffffc00f09947 */ /* 0x010fea000383ffff */
[----:B------:R-:W-:Y:S05]  /*13b20*/  BRA `(.L_x_1847) ;  /* 0xfffffff4007c7947 */ /* 0x000fea000383ffff */
.L_x_1819:
[----:B----4-:R4:W1:Y:S02]  /*13b30*/  SYNCS.PHASECHK.TRANS64.TRYWAIT P1, [R3+URZ+0x2e860], R2 ;  /* 0x02e86002030075a7 */ /* 0x010864000802017f */
[----:B-1----:R-:W-:Y:S05]  /*13b40*/  @!P1 NANOSLEEP.SYNCS 0x989680 ;  /* 0x009896800000995d */ /* 0x002fea0003900000 */
[----:B------:R-:W1:Y:S02]  /*13b50*/  @!P1 SYNCS.PHASECHK.TRANS64 P1, [R3+URZ+0x2e860], R2 ;  /* 0x02e86002030095a7 */ /* 0x000e64000802007f */
[----:B-1----:R-:W-:Y:S05]  /*13b60*/  @!P1 BRA `(.L_x_1819) ;  /* 0xfffffffc00f09947 */ /* 0x002fea000383ffff */
[----:B------:R-:W-:Y:S05]  /*13b70*/  BRA `(.L_x_1848) ;  /* 0xfffffff4007c7947 */ /* 0x000fea000383ffff */
.L_x_1821:
[----:B------:R1:W1:Y:S02]  /*13b80*/  SYNCS.PHASECHK.TRANS64.TRYWAIT P0, [R4+URZ+0x2e880], R5 ;  /* 0x02e88005040075a7 */ /* 0x000264000800017f */
[----:B-1----:R-:W-:Y:S05]  /*13b90*/  @!P0 NANOSLEEP.SYNCS 0x989680 ;  /* 0x009896800000895d */ /* 0x002fea0003900000 */
[----:B------:R-:W1:Y:S02]  /*13ba0*/  @!P0 SYNCS.PHASECHK.TRANS64 P0, [R4+URZ+0x2e880], R5 ;  /* 0x02e88005040085a7 */ /* 0x000e64000800007f */
[----:B-1----:R-:W-:Y:S05]  /*13bb0*/  @!P0 BRA `(.L_x_1821) ;  /* 0xfffffffc00f08947 */ /* 0x002fea000383ffff */
[----:B------:R-:W-:Y:S05]  /*13bc0*/  BRA `(.L_x_1822) ;  /* 0xfffffff400787947 */ /* 0x000fea000383ffff */
.L_x_1849:
        /* <DEDUP_REMOVED lines=11> */
.L_x_2511:


//--------------------- .text._ZN7cutlass13device_kernelIN5flash11enable_sm90INS1_16FlashAttnFwdSm90INS1_25CollectiveMainloopFwdSm90ILi2EN4cute5tupleIJNS5_1CILi1EEES8_S8_EEENS6_IJNS7_ILi128EEENS7_ILi224EEESA_EEELi128ENS_12float_e4m3_tEfNS_4arch4Sm90ELb1ELb0ELb0ELb1ELb0ELb0ELb0ELb1ELb1ELb0ELb0ELb0EEENS1_21CollectiveEpilogueFwdINS6_IJSA_SA_SB_EEES9_NS_10bfloat16_tESF_Li256ELb1ELb0ELb0ELb1EEENS1_36VarlenDynamicPersistentTileSchedulerILi128ELi224ELi256ELi128ELb0ELb0ELb1ELb1ELb1ELb1EEEEEEEEEvNT_6ParamsE --------------------------
	.section	.text._ZN7cutlass13device_kernelIN5flash11enable_sm90INS1_16FlashAttnFwdSm90INS1_25CollectiveMainloopFwdSm90ILi2EN4cute5tupleIJNS5_1CILi1EEES8_S8_EEENS6_IJNS7_ILi128EEENS7_ILi224EEESA_EEELi128ENS_12float_e4m3_tEfNS_4arch4Sm90ELb1ELb0ELb0ELb1ELb0ELb0ELb0ELb1ELb1ELb0ELb0ELb0EEENS1_21CollectiveEpilogueFwdINS6_IJSA_SA_SB_EEES9_NS_10bfloat16_tESF_Li256ELb1ELb0ELb0ELb1EEENS1_36VarlenDynamicPersistentTileSchedulerILi128ELi224ELi256ELi128ELb0ELb0ELb1ELb1ELb1ELb1EEEEEEEEEvNT_6ParamsE,"ax",@progbits
	.align	128
.text._ZN7cutlass13device_kernelIN5flash11enable_sm90INS1_16FlashAttnFwdSm90INS1_25CollectiveMainloopFwdSm90ILi2EN4cute5tupleIJNS5_1CILi1EEES8_S8_EEENS6_IJNS7_ILi128EEENS7_ILi224EEESA_EEELi128ENS_12float_e4m3_tEfNS_4arch4Sm90ELb1ELb0ELb0ELb1ELb0ELb0ELb0ELb1ELb1ELb0ELb0ELb0EEENS1_21CollectiveEpilogueFwdINS6_IJSA_SA_SB_EEES9_NS_10bfloat16_tESF_Li256ELb1ELb0ELb0ELb1EEENS1_36VarlenDynamicPersistentTileSchedulerILi128ELi224ELi256ELi128ELb0ELb0ELb1ELb1ELb1ELb1EEEEEEEEEvNT_6ParamsE:
        .type           _ZN7cutlass13device_kernelIN5flash11enable_sm90INS1_16FlashAttnFwdSm90INS1_25CollectiveMainloopFwdSm90ILi2EN4cute5tupleIJNS5_1CILi1EEES8_S8_EEENS6_IJNS7_ILi128EEENS7_ILi224EEESA_EEELi128ENS_12float_e4m3_tEfNS_4arch4Sm90ELb1ELb0ELb0ELb1ELb0ELb0ELb0ELb1ELb1ELb0ELb0ELb0EEENS1_21CollectiveEpilogueFwdINS6_IJSA_SA_SB_EEES9_NS_10bfloat16_tESF_Li256ELb1ELb0ELb0ELb1EEENS1_36VarlenDynamicPersistentTileSchedulerILi128ELi224ELi256ELi128ELb0ELb0ELb1ELb1ELb1ELb1EEEEEEEEEvNT_6ParamsE,@function
        .size           _ZN7cutlass13device_kernelIN5flash11enable_sm90INS1_16FlashAttnFwdSm90INS1_25CollectiveMainloopFwdSm90ILi2EN4cute5tupleIJNS5_1CILi1EEES8_S8_EEENS6_IJNS7_ILi128EEENS7_ILi224EEESA_EEELi128ENS_12float_e4m3_tEfNS_4arch4Sm90ELb1ELb0ELb0ELb1ELb0ELb0ELb0ELb1ELb1ELb0ELb0ELb0EEENS1_21CollectiveEpilogueFwdINS6_IJSA_SA_SB_EEES9_NS_10bfloat16_tESF_Li256ELb1ELb0ELb0ELb1EEENS1_36VarlenDynamicPersistentTileSchedulerILi128ELi224ELi256ELi128ELb0ELb0ELb1ELb1ELb1ELb1EEEEEEEEEvNT_6ParamsE,(.L_x_2512 - _ZN7cutlass13device_kernelIN5flash11enable_sm90INS1_16FlashAttnFwdSm90INS1_25CollectiveMainloopFwdSm90ILi2EN4cute5tupleIJNS5_1CILi1EEES8_S8_EEENS6_IJNS7_ILi128EEENS7_ILi224EEESA_EEELi128ENS_12float_e4m3_tEfNS_4arch4Sm90ELb1ELb0ELb0ELb1ELb0ELb0ELb0ELb1ELb1ELb0ELb0ELb0EEENS1_21CollectiveEpilogueFwdINS6_IJSA_SA_SB_EEES9_NS_10bfloat16_tESF_Li256ELb1ELb0ELb0ELb1EEENS1_36VarlenDynamicPersistentTileSchedulerILi128ELi224ELi256ELi128ELb0ELb0ELb1ELb1ELb1ELb1EEEEEEEEEvNT_6ParamsE)
        .other          _ZN7cutlass13device_kernelIN5flash11enable_sm90INS1_16FlashAttnFwdSm90INS1_25CollectiveMainloopFwdSm90ILi2EN4cute5tupleIJNS5_1CILi1EEES8_S8_EEENS6_IJNS7_ILi128EEENS7_ILi224EEESA_EEELi128ENS_12float_e4m3_tEfNS_4arch4Sm90ELb1ELb0ELb0ELb1ELb0ELb0ELb0ELb1ELb1ELb0ELb0ELb0EEENS1_21CollectiveEpilogueFwdINS6_IJSA_SA_SB_EEES9_NS_10bfloat16_tESF_Li256ELb1ELb0ELb0ELb1EEENS1_36VarlenDynamicPersistentTileSchedulerILi128ELi224ELi256ELi128ELb0ELb0ELb1ELb1ELb1ELb1EEEEEEEEEvNT_6ParamsE,@"STO_CUDA_ENTRY STV_DEFAULT"
_ZN7cutlass13device_kernelIN5flash11enable_sm90INS1_16FlashAttnFwdSm90INS1_25CollectiveMainloopFwdSm90ILi2EN4cute5tupleIJNS5_1CILi1EEES8_S8_EEENS6_IJNS7_ILi128EEENS7_ILi224EEESA_EEELi128ENS_12float_e4m3_tEfNS_4arch4Sm90ELb1ELb0ELb0ELb1ELb0ELb0ELb0ELb1ELb1ELb0ELb0ELb0EEENS1_21CollectiveEpilogueFwdINS6_IJSA_SA_SB_EEES9_NS_10bfloat16_tESF_Li256ELb1ELb0ELb0ELb1EEENS1_36VarlenDynamicPersistentTileSchedulerILi128ELi224ELi256ELi128ELb0ELb0ELb1ELb1ELb1ELb1EEEEEEEEEvNT_6ParamsE:
        /* <DEDUP_REMOVED lines=21> */
.L_x_1851:
[----:B------:R-:W-:Y:S05]  /*0150*/  BSYNC B0 ;  /* 0x0000000000007941 */ /* 0x000fea0003800000 */
.L_x_1850:
        /* <DEDUP_REMOVED lines=41> */
.L_x_1852:
        /* <DEDUP_REMOVED lines=22> */
.L_x_1853:
        /* <DEDUP_REMOVED lines=18> */
.L_x_1854:
        /* <DEDUP_REMOVED lines=22> */
.L_x_1855:
        /* <DEDUP_REMOVED lines=22> */
.L_x_1856:
[----:B------:R-:W-:Y:S01]  /*0930*/  PLOP3.LUT P0, PT, PT, PT, UP0, 0x80, 0x0 ;  /* 0x000000000000781c */ /* 0x000fe20003f0f008 */
[----:B------:R-:W-:Y:S01]  /*0940*/  UMOV UR40, 0x1 ;  /* 0x0000000100287882 */ /* 0x000fe20000000000 */
[----:B------:R-:W-:Y:S01]  /*0950*/  NOP ;  /* 0x0000000000007918 */ /* 0x000fe20000000000 */
[----:B------:R-:W-:Y:S01]  /*0960*/  USEL UR40, UR40, 0x2, !UP0 ;  /* 0x0000000228287887 */ /* 0x000fe2000c000000 */
[----:B------:R-:W-:Y:S01]  /*0970*/  ULDC.64 UR52, c[0x0][0x208] ;  /* 0x0000820000347ab9 */ /* 0x000fe20000000a00 */
[----:B012-4-:R-:W-:Y:S08]  /*0980*/  BAR.SYNC.DEFER_BLOCKING 0x0 ;  /* 0x0000000000007b1d */ /* 0x017ff00000010000 */
[----:B------:R-:W-:Y:S05]  /*0990*/  @!P0 BRA `(.L_x_1857) ;  /* 0x0000010000248947 */ /* 0x000fea0003800000 */
.L_x_1858:
        /* <DEDUP_REMOVED lines=28> */
[----:B------:R-:W-:Y:S02]  /*0b60*/  LOP3.LUT R228, R2, 0xffffff80, RZ, 0xc0, !PT ;  /* 0xffffff8002e47812 */ /* 0x000fe400078ec0ff */
[----:B------:R-:W-:-:S03]  /*0b70*/  SHF.R.S32.HI R229, RZ, 0x7, R2 ;  /* 0x00000007ffe57819 */ /* 0x000fc60000011402 */
[----:B------:R-:W-:Y:S01]  /*0b80*/  IMAD.IADD R228, R231, 0x1, -R228 ;  /* 0x00000001e7e47824 */ /* 0x000fe200078e0ae4 */
[----:B------:R-:W-:-:S04]  /*0b90*/  LEA.HI R2, R2, R229, RZ, 0x1 ;  /* 0x000000e502027211 */ /* 0x000fc800078f08ff */
[----:B------:R-:W-:Y:S02]  /*0ba0*/  SHF.R.S32.HI R7, RZ, 0x1f, R228 ;  /* 0x0000001fff077819 */ /* 0x000fe400000114e4 */
[----:B------:R-:W-:Y:S02]  /*0bb0*/  LOP3.LUT R2, R2, 0x3fffffe, RZ, 0xc0, !PT ;  /* 0x03fffffe02027812 */ /* 0x000fe400078ec0ff */
[CC--:B------:R-:W-:Y:S02]  /*0bc0*/  LEA.HI R8, R7.reuse, R228.reuse, RZ, 0x2 ;  /* 0x000000e407087211 */ /* 0x0c0fe400078f10ff */
[----:B------:R-:W-:Y:S01]  /*0bd0*/  LEA.HI R7, R7, R228, RZ, 0x5 ;  /* 0x000000e407077211 */ /* 0x000fe200078f28ff */
[----:B------:R-:W-:Y:S01]  /*0be0*/  IMAD.IADD R22, R229, 0x1, -R2 ;  /* 0x00000001e5167824 */ /* 0x000fe200078e0a02 */
[--C-:B------:R-:W-:Y:S02]  /*0bf0*/  SHF.R.S32.HI R5, RZ, 0x2, R8.reuse ;  /* 0x00000002ff057819 */ /* 0x100fe40000011408 */
[----:B------:R-:W-:-:S02]  /*0c00*/  SHF.R.S32.HI R4, RZ, 0x1f, R8 ;  /* 0x0000001fff047819 */ /* 0x000fc40000011408 */
[----:B------:R-:W-:Y:S02]  /*0c10*/  SHF.R.S32.HI R7, RZ, 0x5, R7 ;  /* 0x00000005ff077819 */ /* 0x000fe40000011407 */
[----:B------:R-:W-:Y:S02]  /*0c20*/  LEA.HI R4, R4, R5, RZ, 0x3 ;  /* 0x0000000504047211 */ /* 0x000fe400078f18ff */
[----:B------:R-:W-:Y:S02]  /*0c30*/  LOP3.LUT R17, R8, 0x7ffffffc, RZ, 0xc0, !PT ;  /* 0x7ffffffc08117812 */ /* 0x000fe400078ec0ff */
[----:B------:R-:W-:Y:S02]  /*0c40*/  LOP3.LUT R6, R4, 0xfffffff8, RZ, 0xc0, !PT ;  /* 0xfffffff804067812 */ /* 0x000fe400078ec0ff */
[-C--:B------:R-:W-:Y:S01]  /*0c50*/  LEA.HI R4, R0, R231.reuse, RZ, 0x5 ;  /* 0x000000e700047211 */ /* 0x080fe200078f28ff */
[----:B------:R-:W-:Y:S01]  /*0c60*/  IMAD.IADD R17, R228, 0x1, -R17 ;  /* 0x00000001e4117824 */ /* 0x000fe200078e0a11 */
[----:B------:R-:W-:Y:S01]  /*0c70*/  LEA.HI R0, R0, R231, RZ, 0x3 ;  /* 0x000000e700007211 */ /* 0x000fe200078f18ff */
[----:B------:R-:W-:Y:S01]  /*0c80*/  IMAD.IADD R10, R5, 0x1, -R6 ;  /* 0x00000001050a7824 */ /* 0x000fe200078e0a06 */
[----:B------:R-:W-:Y:S01]  /*0c90*/  SHF.R.S32.HI R6, RZ, 0x4, R3 ;  /* 0x00000004ff067819 */ /* 0x000fe20000011403 */
[----:B------:R-:W-:Y:S01]  /*0ca0*/  IMAD.SHL.U32 R5, R4, 0x20, RZ ;  /* 0x0000002004057824 */ /* 0x000fe200078e00ff */
[----:B------:R-:W-:Y:S01]  /*0cb0*/  LOP3.LUT R4, R3, 0x3fffff0, RZ, 0xc0, !PT ;  /* 0x03fffff003047812 */ /* 0x000fe200078ec0ff */
[----:B------:R-:W-:Y:S01]  /*0cc0*/  IMAD R7, R7, 0x10, R10 ;  /* 0x0000001007077824 */ /* 0x000fe200078e020a */
[----:B------:R-:W-:-:S02]  /*0cd0*/  LEA.HI R3, R3, R6, RZ, 0x1 ;  /* 0x0000000603037211 */ /* 0x000fc400078f08ff */
[----:B------:R-:W-:Y:S01]  /*0ce0*/  LOP3.LUT R5, R5, 0xfffffc00, RZ, 0xc0, !PT ;  /* 0xfffffc0005057812 */ /* 0x000fe200078ec0ff */
[----:B------:R-:W-:Y:S01]  /*0cf0*/  IMAD.IADD R4, R231, 0x1, -R4 ;  /* 0x00000001e7047824 */ /* 0x000fe200078e0a04 */
[----:B------:R-:W-:Y:S01]  /*0d00*/  LOP3.LUT R3, R3, 0x1ffffffe, RZ, 0xc0, !PT ;  /* 0x1ffffffe03037812 */ /* 0x000fe200078ec0ff */
[----:B------:R-:W-:Y:S01]  /*0d10*/  IMAD R22, R22, 0x40, R7 ;  /* 0x0000004016167824 */ /* 0x000fe200078e0207 */
[----:B------:R-:W-:Y:S01]  /*0d20*/  LOP3.LUT R2, R0, 0x1ffffff8, RZ, 0xc0, !PT ;  /* 0x1ffffff800027812 */ /* 0x000fe200078ec0ff */
[----:B------:R-:W-:Y:S01]  /*0d30*/  IMAD R4, R4, 0x40, R5 ;  /* 0x0000004004047824 */ /* 0x000fe200078e0205 */
[----:B------:R-:W-:Y:S01]  /*0d40*/  SHF.R.S32.HI R18, RZ, 0x3, R0 ;  /* 0x00000003ff127819 */ /* 0x000fe20000011400 */
[----:B------:R-:W-:Y:S02]  /*0d50*/  IMAD.IADD R3, R6, 0x1, -R3 ;  /* 0x0000000106037824 */ /* 0x000fe400078e0a03 */
[----:B------:R-:W-:Y:S02]  /*0d60*/  IMAD.IADD R2, R231, 0x1, -R2 ;  /* 0x00000001e7027824 */ /* 0x000fe400078e0a02 */
[----:B------:R-:W-:-:S02]  /*0d70*/  IMAD R230, R3, 0x8, R4 ;  /* 0x0000000803e67824 */ /* 0x000fc400078e0204 */
[----:B------:R-:W-:-:S07]  /*0d80*/  IMAD.SHL.U32 R16, R2, 0x8, RZ ;  /* 0x0000000802107824 */ /* 0x000fce00078e00ff */
.L_x_1915:
[----:B0-----:R-:W0:Y:S01]  /*0d90*/  LDC.64 R2, c[0x0][0xc60] ;  /* 0x00031800ff027b82 */ /* 0x001e220000000a00 */
[----:B------:R-:W-:Y:S01]  /*0da0*/  ULDC.64 UR4, c[0x0][0xa28] ;  /* 0x00028a0000047ab9 */ /* 0x000fe20000000a00 */
[----:B------:R-:W-:Y:S01]  /*0db0*/  ULDC.64 UR6, c[0x0][0xa18] ;  /* 0x0002860000067ab9 */ /* 0x000fe20000000a00 */
[----:B------:R-:W-:Y:S01]  /*0dc0*/  ULDC UR8, c[0x0][0x404] ;  /* 0x0001010000087ab9 */ /* 0x000fe20000000800 */
[----:B0-----:R-:W-:-:S06]  /*0dd0*/  IMAD.WIDE R2, R47, 0x4, R2 ;  /* 0x000000042f027825 */ /* 0x001fcc00078e0202 */
[----:B--2---:R-:W2:Y:S01]  /*0de0*/  LDG.E R2, desc[UR52][R2.64] ;  /* 0x0000003402027981 */ /* 0x004ea2000c1e1900 */
[----:B------:R-:W-:Y:S02]  /*0df0*/  UISETP.NE.U32.AND UP0, UPT, UR4, URZ, UPT ;  /* 0x0000003f0400728c */ /* 0x000fe4000bf05070 */
[----:B------:R-:W-:Y:S02]  /*0e00*/  UISETP.NE.U32.AND UP1, UPT, UR6, URZ, UPT ;  /* 0x0000003f0600728c */ /* 0x000fe4000bf25070 */
[----:B------:R-:W-:Y:S02]  /*0e10*/  UISETP.NE.AND.EX UP0, UPT, UR5, URZ, UPT, UP0 ;  /* 0x0000003f0500728c */ /* 0x000fe4000bf05300 */
[----:B------:R-:W-:-:S04]  /*0e20*/  UISETP.NE.AND.EX UP1, UPT, UR7, URZ, UPT, UP1 ;  /* 0x0000003f0700728c */ /* 0x000fc8000bf25310 */
[----:B------:R-:W-:Y:S02]  /*0e30*/  PLOP3.LUT P0, PT, PT, PT, UP0, 0x80, 0x0 ;  /* 0x000000000000781c */ /* 0x000fe40003f0f008 */
[----:B------:R-:W-:Y:S02]  /*0e40*/  PLOP3.LUT P2, PT, PT, PT, UP1, 0x80, 0x0 ;  /* 0x000000000000781c */ /* 0x000fe40003f4f018 */
[----:B--2---:R-:W-:-:S13]  /*0e50*/  R2UR UR36, R2 ;  /* 0x00000000022472ca */ /* 0x004fda00000e0000 */
[----:B------:R-:W-:Y:S02]  /*0e60*/  USHF.R.S32.HI UR37, URZ, 0x1f, UR36 ;  /* 0x0000001f3f257899 */ /* 0x000fe40008011424 */
[----:B------:R-:W-:-:S04]  /*0e70*/  @UP0 ULEA UR4, UP2, UR36, UR4, 0x2 ;  /* 0x0000000424040291 */ /* 0x000fc8000f84103f */
[----:B------:R-:W-:Y:S02]  /*0e80*/  @UP0 ULEA.HI.X UR5, UR36, UR5, UR37, 0x2, UP2 ;  /* 0x0000000524050291 */ /* 0x000fe400090f1425 */
[----:B------:R-:W-:Y:S01]  /*0e90*/  @UP1 ULEA UR6, UP0, UR36, UR6, 0x2 ;  /* 0x0000000624061291 */ /* 0x000fe2000f80103f */
[----:B------:R-:W-:-:S03]  /*0ea0*/  IMAD.U32 R2, RZ, RZ, UR4 ;  /* 0x00000004ff027e24 */ /* 0x000fc6000f8e00ff */
[----:B------:R-:W-:Y:S01]  /*0eb0*/  @UP1 ULEA.HI.X UR7, UR36, UR7, UR37, 0x2, UP0 ;  /* 0x0000000724071291 */ /* 0x000fe200080f1425 */
[----:B------:R-:W-:Y:S01]  /*0ec0*/  IMAD.U32 R3, RZ, RZ, UR5 ;  /* 0x00000005ff037e24 */ /* 0x000fe2000f8e00ff */
[----:B------:R-:W-:Y:S01]  /*0ed0*/  ULDC.64 UR4, c[0x0][0x3f8] ;  /* 0x0000fe0000047ab9 */ /* 0x000fe20000000a00 */
[----:B---345:R-:W-:-:S03]  /*0ee0*/  IMAD.U32 R4, RZ, RZ, UR6 ;  /* 0x00000006ff047e24 */ /* 0x038fc6000f8e00ff */
[----:B------:R-:W-:Y:S01]  /*0ef0*/  IMAD.U32 R5, RZ, RZ, UR7 ;  /* 0x00000007ff057e24 */ /* 0x000fe2000f8e00ff */
[----:B------:R-:W2:Y:S01]  /*0f00*/  @P0 LDG.E R2, desc[UR52][R2.64] ;  /* 0x0000003402020981 */ /* 0x000ea2000c1e1900 */
[----:B------:R-:W-:Y:S01]  /*0f10*/  UISETP.NE.U32.AND UP0, UPT, UR4, URZ, UPT ;  /* 0x0000003f0400728c */ /* 0x000fe2000bf05070 */
[----:B------:R-:W-:Y:S02]  /*0f20*/  ULDC.64 UR6, c[0x0][0xa20] ;  /* 0x0002880000067ab9 */ /* 0x000fe40000000a00 */
[----:B------:R-:W3:Y:S01]  /*0f30*/  @P2 LDG.E R4, desc[UR52][R4.64] ;  /* 0x0000003404042981 */ /* 0x000ee2000c1e1900 */
[----:B------:R-:W-:Y:S01]  /*0f40*/  UISETP.NE.AND.EX UP0, UPT, UR5, URZ, UPT, UP0 ;  /* 0x0000003f0500728c */ /* 0x000fe2000bf05300 */
[----:B------:R-:W-:Y:S01]  /*0f50*/  ISETP.NE.U32.AND P1, PT, RZ, UR6, PT ;  /* 0x00000006ff007c0c */ /* 0x000fe2000bf25070 */
[----:B------:R-:W-:Y:S01]  /*0f60*/  ULDC UR4, c[0x0][0x2e0] ;  /* 0x0000b80000047ab9 */ /* 0x000fe20000000800 */
[----:B------:R-:W-:Y:S01]  /*0f70*/  UMOV UR49, URZ ;  /* 0x0000003f00317c82 */ /* 0x000fe20008000000 */
[----:B------:R-:W-:Y:S01]  /*0f80*/  USEL UR8, UR8, 0x1, UP0 ;  /* 0x0000000108087887 */ /* 0x000fe20008000000 */
[----:B------:R-:W-:Y:S01]  /*0f90*/  ISETP.NE.AND.EX P1, PT, RZ, UR7, PT, P1 ;  /* 0x00000007ff007c0c */ /* 0x000fe2000bf25310 */
[----:B------:R-:W-:-:S02]  /*0fa0*/  ULDC UR50, c[0x0][0x288] ;  /* 0x0000a20000327ab9 */ /* 0x000fc40000000800 */
[----:B------:R-:W-:Y:S01]  /*0fb0*/  UIMAD UR8, UR8, UR4, URZ ;  /* 0x00000004080872a4 */ /* 0x000fe2000f8e023f */
[----:B--2---:R-:W-:Y:S02]  /*0fc0*/  @P0 R2UR UR49, R2 ;  /* 0x00000000023102ca */ /* 0x004fe400000e0000 */
[----:B---3--:R-:W-:Y:S01]  /*0fd0*/  @P2 R2UR UR50, R4 ;  /* 0x00000000043222ca */ /* 0x008fe200000e0000 */
[----:B-1----:R-:W-:-:S14]  /*0fe0*/  @P2 BRA `(.L_x_1859) ;  /* 0x0000000000342947 */ /* 0x002fdc0003800000 */
        /* <DEDUP_REMOVED lines=13> */
.L_x_1859:
[----:B------:R-:W-:Y:S01]  /*10c0*/  UMOV UR43, UR51 ;  /* 0x00000033002b7c82 */ /* 0x000fe20008000000 */
[----:B------:R-:W-:Y:S01]  /*10d0*/  UMOV UR42, UR45 ;  /* 0x0000002d002a7c82 */ /* 0x000fe20008000000 */
[----:B------:R-:W-:Y:S05]  /*10e0*/  @!P1 BRA `(.L_x_1860) ;  /* 0x00000000001c9947 */ /* 0x000fea0003800000 */
[----:B------:R-:W-:-:S04]  /*10f0*/  ULEA UR4, UP0, UR36, UR6, 0x2 ;  /* 0x0000000624047291 */ /* 0x000fc8000f80103f */
[----:B------:R-:W-:Y:S02]  /*1100*/  ULEA.HI.X UR5, UR36, UR7, UR37, 0x2, UP0 ;  /* 0x0000000724057291 */ /* 0x000fe400080f1425 */
[----:B------:R-:W-:-:S04]  /*1110*/  IMAD.U32 R2, RZ, RZ, UR4 ;  /* 0x00000004ff027e24 */ /* 0x000fc8000f8e00ff */
[----:B------:R-:W-:-:S05]  /*1120*/  IMAD.U32 R3, RZ, RZ, UR5 ;  /* 0x00000005ff037e24 */ /* 0x000fca000f8e00ff */
[----:B------:R-:W2:Y:S02]  /*1130*/  LDG.E R2, desc[UR52][R2.64] ;  /* 0x0000003402027981 */ /* 0x000ea4000c1e1900 */
[----:B--2---:R-:W-:Y:S01]  /*1140*/  R2UR UR8, R2 ;  /* 0x00000000020872ca */ /* 0x004fe200000e0000 */
[----:B------:R-:W-:-:S14]  /*1150*/  BRA `(.L_x_1861) ;  /* 0x0000000000347947 */ /* 0x000fdc0003800000 */
.L_x_1860:
        /* <DEDUP_REMOVED lines=13> */
.L_x_1861:
[----:B------:R-:W-:Y:S01]  /*1230*/  ULDC.64 UR6, c[0x0][0x990] ;  /* 0x0002640000067ab9 */ /* 0x000fe20000000a00 */
[----:B------:R-:W-:Y:S01]  /*1240*/  ULDC.64 UR4, c[0x0][0x998] ;  /* 0x0002660000047ab9 */ /* 0x000fe20000000a00 */
[----:B------:R-:W-:Y:S01]  /*1250*/  UISETP.NE.U32.AND UP0, UPT, UR6, URZ, UPT ;  /* 0x0000003f0600728c */ /* 0x000fe2000bf05070 */
[----:B------:R-:W-:Y:S01]  /*1260*/  IMAD.MOV.U32 R3, RZ, RZ, 0x3f800000 ;  /* 0x3f800000ff037424 */ /* 0x000fe200078e00ff */
[----:B------:R-:W-:Y:S01]  /*1270*/  UISETP.NE.U32.AND UP1, UPT, UR4, URZ, UPT ;  /* 0x0000003f0400728c */ /* 0x000fe2000bf25070 */
[----:B------:R-:W-:Y:S01]  /*1280*/  IMAD.MOV.U32 R0, RZ, RZ, 0x3f800000 ;  /* 0x3f800000ff007424 */ /* 0x000fe200078e00ff */
[----:B------:R-:W-:Y:S02]  /*1290*/  UISETP.NE.AND.EX UP0, UPT, UR7, URZ, UPT, UP0 ;  /* 0x0000003f0700728c */ /* 0x000fe4000bf05300 */
[----:B------:R-:W-:Y:S01]  /*12a0*/  UISETP.NE.AND.EX UP1, UPT, UR5, URZ, UPT, UP1 ;  /* 0x0000003f0500728c */ /* 0x000fe2000bf25310 */
[----:B------:R-:W-:Y:S02]  /*12b0*/  ULDC UR9, c[0x0][0x428] ;  /* 0x00010a0000097ab9 */ /* 0x000fe40000000800 */
[----:B------:R-:W-:Y:S01]  /*12c0*/  UISETP.NE.AND UP2, UPT, UR9, 0x1, UPT ;  /* 0x000000010900788c */ /* 0x000fe2000bf45270 */
[----:B------:R-:W-:-:S02]  /*12d0*/  PLOP3.LUT P0, PT, PT, PT, UP0, 0x80, 0x0 ;  /* 0x000000000000781c */ /* 0x000fc40003f0f008 */
[----:B------:R-:W-:-:S03]  /*12e0*/  PLOP3.LUT P1, PT, PT, PT, UP1, 0x80, 0x0 ;  /* 0x000000000000781c */ /* 0x000fc60003f2f018 */
[----:B------:R-:W-:Y:S02]  /*12f0*/  @UP0 ULDC.64 UR12, c[0x0][0x9a8] ;  /* 0x00026a00000c0ab9 */ /* 0x000fe40000000a00 */
[----:B------:R-:W-:Y:S01]  /*1300*/  @UP0 UIMAD UR9, UR37, UR12, URZ ;  /* 0x0000000c250902a4 */ /* 0x000fe2000f8e023f */
[----:B------:R-:W-:Y:S01]  /*1310*/  @UP1 ULDC.64 UR16, c[0x0][0x9b8] ;  /* 0x00026e0000101ab9 */ /* 0x000fe20000000a00 */
[----:B------:R-:W-:Y:S02]  /*1320*/  @UP0 UIMAD.WIDE.U32 UR10, UR36, UR12, URZ ;  /* 0x0000000c240a02a5 */ /* 0x000fe4000f8e003f */
[----:B------:R-:W-:Y:S02]  /*1330*/  @UP0 UIMAD UR18, UR36, UR13, UR9 ;  /* 0x0000000d241202a4 */ /* 0x000fe4000f8e0209 */
[----:B------:R-:W-:Y:S01]  /*1340*/  @UP1 UIMAD UR9, UR37, UR16, URZ ;  /* 0x00000010250912a4 */ /* 0x000fe2000f8e023f */
[----:B------:R-:W-:Y:S01]  /*1350*/  @UP2 ULDC UR12, c[0x0][0x42c] ;  /* 0x00010b00000c2ab9 */ /* 0x000fe20000000800 */
[----:B------:R-:W-:-:S02]  /*1360*/  @UP1 UIMAD.WIDE.U32 UR14, UR36, UR16, URZ ;  /* 0x00000010240e12a5 */ /* 0x000fc4000f8e003f */
[----:B------:R-:W-:Y:S02]  /*1370*/  UIMAD.WIDE.U32 UR12, UR45, UR12, URZ ;  /* 0x0000000c2d0c72a5 */ /* 0x000fe4000f8e003f */
[----:B------:R-:W-:Y:S01]  /*1380*/  @UP1 UIMAD UR19, UR36, UR17, UR9 ;  /* 0x00000011241312a4 */ /* 0x000fe2000f8e0209 */
[----:B------:R-:W-:Y:S02]  /*1390*/  @UP2 ULDC UR16, c[0x0][0x430] ;  /* 0x00010c0000102ab9 */ /* 0x000fe40000000800 */
[----:B------:R-:W-:Y:S01]  /*13a0*/  UMOV UR9, UR45 ;  /* 0x0000002d00097c82 */ /* 0x000fe20008000000 */
[----:B------:R-:W-:Y:S02]  /*13b0*/  @UP2 USHF.R.U32.HI UR9, URZ, UR16, UR13 ;  /* 0x000000103f092299 */ /* 0x000fe4000801160d */
[----:B------:R-:W-:Y:S02]  /*13c0*/  @UP0 UIADD3 UR11, UR11, UR18, URZ ;  /* 0x000000120b0b0290 */ /* 0x000fe4000fffe03f */
[----:B------:R-:W-:-:S02]  /*13d0*/  @UP0 USHF.R.S32.HI UR18, URZ, 0x1f, UR9 ;  /* 0x0000001f3f120899 */ /* 0x000fc40008011409 */
[----:B------:R-:W-:Y:S01]  /*13e0*/  @UP1 USHF.R.S32.HI UR20, URZ, 0x1f, UR9 ;  /* 0x0000001f3f141899 */ /* 0x000fe20008011409 */
[----:B------:R-:W-:Y:S01]  /*13f0*/  @UP0 ULDC.64 UR16, c[0x0][0x9b0] ;  /* 0x00026c0000100ab9 */ /* 0x000fe20000000a00 */
[----:B------:R-:W-:Y:S01]  /*1400*/  @UP1 ULDC.64 UR12, c[0x0][0x9c0] ;  /* 0x00027000000c1ab9 */ /* 0x000fe20000000a00 */
[----:B------:R-:W-:Y:S02]  /*1410*/  @UP1 UIADD3 UR15, UR15, UR19, URZ ;  /* 0x000000130f0f1290 */ /* 0x000fe4000fffe03f */
[----:B------:R-:W-:Y:S02]  /*1420*/  @UP0 UIMAD UR18, UR18, UR16, URZ ;  /* 0x00000010121202a4 */ /* 0x000fe4000f8e023f */
[----:B------:R-:W-:Y:S02]  /*1430*/  @UP1 UIMAD UR19, UR20, UR12, URZ ;  /* 0x0000000c141312a4 */ /* 0x000fe4000f8e023f */
[----:B------:R-:W-:Y:S02]  /*1440*/  @UP0 UIMAD.WIDE.U32 UR10, UR9, UR16, UR10 ;  /* 0x00000010090a02a5 */ /* 0x000fe4000f8e000a */
[----:B------:R-:W-:-:S02]  /*1450*/  @UP0 UIMAD UR17, UR9, UR17, UR18 ;  /* 0x00000011091102a4 */ /* 0x000fc4000f8e0212 */
[----:B------:R-:W-:Y:S02]  /*1460*/  @UP1 UIMAD.WIDE.U32 UR14, UR9, UR12, UR14 ;  /* 0x0000000c090e12a5 */ /* 0x000fe4000f8e000e */
[----:B------:R-:W-:Y:S02]  /*1470*/  @UP1 UIMAD UR9, UR9, UR13, UR19 ;  /* 0x0000000d090912a4 */ /* 0x000fe4000f8e0213 */
[----:B------:R-:W-:Y:S02]  /*1480*/  @UP0 UIADD3 UR11, UR11, UR17, URZ ;  /* 0x000000110b0b0290 */ /* 0x000fe4000fffe03f */
[----:B------:R-:W-:Y:S02]  /*1490*/  @UP0 ULEA UR6, UP3, UR10, UR6, 0x2 ;  /* 0x000000060a060291 */ /* 0x000fe4000f86103f */
[----:B------:R-:W-:Y:S02]  /*14a0*/  @UP1 UIADD3 UR9, UR15, UR9, URZ ;  /* 0x000000090f091290 */ /* 0x000fe4000fffe03f */
[----:B------:R-:W-:-:S02]  /*14b0*/  @UP1 ULEA UR4, UP4, UR14, UR4, 0x2 ;  /* 0x000000040e041291 */ /* 0x000fc4000f88103f */
[----:B------:R-:W-:Y:S01]  /*14c0*/  @UP0 ULEA.HI.X UR7, UR10, UR7, UR11, 0x2, UP3 ;  /* 0x000000070a070291 */ /* 0x000fe200098f140b */
[----:B------:R-:W-:Y:S01]  /*14d0*/  IMAD.U32 R4, RZ, RZ, UR6 ;  /* 0x00000006ff047e24 */ /* 0x000fe2000f8e00ff */
[----:B------:R-:W-:Y:S02]  /*14e0*/  @UP1 ULEA.HI.X UR5, UR14, UR5, UR9, 0x2, UP4 ;  /* 0x000000050e051291 */ /* 0x000fe4000a0f1409 */
[----:B------:R-:W-:Y:S01]  /*14f0*/  IMAD.U32 R6, RZ, RZ, UR4 ;  /* 0x00000004ff067e24 */ /* 0x000fe2000f8e00ff */
[----:B------:R-:W-:Y:S01]  /*1500*/  UIADD3 UR49, -UR49, UR8, URZ ;  /* 0x0000000831317290 */ /* 0x000fe2000fffe13f */
[----:B------:R-:W-:Y:S01]  /*1510*/  IMAD.U32 R5, RZ, RZ, UR7 ;  /* 0x00000007ff057e24 */ /* 0x000fe2000f8e00ff */
[----:B------:R-:W-:Y:S01]  /*1520*/  ULDC UR4, c[0x0][0x988] ;  /* 0x0002620000047ab9 */ /* 0x000fe20000000800 */
[----:B------:R-:W-:-:S03]  /*1530*/  IMAD.U32 R7, RZ, RZ, UR5 ;  /* 0x00000005ff077e24 */ /* 0x000fc6000f8e00ff */
[----:B------:R-:W2:Y:S04]  /*1540*/  @P0 LDG.E R3, desc[UR52][R4.64] ;  /* 0x0000003404030981 */ /* 0x000ea8000c1e1900 */
[----:B------:R0:W2:Y:S01]  /*1550*/  @P1 LDG.E R0, desc[UR52][R6.64] ;  /* 0x0000003406001981 */ /* 0x0000a2000c1e1900 */
[----:B------:R-:W-:Y:S01]  /*1560*/  UIADD3 UR6, UR49, 0x15f, -UR50 ;  /* 0x0000015f31067890 */ /* 0x000fe2000fffe832 */
[----:B------:R-:W-:Y:S01]  /*1570*/  PLOP3.LUT P0, PT, PT, PT, PT, 0x80, 0x0 ;  /* 0x000000000000781c */ /* 0x000fe20003f0f070 */
[----:B------:R-:W-:Y:S01]  /*1580*/  UIADD3 UR5, UR49, 0xdf, URZ ;  /* 0x000000df31057890 */ /* 0x000fe2000fffe03f */
[----:B------:R-:W-:Y:S01]  /*1590*/  IMAD.MOV.U32 R87, RZ, RZ, RZ ;  /* 0x000000ffff577224 */ /* 0x000fe200078e00ff */
[----:B------:R-:W-:Y:S01]  /*15a0*/  ULEA UR7, UR51, UR6, 0x7 ;  /* 0x0000000633077291 */ /* 0x000fe2000f8e383f */
[----:B------:R-:W-:-:S02]  /*15b0*/  CS2R R8, SRZ ;  /* 0x0000000000087805 */ /* 0x000fc4000001ff00 */
[----:B------:R-:W-:Y:S01]  /*15c0*/  CS2R R10, SRZ ;  /* 0x00000000000a7805 */ /* 0x000fe2000001ff00 */
[----:B------:R-:W-:Y:S01]  /*15d0*/  UMOV UR6, URZ ;  /* 0x0000003f00067c82 */ /* 0x000fe20008000000 */
[----:B------:R-:W-:Y:S01]  /*15e0*/  CS2R R12, SRZ ;  /* 0x00000000000c7805 */ /* 0x000fe2000001ff00 */
[----:B------:R-:W-:Y:S01]  /*15f0*/  UIMAD.WIDE UR6, UR7, -0x6db6db6d, UR6 ;  /* 0x92492493070678a5 */ /* 0x000fe2000f8e0206 */
[----:B0-----:R-:W-:Y:S02]  /*1600*/  CS2R R6, SRZ ;  /* 0x0000000000067805 */ /* 0x001fe4000001ff00 */
        /* <DEDUP_REMOVED lines=30> */
[----:B--2---:R-:W-:Y:S01]  /*17f0*/  FMUL.FTZ R0, R3, R0 ;  /* 0x0000000003007220 */ /* 0x004fe20000410000 */
[----:B------:R-:W-:-:S03]  /*1800*/  CS2R R2, SRZ ;  /* 0x0000000000027805 */ /* 0x000fc6000001ff00 */
[----:B------:R-:W-:Y:S01]  /*1810*/  FMUL.FTZ R0, R0, UR4 ;  /* 0x0000000400007c20 */ /* 0x000fe20008410000 */
[----:B------:R-:W-:Y:S02]  /*1820*/  UMOV UR4, URZ ;  /* 0x0000003f00047c82 */ /* 0x000fe40008000000 */
[----:B------:R-:W-:Y:S02]  /*1830*/  UIMAD.WIDE UR4, UR5, -0x6db6db6d, UR4 ;  /* 0x92492493050478a5 */ /* 0x000fe4000f8e0204 */
[----:B------:R-:W-:Y:S02]  /*1840*/  R2UR UR38, R0 ;  /* 0x00000000002672ca */ /* 0x000fe400000e0000 */
[----:B------:R-:W-:-:S04]  /*1850*/  USHF.R.U32.HI UR4, URZ, 0x1f, UR5 ;  /* 0x0000001f3f047899 */ /* 0x000fc80008011605 */
[----:B------:R-:W-:-:S03]  /*1860*/  ULEA.HI.SX32 UR4, UR5, UR4, 0x19 ;  /* 0x0000000405047291 */ /* 0x000fc6000f8fca3f */
[----:B------:R-:W-:Y:S01]  /*1870*/  @UP2 ULDC UR5, c[0x0][0x42c] ;  /* 0x00010b0000052ab9 */ /* 0x000fe20000000800 */
[----:B------:R-:W-:-:S04]  /*1880*/  UISETP.LT.AND UP0, UPT, UR4, UR6, UPT ;  /* 0x000000060400728c */ /* 0x000fc8000bf01270 */
[----:B------:R-:W-:Y:S02]  /*1890*/  USEL UR54, UR4, UR6, UP0 ;  /* 0x0000000604367287 */ /* 0x000fe40008000000 */
[----:B------:R-:W-:Y:S02]  /*18a0*/  UIMAD.WIDE.U32 UR4, UR45, UR5, URZ ;  /* 0x000000052d0472a5 */ /* 0x000fe4000f8e003f */
[----:B------:R-:W-:Y:S01]  /*18b0*/  UISETP.GE.AND UP0, UPT, UR54, 0x1, UPT ;  /* 0x000000013600788c */ /* 0x000fe2000bf06270 */
[----:B------:R-:W-:Y:S02]  /*18c0*/  @UP2 ULDC UR6, c[0x0][0x430] ;  /* 0x00010c0000062ab9 */ /* 0x000fe40000000800 */
[----:B------:R-:W-:-:S03]  /*18d0*/  @UP2 USHF.R.U32.HI UR45, URZ, UR6, UR5 ;  /* 0x000000063f2d2299 */ /* 0x000fc60008011605 */
[----:B------:R-:W-:-:S13]  /*18e0*/  PLOP3.LUT P1, PT, PT, PT, UP0, 0x80, 0x0 ;  /* 0x000000000000781c */ /* 0x000fda0003f2f008 */
[----:B------:R-:W-:Y:S05]  /*18f0*/  @!P1 BRA `(.L_x_1862) ;  /* 0x000000c800b49947 */ /* 0x000fea0003800000 */
        /* <DEDUP_REMOVED lines=31> */
.L_x_1863:
        /* <DEDUP_REMOVED lines=9> */
.L_x_2002:
[----:B------:R-:W-:Y:S05]  /*1b80*/  @!P0 BRA `(.L_x_1865) ;  /* 0x0000000000048947 */ /* 0x000fea0003800000 */
[----:B------:R-:W-:Y:S01]  /*1b90*/  BPT.TRAP 0x1 ;  /* 0x000000040000795c */ /* 0x000fe20000300000 */
.L_x_1865:
[----:B------:R-:W-:Y:S02]  /*1ba0*/  IMAD.U32 R2, RZ, RZ, UR55 ;  /* 0x00000037ff027e24 */ /* 0x000fe4000f8e00ff */
[----:B0-----:R-:W-:-:S03]  /*1bb0*/  IMAD.U32 R3, RZ, RZ, UR46 ;  /* 0x0000002eff037e24 */ /* 0x001fc6000f8e00ff */
[----:B------:R-:W-:Y:S02]  /*1bc0*/  LEA R2, R2, UR41, 0x3 ;  /* 0x0000002902027c11 */ /* 0x000fe4000f8e18ff */
[----:B------:R-:W-:-:S04]  /*1bd0*/  SHF.L.U32 R3, R3, 0x1f, RZ ;  /* 0x0000001f03037819 */ /* 0x000fc800000006ff */
[----:B------:R0:W1:Y:S01]  /*1be0*/  SYNCS.PHASECHK.TRANS64.TRYWAIT P1, [R2+URZ+0x2e830], R3 ;  /* 0x02e83003020075a7 */ /* 0x000062000802017f */
[----:B------:R-:W-:Y:S05]  /*1bf0*/  @!P0 BRA `(.L_x_1866) ;  /* 0x0000000000048947 */ /* 0x000fea0003800000 */
[----:B------:R-:W-:Y:S01]  /*1c00*/  BPT.TRAP 0x1 ;  /* 0x000000040000795c */ /* 0x000fe20000300000 */
.L_x_1866:
[----:B-1----:R-:W-:Y:S05]  /*1c10*/  @P1 BRA `(.L_x_1867) ;  /* 0x0000000000081947 */ /* 0x002fea0003800000 */
[----:B------:R-:W1:Y:S02]  /*1c20*/  SYNCS.PHASECHK.TRANS64.TRYWAIT P1, [R2+URZ+0x2e830], R3 ;  /* 0x02e83003020075a7 */ /* 0x000e64000802017f */
[----:B-1----:R-:W-:Y:S05]  /*1c30*/  @!P1 BRA `(.L_x_1868) ;  /* 0x0000013c00649947 */ /* 0x002fea0003800000 */
.L_x_1867:
[----:B------:R-:W2:Y:S01]  /*1c40*/  S2R R0, SR_TID.X ;  /* 0x0000000000007919 */ /* 0x000ea20000002100 */
[----:B------:R-:W-:Y:S01]  /*1c50*/  UIADD3 UR4, UR41, 0x20400, URZ ;  /* 0x0002040029047890 */ /* 0x000fe2000fffe03f */
[----:B------:R-:W-:-:S03]  /*1c60*/  IMAD.MOV.U32 R87, RZ, RZ, RZ ;  /* 0x000000ffff577224 */ /* 0x000fc600078e00ff */
[----:B------:R-:W-:-:S04]  /*1c70*/  USHF.R.U32.HI UR4, URZ, 0x4, UR4 ;  /* 0x000000043f047899 */ /* 0x000fc80008011604 */
[----:B------:R-:W-:-:S06]  /*1c80*/  ULOP3.LUT UR4, UR4, 0x3fff, URZ, 0xc0, !UPT ;  /* 0x00003fff04047892 */ /* 0x000fcc000f8ec03f */
[----:B------:R-:W-:Y:S01]  /*1c90*/  IMAD.U32 R4, RZ, RZ, UR4 ;  /* 0x00000004ff047e24 */ /* 0x000fe2000f8e00ff */
[----:B------:R-:W-:Y:S05]  /*1ca0*/  WARPSYNC.ALL ;  /* 0x0000000000007948 */ /* 0x000fea0003800000 */
[----:B------:R-:W-:Y:S02]  /*1cb0*/  LOP3.LUT R4, R4, 0x10000, RZ, 0xfc, !PT ;  /* 0x0001000004047812 */ /* 0x000fe400078efcff */
[----:B--2---:R-:W-:Y:S02]  /*1cc0*/  LOP3.LUT P1, RZ, R0, 0x7f, RZ, 0xc0, !PT ;  /* 0x0000007f00ff7812 */ /* 0x004fe4000782c0ff */
[----:B------:R-:W-:Y:S01]  /*1cd0*/  R2UR UR20, R4 ;  /* 0x00000000041472ca */ /* 0x000fe200000e0000 */
[----:B------:R-:W-:Y:S01]  /*1ce0*/  ULOP3.LUT UR12, UR56, 0x10000, URZ, 0xfc, !UPT ;  /* 0x00010000380c7892 */ /* 0x000fe2000f8efc3f */
[----:B------:R-:W-:Y:S01]  /*1cf0*/  WARPGROUP.ARRIVE ;  /* 0x00000000000079c5 */ /* 0x000fe20000000000 */
[----:B------:R-:W-:Y:S01]  /*1d00*/  UMOV UR17, 0x40000040 ;  /* 0x4000004000117882 */ /* 0x000fe20000000000 */
[----:B------:R-:W-:Y:S01]  /*1d10*/  UMOV UR19, 0x40000040 ;  /* 0x4000004000137882 */ /* 0x000fe20000000000 */
[----:B------:R-:W-:Y:S01]  /*1d20*/  UIADD3 UR7, UR12, 0x2, URZ ;  /* 0x000000020c077890 */ /* 0x000fe2000fffe03f */
[----:B------:R-:W-:Y:S01]  /*1d30*/  IMAD.U32 R73, RZ, RZ, UR51 ;  /* 0x00000033ff497e24 */ /* 0x000fe2000f8e00ff */
[----:B------:R-:W-:-:S02]  /*1d40*/  UIADD3 UR11, UR12, 0x4, URZ ;  /* 0x000000040c0b7890 */ /* 0x000fc4000fffe03f */
[----:B------:R-:W-:Y:S01]  /*1d50*/  UMOV UR16, UR12 ;  /* 0x0000000c00107c82 */ /* 0x000fe20008000000 */
[----:B------:R-:W-:Y:S01]  /*1d60*/  UIADD3 UR14, UR12, 0x6, URZ ;  /* 0x000000060c0e7890 */ /* 0x000fe2000fffe03f */
[----:B------:R-:W-:Y:S01]  /*1d70*/  IMAD R73, R73, 0x80, R22 ;  /* 0x0000008049497824 */ /* 0x000fe200078e0216 */
[----:B------:R-:W-:Y:S01]  /*1d80*/  UMOV UR15, 0x40000040 ;  /* 0x40000040000f7882 */ /* 0x000fe20000000000 */
[----:B------:R-:W-:Y:S02]  /*1d90*/  UIMAD UR20, UR55, 0x700, UR20 ;  /* 0x00000700371478a4 */ /* 0x000fe4000f8e0214 */
[----:B------:R-:W-:Y:S02]  /*1da0*/  UIADD3 UR56, UR54, -0x2, URZ ;  /* 0xfffffffe36387890 */ /* 0x000fe4000fffe03f */
[----:B------:R-:W-:Y:S02]  /*1db0*/  UIADD3 UR4, UR20, 0x300, URZ ;  /* 0x0000030014047890 */ /* 0x000fe4000fffe03f */
[----:B------:R-:W-:-:S02]  /*1dc0*/  UIADD3 UR5, UR20, 0x400, URZ ;  /* 0x0000040014057890 */ /* 0x000fc4000fffe03f */
[----:B------:R-:W-:Y:S01]  /*1dd0*/  UMOV UR18, UR20 ;  /* 0x0000001400127c82 */ /* 0x000fe20008000000 */
[----:B------:R-:W-:Y:S01]  /*1de0*/  UIADD3 UR6, UR20, 0x500, URZ ;  /* 0x0000050014067890 */ /* 0x000fe2000fffe03f */
[----:B------:R-:W-:Y:S01]  /*1df0*/  QGMMA.64x32x32.F32.E4M3.E4M3 R136, gdesc[UR16], RZ, !UPT, gsb0 ;  /* 0x00600000108879f3 */ /* 0x000fe2000c0008ff */
[----:B------:R-:W-:Y:S01]  /*1e00*/  UIADD3 UR18, UR20, 0x100, URZ ;  /* 0x0000010014127890 */ /* 0x000fe2000fffe03f */
[----:B------:R-:W-:Y:S01]  /*1e10*/  UMOV UR19, 0x40000040 ;  /* 0x4000004000137882 */ /* 0x000fe20000000000 */
[----:B------:R-:W-:Y:S02]  /*1e20*/  UIADD3 UR8, UR20, 0x2, URZ ;  /* 0x0000000214087890 */ /* 0x000fe4000fffe03f */
[----:B------:R-:W-:Y:S02]  /*1e30*/  UIADD3 UR9, UR20, 0x402, URZ ;  /* 0x0000040214097890 */ /* 0x000fe4000fffe03f */
[----:B------:R-:W-:Y:S02]  /*1e40*/  UIADD3 UR10, UR20, 0x502, URZ ;  /* 0x00000502140a7890 */ /* 0x000fe4000fffe03f */
[----:B------:R-:W-:-:S02]  /*1e50*/  UIADD3 UR13, UR20, 0x4, URZ ;  /* 0x00000004140d7890 */ /* 0x000fc4000fffe03f */
[----:B------:R-:W-:Y:S01]  /*1e60*/  UIADD3 UR12, UR20, 0x504, URZ ;  /* 0x00000504140c7890 */ /* 0x000fe2000fffe03f */
[----:B------:R-:W-:Y:S02]  /*1e70*/  WARPGROUP.DEPBAR.LE gsb0, 0x0 ;  /* 0x00008000000079c5 */ /* 0x000fe40000010000 */
        /* <DEDUP_REMOVED lines=108> */
[----:B------:R-:W-:-:S04]  /*2540*/  UIMAD UR6, UR54, -0xe0, UR49 ;  /* 0xffffff20360678a4 */ /* 0x000fc8000f8e0231 */
[----:B------:R-:W-:Y:S02]  /*2550*/  UIADD3 UR7, UR6, 0xe0, URZ ;  /* 0x000000e006077890 */ /* 0x000fe4000fffe03f */
[----:B------:R-:W-:-:S04]  /*2560*/  UIADD3 UR6, -UR50, 0xe1, UR6 ;  /* 0x000000e132067890 */ /* 0x000fc8000fffe106 */
[----:B------:R-:W-:Y:S02]  /*2570*/  IMAD.U32 R0, RZ, RZ, UR7 ;  /* 0x00000007ff007e24 */ /* 0x000fe4000f8e00ff */
[----:B------:R-:W-:Y:S01]  /*2580*/  IMAD.U32 R72, RZ, RZ, UR6 ;  /* 0x00000006ff487e24 */ /* 0x000fe2000f8e00ff */
[----:B------:R-:W-:Y:S01]  /*2590*/  UIADD3 UR6, UR49, -UR50, URZ ;  /* 0x8000003231067290 */ /* 0x000fe2000fffe03f */
[C---:B------:R-:W-:Y:S02]  /*25a0*/  IMAD R7, R17.reuse, -0x2, R0 ;  /* 0xfffffffe11077824 */ /* 0x040fe400078e0200 */
[----:B------:R-:W-:Y:S01]  /*25b0*/  IMAD R72, R17, -0x2, R72 ;  /* 0xfffffffe11487824 */ /* 0x000fe200078e0248 */
[----:B------:R-:W-:-:S03]  /*25c0*/  ULEA UR7, UR51, UR6, 0x7 ;  /* 0x0000000633077291 */ /* 0x000fc6000f8e383f */
[----:B------:R-:W-:Y:S01]  /*25d0*/  UMOV UR6, URZ ;  /* 0x0000003f00067c82 */ /* 0x000fe20008000000 */
[----:B------:R-:W-:Y:S01]  /*25e0*/  VIADDMNMX R5, R73, R72, R7, PT ;  /* 0x0000004849057246 */ /* 0x000fe20003800107 */
[----:B------:R-:W-:Y:S01]  /*25f0*/  UIMAD.WIDE UR6, UR7, -0x6db6db6d, UR6 ;  /* 0x92492493070678a5 */ /* 0x000fe2000f8e0206 */
[----:B------:R-:W-:Y:S02]  /*2600*/  IADD3 R72, R72, 0x8, R73 ;  /* 0x0000000848487810 */ /* 0x000fe40007ffe049 */
[C---:B------:R-:W-:Y:S01]  /*2610*/  ISETP.GT.AND P2, PT, R5.reuse, RZ, PT ;  /* 0x000000ff0500720c */ /* 0x040fe20003f44270 */
[----:B------:R-:W-:Y:S01]  /*2620*/  USHF.R.U32.HI UR6, URZ, 0x1f, UR7 ;  /* 0x0000001f3f067899 */ /* 0x000fe20008011607 */
[C---:B------:R-:W-:Y:S02]  /*2630*/  ISETP.GT.AND P3, PT, R5.reuse, 0x1, PT ;  /* 0x000000010500780c */ /* 0x040fe40003f64270 */
[----:B------:R-:W-:Y:S01]  /*2640*/  ISETP.GT.AND P4, PT, R5, 0x8, PT ;  /* 0x000000080500780c */ /* 0x000fe20003f84270 */
[----:B------:R-:W-:Y:S01]  /*2650*/  ULEA.HI.SX32 UR6, UR7, UR6, 0x19 ;  /* 0x0000000607067291 */ /* 0x000fe2000f8fca3f */
[----:B------:R-:W-:-:S03]  /*2660*/  VIMNMX R7, R7, R72, PT ;  /* 0x0000004807077248 */ /* 0x000fc60003fe0100 */
[----:B------:R-:W-:-:S04]  /*2670*/  UISETP.LT.AND UP0, UPT, URZ, UR6, UPT ;  /* 0x000000063f00728c */ /* 0x000fc8000bf01270 */
[----:B------:R-:W-:-:S04]  /*2680*/  USEL UR54, URZ, UR6, !UP0 ;  /* 0x000000063f367287 */ /* 0x000fc8000c000000 */
[----:B------:R-:W-:Y:S01]  /*2690*/  UISETP.GE.AND UP0, UPT, UR56, UR54, UPT ;  /* 0x000000363800728c */ /* 0x000fe2000bf06270 */
        /* <DEDUP_REMOVED lines=17> */
[----:B01----:R-:W-:-:S02]  /*27b0*/  FMNMX.FTZ R3, R8, R14, !PT ;  /* 0x0000000e08037209 */ /* 0x003fc40007810000 */
        /* <DEDUP_REMOVED lines=16> */
[----:B------:R-:W-:Y:S02]  /*28c0*/  FMNMX.FTZ R3, R156, R3, !PT ;  /* 0x000000039c037209 */ /* 0x000fe40007810000 */
        /* <DEDUP_REMOVED lines=8> */
[----:B------:R-:W-:Y:S01]  /*2950*/  UIADD3 UR14, UR20, 0x306, URZ ;  /* 0x00000306140e7890 */ /* 0x000fe2000fffe03f */
[----:B------:R-:W-:Y:S01]  /*2960*/  FMNMX.FTZ R3, R160, R3, !PT ;  /* 0x00000003a0037209 */ /* 0x000fe20007810000 */
[----:B------:R-:W-:Y:S01]  /*2970*/  UMOV UR15, 0x40000040 ;  /* 0x40000040000f7882 */ /* 0x000fe20000000000 */
[----:B------:R-:W-:-:S02]  /*2980*/  ISETP.GT.AND P2, PT, R5, 0x29, PT ;  /* 0x000000290500780c */ /* 0x000fc40003f44270 */
[----:B------:R-:W-:Y:S02]  /*2990*/  FSEL R164, R124, -INF , P3 ;  /* 0xff8000007ca47808 */ /* 0x000fe40001800000 */
[----:B------:R-:W-:Y:S02]  /*29a0*/  FMNMX.FTZ R3, R162, R3, !PT ;  /* 0x00000003a2037209 */ /* 0x000fe40007810000 */
[----:B------:R-:W-:Y:S02]  /*29b0*/  ISETP.GT.AND P3, PT, R5, 0x30, PT ;  /* 0x000000300500780c */ /* 0x000fe40003f64270 */
[----:B------:R-:W-:Y:S02]  /*29c0*/  FSEL R166, R125, -INF , P2 ;  /* 0xff8000007da67808 */ /* 0x000fe40001000000 */
[----:B------:R-:W-:Y:S02]  /*29d0*/  FMNMX.FTZ R3, R164, R3, !PT ;  /* 0x00000003a4037209 */ /* 0x000fe40007810000 */
        /* <DEDUP_REMOVED lines=13> */
[----:B------:R-:W-:Y:S01]  /*2ab0*/  FMNMX.FTZ R3, R158, R3, !PT ;  /* 0x000000039e037209 */ /* 0x000fe20007810000 */
        /* <DEDUP_REMOVED lines=137> */
[----:B------:R-:W-:Y:S01]  /*3350*/  FMNMX.FTZ R9, R6, R3, !PT ;  /* 0x0000000306097209 */ /* 0x000fe20007810000 */
[----:B------:R-:W-:Y:S01]  /*3360*/  IMAD.U32 R3, RZ, RZ, UR38 ;  /* 0x00000026ff037e24 */ /* 0x000fe2000f8e00ff */
[----:B------:R-:W-:Y:S02]  /*3370*/  FSEL R139, R139, -INF , P3 ;  /* 0xff8000008b8b7808 */ /* 0x000fe40001800000 */
[C---:B------:R-:W-:Y:S01]  /*3380*/  ISETP.GT.AND P3, PT, R7.reuse, 0x10, PT ;  /* 0x000000100700780c */ /* 0x040fe20003f64270 */
[----:B------:R-:W0:Y:S03]  /*3390*/  SHFL.BFLY PT, R0, R9, 0x2, 0x1f ;  /* 0x0c401f0009007f89 */ /* 0x000e2600000e0000 */
        /* <DEDUP_REMOVED lines=8> */
[----:B0-----:R-:W-:Y:S02]  /*3420*/  FMNMX.FTZ R11, R9, R0, !PT ;  /* 0x00000000090b7209 */ /* 0x001fe40007810000 */
[----:B------:R-:W-:Y:S02]  /*3430*/  FSEL R131, R131, -INF , P3 ;  /* 0xff80000083837808 */ /* 0x000fe40001800000 */
[----:B------:R-:W-:Y:S01]  /*3440*/  ISETP.GT.AND P3, PT, R7, 0x39, PT ;  /* 0x000000390700780c */ /* 0x000fe20003f64270 */
[----:B------:R-:W0:Y:S03]  /*3450*/  SHFL.BFLY PT, R0, R11, 0x1, 0x1f ;  /* 0x0c201f000b007f89 */ /* 0x000e2600000e0000 */
        /* <DEDUP_REMOVED lines=10> */
[C---:B------:R-:W-:Y:S01]  /*3500*/  FSETP.NEU.FTZ.AND P2, PT, R0.reuse, -INF , PT ;  /* 0xff8000000000780b */ /* 0x040fe20003f5d000 */
[----:B------:R-:W-:-:S01]  /*3510*/  FFMA.FTZ R3, R0, R3, -8 ;  /* 0xc100000000037423 */ /* 0x000fc20000010003 */
[----:B------:R-:W-:-:S04]  /*3520*/  ISETP.GT.AND P3, PT, R7, 0x61, PT ;  /* 0x000000610700780c */ /* 0x000fc80003f64270 */
[----:B------:R-:W-:Y:S02]  /*3530*/  FSEL R3, R3, RZ, P2 ;  /* 0x000000ff03037208 */ /* 0x000fe40001000000 */
[----:B------:R-:W-:Y:S02]  /*3540*/  ISETP.GT.AND P2, PT, R7, RZ, PT ;  /* 0x000000ff0700720c */ /* 0x000fe40003f44270 */
[----:B------:R-:W-:Y:S01]  /*3550*/  FSEL R91, R91, -INF , P3 ;  /* 0xff8000005b5b7808 */ /* 0x000fe20001800000 */
[----:B------:R-:W-:-:S01]  /*3560*/  FFMA.FTZ R77, R132, UR38, -R3 ;  /* 0x00000026844d7c23 */ /* 0x000fc20008010803 */
[----:B------:R-:W-:Y:S01]  /*3570*/  FSEL R138, R138, -INF , P2 ;  /* 0xff8000008a8a7808 */ /* 0x000fe20001000000 */
[----:B------:R-:W-:-:S01]  /*3580*/  FFMA.FTZ R79, R128, UR38, -R3 ;  /* 0x00000026804f7c23 */ /* 0x000fc20008010803 */
[----:B------:R-:W-:Y:S01]  /*3590*/  ISETP.GT.AND P2, PT, R7, 0x9, PT ;  /* 0x000000090700780c */ /* 0x000fe20003f44270 */
[----:B------:R-:W-:-:S01]  /*35a0*/  FFMA.FTZ R85, R124, UR38, -R3 ;  /* 0x000000267c557c23 */ /* 0x000fc20008010803 */
[----:B------:R-:W-:Y:S01]  /*35b0*/  FMNMX.FTZ R61, R138, R139, !PT ;  /* 0x0000008b8a3d7209 */ /* 0x000fe20007810000 */
[----:B------:R-:W-:-:S01]  /*35c0*/  FFMA.FTZ R93, R112, UR38, -R3 ;  /* 0x00000026705d7c23 */ /* 0x000fc20008010803 */
[----:B------:R-:W-:Y:S01]  /*35d0*/  FSEL R143, R143, -INF , P2 ;  /* 0xff8000008f8f7808 */ /* 0x000fe20001000000 */
[----:B------:R-:W-:-:S01]  /*35e0*/  FFMA.FTZ R97, R108, UR38, -R3 ;  /* 0x000000266c617c23 */ /* 0x000fc20008010803 */
[----:B------:R-:W-:Y:S01]  /*35f0*/  FMNMX.FTZ R68, R142, R61, !PT ;  /* 0x0000003d8e447209 */ /* 0x000fe20007810000 */
        /* <DEDUP_REMOVED lines=44> */
[----:B------:R0:W-:Y:S01]  /*38c0*/  MUFU.EX2 R73, R77 ;  /* 0x0000004d00497308 */ /* 0x0001e20000000800 */
[----:B------:R-:W-:Y:S01]  /*38d0*/  FMNMX.FTZ R75, R131, R132, !PT ;  /* 0x00000084834b7209 */ /* 0x000fe20007810000 */
[--C-:B------:R-:W-:Y:S01]  /*38e0*/  FFMA.FTZ R78, R78, UR38, -R3.reuse ;  /* 0x000000264e4e7c23 */ /* 0x100fe20008010803 */
[----:B------:R-:W-:Y:S01]  /*38f0*/  ISETP.GT.AND P2, PT, R7, 0x40, PT ;  /* 0x000000400700780c */ /* 0x000fe20003f44270 */
[--C-:B------:R-:W-:Y:S01]  /*3900*/  FFMA.FTZ R76, R76, UR38, -R3.reuse ;  /* 0x000000264c4c7c23 */ /* 0x100fe20008010803 */
[----:B------:R-:W-:Y:S01]  /*3910*/  FMNMX.FTZ R132, R134, R75, !PT ;  /* 0x0000004b86847209 */ /* 0x000fe20007810000 */
[--C-:B------:R-:W-:Y:S01]  /*3920*/  FFMA.FTZ R24, R24, UR38, -R3.reuse ;  /* 0x0000002618187c23 */ /* 0x100fe20008010803 */
[----:B------:R-:W-:Y:S01]  /*3930*/  FSEL R106, R106, -INF , P2 ;  /* 0xff8000006a6a7808 */ /* 0x000fe20001000000 */
[--C-:B------:R-:W-:Y:S01]  /*3940*/  FFMA.FTZ R25, R25, UR38, -R3.reuse ;  /* 0x0000002619197c23 */ /* 0x100fe20008010803 */
[----:B------:R-:W-:Y:S01]  /*3950*/  FMNMX.FTZ R75, R135, R132, !PT ;  /* 0x00000084874b7209 */ /* 0x000fe20007810000 */
[--C-:B------:R-:W-:Y:S01]  /*3960*/  FFMA.FTZ R28, R28, UR38, -R3.reuse ;  /* 0x000000261c1c7c23 */ /* 0x100fe20008010803 */
[----:B------:R-:W-:Y:S01]  /*3970*/  ISETP.GT.AND P2, PT, R7, 0x48, PT ;  /* 0x000000480700780c */ /* 0x000fe20003f44270 */
[--C-:B------:R-:W-:Y:S01]  /*3980*/  FFMA.FTZ R29, R29, UR38, -R3.reuse ;  /* 0x000000261d1d7c23 */ /* 0x100fe20008010803 */
[----:B------:R-:W-:Y:S01]  /*3990*/  FMNMX.FTZ R128, R106, R75, !PT ;  /* 0x0000004b6a807209 */ /* 0x000fe20007810000 */
[--C-:B------:R-:W-:Y:S01]  /*39a0*/  FFMA.FTZ R32, R32, UR38, -R3.reuse ;  /* 0x0000002620207c23 */ /* 0x100fe20008010803 */
[----:B------:R-:W-:Y:S01]  /*39b0*/  FSEL R110, R110, -INF , P2 ;  /* 0xff8000006e6e7808 */ /* 0x000fe20001000000 */
[----:B------:R1:W-:Y:S01]  /*39c0*/  MUFU.EX2 R75, R79 ;  /* 0x0000004f004b7308 */ /* 0x0003e20000000800 */
[----:B0-----:R-:W-:Y:S01]  /*39d0*/  FMNMX.FTZ R77, R107, R128, !PT ;  /* 0x000000806b4d7209 */ /* 0x001fe20007810000 */
[--C-:B------:R-:W-:Y:S01]  /*39e0*/  FFMA.FTZ R33, R33, UR38, -R3.reuse ;  /* 0x0000002621217c23 */ /* 0x100fe20008010803 */
[----:B------:R-:W-:Y:S01]  /*39f0*/  ISETP.GT.AND P2, PT, R7, 0x50, PT ;  /* 0x000000500700780c */ /* 0x000fe20003f44270 */
[----:B------:R-:W-:Y:S01]  /*3a00*/  FFMA.FTZ R36, R36, UR38, -R3 ;  /* 0x0000002624247c23 */ /* 0x000fe20008010803 */
[----:B------:R-:W-:-:S02]  /*3a10*/  FMNMX.FTZ R128, R110, R77, !PT ;  /* 0x0000004d6e807209 */ /* 0x000fc40007810000 */
[----:B------:R-:W-:Y:S01]  /*3a20*/  FSEL R114, R114, -INF , P2 ;  /* 0xff80000072727808 */ /* 0x000fe20001000000 */
[----:B------:R-:W-:Y:S01]  /*3a30*/  MUFU.EX2 R5, R5 ;  /* 0x0000000500057308 */ /* 0x000fe20000000800 */
[----:B------:R-:W-:Y:S01]  /*3a40*/  FMNMX.FTZ R77, R111, R128, !PT ;  /* 0x000000806f4d7209 */ /* 0x000fe20007810000 */
[----:B-1----:R-:W-:Y:S01]  /*3a50*/  FFMA.FTZ R79, R120, UR38, -R3 ;  /* 0x00000026784f7c23 */ /* 0x002fe20008010803 */
[----:B------:R-:W-:Y:S02]  /*3a60*/  ISETP.GT.AND P2, PT, R7, 0x58, PT ;  /* 0x000000580700780c */ /* 0x000fe40003f44270 */
[----:B------:R-:W-:Y:S02]  /*3a70*/  FMNMX.FTZ R128, R114, R77, !PT ;  /* 0x0000004d72807209 */ /* 0x000fe40007810000 */
[----:B------:R-:W-:Y:S01]  /*3a80*/  FSEL R118, R118, -INF , P2 ;  /* 0xff80000076767808 */ /* 0x000fe20001000000 */
[----:B------:R-:W-:Y:S01]  /*3a90*/  MUFU.EX2 R8, R8 ;  /* 0x0000000800087308 */ /* 0x000fe20000000800 */
[----:B------:R-:W-:-:S02]  /*3aa0*/  FMNMX.FTZ R77, R115, R128, !PT ;  /* 0x00000080734d7209 */ /* 0x000fc40007810000 */
[----:B------:R-:W-:Y:S02]  /*3ab0*/  ISETP.GT.AND P2, PT, R7, 0x60, PT ;  /* 0x000000600700780c */ /* 0x000fe40003f44270 */
[----:B------:R-:W-:Y:S02]  /*3ac0*/  FMNMX.FTZ R124, R118, R77, !PT ;  /* 0x0000004d767c7209 */ /* 0x000fe40007810000 */
[----:B------:R-:W-:Y:S01]  /*3ad0*/  FSEL R83, R90, -INF , P2 ;  /* 0xff8000005a537808 */ /* 0x000fe20001000000 */
[----:B------:R-:W-:-:S01]  /*3ae0*/  FFMA.FTZ R90, R116, UR38, -R3 ;  /* 0x00000026745a7c23 */ /* 0x000fc20008010803 */
[----:B------:R-:W-:Y:S01]  /*3af0*/  FMNMX.FTZ R124, R119, R124, !PT ;  /* 0x0000007c777c7209 */ /* 0x000fe20007810000 */
[----:B------:R0:W-:Y:S01]  /*3b00*/  MUFU.EX2 R77, R85 ;  /* 0x00000055004d7308 */ /* 0x0001e20000000800 */
[----:B------:R-:W-:Y:S02]  /*3b10*/  ISETP.GT.AND P2, PT, R7, 0x68, PT ;  /* 0x000000680700780c */ /* 0x000fe40003f44270 */
[----:B------:R-:W-:-:S02]  /*3b20*/  FMNMX.FTZ R124, R83, R124, !PT ;  /* 0x0000007c537c7209 */ /* 0x000fc40007810000 */
[----:B------:R-:W-:Y:S02]  /*3b30*/  ISETP.GT.AND P3, PT, R7, 0x69, PT ;  /* 0x000000690700780c */ /* 0x000fe40003f64270 */
[----:B------:R-:W-:Y:S01]  /*3b40*/  FSEL R94, R94, -INF , P2 ;  /* 0xff8000005e5e7808 */ /* 0x000fe20001000000 */
[----:B------:R-:W-:Y:S01]  /*3b50*/  MUFU.EX2 R9, R9 ;  /* 0x0000000900097308 */ /* 0x000fe20000000800 */
[----:B------:R-:W-:Y:S02]  /*3b60*/  FMNMX.FTZ R81, R91, R124, !PT ;  /* 0x0000007c5b517209 */ /* 0x000fe40007810000 */
[----:B------:R-:W-:Y:S02]  /*3b70*/  ISETP.GT.AND P2, PT, R7, 0x70, PT ;  /* 0x000000700700780c */ /* 0x000fe40003f44270 */
[----:B------:R-:W-:Y:S02]  /*3b80*/  FSEL R95, R95, -INF , P3 ;  /* 0xff8000005f5f7808 */ /* 0x000fe40001800000 */
[----:B------:R-:W-:Y:S01]  /*3b90*/  FMNMX.FTZ R116, R94, R81, !PT ;  /* 0x000000515e747209 */ /* 0x000fe20007810000 */
[----:B------:R-:W1:Y:S01]  /*3ba0*/  MUFU.EX2 R10, R10 ;  /* 0x0000000a000a7308 */ /* 0x000e620000000800 */
[----:B------:R-:W-:-:S02]  /*3bb0*/  ISETP.GT.AND P3, PT, R7, 0x71, PT ;  /* 0x000000710700780c */ /* 0x000fc40003f64270 */
[----:B------:R-:W-:Y:S02]  /*3bc0*/  FSEL R98, R98, -INF , P2 ;  /* 0xff80000062627808 */ /* 0x000fe40001000000 */
[----:B------:R-:W-:Y:S02]  /*3bd0*/  FMNMX.FTZ R81, R95, R116, !PT ;  /* 0x000000745f517209 */ /* 0x000fe40007810000 */
[----:B------:R-:W-:Y:S01]  /*3be0*/  ISETP.GT.AND P2, PT, R7, 0x78, PT ;  /* 0x000000780700780c */ /* 0x000fe20003f44270 */
[----:B------:R-:W-:Y:S01]  /*3bf0*/  MUFU.EX2 R11, R11 ;  /* 0x0000000b000b7308 */ /* 0x000fe20000000800 */
[----:B------:R-:W-:Y:S02]  /*3c00*/  FSEL R99, R99, -INF , P3 ;  /* 0xff80000063637808 */ /* 0x000fe40001800000 */
[----:B------:R-:W-:Y:S02]  /*3c10*/  FMNMX.FTZ R112, R98, R81, !PT ;  /* 0x0000005162707209 */ /* 0x000fe40007810000 */
[----:B------:R-:W-:-:S02]  /*3c20*/  ISETP.GT.AND P3, PT, R7, 0x79, PT ;  /* 0x000000790700780c */ /* 0x000fc40003f64270 */
[----:B------:R-:W-:Y:S01]  /*3c30*/  FSEL R102, R102, -INF , P2 ;  /* 0xff80000066667808 */ /* 0x000fe20001000000 */
[----:B------:R2:W-:Y:S01]  /*3c40*/  MUFU.EX2 R81, R93 ;  /* 0x0000005d00517308 */ /* 0x0005e20000000800 */
[----:B0-----:R-:W-:Y:S02]  /*3c50*/  FMNMX.FTZ R85, R99, R112, !PT ;  /* 0x0000007063557209 */ /* 0x001fe40007810000 */
        /* <DEDUP_REMOVED lines=8> */
[----:B------:R0:W-:Y:S01]  /*3ce0*/  MUFU.EX2 R58, R97 ;  /* 0x00000061003a7308 */ /* 0x0001e20000000800 */
[----:B------:R-:W-:Y:S01]  /*3cf0*/  FSEL R85, R59, -INF , P3 ;  /* 0xff8000003b557808 */ /* 0x000fe20001800000 */
[--C-:B------:R-:W-:Y:S01]  /*3d00*/  FFMA.FTZ R59, R104, UR38, -R3.reuse ;  /* 0x00000026683b7c23 */ /* 0x100fe20008010803 */
[----:B------:R-:W-:Y:S01]  /*3d10*/  FMNMX.FTZ R108, R89, R108, !PT ;  /* 0x0000006c596c7209 */ /* 0x000fe20007810000 */
[----:B------:R-:W-:Y:S01]  /*3d20*/  FFMA.FTZ R104, R92, UR38, -R3 ;  /* 0x000000265c687c23 */ /* 0x000fe20008010803 */
[----:B------:R-:W-:-:S02]  /*3d30*/  ISETP.GT.AND P3, PT, R7, 0x89, PT ;  /* 0x000000890700780c */ /* 0x000fc40003f64270 */
[----:B--2---:R-:W-:Y:S01]  /*3d40*/  FSEL R93, R62, -INF , P2 ;  /* 0xff8000003e5d7808 */ /* 0x004fe20001000000 */
[----:B------:R-:W-:-:S01]  /*3d50*/  FFMA.FTZ R62, R96, UR38, -R3 ;  /* 0x00000026603e7c23 */ /* 0x000fc20008010803 */
[----:B------:R-:W-:Y:S01]  /*3d60*/  FMNMX.FTZ R108, R85, R108, !PT ;  /* 0x0000006c556c7209 */ /* 0x000fe20007810000 */
[----:B------:R-:W-:Y:S01]  /*3d70*/  MUFU.EX2 R13, R13 ;  /* 0x0000000d000d7308 */ /* 0x000fe20000000800 */
[----:B------:R-:W-:Y:S02]  /*3d80*/  ISETP.GT.AND P2, PT, R7, 0x90, PT ;  /* 0x000000900700780c */ /* 0x000fe40003f44270 */
[----:B0-----:R-:W-:Y:S02]  /*3d90*/  FSEL R97, R63, -INF , P3 ;  /* 0xff8000003f617808 */ /* 0x001fe40001800000 */
[----:B------:R-:W-:Y:S02]  /*3da0*/  FMNMX.FTZ R108, R93, R108, !PT ;  /* 0x0000006c5d6c7209 */ /* 0x000fe40007810000 */
[----:B------:R-:W-:Y:S01]  /*3db0*/  ISETP.GT.AND P3, PT, R7, 0x91, PT ;  /* 0x000000910700780c */ /* 0x000fe20003f64270 */
[----:B------:R-:W0:Y:S01]  /*3dc0*/  MUFU.EX2 R14, R14 ;  /* 0x0000000e000e7308 */ /* 0x000e220000000800 */
[----:B------:R-:W-:-:S02]  /*3dd0*/  FSEL R100, R66, -INF , P2 ;  /* 0xff80000042647808 */ /* 0x000fc40001000000 */
[----:B------:R-:W-:Y:S02]  /*3de0*/  FMNMX.FTZ R63, R97, R108, !PT ;  /* 0x0000006c613f7209 */ /* 0x000fe40007810000 */
[----:B------:R-:W-:Y:S02]  /*3df0*/  ISETP.GT.AND P2, PT, R7, 0x98, PT ;  /* 0x000000980700780c */ /* 0x000fe40003f44270 */
[----:B------:R-:W-:Y:S01]  /*3e00*/  FSEL R67, R67, -INF , P3 ;  /* 0xff80000043437808 */ /* 0x000fe20001800000 */
[----:B------:R2:W-:Y:S01]  /*3e10*/  MUFU.EX2 R66, R101 ;  /* 0x0000006500427308 */ /* 0x0005e20000000800 */
        /* <DEDUP_REMOVED lines=9> */
[----:B------:R3:W-:Y:S01]  /*3eb0*/  MUFU.EX2 R63, R104 ;  /* 0x00000068003f7308 */ /* 0x0007e20000000800 */
[----:B------:R-:W-:Y:S01]  /*3ec0*/  FSEL R92, R42, -INF , P2 ;  /* 0xff8000002a5c7808 */ /* 0x000fe20001000000 */
[----:B------:R-:W-:Y:S01]  /*3ed0*/  FFMA.FTZ R42, R88, UR38, -R3 ;  /* 0x00000026582a7c23 */ /* 0x000fe20008010803 */
[----:B--2---:R-:W-:-:S02]  /*3ee0*/  FMNMX.FTZ R101, R71, R96, !PT ;  /* 0x0000006047657209 */ /* 0x004fc40007810000 */
[----:B------:R-:W-:Y:S02]  /*3ef0*/  ISETP.GT.AND P2, PT, R7, 0xa8, PT ;  /* 0x000000a80700780c */ /* 0x000fe40003f44270 */
[----:B------:R-:W-:Y:S01]  /*3f00*/  FSEL R96, R43, -INF , P3 ;  /* 0xff8000002b607808 */ /* 0x000fe20001800000 */
[----:B------:R-:W-:Y:S01]  /*3f10*/  FFMA.FTZ R43, R86, UR38, -R3 ;  /* 0x00000026562b7c23 */ /* 0x000fe20008010803 */
        /* <DEDUP_REMOVED lines=11> */
[----:B------:R-:W2:Y:S01]  /*3fd0*/  MUFU.EX2 R56, R56 ;  /* 0x0000003800387308 */ /* 0x000ea20000000800 */
[----:B------:R-:W-:Y:S01]  /*3fe0*/  FMNMX.FTZ R101, R47, R46, !PT ;  /* 0x0000002e2f657209 */ /* 0x000fe20007810000 */
[----:B------:R-:W-:Y:S01]  /*3ff0*/  FFMA.FTZ R46, R84, UR38, -R3 ;  /* 0x00000026542e7c23 */ /* 0x000fe20008010803 */
[----:B------:R-:W-:-:S02]  /*4000*/  ISETP.GT.AND P2, PT, R7, 0xb8, PT ;  /* 0x000000b80700780c */ /* 0x000fc40003f44270 */
[----:B------:R-:W-:Y:S01]  /*4010*/  FSEL R86, R51, -INF , P3 ;  /* 0xff80000033567808 */ /* 0x000fe20001800000 */
[----:B------:R-:W-:-:S01]  /*4020*/  FFMA.FTZ R51, R82, UR38, -R3 ;  /* 0x0000002652337c23 */ /* 0x000fc20008010803 */
[----:B------:R-:W-:Y:S01]  /*4030*/  FMNMX.FTZ R101, R50, R101, !PT ;  /* 0x0000006532657209 */ /* 0x000fe20007810000 */
[----:B------:R-:W-:Y:S01]  /*4040*/  MUFU.EX2 R37, R37 ;  /* 0x0000002500257308 */ /* 0x000fe20000000800 */
[----:B------:R-:W-:Y:S02]  /*4050*/  ISETP.GT.AND P3, PT, R7, 0xb9, PT ;  /* 0x000000b90700780c */ /* 0x000fe40003f64270 */
[----:B------:R-:W-:Y:S02]  /*4060*/  FSEL R54, R54, -INF , P2 ;  /* 0xff80000036367808 */ /* 0x000fe40001000000 */
[----:B------:R-:W-:Y:S02]  /*4070*/  FMNMX.FTZ R101, R86, R101, !PT ;  /* 0x0000006556657209 */ /* 0x000fe40007810000 */
[----:B------:R-:W-:Y:S01]  /*4080*/  FSEL R55, R55, -INF , P3 ;  /* 0xff80000037377808 */ /* 0x000fe20001800000 */
[----:B------:R-:W-:Y:S01]  /*4090*/  MUFU.EX2 R60, R60 ;  /* 0x0000003c003c7308 */ /* 0x000fe20000000800 */
[----:B------:R-:W-:-:S02]  /*40a0*/  ISETP.GT.AND P2, PT, R7, 0xc0, PT ;  /* 0x000000c00700780c */ /* 0x000fc40003f44270 */
[----:B------:R-:W-:Y:S02]  /*40b0*/  FMNMX.FTZ R84, R54, R101, !PT ;  /* 0x0000006536547209 */ /* 0x000fe40007810000 */
[----:B------:R-:W-:Y:S02]  /*40c0*/  ISETP.GT.AND P3, PT, R7, 0xc1, PT ;  /* 0x000000c10700780c */ /* 0x000fe40003f64270 */
[----:B------:R-:W-:Y:S01]  /*40d0*/  FSEL R82, R26, -INF , P2 ;  /* 0xff8000001a527808 */ /* 0x000fe20001000000 */
[----:B------:R-:W-:-:S01]  /*40e0*/  FFMA.FTZ R26, R80, UR38, -R3 ;  /* 0x00000026501a7c23 */ /* 0x000fc20008010803 */
[----:B------:R-:W-:Y:S01]  /*40f0*/  FMNMX.FTZ R101, R55, R84, !PT ;  /* 0x0000005437657209 */ /* 0x000fe20007810000 */
[----:B------:R-:W-:Y:S01]  /*4100*/  MUFU.EX2 R57, R57 ;  /* 0x0000003900397308 */ /* 0x000fe20000000800 */
[----:B------:R-:W-:Y:S02]  /*4110*/  ISETP.GT.AND P2, PT, R7, 0xc8, PT ;  /* 0x000000c80700780c */ /* 0x000fe40003f44270 */
[----:B------:R-:W-:Y:S01]  /*4120*/  FSEL R84, R27, -INF , P3 ;  /* 0xff8000001b547808 */ /* 0x000fe20001800000 */
[----:B------:R-:W-:-:S01]  /*4130*/  FFMA.FTZ R27, R69, UR38, -R3 ;  /* 0x00000026451b7c23 */ /* 0x000fc20008010803 */
[----:B------:R-:W-:-:S02]  /*4140*/  FMNMX.FTZ R101, R82, R101, !PT ;  /* 0x0000006552657209 */ /* 0x000fc40007810000 */
[C---:B------:R-:W-:Y:S01]  /*4150*/  ISETP.GT.AND P3, PT, R7.reuse, 0xc9, PT ;  /* 0x000000c90700780c */ /* 0x040fe20003f64270 */
[----:B------:R-:W4:Y:S01]  /*4160*/  MUFU.EX2 R64, R64 ;  /* 0x0000004000407308 */ /* 0x000f220000000800 */
[----:B------:R-:W-:Y:S02]  /*4170*/  FSEL R30, R30, -INF , P2 ;  /* 0xff8000001e1e7808 */ /* 0x000fe40001000000 */
[----:B------:R-:W-:Y:S02]  /*4180*/  FMNMX.FTZ R101, R84, R101, !PT ;  /* 0x0000006554657209 */ /* 0x000fe40007810000 */
[----:B------:R-:W-:Y:S02]  /*4190*/  ISETP.GT.AND P2, PT, R7, 0xd0, PT ;  /* 0x000000d00700780c */ /* 0x000fe40003f44270 */
[----:B------:R-:W-:Y:S01]  /*41a0*/  FSEL R80, R31, -INF , P3 ;  /* 0xff8000001f507808 */ /* 0x000fe20001800000 */
[----:B------:R-:W-:-:S01]  /*41b0*/  FFMA.FTZ R31, R40, UR38, -R3 ;  /* 0x00000026281f7c23 */ /* 0x000fc20008010803 */
[----:B------:R-:W-:Y:S01]  /*41c0*/  FMNMX.FTZ R101, R30, R101, !PT ;  /* 0x000000651e657209 */ /* 0x000fe20007810000 */
[----:B------:R-:W-:Y:S01]  /*41d0*/  MUFU.EX2 R61, R148 ;  /* 0x00000094003d7308 */ /* 0x000fe20000000800 */
        /* <DEDUP_REMOVED lines=9> */
[----:B------:R-:W-:-:S01]  /*4270*/  FFMA.FTZ R38, R41, UR38, -R3 ;  /* 0x0000002629267c23 */ /* 0x000fc20008010803 */
[----:B------:R-:W-:Y:S01]  /*4280*/  FMNMX.FTZ R40, R35, R40, !PT ;  /* 0x0000002823287209 */ /* 0x000fe20007810000 */
[----:B------:R-:W-:-:S01]  /*4290*/  FFMA.FTZ R41, R48, UR38, -R3 ;  /* 0x0000002630297c23 */ /* 0x000fc20008010803 */
[----:B------:R-:W-:Y:S01]  /*42a0*/  FSEL R101, R39, -INF , P3 ;  /* 0xff80000027657808 */ /* 0x000fe20001800000 */
[----:B------:R-:W-:-:S01]  /*42b0*/  FFMA.FTZ R39, R44, UR38, -R3 ;  /* 0x000000262c277c23 */ /* 0x000fc20008010803 */
[----:B------:R-:W-:Y:S01]  /*42c0*/  FMNMX.FTZ R40, R69, R40, !PT ;  /* 0x0000002845287209 */ /* 0x000fe20007810000 */
[----:B------:R-:W-:-:S01]  /*42d0*/  FFMA.FTZ R44, R49, UR38, -R3 ;  /* 0x00000026312c7c23 */ /* 0x000fc20008010803 */
[--C-:B------:R-:W-:Y:S01]  /*42e0*/  FFMA.FTZ R48, R53, UR38, -R3.reuse ;  /* 0x0000002635307c23 */ /* 0x100fe20008010803 */
[----:B------:R-:W-:Y:S01]  /*42f0*/  MUFU.EX2 R65, R140 ;  /* 0x0000008c00417308 */ /* 0x000fe20000000800 */
[----:B------:R-:W-:Y:S01]  /*4300*/  FMNMX.FTZ R7, R101, R40, !PT ;  /* 0x0000002865077209 */ /* 0x000fe20007810000 */
[--C-:B------:R-:W-:Y:S01]  /*4310*/  FFMA.FTZ R40, R45, UR38, -R3.reuse ;  /* 0x000000262d287c23 */ /* 0x100fe20008010803 */
[----:B------:R-:W-:-:S01]  /*4320*/  FFMA.FTZ R45, R52, UR38, -R3 ;  /* 0x00000026342d7c23 */ /* 0x000fc20008010803 */
[----:B------:R-:W-:-:S02]  /*4330*/  IMAD.U32 R52, RZ, RZ, UR38 ;  /* 0x00000026ff347e24 */ /* 0x000fc4000f8e00ff */
[----:B------:R-:W-:-:S01]  /*4340*/  FFMA.FTZ R3, R6, UR38, -R3 ;  /* 0x0000002606037c23 */ /* 0x000fc20008010803 */
[----:B---3--:R-:W3:Y:S01]  /*4350*/  SHFL.BFLY PT, R104, R7, 0x2, 0x1f ;  /* 0x0c401f0007687f89 */ /* 0x008ee200000e0000 */
[----:B-1----:R-:W-:Y:S01]  /*4360*/  F2FP.SATFINITE.E4M3.F32.PACK_AB_MERGE_C R224, R10, R9, RZ ;  /* 0x000000090ae0723e */ /* 0x002fe200048070ff */
[----:B------:R-:W-:Y:S01]  /*4370*/  MUFU.EX2 R72, R72 ;  /* 0x0000004800487308 */ /* 0x000fe20000000800 */
[----:B0-----:R-:W-:Y:S02]  /*4380*/  F2FP.SATFINITE.E4M3.F32.PACK_AB_MERGE_C R226, R14, R13, RZ ;  /* 0x0000000d0ee2723e */ /* 0x001fe400048070ff */
[----:B--2---:R-:W-:Y:S02]  /*4390*/  F2FP.SATFINITE.E4M3.F32.PACK_AB_MERGE_C R220, R56, R21, RZ ;  /* 0x0000001538dc723e */ /* 0x004fe400048070ff */
[----:B------:R-:W-:Y:S02]  /*43a0*/  F2FP.SATFINITE.E4M3.F32.PACK_AB_MERGE_C R224, R8, R5, R224 ;  /* 0x0000000508e0723e */ /* 0x000fe400048070e0 */
[----:B------:R-:W-:Y:S01]  /*43b0*/  F2FP.SATFINITE.E4M3.F32.PACK_AB_MERGE_C R226, R12, R11, R226 ;  /* 0x0000000b0ce2723e */ /* 0x000fe200048070e2 */
[----:B------:R-:W-:Y:S01]  /*43c0*/  MUFU.EX2 R74, R74 ;  /* 0x0000004a004a7308 */ /* 0x000fe20000000800 */
[----:B----4-:R-:W-:-:S02]  /*43d0*/  F2FP.SATFINITE.E4M3.F32.PACK_AB_MERGE_C R222, R64, R57, RZ ;  /* 0x0000003940de723e */ /* 0x010fc400048070ff */
[----:B------:R-:W-:Y:S02]  /*43e0*/  F2FP.SATFINITE.E4M3.F32.PACK_AB_MERGE_C R220, R20, R15, R220 ;  /* 0x0000000f14dc723e */ /* 0x000fe400048070dc */
[----:B------:R-:W-:-:S03]  /*43f0*/  F2FP.SATFINITE.E4M3.F32.PACK_AB_MERGE_C R222, R60, R37, R222 ;  /* 0x000000253cde723e */ /* 0x000fc600048070de */
[----:B------:R-:W-:Y:S01]  /*4400*/  MUFU.EX2 R78, R78 ;  /* 0x0000004e004e7308 */ /* 0x000fe20000000800 */
[----:B---3--:R-:W-:-:S07]  /*4410*/  FMNMX.FTZ R104, R7, R104, !PT ;  /* 0x0000006807687209 */ /* 0x008fce0007810000 */
[----:B------:R-:W-:Y:S01]  /*4420*/  MUFU.EX2 R76, R76 ;  /* 0x0000004c004c7308 */ /* 0x000fe20000000800 */
[----:B------:R-:W0:Y:S07]  /*4430*/  SHFL.BFLY PT, R7, R104, 0x1, 0x1f ;  /* 0x0c201f0068077f89 */ /* 0x000e2e00000e0000 */
[----:B------:R-:W-:Y:S08]  /*4440*/  MUFU.EX2 R79, R79 ;  /* 0x0000004f004f7308 */ /* 0x000ff00000000800 */
[----:B------:R-:W-:Y:S08]  /*4450*/  MUFU.EX2 R90, R90 ;  /* 0x0000005a005a7308 */ /* 0x000ff00000000800 */
[----:B------:R-:W-:Y:S01]  /*4460*/  MUFU.EX2 R59, R59 ;  /* 0x0000003b003b7308 */ /* 0x000fe20000000800 */
[----:B0-----:R-:W-:-:S04]  /*4470*/  FMNMX.FTZ R7, R104, R7, !PT ;  /* 0x0000000768077209 */ /* 0x001fc80007810000 */
        /* <DEDUP_REMOVED lines=17> */
[----:B------:R-:W-:Y:S01]  /*4590*/  FFMA.FTZ R110, R114, UR38, -R52 ;  /* 0x00000026726e7c23 */ /* 0x000fe20008010834 */
[----:B------:R-:W-:-:S01]  /*45a0*/  FADD.FTZ R102, R5, R8 ;  /* 0x0000000805667221 */ /* 0x000fc20000010000 */
        /* <DEDUP_REMOVED lines=12> */
[----:B------:R-:W-:Y:S01]  /*4670*/  FADD.FTZ R103, R9, R102 ;  /* 0x0000006609677221 */ /* 0x000fe20000010000 */
[----:B------:R-:W-:-:S01]  /*4680*/  FFMA.FTZ R122, R127, UR38, -R52 ;  /* 0x000000267f7a7c23 */ /* 0x000fc20008010834 */
[--C-:B------:R-:W-:Y:S01]  /*4690*/  FFMA.FTZ R118, R119, UR38, -R52.reuse ;  /* 0x0000002677767c23 */ /* 0x100fe20008010834 */
[----:B------:R-:W-:-:S01]  /*46a0*/  FFMA.FTZ R119, R94, UR38, -R52 ;  /* 0x000000265e777c23 */ /* 0x000fc20008010834 */
[--C-:B------:R-:W-:Y:S01]  /*46b0*/  FFMA.FTZ R94, R99, UR38, -R52.reuse ;  /* 0x00000026635e7c23 */ /* 0x100fe20008010834 */
[----:B------:R-:W-:-:S01]  /*46c0*/  FFMA.FTZ R99, R89, UR38, -R52 ;  /* 0x0000002659637c23 */ /* 0x000fc20008010834 */
[----:B------:R-:W2:Y:S01]  /*46d0*/  MUFU.EX2 R112, R112 ;  /* 0x0000007000707308 */ /* 0x000ea20000000800 */
[----:B0-----:R-:W-:-:S01]  /*46e0*/  FADD.FTZ R130, R6, R49 ;  /* 0x0000003106827221 */ /* 0x001fc20000010000 */
[----:B------:R-:W-:Y:S01]  /*46f0*/  FADD.FTZ R102, R10, R103 ;  /* 0x000000670a667221 */ /* 0x000fe20000010000 */
[----:B------:R-:W-:-:S02]  /*4700*/  @!P1 VIADD R89, R2, 0x2e840 ;  /* 0x0002e84002599836 */ /* 0x000fc40000000000 */
[--C-:B------:R-:W-:Y:S01]  /*4710*/  FFMA.FTZ R109, R123, UR38, -R52.reuse ;  /* 0x000000267b6d7c23 */ /* 0x100fe20008010834 */
[----:B------:R-:W-:-:S01]  /*4720*/  FFMA.FTZ R120, R131, UR38, -R52 ;  /* 0x0000002683787c23 */ /* 0x000fc20008010834 */
[----:B------:R-:W-:Y:S01]  /*4730*/  FADD.FTZ R103, R11, R102 ;  /* 0x000000660b677221 */ /* 0x000fe20000010000 */
[----:B------:R-:W-:-:S01]  /*4740*/  FFMA.FTZ R123, R134, UR38, -R52 ;  /* 0x00000026867b7c23 */ /* 0x000fc20008010834 */
[----:B------:R-:W0:Y:S01]  /*4750*/  MUFU.EX2 R53, R53 ;  /* 0x0000003500357308 */ /* 0x000e220000000800 */
[----:B-1----:R-:W-:-:S01]  /*4760*/  FADD.FTZ R127, R105, R130 ;  /* 0x00000082697f7221 */ /* 0x002fc20000010000 */
[----:B------:R-:W-:Y:S01]  /*4770*/  @!P1 PRMT R89, RZ, 0x654, R89 ;  /* 0x00000654ff599816 */ /* 0x000fe20000000059 */
[----:B------:R-:W-:-:S01]  /*4780*/  FADD.FTZ R102, R12, R103 ;  /* 0x000000670c667221 */ /* 0x000fc20000010000 */
[--C-:B------:R-:W-:Y:S01]  /*4790*/  FFMA.FTZ R124, R135, UR38, -R52.reuse ;  /* 0x00000026877c7c23 */ /* 0x100fe20008010834 */
[----:B------:R-:W-:-:S01]  /*47a0*/  FFMA.FTZ R106, R106, UR38, -R52 ;  /* 0x000000266a6a7c23 */ /* 0x000fc20008010834 */
[----:B------:R1:W-:Y:S01]  /*47b0*/  @!P1 SYNCS.ARRIVE.TRANS64.RED.A1T0 RZ, [R89+URZ], RZ ;  /* 0x000000ff59ff99a7 */ /* 0x0003e2000810043f */
[----:B------:R-:W-:-:S01]  /*47c0*/  FFMA.FTZ R107, R107, UR38, -R52 ;  /* 0x000000266b6b7c23 */ /* 0x000fc20008010834 */
[----:B------:R-:W3:Y:S01]  /*47d0*/  MUFU.EX2 R104, R104 ;  /* 0x0000006800687308 */ /* 0x000ee20000000800 */
[----:B--2---:R-:W-:-:S01]  /*47e0*/  FADD.FTZ R130, R112, R127 ;  /* 0x0000007f70827221 */ /* 0x004fc20000010000 */
[--C-:B------:R-:W-:Y:S01]  /*47f0*/  FFMA.FTZ R97, R97, UR38, -R52.reuse ;  /* 0x0000002661617c23 */ /* 0x100fe20008010834 */
[----:B------:R-:W-:-:S01]  /*4800*/  FFMA.FTZ R100, R100, UR38, -R52 ;  /* 0x0000002664647c23 */ /* 0x000fc20008010834 */
[--C-:B------:R-:W-:Y:S01]  /*4810*/  FFMA.FTZ R83, R83, UR38, -R52.reuse ;  /* 0x0000002653537c23 */ /* 0x100fe20008010834 */
[----:B------:R-:W-:-:S01]  /*4820*/  FFMA.FTZ R71, R71, UR38, -R52 ;  /* 0x0000002647477c23 */ /* 0x000fc20008010834 */
[----:B-1----:R-:W-:Y:S01]  /*4830*/  FFMA.FTZ R89, R93, UR38, -R52 ;  /* 0x000000265d597c23 */ /* 0x002fe20008010834 */
[----:B------:R-:W-:-:S01]  /*4840*/  FADD.FTZ R93, R13, R102 ;  /* 0x000000660d5d7221 */ /* 0x000fc20000010000 */
[----:B------:R-:W1:Y:S01]  /*4850*/  MUFU.EX2 R116, R116 ;  /* 0x0000007400747308 */ /* 0x000e620000000800 */
[----:B0-----:R-:W-:-:S01]  /*4860*/  FADD.FTZ R127, R53, R130 ;  /* 0x00000082357f7221 */ /* 0x001fc20000010000 */
[----:B------:R-:W-:Y:S01]  /*4870*/  FFMA.FTZ R85, R85, UR38, -R52 ;  /* 0x0000002655557c23 */ /* 0x000fe20008010834 */
[----:B------:R-:W-:-:S01]  /*4880*/  FADD.FTZ R130, R14, R93 ;  /* 0x0000005d0e827221 */ /* 0x000fc20000010000 */
[--C-:B------:R-:W-:Y:S01]  /*4890*/  FFMA.FTZ R93, R67, UR38, -R52.reuse ;  /* 0x00000026435d7c23 */ /* 0x100fe20008010834 */
[----:B------:R-:W-:Y:S01]  /*48a0*/  F2FP.SATFINITE.E4M3.F32.PACK_AB_MERGE_C R225, R112, R105, RZ ;  /* 0x0000006970e1723e */ /* 0x000fe200048070ff */
[----:B------:R-:W-:Y:S01]  /*48b0*/  FFMA.FTZ R92, R92, UR38, -R52 ;  /* 0x000000265c5c7c23 */ /* 0x000fe20008010834 */
[----:B------:R-:W-:-:S01]  /*48c0*/  FADD.FTZ R103, R15, R130 ;  /* 0x000000820f677221 */ /* 0x000fc20000010000 */
[----:B------:R-:W0:Y:S01]  /*48d0*/  MUFU.EX2 R117, R117 ;  /* 0x0000007500757308 */ /* 0x000e220000000800 */
[----:B---3--:R-:W-:-:S01]  /*48e0*/  FADD.FTZ R127, R104, R127 ;  /* 0x0000007f687f7221 */ /* 0x008fc20000010000 */
[----:B------:R-:W-:Y:S01]  /*48f0*/  F2FP.SATFINITE.E4M3.F32.PACK_AB_MERGE_C R225, R49, R6, R225 ;  /* 0x0000000631e1723e */ /* 0x000fe200048070e1 */
[----:B------:R-:W-:-:S01]  /*4900*/  FADD.FTZ R130, R20, R103 ;  /* 0x0000006714827221 */ /* 0x000fc20000010000 */
        /* <DEDUP_REMOVED lines=14> */
[----:B------:R-:W-:Y:S01]  /*49f0*/  FFMA.FTZ R69, R69, UR38, -R52 ;  /* 0x0000002645457c23 */ /* 0x000fe20008010834 */
[----:B------:R-:W-:Y:S01]  /*4a00*/  F2FP.SATFINITE.E4M3.F32.PACK_AB_MERGE_C R227, R117, R116, RZ ;  /* 0x0000007475e3723e */ /* 0x000fe200048070ff */
[----:B------:R-:W-:-:S03]  /*4a10*/  IMAD.MOV.U32 R49, RZ, RZ, R87 ;  /* 0x000000ffff317224 */ /* 0x000fc600078e0057 */
[----:B------:R-:W-:Y:S01]  /*4a20*/  F2FP.SATFINITE.E4M3.F32.PACK_AB_MERGE_C R227, R104, R53, R227 ;  /* 0x0000003568e3723e */ /* 0x000fe200048070e3 */
[----:B------:R-:W0:Y:S01]  /*4a30*/  MUFU.EX2 R121, R121 ;  /* 0x0000007900797308 */ /* 0x000e220000000800 */
[----:B--2---:R-:W-:-:S01]  /*4a40*/  FADD.FTZ R102, R108, R67 ;  /* 0x000000436c667221 */ /* 0x004fc20000010000 */
[----:B------:R-:W-:Y:S01]  /*4a50*/  FADD.FTZ R67, R21, R130 ;  /* 0x0000008215437221 */ /* 0x000fe20000010000 */
[----:B------:R-:W-:-:S05]  /*4a60*/  IMAD.MOV.U32 R53, RZ, RZ, R87 ;  /* 0x000000ffff357224 */ /* 0x000fca00078e0057 */
[----:B------:R-:W2:Y:S01]  /*4a70*/  MUFU.EX2 R122, R122 ;  /* 0x0000007a007a7308 */ /* 0x000ea20000000800 */
[----:B-1----:R-:W-:-:S07]  /*4a80*/  FADD.FTZ R102, R109, R102 ;  /* 0x000000666d667221 */ /* 0x002fce0000010000 */
[----:B------:R-:W1:Y:S01]  /*4a90*/  MUFU.EX2 R113, R113 ;  /* 0x0000007100717308 */ /* 0x000e620000000800 */
[----:B0-----:R-:W-:-:S01]  /*4aa0*/  FADD.FTZ R103, R121, R102 ;  /* 0x0000006679677221 */ /* 0x001fc20000010000 */
[----:B------:R-:W-:Y:S01]  /*4ab0*/  FADD.FTZ R102, R56, R67 ;  /* 0x0000004338667221 */ /* 0x000fe20000010000 */
[----:B------:R-:W-:-:S05]  /*4ac0*/  IMAD.MOV.U32 R56, RZ, RZ, R87 ;  /* 0x000000ffff387224 */ /* 0x000fca00078e0057 */
[----:B------:R-:W0:Y:S01]  /*4ad0*/  MUFU.EX2 R120, R120 ;  /* 0x0000007800787308 */ /* 0x000e220000000800 */
[----:B--2---:R-:W-:-:S01]  /*4ae0*/  FADD.FTZ R130, R122, R103 ;  /* 0x000000677a827221 */ /* 0x004fc20000010000 */
[----:B------:R-:W-:Y:S01]  /*4af0*/  FADD.FTZ R103, R37, R102 ;  /* 0x0000006625677221 */ /* 0x000fe20000010000 */
[----:B------:R-:W-:-:S01]  /*4b00*/  FFMA.FTZ R102, R54, UR38, -R52 ;  /* 0x0000002636667c23 */ /* 0x000fc20008010834 */
[----:B------:R-:W-:Y:S01]  /*4b10*/  F2FP.SATFINITE.E4M3.F32.PACK_AB_MERGE_C R221, R122, R121, RZ ;  /* 0x000000797add723e */ /* 0x000fe200048070ff */
[----:B------:R-:W-:-:S03]  /*4b20*/  IMAD.MOV.U32 R37, RZ, RZ, R87 ;  /* 0x000000ffff257224 */ /* 0x000fc600078e0057 */
[----:B------:R-:W2:Y:S01]  /*4b30*/  MUFU.EX2 R123, R123 ;  /* 0x0000007b007b7308 */ /* 0x000ea20000000800 */
[----:B-1----:R-:W-:-:S01]  /*4b40*/  FADD.FTZ R127, R113, R130 ;  /* 0x00000082717f7221 */ /* 0x002fc20000010000 */
[----:B------:R-:W-:Y:S01]  /*4b50*/  FADD.FTZ R130, R60, R103 ;  /* 0x000000673c827221 */ /* 0x000fe20000010000 */
[----:B------:R-:W-:Y:S01]  /*4b60*/  F2FP.SATFINITE.E4M3.F32.PACK_AB_MERGE_C R221, R109, R108, R221 ;  /* 0x0000006c6ddd723e */ /* 0x000fe200048070dd */
[----:B------:R-:W-:Y:S02]  /*4b70*/  IMAD.MOV.U32 R60, RZ, RZ, R87 ;  /* 0x000000ffff3c7224 */ /* 0x000fe400078e0057 */
[----:B------:R-:W-:-:S01]  /*4b80*/  FADD.FTZ R103, R57, R130 ;  /* 0x0000008239677221 */ /* 0x000fc20000010000 */
[----:B------:R-:W-:Y:S01]  /*4b90*/  IMAD.MOV.U32 R57, RZ, RZ, R87 ;  /* 0x000000ffff397224 */ /* 0x000fe200078e0057 */
[----:B------:R-:W1:Y:S01]  /*4ba0*/  MUFU.EX2 R124, R124 ;  /* 0x0000007c007c7308 */ /* 0x000e620000000800 */
[----:B0-----:R-:W-:-:S07]  /*4bb0*/  FADD.FTZ R54, R120, R127 ;  /* 0x0000007f78367221 */ /* 0x001fce0000010000 */
[----:B------:R-:W0:Y:S01]  /*4bc0*/  MUFU.EX2 R106, R106 ;  /* 0x0000006a006a7308 */ /* 0x000e220000000800 */
[----:B--2---:R-:W-:-:S01]  /*4bd0*/  FADD.FTZ R127, R123, R54 ;  /* 0x000000367b7f7221 */ /* 0x004fc20000010000 */
[----:B------:R-:W-:Y:S01]  /*4be0*/  FADD.FTZ R54, R64, R103 ;  /* 0x0000006740367221 */ /* 0x000fe20000010000 */
[----:B------:R-:W-:-:S03]  /*4bf0*/  IMAD.MOV.U32 R64, RZ, RZ, R87 ;  /* 0x000000ffff407224 */ /* 0x000fc600078e0057 */
[----:B------:R-:W-:Y:S02]  /*4c00*/  FADD.FTZ R103, R61, R54 ;  /* 0x000000363d677221 */ /* 0x000fe40000010000 */
[----:B------:R-:W2:Y:S01]  /*4c10*/  MUFU.EX2 R107, R107 ;  /* 0x0000006b006b7308 */ /* 0x000ea20000000800 */
[----:B-1----:R-:W-:-:S01]  /*4c20*/  FADD.FTZ R127, R124, R127 ;  /* 0x0000007f7c7f7221 */ /* 0x002fc20000010000 */
[----:B------:R-:W-:-:S04]  /*4c30*/  F2FP.SATFINITE.E4M3.F32.PACK_AB_MERGE_C R223, R124, R123, RZ ;  /* 0x0000007b7cdf723e */ /* 0x000fc800048070ff */
[----:B------:R-:W-:Y:S02]  /*4c40*/  F2FP.SATFINITE.E4M3.F32.PACK_AB_MERGE_C R223, R120, R113, R223 ;  /* 0x0000007178df723e */ /* 0x000fe400048070df */
[----:B------:R-:W1:Y:S08]  /*4c50*/  MUFU.EX2 R125, R125 ;  /* 0x0000007d007d7308 */ /* 0x000e700000000800 */
[----:B------:R3:W-:Y:S08]  /*4c60*/  MUFU.EX2 R2, R99 ;  /* 0x0000006300027308 */ /* 0x0007f00000000800 */
[----:B------:R-:W4:Y:S01]  /*4c70*/  MUFU.EX2 R126, R126 ;  /* 0x0000007e007e7308 */ /* 0x000f220000000800 */
[----:B---3--:R-:W-:-:S07]  /*4c80*/  FFMA.FTZ R99, R70, UR38, -R52 ;  /* 0x0000002646637c23 */ /* 0x008fce0008010834 */
[----:B------:R3:W-:Y:S08]  /*4c90*/  MUFU.EX2 R70, R97 ;  /* 0x0000006100467308 */ /* 0x0007f00000000800 */
[----:B------:R-:W5:Y:S01]  /*4ca0*/  MUFU.EX2 R110, R110 ;  /* 0x0000006e006e7308 */ /* 0x000f620000000800 */
[----:B---3--:R-:W-:-:S07]  /*4cb0*/  FFMA.FTZ R97, R50, UR38, -R52 ;  /* 0x0000002632617c23 */ /* 0x008fce0008010834 */
[----:B------:R3:W-:Y:S08]  /*4cc0*/  MUFU.EX2 R50, R93 ;  /* 0x0000005d00327308 */ /* 0x0007f00000000800 */
[----:B------:R1:W-:Y:S01]  /*4cd0*/  MUFU.EX2 R67, R100 ;  /* 0x0000006400437308 */ /* 0x0003e20000000800 */
[----:B---3--:R-:W-:-:S01]  /*4ce0*/  FFMA.FTZ R93, R30, UR38, -R52 ;  /* 0x000000261e5d7c23 */ /* 0x008fc20008010834 */
[----:B0-----:R-:W-:Y:S01]  /*4cf0*/  FADD.FTZ R30, R106, R127 ;  /* 0x0000007f6a1e7221 */ /* 0x001fe20000010000 */
[----:B------:R-:W-:-:S03]  /*4d00*/  FFMA.FTZ R52, R101, UR38, -R52 ;  /* 0x0000002665347c23 */ /* 0x000fc60008010834 */
[----:B--2---:R-:W-:Y:S02]  /*4d10*/  FADD.FTZ R30, R107, R30 ;  /* 0x0000001e6b1e7221 */ /* 0x004fe40000010000 */
[----:B------:R-:W0:Y:S01]  /*4d20*/  MUFU.EX2 R111, R111 ;  /* 0x0000006f006f7308 */ /* 0x000e220000000800 */
[----:B-1----:R-:W-:-:S01]  /*4d30*/  FADD.FTZ R100, R68, R103 ;  /* 0x0000006744647221 */ /* 0x002fc20000010000 */
[----:B------:R-:W-:Y:S01]  /*4d40*/  FADD.FTZ R127, R125, R30 ;  /* 0x0000001e7d7f7221 */ /* 0x000fe20000010000 */
[C---:B----4-:R-:W-:Y:S02]  /*4d50*/  F2FP.SATFINITE.E4M3.F32.PACK_AB_MERGE_C R125, R126.reuse, R125, RZ ;  /* 0x0000007d7e7d723e */ /* 0x050fe400048070ff */
[----:B------:R-:W-:Y:S01]  /*4d60*/  FADD.FTZ R103, R65, R100 ;  /* 0x0000006441677221 */ /* 0x000fe20000010000 */
[----:B------:R-:W-:-:S01]  /*4d70*/  FADD.FTZ R127, R126, R127 ;  /* 0x0000007f7e7f7221 */ /* 0x000fc20000010000 */
[C---:B------:R-:W-:Y:S01]  /*4d80*/  F2FP.SATFINITE.E4M3.F32.PACK_AB_MERGE_C R65, R72.reuse, R65, RZ ;  /* 0x000000414841723e */ /* 0x040fe200048070ff */
[----:B------:R-:W1:Y:S01]  /*4d90*/  MUFU.EX2 R115, R115 ;  /* 0x0000007300737308 */ /* 0x000e620000000800 */
[----:B------:R-:W-:-:S01]  /*4da0*/  FADD.FTZ R100, R72, R103 ;  /* 0x0000006748647221 */ /* 0x000fc20000010000 */
[----:B-----5:R-:W-:Y:S01]  /*4db0*/  FADD.FTZ R10, R110, R127 ;  /* 0x0000007f6e0a7221 */ /* 0x020fe20000010000 */
[----:B------:R-:W-:Y:S01]  /*4dc0*/  F2FP.SATFINITE.E4M3.F32.PACK_AB_MERGE_C R216, R68, R61, R65 ;  /* 0x0000003d44d8723e */ /* 0x000fe20004807041 */
[----:B------:R-:W-:Y:S01]  /*4dd0*/  IMAD.MOV.U32 R72, RZ, RZ, R87 ;  /* 0x000000ffff487224 */ /* 0x000fe200078e0057 */
[----:B------:R-:W-:Y:S01]  /*4de0*/  F2FP.SATFINITE.E4M3.F32.PACK_AB_MERGE_C R217, R107, R106, R125 ;  /* 0x0000006a6bd9723e */ /* 0x000fe2000480707d */
[----:B------:R-:W-:-:S02]  /*4df0*/  IMAD.MOV.U32 R68, RZ, RZ, R87 ;  /* 0x000000ffff447224 */ /* 0x000fc400078e0057 */
[----:B------:R-:W2:Y:S01]  /*4e00*/  MUFU.EX2 R118, R118 ;  /* 0x0000007600767308 */ /* 0x000ea20000000800 */
[----:B0-----:R-:W-:-:S01]  /*4e10*/  FADD.FTZ R10, R111, R10 ;  /* 0x0000000a6f0a7221 */ /* 0x001fc20000010000 */
[--C-:B------:R-:W-:Y:S02]  /*4e20*/  IMAD.MOV.U32 R65, RZ, RZ, R87.reuse ;  /* 0x000000ffff417224 */ /* 0x100fe400078e0057 */
[----:B------:R-:W-:-:S04]  /*4e30*/  IMAD.MOV.U32 R61, RZ, RZ, R87 ;  /* 0x000000ffff3d7224 */ /* 0x000fc800078e0057 */
[----:B------:R0:W-:Y:S01]  /*4e40*/  MUFU.EX2 R54, R71 ;  /* 0x0000004700367308 */ /* 0x0001e20000000800 */
[----:B-1----:R-:W-:-:S07]  /*4e50*/  FADD.FTZ R21, R115, R10 ;  /* 0x0000000a73157221 */ /* 0x002fce0000010000 */
[----:B------:R-:W1:Y:S01]  /*4e60*/  MUFU.EX2 R83, R83 ;  /* 0x0000005300537308 */ /* 0x000e620000000800 */
[----:B0-----:R-:W-:-:S01]  /*4e70*/  FADD.FTZ R71, R73, R100 ;  /* 0x0000006449477221 */ /* 0x001fc20000010000 */
[C---:B--2---:R-:W-:Y:S01]  /*4e80*/  FADD.FTZ R10, R118.reuse, R21 ;  /* 0x00000015760a7221 */ /* 0x044fe20000010000 */
[----:B------:R-:W-:Y:S02]  /*4e90*/  F2FP.SATFINITE.E4M3.F32.PACK_AB_MERGE_C R115, R118, R115, RZ ;  /* 0x000000737673723e */ /* 0x000fe400048070ff */
[----:B------:R-:W-:Y:S01]  /*4ea0*/  FADD.FTZ R100, R74, R71 ;  /* 0x000000474a647221 */ /* 0x000fe20000010000 */
[----:B------:R-:W-:Y:S01]  /*4eb0*/  IMAD.MOV.U32 R71, RZ, RZ, R87 ;  /* 0x000000ffff477224 */ /* 0x000fe200078e0057 */
[----:B------:R-:W-:Y:S01]  /*4ec0*/  F2FP.SATFINITE.E4M3.F32.PACK_AB_MERGE_C R219, R111, R110, R115 ;  /* 0x0000006e6fdb723e */ /* 0x000fe20004807073 */
[----:B------:R-:W0:Y:S01]  /*4ed0*/  MUFU.EX2 R114, R114 ;  /* 0x0000007200727308 */ /* 0x000e220000000800 */
[----:B------:R-:W-:-:S01]  /*4ee0*/  FADD.FTZ R13, R75, R100 ;  /* 0x000000644b0d7221 */ /* 0x000fc20000010000 */
[----:B------:R-:W-:-:S03]  /*4ef0*/  F2FP.SATFINITE.E4M3.F32.PACK_AB_MERGE_C R75, R78, R75, RZ ;  /* 0x0000004b4e4b723e */ /* 0x000fc600048070ff */
[----:B------:R-:W-:Y:S01]  /*4f00*/  FADD.FTZ R13, R78, R13 ;  /* 0x0000000d4e0d7221 */ /* 0x000fe20000010000 */
[----:B------:R-:W-:Y:S01]  /*4f10*/  F2FP.SATFINITE.E4M3.F32.PACK_AB_MERGE_C R218, R74, R73, R75 ;  /* 0x000000494ada723e */ /* 0x000fe2000480704b */
[----:B------:R-:W-:Y:S01]  /*4f20*/  IMAD.MOV.U32 R78, RZ, RZ, R87 ;  /* 0x000000ffff4e7224 */ /* 0x000fe200078e0057 */
[----:B------:R-:W2:Y:S01]  /*4f30*/  MUFU.EX2 R119, R119 ;  /* 0x0000007700777308 */ /* 0x000ea20000000800 */
[----:B------:R-:W-:-:S01]  /*4f40*/  FADD.FTZ R14, R76, R13 ;  /* 0x0000000d4c0e7221 */ /* 0x000fc20000010000 */
[----:B-1----:R-:W-:Y:S01]  /*4f50*/  FADD.FTZ R13, R83, R10 ;  /* 0x0000000a530d7221 */ /* 0x002fe20000010000 */
[--C-:B------:R-:W-:Y:S02]  /*4f60*/  IMAD.MOV.U32 R75, RZ, RZ, R87.reuse ;  /* 0x000000ffff4b7224 */ /* 0x100fe400078e0057 */
[----:B------:R-:W-:Y:S01]  /*4f70*/  FADD.FTZ R14, R77, R14 ;  /* 0x0000000e4d0e7221 */ /* 0x000fe20000010000 */
[----:B------:R-:W-:Y:S02]  /*4f80*/  IMAD.MOV.U32 R74, RZ, RZ, R87 ;  /* 0x000000ffff4a7224 */ /* 0x000fe400078e0057 */
[----:B------:R-:W1:Y:S01]  /*4f90*/  MUFU.EX2 R128, R128 ;  /* 0x0000008000807308 */ /* 0x000e620000000800 */
[----:B0-----:R-:W-:-:S01]  /*4fa0*/  FADD.FTZ R10, R114, R13 ;  /* 0x0000000d720a7221 */ /* 0x001fc20000010000 */
[----:B------:R-:W-:Y:S01]  /*4fb0*/  FADD.FTZ R13, R79, R14 ;  /* 0x0000000e4f0d7221 */ /* 0x000fe20000010000 */
[----:B------:R-:W-:Y:S01]  /*4fc0*/  F2FP.SATFINITE.E4M3.F32.PACK_AB_MERGE_C R79, R90, R79, RZ ;  /* 0x0000004f5a4f723e */ /* 0x000fe200048070ff */
[----:B------:R-:W-:-:S03]  /*4fd0*/  IMAD.MOV.U32 R73, RZ, RZ, R87 ;  /* 0x000000ffff497224 */ /* 0x000fc600078e0057 */
[----:B------:R-:W-:Y:S01]  /*4fe0*/  F2FP.SATFINITE.E4M3.F32.PACK_AB_MERGE_C R212, R77, R76, R79 ;  /* 0x0000004c4dd4723e */ /* 0x000fe2000480704f */
[----:B------:R-:W0:Y:S01]  /*4ff0*/  MUFU.EX2 R91, R91 ;  /* 0x0000005b005b7308 */ /* 0x000e220000000800 */
[----:B--2---:R-:W-:-:S01]  /*5000*/  FADD.FTZ R21, R119, R10 ;  /* 0x0000000a77157221 */ /* 0x004fc20000010000 */
[----:B------:R-:W-:Y:S01]  /*5010*/  FADD.FTZ R10, R90, R13 ;  /* 0x0000000d5a0a7221 */ /* 0x000fe20000010000 */
[--C-:B------:R-:W-:Y:S02]  /*5020*/  IMAD.MOV.U32 R79, RZ, RZ, R87.reuse ;  /* 0x000000ffff4f7224 */ /* 0x100fe400078e0057 */
[----:B------:R-:W-:Y:S02]  /*5030*/  IMAD.MOV.U32 R77, RZ, RZ, R87 ;  /* 0x000000ffff4d7224 */ /* 0x000fe400078e0057 */
[----:B------:R-:W-:-:S01]  /*5040*/  FADD.FTZ R13, R81, R10 ;  /* 0x0000000a510d7221 */ /* 0x000fc20000010000 */
[----:B------:R-:W-:Y:S01]  /*5050*/  IMAD.MOV.U32 R76, RZ, RZ, R87 ;  /* 0x000000ffff4c7224 */ /* 0x000fe200078e0057 */
[----:B------:R-:W2:Y:S01]  /*5060*/  MUFU.EX2 R94, R94 ;  /* 0x0000005e005e7308 */ /* 0x000ea20000000800 */
[----:B-1----:R-:W-:-:S01]  /*5070*/  FADD.FTZ R14, R128, R21 ;  /* 0x00000015800e7221 */ /* 0x002fc20000010000 */
[----:B------:R-:W-:Y:S01]  /*5080*/  FADD.FTZ R10, R58, R13 ;  /* 0x0000000d3a0a7221 */ /* 0x000fe20000010000 */
[----:B------:R-:W-:-:S03]  /*5090*/  F2FP.SATFINITE.E4M3.F32.PACK_AB_MERGE_C R119, R128, R119, RZ ;  /* 0x000000778077723e */ /* 0x000fc600048070ff */
[----:B------:R-:W-:Y:S01]  /*50a0*/  FADD.FTZ R5, R59, R10 ;  /* 0x0000000a3b057221 */ /* 0x000fe20000010000 */
[----:B------:R-:W-:Y:S01]  /*50b0*/  F2FP.SATFINITE.E4M3.F32.PACK_AB_MERGE_C R59, R66, R59, RZ ;  /* 0x0000003b423b723e */ /* 0x000fe200048070ff */
[----:B------:R-:W1:Y:S01]  /*50c0*/  MUFU.EX2 R95, R95 ;  /* 0x0000005f005f7308 */ /* 0x000e620000000800 */
[----:B0-----:R-:W-:-:S01]  /*50d0*/  FADD.FTZ R21, R91, R14 ;  /* 0x0000000e5b157221 */ /* 0x001fc20000010000 */
[----:B------:R-:W-:Y:S01]  /*50e0*/  FADD.FTZ R5, R66, R5 ;  /* 0x0000000542057221 */ /* 0x000fe20000010000 */
[----:B------:R-:W-:Y:S01]  /*50f0*/  F2FP.SATFINITE.E4M3.F32.PACK_AB_MERGE_C R213, R114, R83, R119 ;  /* 0x0000005372d5723e */ /* 0x000fe20004807077 */
[----:B------:R-:W-:Y:S01]  /*5100*/  IMAD.MOV.U32 R83, RZ, RZ, R87 ;  /* 0x000000ffff537224 */ /* 0x000fe200078e0057 */
[----:B------:R-:W-:Y:S01]  /*5110*/  F2FP.SATFINITE.E4M3.F32.PACK_AB_MERGE_C R214, R58, R81, R59 ;  /* 0x000000513ad6723e */ /* 0x000fe2000480703b */
[----:B------:R-:W-:Y:S01]  /*5120*/  FADD.FTZ R6, R62, R5 ;  /* 0x000000053e067221 */ /* 0x000fe20000010000 */
[----:B------:R-:W-:Y:S01]  /*5130*/  IMAD.MOV.U32 R81, RZ, RZ, R87 ;  /* 0x000000ffff517224 */ /* 0x000fe200078e0057 */
[----:B------:R-:W0:Y:S01]  /*5140*/  MUFU.EX2 R98, R98 ;  /* 0x0000006200627308 */ /* 0x000e220000000800 */
[----:B--2---:R-:W-:-:S01]  /*5150*/  FADD.FTZ R8, R94, R21 ;  /* 0x000000155e087221 */ /* 0x004fc20000010000 */
[----:B------:R-:W-:Y:S01]  /*5160*/  FADD.FTZ R5, R63, R6 ;  /* 0x000000063f057221 */ /* 0x000fe20000010000 */
[----:B------:R-:W-:-:S02]  /*5170*/  IMAD.MOV.U32 R66, RZ, RZ, R87 ;  /* 0x000000ffff427224 */ /* 0x000fc400078e0057 */
[----:B------:R-:W-:Y:S02]  /*5180*/  IMAD.MOV.U32 R59, RZ, RZ, R87 ;  /* 0x000000ffff3b7224 */ /* 0x000fe400078e0057 */
[----:B------:R-:W-:-:S01]  /*5190*/  FADD.FTZ R6, R42, R5 ;  /* 0x000000052a067221 */ /* 0x000fc20000010000 */
[----:B------:R-:W-:Y:S01]  /*51a0*/  IMAD.MOV.U32 R58, RZ, RZ, R87 ;  /* 0x000000ffff3a7224 */ /* 0x000fe200078e0057 */
[----:B------:R-:W2:Y:S01]  /*51b0*/  MUFU.EX2 R85, R85 ;  /* 0x0000005500557308 */ /* 0x000ea20000000800 */
[----:B-1----:R-:W-:-:S07]  /*51c0*/  FADD.FTZ R13, R95, R8 ;  /* 0x000000085f0d7221 */ /* 0x002fce0000010000 */
[----:B------:R-:W1:Y:S01]  /*51d0*/  MUFU.EX2 R89, R89 ;  /* 0x0000005900597308 */ /* 0x000e620000000800 */
[----:B0-----:R-:W-:-:S01]  /*51e0*/  FADD.FTZ R13, R98, R13 ;  /* 0x0000000d620d7221 */ /* 0x001fc20000010000 */
[----:B------:R-:W-:-:S03]  /*51f0*/  F2FP.SATFINITE.E4M3.F32.PACK_AB_MERGE_C R95, R98, R95, RZ ;  /* 0x0000005f625f723e */ /* 0x000fc600048070ff */
[----:B------:R-:W-:Y:S01]  /*5200*/  FADD.FTZ R8, R2, R13 ;  /* 0x0000000d02087221 */ /* 0x000fe20000010000 */
[----:B------:R-:W-:Y:S02]  /*5210*/  F2FP.SATFINITE.E4M3.F32.PACK_AB_MERGE_C R215, R94, R91, R95 ;  /* 0x0000005b5ed7723e */ /* 0x000fe4000480705f */
[----:B------:R-:W0:Y:S01]  /*5220*/  MUFU.EX2 R43, R43 ;  /* 0x0000002b002b7308 */ /* 0x000e220000000800 */
[----:B--2---:R-:W-:-:S07]  /*5230*/  FADD.FTZ R8, R85, R8 ;  /* 0x0000000855087221 */ /* 0x004fce0000010000 */
[----:B------:R-:W2:Y:S01]  /*5240*/  MUFU.EX2 R46, R46 ;  /* 0x0000002e002e7308 */ /* 0x000ea20000000800 */
[----:B-1----:R-:W-:-:S01]  /*5250*/  FADD.FTZ R5, R89, R8 ;  /* 0x0000000859057221 */ /* 0x002fc20000010000 */
[----:B------:R-:W-:-:S03]  /*5260*/  F2FP.SATFINITE.E4M3.F32.PACK_AB_MERGE_C R89, R70, R89, RZ ;  /* 0x000000594659723e */ /* 0x000fc600048070ff */
[----:B------:R-:W-:Y:S01]  /*5270*/  FADD.FTZ R70, R70, R5 ;  /* 0x0000000546467221 */ /* 0x000fe20000010000 */
[----:B------:R-:W-:Y:S01]  /*5280*/  F2FP.SATFINITE.E4M3.F32.PACK_AB_MERGE_C R209, R85, R2, R89 ;  /* 0x0000000255d1723e */ /* 0x000fe20004807059 */
[----:B------:R-:W-:Y:S01]  /*5290*/  IMAD.MOV.U32 R85, RZ, RZ, R87 ;  /* 0x000000ffff557224 */ /* 0x000fe200078e0057 */
[----:B------:R-:W1:Y:S01]  /*52a0*/  MUFU.EX2 R51, R51 ;  /* 0x0000003300337308 */ /* 0x000e620000000800 */
[C---:B0-----:R-:W-:Y:S01]  /*52b0*/  F2FP.SATFINITE.E4M3.F32.PACK_AB_MERGE_C R42, R43.reuse, R42, RZ ;  /* 0x0000002a2b2a723e */ /* 0x041fe200048070ff */
[----:B------:R-:W-:Y:S01]  /*52c0*/  FADD.FTZ R43, R43, R6 ;  /* 0x000000062b2b7221 */ /* 0x000fe20000010000 */
[----:B------:R-:W-:-:S01]  /*52d0*/  FADD.FTZ R11, R67, R70 ;  /* 0x00000046430b7221 */ /* 0x000fc20000010000 */
[--C-:B------:R-:W-:Y:S01]  /*52e0*/  IMAD.MOV.U32 R70, RZ, RZ, R87.reuse ;  /* 0x000000ffff467224 */ /* 0x100fe200078e0057 */
[----:B------:R-:W-:Y:S01]  /*52f0*/  F2FP.SATFINITE.E4M3.F32.PACK_AB_MERGE_C R208, R63, R62, R42 ;  /* 0x0000003e3fd0723e */ /* 0x000fe2000480702a */
[----:B------:R-:W-:Y:S02]  /*5300*/  IMAD.MOV.U32 R63, RZ, RZ, R87 ;  /* 0x000000ffff3f7224 */ /* 0x000fe400078e0057 */
[----:B------:R-:W0:Y:S01]  /*5310*/  MUFU.EX2 R26, R26 ;  /* 0x0000001a001a7308 */ /* 0x000e220000000800 */
[----:B--2---:R-:W-:-:S01]  /*5320*/  FADD.FTZ R6, R46, R43 ;  /* 0x0000002b2e067221 */ /* 0x004fc20000010000 */
[----:B------:R-:W-:-:S02]  /*5330*/  IMAD.MOV.U32 R62, RZ, RZ, R87 ;  /* 0x000000ffff3e7224 */ /* 0x000fc400078e0057 */
[--C-:B------:R-:W-:Y:S02]  /*5340*/  IMAD.MOV.U32 R43, RZ, RZ, R87.reuse ;  /* 0x000000ffff2b7224 */ /* 0x100fe400078e0057 */
[----:B------:R-:W-:Y:S02]  /*5350*/  IMAD.MOV.U32 R42, RZ, RZ, R87 ;  /* 0x000000ffff2a7224 */ /* 0x000fe400078e0057 */
[----:B------:R-:W2:Y:S01]  /*5360*/  MUFU.EX2 R99, R99 ;  /* 0x0000006300637308 */ /* 0x000ea20000000800 */
[----:B-1----:R-:W-:-:S01]  /*5370*/  FADD.FTZ R13, R51, R6 ;  /* 0x00000006330d7221 */ /* 0x002fc20000010000 */
[----:B------:R-:W-:-:S06]  /*5380*/  FADD.FTZ R6, R50, R11 ;  /* 0x0000000b32067221 */ /* 0x000fcc0000010000 */
[----:B------:R-:W1:Y:S01]  /*5390*/  MUFU.EX2 R27, R27 ;  /* 0x0000001b001b7308 */ /* 0x000e620000000800 */
[----:B0-----:R-:W-:-:S07]  /*53a0*/  FADD.FTZ R8, R26, R13 ;  /* 0x0000000d1a087221 */ /* 0x001fce0000010000 */
[----:B------:R-:W0:Y:S01]  /*53b0*/  MUFU.EX2 R31, R31 ;  /* 0x0000001f001f7308 */ /* 0x000e220000000800 */
[----:B--2---:R-:W-:-:S01]  /*53c0*/  FADD.FTZ R11, R99, R6 ;  /* 0x00000006630b7221 */ /* 0x004fc20000010000 */
[----:B------:R-:W-:-:S03]  /*53d0*/  F2FP.SATFINITE.E4M3.F32.PACK_AB_MERGE_C R99, R54, R99, RZ ;  /* 0x000000633663723e */ /* 0x000fc600048070ff */
[----:B------:R-:W-:Y:S01]  /*53e0*/  FADD.FTZ R11, R54, R11 ;  /* 0x0000000b360b7221 */ /* 0x000fe20000010000 */
[----:B------:R-:W-:Y:S01]  /*53f0*/  F2FP.SATFINITE.E4M3.F32.PACK_AB_MERGE_C R211, R50, R67, R99 ;  /* 0x0000004332d3723e */ /* 0x000fe20004807063 */
[----:B------:R-:W-:Y:S01]  /*5400*/  IMAD.MOV.U32 R67, RZ, RZ, R87 ;  /* 0x000000ffff437224 */ /* 0x000fe200078e0057 */
[----:B------:R-:W2:Y:S01]  /*5410*/  MUFU.EX2 R30, R92 ;  /* 0x0000005c001e7308 */ /* 0x000ea20000000800 */
[----:B-1----:R-:W-:-:S01]  /*5420*/  FADD.FTZ R8, R27, R8 ;  /* 0x000000081b087221 */ /* 0x002fc20000010000 */
[----:B------:R-:W-:Y:S01]  /*5430*/  F2FP.SATFINITE.E4M3.F32.PACK_AB_MERGE_C R26, R27, R26, RZ ;  /* 0x0000001a1b1a723e */ /* 0x000fe200048070ff */
[--C-:B------:R-:W-:Y:S02]  /*5440*/  IMAD.MOV.U32 R54, RZ, RZ, R87.reuse ;  /* 0x000000ffff367224 */ /* 0x100fe400078e0057 */
[--C-:B------:R-:W-:Y:S01]  /*5450*/  IMAD.MOV.U32 R50, RZ, RZ, R87.reuse ;  /* 0x000000ffff327224 */ /* 0x100fe200078e0057 */
[----:B------:R-:W-:Y:S01]  /*5460*/  F2FP.SATFINITE.E4M3.F32.PACK_AB_MERGE_C R210, R51, R46, R26 ;  /* 0x0000002e33d2723e */ /* 0x000fe2000480701a */
[----:B------:R-:W-:Y:S01]  /*5470*/  IMAD.MOV.U32 R51, RZ, RZ, R87 ;  /* 0x000000ffff337224 */ /* 0x000fe200078e0057 */
[----:B------:R-:W1:Y:S01]  /*5480*/  MUFU.EX2 R38, R38 ;  /* 0x0000002600267308 */ /* 0x000e620000000800 */
[----:B0-----:R-:W-:-:S01]  /*5490*/  FADD.FTZ R13, R31, R8 ;  /* 0x000000081f0d7221 */ /* 0x001fc20000010000 */
[----:B------:R-:W-:-:S02]  /*54a0*/  IMAD.MOV.U32 R46, RZ, RZ, R87 ;  /* 0x000000ffff2e7224 */ /* 0x000fc400078e0057 */
[--C-:B------:R-:W-:Y:S02]  /*54b0*/  IMAD.MOV.U32 R27, RZ, RZ, R87.reuse ;  /* 0x000000ffff1b7224 */ /* 0x100fe400078e0057 */
[----:B------:R-:W-:Y:S02]  /*54c0*/  IMAD.MOV.U32 R26, RZ, RZ, R87 ;  /* 0x000000ffff1a7224 */ /* 0x000fe400078e0057 */
        /* <DEDUP_REMOVED lines=11> */
[C---:B0-----:R-:W-:Y:S01]  /*5580*/  F2FP.SATFINITE.E4M3.F32.PACK_AB_MERGE_C R39, R40.reuse, R39, RZ ;  /* 0x000000272827723e */ /* 0x041fe200048070ff */
[----:B------:R-:W-:-:S03]  /*5590*/  FADD.FTZ R40, R40, R13 ;  /* 0x0000000d28287221 */ /* 0x000fc60000010000 */
[----:B------:R-:W-:Y:S01]  /*55a0*/  F2FP.SATFINITE.E4M3.F32.PACK_AB_MERGE_C R204, R38, R31, R39 ;  /* 0x0000001f26cc723e */ /* 0x000fe20004807027 */
[----:B------:R-:W-:Y:S02]  /*55b0*/  IMAD.MOV.U32 R39, RZ, RZ, R87 ;  /* 0x000000ffff277224 */ /* 0x000fe400078e0057 */
[----:B------:R-:W0:Y:S01]  /*55c0*/  MUFU.EX2 R97, R97 ;  /* 0x0000006100617308 */ /* 0x000e220000000800 */
[----:B--2---:R-:W-:-:S01]  /*55d0*/  FADD.FTZ R6, R47, R6 ;  /* 0x000000062f067221 */ /* 0x004fc20000010000 */
[----:B------:R-:W-:Y:S01]  /*55e0*/  F2FP.SATFINITE.E4M3.F32.PACK_AB_MERGE_C R88, R47, R88, RZ ;  /* 0x000000582f58723e */ /* 0x000fe200048070ff */
[--C-:B------:R-:W-:Y:S02]  /*55f0*/  IMAD.MOV.U32 R47, RZ, RZ, R87.reuse ;  /* 0x000000ffff2f7224 */ /* 0x100fe400078e0057 */
[--C-:B------:R-:W-:Y:S01]  /*5600*/  IMAD.MOV.U32 R38, RZ, RZ, R87.reuse ;  /* 0x000000ffff267224 */ /* 0x100fe200078e0057 */
[----:B------:R-:W-:Y:S01]  /*5610*/  F2FP.SATFINITE.E4M3.F32.PACK_AB_MERGE_C R205, R9, R30, R88 ;  /* 0x0000001e09cd723e */ /* 0x000fe20004807058 */
[----:B------:R-:W-:Y:S01]  /*5620*/  IMAD.MOV.U32 R31, RZ, RZ, R87 ;  /* 0x000000ffff1f7224 */ /* 0x000fe200078e0057 */
[----:B------:R-:W2:Y:S01]  /*5630*/  MUFU.EX2 R44, R44 ;  /* 0x0000002c002c7308 */ /* 0x000ea20000000800 */
[----:B-1----:R-:W-:-:S01]  /*5640*/  FADD.FTZ R11, R41, R40 ;  /* 0x00000028290b7221 */ /* 0x002fc20000010000 */
[----:B------:R-:W-:-:S02]  /*5650*/  IMAD.MOV.U32 R40, RZ, RZ, R87 ;  /* 0x000000ffff287224 */ /* 0x000fc400078e0057 */
[----:B------:R-:W-:-:S04]  /*5660*/  IMAD.MOV.U32 R30, RZ, RZ, R87 ;  /* 0x000000ffff1e7224 */ /* 0x000fc800078e0057 */
        /* <DEDUP_REMOVED lines=11> */
[C---:B-1----:R-:W-:Y:S01]  /*5720*/  F2FP.SATFINITE.E4M3.F32.PACK_AB_MERGE_C R102, R55.reuse, R102, RZ ;  /* 0x000000663766723e */ /* 0x042fe200048070ff */
[----:B------:R-:W-:-:S03]  /*5730*/  FADD.FTZ R55, R55, R2 ;  /* 0x0000000237377221 */ /* 0x000fc60000010000 */
[----:B------:R-:W-:Y:S01]  /*5740*/  F2FP.SATFINITE.E4M3.F32.PACK_AB_MERGE_C R207, R86, R97, R102 ;  /* 0x0000006156cf723e */ /* 0x000fe20004807066 */
[----:B------:R-:W-:Y:S02]  /*5750*/  IMAD.MOV.U32 R86, RZ, RZ, R87 ;  /* 0x000000ffff567224 */ /* 0x000fe400078e0057 */
[----:B------:R-:W1:Y:S01]  /*5760*/  MUFU.EX2 R82, R82 ;  /* 0x0000005200527308 */ /* 0x000e620000000800 */
[----:B0-----:R-:W-:-:S01]  /*5770*/  FADD.FTZ R11, R48, R11 ;  /* 0x0000000b300b7221 */ /* 0x001fc20000010000 */
[----:B------:R-:W-:Y:S01]  /*5780*/  F2FP.SATFINITE.E4M3.F32.PACK_AB_MERGE_C R45, R48, R45, RZ ;  /* 0x0000002d302d723e */ /* 0x000fe200048070ff */
[----:B------:R-:W-:-:S03]  /*5790*/  IMAD.MOV.U32 R48, RZ, RZ, R87 ;  /* 0x000000ffff307224 */ /* 0x000fc600078e0057 */
[----:B------:R-:W-:Y:S01]  /*57a0*/  F2FP.SATFINITE.E4M3.F32.PACK_AB_MERGE_C R206, R44, R41, R45 ;  /* 0x000000292cce723e */ /* 0x000fe2000480702d */
[----:B------:R-:W-:Y:S01]  /*57b0*/  IMAD.MOV.U32 R45, RZ, RZ, R87 ;  /* 0x000000ffff2d7224 */ /* 0x000fe200078e0057 */
[----:B------:R-:W0:Y:S01]  /*57c0*/  MUFU.EX2 R25, R25 ;  /* 0x0000001900197308 */ /* 0x000e220000000800 */
[----:B--2---:R-:W-:-:S01]  /*57d0*/  FADD.FTZ R2, R24, R11 ;  /* 0x0000000b18027221 */ /* 0x004fc20000010000 */
[--C-:B------:R-:W-:Y:S02]  /*57e0*/  IMAD.MOV.U32 R44, RZ, RZ, R87.reuse ;  /* 0x000000ffff2c7224 */ /* 0x100fe400078e0057 */
[----:B------:R-:W-:-:S04]  /*57f0*/  IMAD.MOV.U32 R41, RZ, RZ, R87 ;  /* 0x000000ffff297224 */ /* 0x000fc800078e0057 */
[----:B------:R2:W3:Y:S01]  /*5800*/  MUFU.EX2 R5, R84 ;  /* 0x0000005400057308 */ /* 0x0004e20000000800 */
[----:B-1----:R-:W-:-:S01]  /*5810*/  FADD.FTZ R6, R82, R55 ;  /* 0x0000003752067221 */ /* 0x002fc20000010000 */
[----:B------:R-:W-:-:S06]  /*5820*/  IMAD.MOV.U32 R55, RZ, RZ, R87 ;  /* 0x000000ffff377224 */ /* 0x000fcc00078e0057 */
[----:B------:R-:W1:Y:S01]  /*5830*/  MUFU.EX2 R28, R28 ;  /* 0x0000001c001c7308 */ /* 0x000e620000000800 */
[----:B0-----:R-:W-:-:S01]  /*5840*/  FADD.FTZ R11, R25, R2 ;  /* 0x00000002190b7221 */ /* 0x001fc20000010000 */
[----:B--2---:R-:W-:-:S06]  /*5850*/  IMAD.MOV.U32 R84, RZ, RZ, R87 ;  /* 0x000000ffff547224 */ /* 0x004fcc00078e0057 */
[----:B------:R-:W0:Y:S01]  /*5860*/  MUFU.EX2 R93, R93 ;  /* 0x0000005d005d7308 */ /* 0x000e220000000800 */
[----:B---3--:R-:W-:-:S07]  /*5870*/  FADD.FTZ R6, R5, R6 ;  /* 0x0000000605067221 */ /* 0x008fce0000010000 */
[----:B------:R-:W2:Y:S01]  /*5880*/  MUFU.EX2 R29, R29 ;  /* 0x0000001d001d7308 */ /* 0x000ea20000000800 */
[----:B-1----:R-:W-:-:S07]  /*5890*/  FADD.FTZ R2, R28, R11 ;  /* 0x0000000b1c027221 */ /* 0x002fce0000010000 */
[----:B------:R-:W1:Y:S01]  /*58a0*/  MUFU.EX2 R80, R80 ;  /* 0x0000005000507308 */ /* 0x000e620000000800 */
[----:B0-----:R-:W-:-:S07]  /*58b0*/  FADD.FTZ R9, R93, R6 ;  /* 0x000000065d097221 */ /* 0x001fce0000010000 */
[----:B------:R-:W0:Y:S01]  /*58c0*/  MUFU.EX2 R32, R32 ;  /* 0x0000002000207308 */ /* 0x000e220000000800 */
[C---:B--2---:R-:W-:Y:S01]  /*58d0*/  F2FP.SATFINITE.E4M3.F32.PACK_AB_MERGE_C R28, R29.reuse, R28, RZ ;  /* 0x0000001c1d1c723e */ /* 0x044fe200048070ff */
[----:B------:R-:W-:-:S03]  /*58e0*/  FADD.FTZ R29, R29, R2 ;  /* 0x000000021d1d7221 */ /* 0x000fc60000010000 */
[----:B------:R-:W-:Y:S01]  /*58f0*/  F2FP.SATFINITE.E4M3.F32.PACK_AB_MERGE_C R200, R25, R24, R28 ;  /* 0x0000001819c8723e */ /* 0x000fe2000480701c */
[----:B------:R-:W-:Y:S02]  /*5900*/  IMAD.MOV.U32 R28, RZ, RZ, R87 ;  /* 0x000000ffff1c7224 */ /* 0x000fe400078e0057 */
[----:B------:R-:W2:Y:S01]  /*5910*/  MUFU.EX2 R34, R34 ;  /* 0x0000002200227308 */ /* 0x000ea20000000800 */
[----:B-1----:R-:W-:-:S01]  /*5920*/  FADD.FTZ R9, R80, R9 ;  /* 0x0000000950097221 */ /* 0x002fc20000010000 */
[----:B------:R-:W-:Y:S01]  /*5930*/  F2FP.SATFINITE.E4M3.F32.PACK_AB_MERGE_C R93, R80, R93, RZ ;  /* 0x0000005d505d723e */ /* 0x000fe200048070ff */
[--C-:B------:R-:W-:Y:S02]  /*5940*/  IMAD.MOV.U32 R80, RZ, RZ, R87.reuse ;  /* 0x000000ffff507224 */ /* 0x100fe400078e0057 */
[----:B------:R-:W-:Y:S01]  /*5950*/  IMAD.MOV.U32 R25, RZ, RZ, R87 ;  /* 0x000000ffff197224 */ /* 0x000fe200078e0057 */
[----:B------:R-:W-:Y:S01]  /*5960*/  F2FP.SATFINITE.E4M3.F32.PACK_AB_MERGE_C R201, R5, R82, R93 ;  /* 0x0000005205c9723e */ /* 0x000fe2000480705d */
[----:B------:R-:W-:Y:S01]  /*5970*/  IMAD.MOV.U32 R82, RZ, RZ, R87 ;  /* 0x000000ffff527224 */ /* 0x000fe200078e0057 */
[----:B------:R-:W1:Y:S01]  /*5980*/  MUFU.EX2 R33, R33 ;  /* 0x0000002100217308 */ /* 0x000e620000000800 */
[----:B0-----:R-:W-:-:S01]  /*5990*/  FADD.FTZ R2, R32, R29 ;  /* 0x0000001d20027221 */ /* 0x001fc20000010000 */
[----:B------:R-:W-:-:S02]  /*59a0*/  IMAD.MOV.U32 R29, RZ, RZ, R87 ;  /* 0x000000ffff1d7224 */ /* 0x000fc400078e0057 */
[----:B------:R-:W-:-:S04]  /*59b0*/  IMAD.MOV.U32 R24, RZ, RZ, R87 ;  /* 0x000000ffff187224 */ /* 0x000fc800078e0057 */
[----:B------:R-:W0:Y:S01]  /*59c0*/  MUFU.EX2 R35, R35 ;  /* 0x0000002300237308 */ /* 0x000e220000000800 */
[----:B--2---:R-:W-:-:S07]  /*59d0*/  FADD.FTZ R6, R34, R9 ;  /* 0x0000000922067221 */ /* 0x004fce0000010000 */
[----:B------:R-:W-:Y:S01]  /*59e0*/  MUFU.EX2 R36, R36 ;  /* 0x0000002400247308 */ /* 0x000fe20000000800 */
[----:B-1----:R-:W-:-:S07]  /*59f0*/  FADD.FTZ R5, R33, R2 ;  /* 0x0000000221057221 */ /* 0x002fce0000010000 */
[----:B------:R-:W1:Y:S01]  /*5a00*/  MUFU.EX2 R3, R3 ;  /* 0x0000000300037308 */ /* 0x000e620000000800 */
[----:B0-----:R-:W-:-:S07]  /*5a10*/  FADD.FTZ R6, R35, R6 ;  /* 0x0000000623067221 */ /* 0x001fce0000010000 */
[----:B------:R-:W-:Y:S08]  /*5a20*/  MUFU.EX2 R69, R69 ;  /* 0x0000004500457308 */ /* 0x000ff00000000800 */
[----:B------:R-:W0:Y:S01]  /*5a30*/  MUFU.EX2 R52, R52 ;  /* 0x0000003400347308 */ /* 0x000e220000000800 */
[----:B-1----:R-:W-:Y:S01]  /*5a40*/  F2FP.SATFINITE.E4M3.F32.PACK_AB_MERGE_C R2, R3, R36, RZ ;  /* 0x000000240302723e */ /* 0x002fe200048070ff */
[----:B------:R-:W-:-:S03]  /*5a50*/  FADD.FTZ R36, R36, R5 ;  /* 0x0000000524247221 */ /* 0x000fc60000010000 */
[----:B------:R-:W-:Y:S01]  /*5a60*/  F2FP.SATFINITE.E4M3.F32.PACK_AB_MERGE_C R202, R33, R32, R2 ;  /* 0x0000002021ca723e */ /* 0x000fe20004807002 */
[----:B------:R-:W-:-:S01]  /*5a70*/  FADD.FTZ R3, R3, R36 ;  /* 0x0000002403037221 */ /* 0x000fc20000010000 */
[--C-:B------:R-:W-:Y:S02]  /*5a80*/  IMAD.MOV.U32 R36, RZ, RZ, R87.reuse ;  /* 0x000000ffff247224 */ /* 0x100fe400078e0057 */
[--C-:B------:R-:W-:Y:S02]  /*5a90*/  IMAD.MOV.U32 R33, RZ, RZ, R87.reuse ;  /* 0x000000ffff217224 */ /* 0x100fe400078e0057 */
[----:B------:R-:W-:Y:S01]  /*5aa0*/  IMAD.MOV.U32 R32, RZ, RZ, R87 ;  /* 0x000000ffff207224 */ /* 0x000fe200078e0057 */
[----:B0-----:R-:W-:Y:S01]  /*5ab0*/  F2FP.SATFINITE.E4M3.F32.PACK_AB_MERGE_C R8, R52, R69, RZ ;  /* 0x000000453408723e */ /* 0x001fe200048070ff */
[----:B------:R-:W-:-:S03]  /*5ac0*/  FADD.FTZ R69, R69, R6 ;  /* 0x0000000645457221 */ /* 0x000fc60000010000 */
[----:B------:R-:W-:Y:S01]  /*5ad0*/  F2FP.SATFINITE.E4M3.F32.PACK_AB_MERGE_C R203, R35, R34, R8 ;  /* 0x0000002223cb723e */ /* 0x000fe20004807008 */
[----:B------:R-:W-:-:S01]  /*5ae0*/  FADD.FTZ R2, R52, R69 ;  /* 0x0000004534027221 */ /* 0x000fc20000010000 */
[--C-:B------:R-:W-:Y:S02]  /*5af0*/  IMAD.MOV.U32 R69, RZ, RZ, R87.reuse ;  /* 0x000000ffff457224 */ /* 0x100fe400078e0057 */
[--C-:B------:R-:W-:Y:S02]  /*5b00*/  IMAD.MOV.U32 R52, RZ, RZ, R87.reuse ;  /* 0x000000ffff347224 */ /* 0x100fe400078e0057 */
[--C-:B------:R-:W-:Y:S02]  /*5b10*/  IMAD.MOV.U32 R35, RZ, RZ, R87.reuse ;  /* 0x000000ffff237224 */ /* 0x100fe400078e0057 */
        /* <DEDUP_REMOVED lines=37> */
[----:B------:R-:W-:-:S05]  /*5d70*/  UMOV UR57, UR55 ;  /* 0x0000003700397c82 */ /* 0x000fca0008000000 */
.L_x_1879:
[----:B------:R-:W-:Y:S01]  /*5d80*/  ISETP.NE.AND P3, PT, RZ, UR44, PT ;  /* 0x0000002cff007c0c */ /* 0x000fe2000bf65270 */
[----:B------:R-:W-:-:S04]  /*5d90*/  UISETP.NE.AND UP0, UPT, UR57, 0x1, UPT ;  /* 0x000000013900788c */ /* 0x000fc8000bf05270 */
[----:B------:R-:W-:-:S04]  /*5da0*/  USEL UR46, URZ, 0x1, UP0 ;  /* 0x000000013f2e7887 */ /* 0x000fc80008000000 */
[----:B------:R-:W-:-:S04]  /*5db0*/  ULOP3.LUT UR46, UR58, UR46, URZ, 0x3c, !UPT ;  /* 0x0000002e3a2e7292 */ /* 0x000fc8000f8e3c3f */
[----:B------:R-:W-:Y:S08]  /*5dc0*/  @P3 BRA `(.L_x_1870) ;  /* 0x0000000000383947 */ /* 0x000ff00003800000 */
[----:B------:R-:W-:Y:S05]  /*5dd0*/  @!P0 BRA `(.L_x_1871) ;  /* 0x0000000000048947 */ /* 0x000fea0003800000 */
[----:B------:R-:W-:Y:S01]  /*5de0*/  BPT.TRAP 0x1 ;  /* 0x000000040000795c */ /* 0x000fe20000300000 */
.L_x_1871:
[----:B------:R-:W-:Y:S01]  /*5df0*/  UIADD3 UR6, UR57, 0x1, URZ ;  /* 0x0000000139067890 */ /* 0x000fe2000fffe03f */
[----:B------:R-:W-:-:S03]  /*5e00*/  IMAD.U32 R0, RZ, RZ, UR46 ;  /* 0x0000002eff007e24 */ /* 0x000fc6000f8e00ff */
[----:B------:R-:W-:Y:S02]  /*5e10*/  UISETP.NE.AND UP0, UPT, UR6, 0x2, UPT ;  /* 0x000000020600788c */ /* 0x000fe4000bf05270 */
[----:B------:R-:W-:Y:S02]  /*5e20*/  SHF.L.U32 R0, R0, 0x1f, RZ ;  /* 0x0000001f00007819 */ /* 0x000fe400000006ff */
[----:B------:R-:W-:-:S04]  /*5e30*/  USEL UR6, UR6, URZ, UP0 ;  /* 0x0000003f06067287 */ /* 0x000fc80008000000 */
[----:B------:R-:W-:-:S09]  /*5e40*/  ULEA UR6, UR6, UR41, 0x3 ;  /* 0x0000002906067291 */ /* 0x000fd2000f8e183f */
[----:B------:R0:W1:Y:S01]  /*5e50*/  SYNCS.PHASECHK.TRANS64.TRYWAIT P2, [UR6+0x2e830], R0 ;  /* 0x02e83000ff0075a7 */ /* 0x0000620008040146 */
[----:B------:R-:W-:Y:S05]  /*5e60*/  @!P0 BRA `(.L_x_1872) ;  /* 0x0000000000048947 */ /* 0x000fea0003800000 */
[----:B------:R-:W-:Y:S01]  /*5e70*/  BPT.TRAP 0x1 ;  /* 0x000000040000795c */ /* 0x000fe20000300000 */
.L_x_1872:
[----:B-1----:R-:W-:Y:S05]  /*5e80*/  @P2 BRA `(.L_x_1870) ;  /* 0x0000000000082947 */ /* 0x002fea0003800000 */
[----:B------:R-:W1:Y:S02]  /*5e90*/  SYNCS.PHASECHK.TRANS64.TRYWAIT P2, [UR6+0x2e830], R0 ;  /* 0x02e83000ff0075a7 */ /* 0x000e640008040146 */
[----:B-1----:R-:W-:Y:S05]  /*5ea0*/  @!P2 BRA `(.L_x_1873) ;  /* 0x000000f800dca947 */ /* 0x002fea0003800000 */
.L_x_1870:
        /* <DEDUP_REMOVED lines=186> */
.L_x_1875:
[----:B------:R-:W-:Y:S01]  /*6a50*/  ULEA UR6, UR57, UR41, 0x3 ;  /* 0x0000002939067291 */ /* 0x000fe2000f8e183f */
[----:B------:R-:W-:-:S05]  /*6a60*/  IMAD.U32 R0, RZ, RZ, UR58 ;  /* 0x0000003aff007e24 */ /* 0x000fca000f8e00ff */
[----:B------:R-:W-:-:S04]  /*6a70*/  SHF.L.U32 R0, R0, 0x1f, RZ ;  /* 0x0000001f00007819 */ /* 0x000fc800000006ff */
[----:B------:R0:W1:Y:S01]  /*6a80*/  SYNCS.PHASECHK.TRANS64.TRYWAIT P2, [UR6+0x2e850], R0 ;  /* 0x02e85000ff0075a7 */ /* 0x0000620008040146 */
[----:B------:R-:W-:Y:S05]  /*6a90*/  @!P0 BRA `(.L_x_1876) ;  /* 0x0000000000048947 */ /* 0x000fea0003800000 */
[----:B------:R-:W-:Y:S01]  /*6aa0*/  BPT.TRAP 0x1 ;  /* 0x000000040000795c */ /* 0x000fe20000300000 */
.L_x_1876:
[----:B-1----:R-:W-:Y:S05]  /*6ab0*/  @P2 BRA `(.L_x_1874) ;  /* 0x0000000000082947 */ /* 0x002fea0003800000 */
[----:B------:R-:W1:Y:S02]  /*6ac0*/  SYNCS.PHASECHK.TRANS64.TRYWAIT P2, [UR6+0x2e850], R0 ;  /* 0x02e85000ff0075a7 */ /* 0x000e640008040146 */
[----:B-1----:R-:W-:Y:S05]  /*6ad0*/  @!P2 BRA `(.L_x_1877) ;  /* 0x000000ec00e8a947 */ /* 0x002fea0003800000 */
.L_x_1874:
[----:B------:R-:W-:Y:S01]  /*6ae0*/  USHF.L.U32 UR7, UR51, 0x7, URZ ;  /* 0x0000000733077899 */ /* 0x000fe2000800063f */
[----:B01----:R-:W-:Y:S01]  /*6af0*/  IMAD.MOV.U32 R0, RZ, RZ, -0x2 ;  /* 0xfffffffeff007424 */ /* 0x003fe200078e00ff */
[----:B------:R-:W-:Y:S01]  /*6b00*/  UIADD3 UR6, UR41, 0x400, URZ ;  /* 0x0000040029067890 */ /* 0x000fe2000fffe03f */
[----:B------:R-:W-:Y:S01]  /*6b10*/  WARPGROUP.ARRIVE ;  /* 0x00000000000079c5 */ /* 0x000fe20000000000 */
[----:B------:R-:W-:Y:S01]  /*6b20*/  UIMAD UR7, UR56, -0xe0, UR7 ;  /* 0xffffff20380778a4 */ /* 0x000fe2000f8e0207 */
[----:B------:R-:W-:Y:S01]  /*6b30*/  IMAD.U32 R13, RZ, RZ, UR38 ;  /* 0x00000026ff0d7e24 */ /* 0x000fe2000f8e00ff */
[----:B------:R-:W-:Y:S02]  /*6b40*/  USHF.R.U32.HI UR6, URZ, 0x4, UR6 ;  /* 0x000000043f067899 */ /* 0x000fe40008011606 */
[----:B------:R-:W-:Y:S02]  /*6b50*/  UIADD3 UR7, UR7, 0x1, UR49 ;  /* 0x0000000107077890 */ /* 0x000fe4000fffe031 */
[----:B------:R-:W-:-:S02]  /*6b60*/  ULOP3.LUT UR6, UR6, 0x3fff, URZ, 0xc0, !UPT ;  /* 0x00003fff06067892 */ /* 0x000fc4000f8ec03f */
[----:B------:R-:W-:Y:S02]  /*6b70*/  UIADD3 UR7, UR7, -UR50, URZ ;  /* 0x8000003207077290 */ /* 0x000fe4000fffe03f */
[----:B------:R-:W-:-:S04]  /*6b80*/  ULOP3.LUT UR6, UR6, 0x10000, URZ, 0xfc, !UPT ;  /* 0x0001000006067892 */ /* 0x000fc8000f8efc3f */
[----:B------:R-:W-:Y:S01]  /*6b90*/  IMAD R7, R17, R0, UR7 ;  /* 0x0000000711077e24 */ /* 0x000fe2000f8e0200 */
[----:B------:R-:W-:Y:S01]  /*6ba0*/  UIMAD UR10, UR57, 0x700, UR6 ;  /* 0x00000700390a78a4 */ /* 0x000fe2000f8e0206 */
[----:B------:R-:W-:Y:S02]  /*6bb0*/  UMOV UR7, 0xc0000010 ;  /* 0xc000001000077882 */ /* 0x000fe40000000000 */
[----:B------:R-:W-:-:S04]  /*6bc0*/  IMAD.IADD R7, R22, 0x1, R7 ;  /* 0x0000000116077824 */ /* 0x000fc800078e0207 */
[----:B------:R-:W-:Y:S01]  /*6bd0*/  UMOV UR6, UR10 ;  /* 0x0000000a00067c82 */ /* 0x000fe20008000000 */
[C---:B------:R-:W-:Y:S01]  /*6be0*/  ISETP.GT.AND P2, PT, R7.reuse, RZ, PT ;  /* 0x000000ff0700720c */ /* 0x040fe20003f44270 */
[----:B------:R-:W-:Y:S01]  /*6bf0*/  QGMMA.64x128x32.F32.E4M3.E4M3 R24, R224, gdesc[UR4], R24, gsb0 ;  /* 0x01e00004e0187df3 */ /* 0x000fe20008000818 */
[C---:B------:R-:W-:Y:S01]  /*6c00*/  ISETP.GT.AND P3, PT, R7.reuse, 0x1, PT ;  /* 0x000000010700780c */ /* 0x040fe20003f64270 */
[----:B------:R-:W-:Y:S01]  /*6c10*/  UIADD3 UR6, UR10, 0x100, URZ ;  /* 0x000001000a067890 */ /* 0x000fe2000fffe03f */
[----:B------:R-:W-:Y:S01]  /*6c20*/  FSEL R184, R184, -INF , P2 ;  /* 0xff800000b8b87808 */ /* 0x000fe20001000000 */
        /* <DEDUP_REMOVED lines=69> */
[----:B------:R-:W-:Y:S01]  /*7080*/  FMNMX.FTZ R0, R164, R9, !PT ;  /* 0x00000009a4007209 */ /* 0x000fe20007810000 */
[----:B------:R-:W-:-:S02]  /*7090*/  WARPGROUP.DEPBAR.LE gsb0, 0x0 ;  /* 0x00008000000079c5 */ /* 0x000fc40000010000 */
[----:B------:R-:W-:Y:S01]  /*70a0*/  ISETP.GT.AND P3, PT, R7, 0x61, PT ;  /* 0x000000610700780c */ /* 0x000fe20003f64270 */
[----:B------:R-:W-:Y:S01]  /*70b0*/  WARPGROUP.ARRIVE ;  /* 0x00000000000079c5 */ /* 0x000fe20000000000 */
[----:B------:R-:W-:Y:S02]  /*70c0*/  FSEL R136, R136, -INF , P2 ;  /* 0xff80000088887808 */ /* 0x000fe40001000000 */
[----:B------:R-:W-:Y:S02]  /*70d0*/  FMNMX.FTZ R9, R165, R0, !PT ;  /* 0x00000000a5097209 */ /* 0x000fe40007810000 */
[----:B------:R-:W-:Y:S01]  /*70e0*/  ISETP.GT.AND P2, PT, R7, 0x68, PT ;  /* 0x000000680700780c */ /* 0x000fe20003f44270 */
[----:B------:R-:W-:Y:S01]  /*70f0*/  QGMMA.64x128x32.F32.E4M3.E4M3 R24, R220, gdesc[UR4], R24, gsb0 ;  /* 0x01e00004dc187df3 */ /* 0x000fe20008000818 */
[----:B------:R-:W-:Y:S01]  /*7100*/  FSEL R137, R137, -INF , P3 ;  /* 0xff80000089897808 */ /* 0x000fe20001800000 */
        /* <DEDUP_REMOVED lines=71> */
[----:B------:R-:W-:Y:S01]  /*7580*/  FMNMX.FTZ R9, R117, R0, !PT ;  /* 0x0000000075097209 */ /* 0x000fe20007810000 */
[----:B------:R-:W-:Y:S02]  /*7590*/  WARPGROUP.DEPBAR.LE gsb0, 0x0 ;  /* 0x00008000000079c5 */ /* 0x000fe40000010000 */
        /* <DEDUP_REMOVED lines=19> */
[C---:B------:R-:W-:Y:S01]  /*76d0*/  ISETP.GT.AND P3, PT, R7.reuse, 0xd9, PT ;  /* 0x000000d90700780c */ /* 0x040fe20003f64270 */
[----:B------:R-:W-:Y:S01]  /*76e0*/  VIADD R7, R7, 0x8 ;  /* 0x0000000807077836 */ /* 0x000fe20000000000 */
[----:B------:R-:W-:Y:S02]  /*76f0*/  FSEL R100, R100, -INF , P2 ;  /* 0xff80000064647808 */ /* 0x000fe40001000000 */
[----:B------:R-:W-:Y:S02]  /*7700*/  FMNMX.FTZ R9, R97, R0, !PT ;  /* 0x0000000061097209 */ /* 0x000fe40007810000 */
[----:B------:R-:W-:-:S02]  /*7710*/  FSEL R101, R101, -INF , P3 ;  /* 0xff80000065657808 */ /* 0x000fc40001800000 */
[----:B------:R-:W-:Y:S02]  /*7720*/  FMNMX.FTZ R0, R100, R9, !PT ;  /* 0x0000000964007209 */ /* 0x000fe40007810000 */
[----:B------:R-:W-:Y:S02]  /*7730*/  ISETP.GT.AND P3, PT, R7, RZ, PT ;  /* 0x000000ff0700720c */ /* 0x000fe40003f64270 */
[----:B------:R-:W-:Y:S02]  /*7740*/  FMNMX.FTZ R9, R101, R0, !PT ;  /* 0x0000000065097209 */ /* 0x000fe40007810000 */
[----:B------:R-:W-:-:S03]  /*7750*/  ISETP.GT.AND P4, PT, R7, 0x1, PT ;  /* 0x000000010700780c */ /* 0x000fc60003f84270 */
[----:B------:R-:W0:Y:S01]  /*7760*/  SHFL.BFLY PT, R0, R9, 0x2, 0x1f ;  /* 0x0c401f0009007f89 */ /* 0x000e2200000e0000 */
        /* <DEDUP_REMOVED lines=26> */
[----:B------:R-:W-:Y:S02]  /*7910*/  FSEL R163, R163, -INF , P4 ;  /* 0xff800000a3a37808 */ /* 0x000fe40002000000 */
[----:B------:R-:W-:Y:S01]  /*7920*/  ISETP.GT.AND P4, PT, R7, 0x59, PT ;  /* 0x000000590700780c */ /* 0x000fe20003f84270 */
        /* <DEDUP_REMOVED lines=8> */
[----:B------:R-:W-:Y:S01]  /*79b0*/  FSEL R181, R186, -INF , P3 ;  /* 0xff800000bab57808 */ /* 0x000fe20001800000 */
        /* <DEDUP_REMOVED lines=22> */
[----:B------:R-:W-:Y:S01]  /*7b20*/  FFMA.FTZ R156, R156, UR38, -R8 ;  /* 0x000000269c9c7c23 */ /* 0x000fe20008010808 */
[----:B------:R-:W-:Y:S01]  /*7b30*/  FMNMX.FTZ R185, R195, R184, !PT ;  /* 0x000000b8c3b97209 */ /* 0x000fe20007810000 */
[----:B------:R-:W-:-:S02]  /*7b40*/  WARPGROUP.DEPBAR.LE gsb0, 0x0 ;  /* 0x00008000000079c5 */ /* 0x000fc40000010000 */
[----:B------:R-:W-:Y:S01]  /*7b50*/  ISETP.GT.AND P3, PT, R7, 0x20, PT ;  /* 0x000000200700780c */ /* 0x000fe20003f64270 */
[----:B------:R-:W-:Y:S01]  /*7b60*/  WARPGROUP.ARRIVE ;  /* 0x00000000000079c5 */ /* 0x000fe20000000000 */
[----:B------:R-:W-:Y:S01]  /*7b70*/  FMNMX.FTZ R184, R198, R185, !PT ;  /* 0x000000b9c6b87209 */ /* 0x000fe20007810000 */
[--C-:B------:R-:W-:Y:S01]  /*7b80*/  FFMA.FTZ R157, R157, UR38, -R8.reuse ;  /* 0x000000269d9d7c23 */ /* 0x100fe20008010808 */
[----:B------:R-:W-:Y:S01]  /*7b90*/  FSEL R170, R170, -INF , P3 ;  /* 0xff800000aaaa7808 */ /* 0x000fe20001800000 */
[--C-:B------:R-:W-:Y:S01]  /*7ba0*/  FFMA.FTZ R160, R160, UR38, -R8.reuse ;  /* 0x00000026a0a07c23 */ /* 0x100fe20008010808 */
[----:B------:R-:W-:Y:S01]  /*7bb0*/  FMNMX.FTZ R185, R199, R184, !PT ;  /* 0x000000b8c7b97209 */ /* 0x000fe20007810000 */
[----:B------:R-:W-:Y:S01]  /*7bc0*/  QGMMA.64x128x32.F32.E4M3.E4M3 R24, R212, gdesc[UR4], R24, gsb0 ;  /* 0x01e00004d4187df3 */ /* 0x000fe20008000818 */
[----:B------:R-:W-:Y:S01]  /*7bd0*/  ISETP.GT.AND P3, PT, R7, 0x28, PT ;  /* 0x000000280700780c */ /* 0x000fe20003f64270 */
[----:B------:R-:W-:Y:S01]  /*7be0*/  UIADD3 UR6, UR10, 0x400, URZ ;  /* 0x000004000a067890 */ /* 0x000fe2000fffe03f */
[----:B------:R-:W-:Y:S01]  /*7bf0*/  FMNMX.FTZ R184, R170, R185, !PT ;  /* 0x000000b9aab87209 */ /* 0x000fe20007810000 */
[----:B------:R-:W-:Y:S01]  /*7c00*/  UMOV UR7, 0xc0000010 ;  /* 0xc000001000077882 */ /* 0x000fe20000000000 */
        /* <DEDUP_REMOVED lines=52> */
[----:B------:R-:W-:Y:S01]  /*7f50*/  FSEL R167, R167, -INF , P4 ;  /* 0xff800000a7a77808 */ /* 0x000fe20002000000 */
[--C-:B------:R-:W-:Y:S01]  /*7f60*/  FFMA.FTZ R96, R96, UR38, -R8.reuse ;  /* 0x0000002660607c23 */ /* 0x100fe20008010808 */
[----:B------:R-:W-:Y:S01]  /*7f70*/  ISETP.GT.AND P3, PT, R7, 0x60, PT ;  /* 0x000000600700780c */ /* 0x000fe20003f64270 */
[--C-:B------:R-:W-:Y:S01]  /*7f80*/  FFMA.FTZ R97, R97, UR38, -R8.reuse ;  /* 0x0000002661617c23 */ /* 0x100fe20008010808 */
[----:B------:R-:W-:Y:S01]  /*7f90*/  FMNMX.FTZ R184, R166, R185, !PT ;  /* 0x000000b9a6b87209 */ /* 0x000fe20007810000 */
[--C-:B------:R-:W-:Y:S01]  /*7fa0*/  FFMA.FTZ R100, R100, UR38, -R8.reuse ;  /* 0x0000002664647c23 */ /* 0x100fe20008010808 */
[----:B------:R-:W-:Y:S01]  /*7fb0*/  ISETP.GT.AND P4, PT, R7, 0x61, PT ;  /* 0x000000610700780c */ /* 0x000fe20003f84270 */
[----:B------:R-:W-:Y:S01]  /*7fc0*/  FFMA.FTZ R101, R101, UR38, -R8 ;  /* 0x0000002665657c23 */ /* 0x000fe20008010808 */
        /* <DEDUP_REMOVED lines=11> */
[----:B------:R0:W-:Y:S01]  /*8080*/  MUFU.EX2 R142, R186 ;  /* 0x000000ba008e7308 */ /* 0x0001e20000000800 */
[----:B------:R-:W-:Y:S02]  /*8090*/  FSEL R143, R143, -INF , P4 ;  /* 0xff8000008f8f7808 */ /* 0x000fe40002000000 */
[----:B------:R-:W-:Y:S02]  /*80a0*/  FMNMX.FTZ R184, R144, R185, !PT ;  /* 0x000000b990b87209 */ /* 0x000fe40007810000 */
[----:B------:R-:W-:Y:S02]  /*80b0*/  ISETP.GT.AND P4, PT, R7, 0x71, PT ;  /* 0x000000710700780c */ /* 0x000fe40003f84270 */
[----:B------:R-:W-:Y:S01]  /*80c0*/  FSEL R146, R146, -INF , P3 ;  /* 0xff80000092927808 */ /* 0x000fe20001800000 */
[----:B------:R-:W-:Y:S01]  /*80d0*/  MUFU.EX2 R11, R11 ;  /* 0x0000000b000b7308 */ /* 0x000fe20000000800 */
[----:B------:R-:W-:Y:S01]  /*80e0*/  FMNMX.FTZ R185, R143, R184, !PT ;  /* 0x000000b88fb97209 */ /* 0x000fe20007810000 */
[----:B0-----:R-:W-:Y:S01]  /*80f0*/  FFMA.FTZ R186, R128, UR38, -R8 ;  /* 0x0000002680ba7c23 */ /* 0x001fe20008010808 */
[----:B------:R-:W-:-:S02]  /*8100*/  ISETP.GT.AND P3, PT, R7, 0x78, PT ;  /* 0x000000780700780c */ /* 0x000fc40003f64270 */
[----:B------:R-:W-:Y:S02]  /*8110*/  FSEL R147, R147, -INF , P4 ;  /* 0xff80000093937808 */ /* 0x000fe40002000000 */
        /* <DEDUP_REMOVED lines=11> */
[----:B------:R-:W-:Y:S01]  /*81d0*/  MUFU.EX2 R14, R14 ;  /* 0x0000000e000e7308 */ /* 0x000fe20000000800 */
[----:B------:R-:W-:Y:S02]  /*81e0*/  FMNMX.FTZ R185, R151, R184, !PT ;  /* 0x000000b897b97209 */ /* 0x000fe40007810000 */
[----:B------:R-:W-:Y:S02]  /*81f0*/  ISETP.GT.AND P3, PT, R7, 0x88, PT ;  /* 0x000000880700780c */ /* 0x000fe40003f64270 */
[----:B------:R-:W-:-:S02]  /*8200*/  FSEL R123, R123, -INF , P4 ;  /* 0xff8000007b7b7808 */ /* 0x000fc40002000000 */
[----:B------:R-:W-:Y:S01]  /*8210*/  FMNMX.FTZ R184, R122, R185, !PT ;  /* 0x000000b97ab87209 */ /* 0x000fe20007810000 */
[----:B------:R-:W-:Y:S01]  /*8220*/  MUFU.EX2 R15, R15 ;  /* 0x0000000f000f7308 */ /* 0x000fe20000000800 */
[----:B------:R-:W-:Y:S02]  /*8230*/  ISETP.GT.AND P4, PT, R7, 0x89, PT ;  /* 0x000000890700780c */ /* 0x000fe40003f84270 */
[----:B------:R-:W-:Y:S02]  /*8240*/  FSEL R126, R126, -INF , P3 ;  /* 0xff8000007e7e7808 */ /* 0x000fe40001800000 */
[----:B------:R-:W-:Y:S02]  /*8250*/  FMNMX.FTZ R185, R123, R184, !PT ;  /* 0x000000b87bb97209 */ /* 0x000fe40007810000 */
[----:B------:R-:W-:Y:S01]  /*8260*/  ISETP.GT.AND P3, PT, R7, 0x90, PT ;  /* 0x000000900700780c */ /* 0x000fe20003f64270 */
[----:B------:R-:W-:Y:S01]  /*8270*/  MUFU.EX2 R20, R20 ;  /* 0x0000001400147308 */ /* 0x000fe20000000800 */
[----:B------:R-:W-:-:S02]  /*8280*/  FSEL R127, R127, -INF , P4 ;  /* 0xff8000007f7f7808 */ /* 0x000fc40002000000 */
[----:B------:R-:W-:Y:S02]  /*8290*/  FMNMX.FTZ R184, R126, R185, !PT ;  /* 0x000000b97eb87209 */ /* 0x000fe40007810000 */
[----:B------:R-:W-:Y:S02]  /*82a0*/  ISETP.GT.AND P4, PT, R7, 0x91, PT ;  /* 0x000000910700780c */ /* 0x000fe40003f84270 */
[----:B------:R-:W-:Y:S01]  /*82b0*/  FSEL R130, R130, -INF , P3 ;  /* 0xff80000082827808 */ /* 0x000fe20001800000 */
[----:B------:R-:W-:Y:S01]  /*82c0*/  MUFU.EX2 R21, R21 ;  /* 0x0000001500157308 */ /* 0x000fe20000000800 */
[----:B------:R-:W-:Y:S02]  /*82d0*/  FMNMX.FTZ R185, R127, R184, !PT ;  /* 0x000000b87fb97209 */ /* 0x000fe40007810000 */
[----:B------:R-:W-:Y:S01]  /*82e0*/  ISETP.GT.AND P3, PT, R7, 0x98, PT ;  /* 0x000000980700780c */ /* 0x000fe20003f64270 */
[----:B------:R-:W-:Y:S02]  /*82f0*/  WARPGROUP.DEPBAR.LE gsb0, 0x0 ;  /* 0x00008000000079c5 */ /* 0x000fe40000010000 */
[----:B------:R-:W-:Y:S01]  /*8300*/  FSEL R131, R131, -INF , P4 ;  /* 0xff80000083837808 */ /* 0x000fe20002000000 */
[----:B------:R-:W-:Y:S01]  /*8310*/  WARPGROUP.ARRIVE ;  /* 0x00000000000079c5 */ /* 0x000fe20000000000 */
[----:B------:R-:W-:Y:S01]  /*8320*/  FMNMX.FTZ R184, R130, R185, !PT ;  /* 0x000000b982b87209 */ /* 0x000fe20007810000 */
[----:B------:R-:W-:Y:S01]  /*8330*/  MUFU.EX2 R168, R168 ;  /* 0x000000a800a87308 */ /* 0x000fe20000000800 */
[----:B------:R-:W-:-:S02]  /*8340*/  ISETP.GT.AND P4, PT, R7, 0x99, PT ;  /* 0x000000990700780c */ /* 0x000fc40003f84270 */
[----:B------:R-:W-:Y:S01]  /*8350*/  FSEL R134, R134, -INF , P3 ;  /* 0xff80000086867808 */ /* 0x000fe20001800000 */
[----:B------:R-:W-:Y:S01]  /*8360*/  QGMMA.64x128x32.F32.E4M3.E4M3 R24, R208, gdesc[UR4], R24, gsb0 ;  /* 0x01e00004d0187df3 */ /* 0x000fe20008000818 */
[----:B------:R-:W-:Y:S01]  /*8370*/  FMNMX.FTZ R185, R131, R184, !PT ;  /* 0x000000b883b97209 */ /* 0x000fe20007810000 */
[----:B------:R-:W-:Y:S01]  /*8380*/  UIADD3 UR6, UR10, 0x500, URZ ;  /* 0x000005000a067890 */ /* 0x000fe2000fffe03f */
[----:B------:R-:W-:Y:S01]  /*8390*/  FSEL R135, R135, -INF , P4 ;  /* 0xff80000087877808 */ /* 0x000fe20002000000 */
[----:B------:R-:W-:Y:S01]  /*83a0*/  UMOV UR7, 0xc0000010 ;  /* 0xc000001000077882 */ /* 0x000fe20000000000 */
[C---:B------:R-:W-:Y:S01]  /*83b0*/  ISETP.GT.AND P3, PT, R7.reuse, 0xa0, PT ;  /* 0x000000a00700780c */ /* 0x040fe20003f64270 */
[----:B------:R-:W-:Y:S01]  /*83c0*/  MUFU.EX2 R169, R169 ;  /* 0x000000a900a97308 */ /* 0x000fe20000000800 */
[----:B------:R-:W-:Y:S02]  /*83d0*/  FMNMX.FTZ R184, R134, R185, !PT ;  /* 0x000000b986b87209 */ /* 0x000fe40007810000 */
[----:B------:R-:W-:-:S02]  /*83e0*/  ISETP.GT.AND P4, PT, R7, 0xa1, PT ;  /* 0x000000a10700780c */ /* 0x000fc40003f84270 */
[----:B------:R-:W-:Y:S02]  /*83f0*/  FSEL R106, R106, -INF , P3 ;  /* 0xff8000006a6a7808 */ /* 0x000fe40001800000 */
        /* <DEDUP_REMOVED lines=17> */
[----:B------:R-:W-:Y:S01]  /*8510*/  ISETP.GT.AND P3, PT, R7, 0xb8, PT ;  /* 0x000000b80700780c */ /* 0x000fe20003f64270 */
[----:B0-----:R-:W-:Y:S01]  /*8520*/  FFMA.FTZ R186, R132, UR38, -R8 ;  /* 0x0000002684ba7c23 */ /* 0x001fe20008010808 */
[----:B------:R-:W-:Y:S02]  /*8530*/  FSEL R115, R115, -INF , P4 ;  /* 0xff80000073737808 */ /* 0x000fe40002000000 */
[----:B------:R-:W-:Y:S02]  /*8540*/  FMNMX.FTZ R184, R114, R185, !PT ;  /* 0x000000b972b87209 */ /* 0x000fe40007810000 */
[----:B------:R-:W-:Y:S01]  /*8550*/  ISETP.GT.AND P4, PT, R7, 0xb9, PT ;  /* 0x000000b90700780c */ /* 0x000fe20003f84270 */
[----:B------:R-:W-:Y:S01]  /*8560*/  MUFU.EX2 R177, R177 ;  /* 0x000000b100b17308 */ /* 0x000fe20000000800 */
[----:B------:R-:W-:-:S02]  /*8570*/  FSEL R132, R118, -INF , P3 ;  /* 0xff80000076847808 */ /* 0x000fc40001800000 */
[----:B------:R-:W-:Y:S02]  /*8580*/  FMNMX.FTZ R185, R115, R184, !PT ;  /* 0x000000b873b97209 */ /* 0x000fe40007810000 */
[----:B------:R-:W-:Y:S02]  /*8590*/  FSEL R119, R119, -INF , P4 ;  /* 0xff80000077777808 */ /* 0x000fe40002000000 */
[C---:B------:R-:W-:Y:S01]  /*85a0*/  ISETP.GT.AND P3, PT, R7.reuse, 0xc0, PT ;  /* 0x000000c00700780c */ /* 0x040fe20003f64270 */
        /* <DEDUP_REMOVED lines=24> */
[----:B------:R-:W-:Y:S01]  /*8730*/  FSEL R99, R99, -INF , P4 ;  /* 0xff80000063637808 */ /* 0x000fe20002000000 */
[----:B------:R-:W-:Y:S01]  /*8740*/  IMAD.U32 R8, RZ, RZ, UR38 ;  /* 0x00000026ff087e24 */ /* 0x000fe2000f8e00ff */
[----:B------:R-:W-:Y:S02]  /*8750*/  FMNMX.FTZ R184, R98, R185, !PT ;  /* 0x000000b962b87209 */ /* 0x000fe40007810000 */
[----:B------:R-:W-:Y:S01]  /*8760*/  ISETP.GT.AND P4, PT, R7, 0xd9, PT ;  /* 0x000000d90700780c */ /* 0x000fe20003f84270 */
[----:B------:R-:W-:Y:S01]  /*8770*/  MUFU.EX2 R156, R156 ;  /* 0x0000009c009c7308 */ /* 0x000fe20000000800 */
[----:B------:R-:W-:-:S02]  /*8780*/  FSEL R108, R102, -INF , P3 ;  /* 0xff800000666c7808 */ /* 0x000fc40001800000 */
[----:B------:R-:W-:Y:S02]  /*8790*/  FMNMX.FTZ R7, R99, R184, !PT ;  /* 0x000000b863077209 */ /* 0x000fe40007810000 */
[----:B------:R-:W-:Y:S02]  /*87a0*/  FSEL R103, R103, -INF , P4 ;  /* 0xff80000067677808 */ /* 0x000fe40002000000 */
[----:B------:R-:W-:Y:S01]  /*87b0*/  FMNMX.FTZ R184, R108, R7, !PT ;  /* 0x000000076cb87209 */ /* 0x000fe20007810000 */
[----:B------:R0:W-:Y:S03]  /*87c0*/  MUFU.EX2 R102, R186 ;  /* 0x000000ba00667308 */ /* 0x0001e60000000800 */
[----:B------:R-:W-:-:S05]  /*87d0*/  FMNMX.FTZ R184, R103, R184, !PT ;  /* 0x000000b867b87209 */ /* 0x000fca0007810000 */
[----:B------:R-:W1:Y:S01]  /*87e0*/  SHFL.BFLY PT, R7, R184, 0x2, 0x1f ;  /* 0x0c401f00b8077f89 */ /* 0x000e6200000e0000 */
[----:B------:R-:W-:Y:S08]  /*87f0*/  MUFU.EX2 R157, R157 ;  /* 0x0000009d009d7308 */ /* 0x000ff00000000800 */
[----:B------:R-:W-:Y:S08]  /*8800*/  MUFU.EX2 R160, R160 ;  /* 0x000000a000a07308 */ /* 0x000ff00000000800 */
[----:B------:R-:W-:Y:S01]  /*8810*/  MUFU.EX2 R161, R161 ;  /* 0x000000a100a17308 */ /* 0x000fe20000000800 */
[----:B-1----:R-:W-:-:S07]  /*8820*/  FMNMX.FTZ R185, R184, R7, !PT ;  /* 0x00000007b8b97209 */ /* 0x002fce0007810000 */
[----:B------:R-:W-:Y:S01]  /*8830*/  MUFU.EX2 R164, R164 ;  /* 0x000000a400a47308 */ /* 0x000fe20000000800 */
[----:B------:R-:W1:Y:S01]  /*8840*/  SHFL.BFLY PT, R184, R185, 0x1, 0x1f ;  /* 0x0c201f00b9b87f89 */ /* 0x000e6200000e0000 */
[----:B------:R-:W-:Y:S02]  /*8850*/  WARPGROUP.DEPBAR.LE gsb0, 0x0 ;  /* 0x00008000000079c5 */ /* 0x000fe40000010000 */
[----:B------:R-:W-:-:S04]  /*8860*/  WARPGROUP.ARRIVE ;  /* 0x00000000000079c5 */ /* 0x000fc80000000000 */
[----:B------:R-:W-:Y:S02]  /*8870*/  MUFU.EX2 R165, R165 ;  /* 0x000000a500a57308 */ /* 0x000fe40000000800 */
[----:B------:R-:W-:Y:S01]  /*8880*/  QGMMA.64x128x32.F32.E4M3.E4M3 R24, R204, gdesc[UR4], R24, gsb0 ;  /* 0x01e00004cc187df3 */ /* 0x000fe20008000818 */
[----:B------:R-:W-:-:S05]  /*8890*/  UIADD3 UR6, UR10, 0x600, URZ ;  /* 0x000006000a067890 */ /* 0x000fca000fffe03f */
[----:B------:R-:W-:Y:S01]  /*88a0*/  MUFU.EX2 R136, R136 ;  /* 0x0000008800887308 */ /* 0x000fe20000000800 */
[----:B------:R-:W-:-:S07]  /*88b0*/  UMOV UR7, 0xc0000010 ;  /* 0xc000001000077882 */ /* 0x000fce0000000000 */
[----:B------:R-:W-:Y:S01]  /*88c0*/  MUFU.EX2 R137, R137 ;  /* 0x0000008900897308 */ /* 0x000fe20000000800 */
[----:B-1----:R-:W-:Y:S02]  /*88d0*/  FMNMX.FTZ R7, R185, R184, !PT ;  /* 0x000000b8b9077209 */ /* 0x002fe40007810000 */
[----:B------:R-:W-:Y:S02]  /*88e0*/  FSEL R184, R0, RZ, P2 ;  /* 0x000000ff00b87208 */ /* 0x000fe40001000000 */
[C---:B------:R-:W-:Y:S01]  /*88f0*/  FSETP.NEU.FTZ.AND P2, PT, R7.reuse, -INF , PT ;  /* 0xff8000000700780b */ /* 0x040fe20003f5d000 */
[----:B------:R-:W-:Y:S02]  /*8900*/  FFMA.FTZ R8, R7, R8, -8 ;  /* 0xc100000007087423 */ /* 0x000fe40000010008 */
[----:B------:R-:W-:Y:S01]  /*8910*/  MUFU.EX2 R140, R140 ;  /* 0x0000008c008c7308 */ /* 0x000fe20000000800 */
[----:B------:R-:W-:-:S02]  /*8920*/  FADD.FTZ R184, -R184, R5 ;  /* 0x00000005b8b87221 */ /* 0x000fc40000010100 */
[----:B------:R-:W-:-:S02]  /*8930*/  FSEL R8, R8, RZ, P2 ;  /* 0x000000ff08087208 */ /* 0x000fc40001000000 */
[----:B------:R-:W-:-:S03]  /*8940*/  FMUL.FTZ R5, R184, UR38 ;  /* 0x00000026b8057c20 */ /* 0x000fc60008410000 */
[----:B------:R-:W-:Y:S01]  /*8950*/  MUFU.EX2 R141, R141 ;  /* 0x0000008d008d7308 */ /* 0x000fe20000000800 */
[----:B0-----:R-:W-:-:S01]  /*8960*/  FFMA.FTZ R186, R191, UR38, -R8 ;  /* 0x00000026bfba7c23 */ /* 0x001fc20008010808 */
[----:B------:R-:W-:Y:S01]  /*8970*/  FSEL R191, R7, RZ, P2 ;  /* 0x000000ff07bf7208 */ /* 0x000fe20001000000 */
[----:B------:R-:W-:-:S01]  /*8980*/  FFMA.FTZ R192, R144, UR38, -R8 ;  /* 0x0000002690c07c23 */ /* 0x000fc20008010808 */
[--C-:B------:R-:W-:Y:S01]  /*8990*/  FFMA.FTZ R181, R181, UR38, -R8.reuse ;  /* 0x00000026b5b57c23 */ /* 0x100fe20008010808 */
[----:B------:R-:W-:-:S01]  /*89a0*/  FFMA.FTZ R184, R187, UR38, -R8 ;  /* 0x00000026bbb87c23 */ /* 0x000fc20008010808 */
[----:B------:R-:W-:Y:S01]  /*89b0*/  FFMA.FTZ R185, R190, UR38, -R8 ;  /* 0x00000026beb97c23 */ /* 0x000fe20008010808 */
[----:B------:R-:W-:-:S01]  /*89c0*/  FADD.FTZ R191, -R191, R6 ;  /* 0x00000006bfbf7221 */ /* 0x000fc20000010100 */
[----:B------:R-:W0:Y:S01]  /*89d0*/  MUFU.EX2 R5, R5 ;  /* 0x0000000500057308 */ /* 0x000e220000000800 */
[----:B------:R-:W-:-:S01]  /*89e0*/  FFMA.FTZ R187, R194, UR38, -R8 ;  /* 0x00000026c2bb7c23 */ /* 0x000fc20008010808 */
[--C-:B------:R-:W-:Y:S01]  /*89f0*/  FFMA.FTZ R188, R195, UR38, -R8.reuse ;  /* 0x00000026c3bc7c23 */ /* 0x100fe20008010808 */
[----:B------:R-:W-:Y:S01]  /*8a00*/  FMUL.FTZ R144, R191, UR38 ;  /* 0x00000026bf907c20 */ /* 0x000fe20008410000 */
        /* <DEDUP_REMOVED lines=38> */
[----:B------:R-:W-:Y:S01]  /*8c70*/  FADD.FTZ R3, R11, R194 ;  /* 0x000000c20b037221 */ /* 0x000fe20000010000 */
[----:B------:R-:W-:-:S01]  /*8c80*/  FFMA.FTZ R130, R130, UR38, -R8 ;  /* 0x0000002682827c23 */ /* 0x000fc20008010808 */
[--C-:B------:R-:W-:Y:S01]  /*8c90*/  FFMA.FTZ R131, R131, UR38, -R8.reuse ;  /* 0x0000002683837c23 */ /* 0x100fe20008010808 */
[----:B------:R-:W-:-:S01]  /*8ca0*/  FFMA.FTZ R134, R134, UR38, -R8 ;  /* 0x0000002686867c23 */ /* 0x000fc20008010808 */
[--C-:B------:R-:W-:Y:S01]  /*8cb0*/  FFMA.FTZ R135, R135, UR38, -R8.reuse ;  /* 0x0000002687877c23 */ /* 0x100fe20008010808 */
[----:B------:R-:W-:-:S01]  /*8cc0*/  FFMA.FTZ R106, R106, UR38, -R8 ;  /* 0x000000266a6a7c23 */ /* 0x000fc20008010808 */
[----:B------:R-:W0:Y:S01]  /*8cd0*/  MUFU.EX2 R187, R187 ;  /* 0x000000bb00bb7308 */ /* 0x000e220000000800 */
        /* <DEDUP_REMOVED lines=8> */
[----:B------:R-:W-:-:S01]  /*8d60*/  FFMA.FTZ R115, R115, UR38, -R8 ;  /* 0x0000002673737c23 */ /* 0x000fc20008010808 */
[----:B------:R-:W-:Y:S01]  /*8d70*/  FADD.FTZ R2, R14, R3 ;  /* 0x000000030e027221 */ /* 0x000fe20000010000 */
[----:B------:R-:W-:-:S01]  /*8d80*/  FFMA.FTZ R132, R132, UR38, -R8 ;  /* 0x0000002684847c23 */ /* 0x000fc20008010808 */
[--C-:B------:R-:W-:Y:S01]  /*8d90*/  FFMA.FTZ R119, R119, UR38, -R8.reuse ;  /* 0x0000002677777c23 */ /* 0x100fe20008010808 */
[----:B------:R-:W-:-:S01]  /*8da0*/  FFMA.FTZ R90, R90, UR38, -R8 ;  /* 0x000000265a5a7c23 */ /* 0x000fc20008010808 */
[----:B------:R-:W-:Y:S01]  /*8db0*/  FADD.FTZ R3, R15, R2 ;  /* 0x000000020f037221 */ /* 0x000fe20000010000 */
[----:B------:R-:W-:-:S01]  /*8dc0*/  FFMA.FTZ R91, R91, UR38, -R8 ;  /* 0x000000265b5b7c23 */ /* 0x000fc20008010808 */
[----:B------:R-:W3:Y:S01]  /*8dd0*/  MUFU.EX2 R189, R189 ;  /* 0x000000bd00bd7308 */ /* 0x000ee20000000800 */
[----:B------:R-:W-:-:S01]  /*8de0*/  FFMA.FTZ R104, R104, UR38, -R8 ;  /* 0x0000002668687c23 */ /* 0x000fc20008010808 */
[----:B------:R-:W-:-:S04]  /*8df0*/  FADD.FTZ R2, R20, R3 ;  /* 0x0000000314027221 */ /* 0x000fc80000010000 */
[----:B------:R-:W-:Y:S02]  /*8e00*/  FADD.FTZ R3, R21, R2 ;  /* 0x0000000215037221 */ /* 0x000fe40000010000 */
[----:B------:R-:W4:Y:S08]  /*8e10*/  MUFU.EX2 R190, R190 ;  /* 0x000000be00be7308 */ /* 0x000f300000000800 */
[----:B------:R1:W-:Y:S08]  /*8e20*/  MUFU.EX2 R6, R192 ;  /* 0x000000c000067308 */ /* 0x0003f00000000800 */
[----:B------:R-:W5:Y:S01]  /*8e30*/  MUFU.EX2 R170, R170 ;  /* 0x000000aa00aa7308 */ /* 0x000f620000000800 */
[----:B-1----:R-:W-:-:S04]  /*8e40*/  FADD.FTZ R192, R186, R191 ;  /* 0x000000bfbac07221 */ /* 0x002fc80000010000 */
[----:B0-----:R-:W-:-:S03]  /*8e50*/  FADD.FTZ R191, R187, R192 ;  /* 0x000000c0bbbf7221 */ /* 0x001fc60000010000 */
[----:B------:R-:W0:Y:S01]  /*8e60*/  MUFU.EX2 R171, R171 ;  /* 0x000000ab00ab7308 */ /* 0x000e220000000800 */
[----:B--2---:R-:W-:-:S04]  /*8e70*/  FADD.FTZ R192, R188, R191 ;  /* 0x000000bfbcc07221 */ /* 0x004fc80000010000 */
[----:B---3--:R-:W-:Y:S01]  /*8e80*/  FADD.FTZ R191, R189, R192 ;  /* 0x000000c0bdbf7221 */ /* 0x008fe20000010000 */
[----:B------:R-:W-:-:S02]  /*8e90*/  FADD.FTZ R192, R168, R3 ;  /* 0x00000003a8c07221 */ /* 0x000fc40000010000 */
[----:B------:R-:W1:Y:S01]  /*8ea0*/  MUFU.EX2 R174, R174 ;  /* 0x000000ae00ae7308 */ /* 0x000e620000000800 */
[----:B----4-:R-:W-:-:S01]  /*8eb0*/  FADD.FTZ R191, R190, R191 ;  /* 0x000000bfbebf7221 */ /* 0x010fc20000010000 */
[----:B------:R-:W-:-:S03]  /*8ec0*/  WARPGROUP.DEPBAR.LE gsb0, 0x0 ;  /* 0x00008000000079c5 */ /* 0x000fc60000010000 */
[----:B-----5:R-:W-:Y:S01]  /*8ed0*/  FADD.FTZ R2, R170, R191 ;  /* 0x000000bfaa027221 */ /* 0x020fe20000010000 */
[----:B------:R-:W-:-:S01]  /*8ee0*/  FADD.FTZ R191, R169, R192 ;  /* 0x000000c0a9bf7221 */ /* 0x000fc20000010000 */
[----:B------:R-:W-:Y:S01]  /*8ef0*/  WARPGROUP.ARRIVE ;  /* 0x00000000000079c5 */ /* 0x000fe20000000000 */
[----:B------:R-:W2:Y:S01]  /*8f00*/  MUFU.EX2 R175, R175 ;  /* 0x000000af00af7308 */ /* 0x000ea20000000800 */
[----:B0-----:R-:W-:-:S01]  /*8f10*/  FADD.FTZ R3, R171, R2 ;  /* 0x00000002ab037221 */ /* 0x001fc20000010000 */
[----:B------:R-:W-:-:S03]  /*8f20*/  FADD.FTZ R192, R172, R191 ;  /* 0x000000bfacc07221 */ /* 0x000fc60000010000 */
[----:B------:R-:W-:Y:S01]  /*8f30*/  QGMMA.64x128x32.F32.E4M3.E4M3 R24, R200, gdesc[UR4], R24, gsb0 ;  /* 0x01e00004c8187df3 */ /* 0x000fe20008000818 */
[----:B------:R-:W-:-:S02]  /*8f40*/  FADD.FTZ R191, R173, R192 ;  /* 0x000000c0adbf7221 */ /* 0x000fc40000010000 */
[----:B------:R-:W0:Y:S01]  /*8f50*/  MUFU.EX2 R178, R178 ;  /* 0x000000b200b27308 */ /* 0x000e220000000800 */
[----:B-1----:R-:W-:-:S01]  /*8f60*/  FADD.FTZ R2, R174, R3 ;  /* 0x00000003ae027221 */ /* 0x002fc20000010000 */
[----:B------:R-:W-:-:S04]  /*8f70*/  FADD.FTZ R192, R176, R191 ;  /* 0x000000bfb0c07221 */ /* 0x000fc80000010000 */
[----:B------:R-:W-:Y:S02]  /*8f80*/  FADD.FTZ R191, R177, R192 ;  /* 0x000000c0b1bf7221 */ /* 0x000fe40000010000 */
[----:B------:R-:W1:Y:S01]  /*8f90*/  MUFU.EX2 R179, R179 ;  /* 0x000000b300b37308 */ /* 0x000e620000000800 */
[----:B--2---:R-:W-:-:S01]  /*8fa0*/  FADD.FTZ R3, R175, R2 ;  /* 0x00000002af037221 */ /* 0x004fc20000010000 */
[----:B------:R-:W-:-:S06]  /*8fb0*/  FADD.FTZ R191, R180, R191 ;  /* 0x000000bfb4bf7221 */ /* 0x000fcc0000010000 */
        /* <DEDUP_REMOVED lines=8> */
[----:B------:R-:W-:-:S06]  /*9040*/  FADD.FTZ R2, R152, R191 ;  /* 0x000000bf98027221 */ /* 0x000fcc0000010000 */
        /* <DEDUP_REMOVED lines=25> */
[----:B-1----:R-:W-:-:S07]  /*91e0*/  FADD.FTZ R192, R166, R191 ;  /* 0x000000bfa6c07221 */ /* 0x002fce0000010000 */
[----:B------:R-:W1:Y:S01]  /*91f0*/  MUFU.EX2 R139, R139 ;  /* 0x0000008b008b7308 */ /* 0x000e620000000800 */
[----:B--2---:R-:W-:-:S07]  /*9200*/  FADD.FTZ R191, R167, R192 ;  /* 0x000000c0a7bf7221 */ /* 0x004fce0000010000 */
[----:B------:R-:W2:Y:S01]  /*9210*/  MUFU.EX2 R143, R143 ;  /* 0x0000008f008f7308 */ /* 0x000ea20000000800 */
[----:B0-----:R-:W-:-:S07]  /*9220*/  FADD.FTZ R192, R138, R191 ;  /* 0x000000bf8ac07221 */ /* 0x001fce0000010000 */
[----:B------:R-:W0:Y:S01]  /*9230*/  MUFU.EX2 R146, R146 ;  /* 0x0000009200927308 */ /* 0x000e220000000800 */
[----:B-1----:R-:W-:-:S04]  /*9240*/  FADD.FTZ R191, R139, R192 ;  /* 0x000000c08bbf7221 */ /* 0x002fc80000010000 */
[----:B------:R-:W-:-:S03]  /*9250*/  FADD.FTZ R192, R6, R191 ;  /* 0x000000bf06c07221 */ /* 0x000fc60000010000 */
        /* <DEDUP_REMOVED lines=50> */
[--C-:B------:R-:W-:Y:S01]  /*9580*/  FFMA.FTZ R191, R95, UR38, -R8.reuse ;  /* 0x000000265fbf7c23 */ /* 0x100fe20008010808 */
[----:B------:R-:W-:-:S05]  /*9590*/  FFMA.FTZ R95, R98, UR38, -R8 ;  /* 0x00000026625f7c23 */ /* 0x000fca0008010808 */
        /* <DEDUP_REMOVED lines=8> */
[----:B-1----:R-:W-:-:S01]  /*9620*/  FADD.FTZ R3, R109, R2 ;  /* 0x000000026d037221 */ /* 0x002fc20000010000 */
[----:B------:R-:W-:-:S06]  /*9630*/  IADD3 R2, -R23, 0xb, RZ ;  /* 0x0000000b17027810 */ /* 0x000fcc0007ffe1ff */
        /* <DEDUP_REMOVED lines=8> */
[----:B------:R-:W-:Y:S01]  /*96c0*/  FFMA.FTZ R98, R99, UR38, -R8 ;  /* 0x0000002663627c23 */ /* 0x000fe20008010808 */
[----:B------:R-:W-:-:S05]  /*96d0*/  IMAD.U32 R99, RZ, RZ, UR55 ;  /* 0x00000037ff637e24 */ /* 0x000fca000f8e00ff */
        /* <DEDUP_REMOVED lines=10> */
[----:B------:R-:W-:Y:S01]  /*9780*/  @!P1 LEA R194, R99, UR41, 0x3 ;  /* 0x0000002963c29c11 */ /* 0x000fe2000f8e18ff */
[----:B------:R-:W-:-:S01]  /*9790*/  FFMA.FTZ R99, R108, UR38, -R8 ;  /* 0x000000266c637c23 */ /* 0x000fc20008010808 */
[----:B------:R1:W-:Y:S06]  /*97a0*/  BAR.ARV R2, 0x100 ;  /* 0x000400020000751d */ /* 0x0003ec0000002000 */
[----:B------:R-:W3:Y:S01]  /*97b0*/  MUFU.EX2 R89, R89 ;  /* 0x0000005900597308 */ /* 0x000ee20000000800 */
[----:B--2---:R-:W-:-:S01]  /*97c0*/  FADD.FTZ R108, R88, R3 ;  /* 0x00000003586c7221 */ /* 0x004fc20000010000 */
[----:B-1----:R-:W-:-:S02]  /*97d0*/  @!P1 VIADD R2, R194, 0x2e840 ;  /* 0x0002e840c2029836 */ /* 0x002fc40000000000 */
[----:B------:R-:W-:-:S01]  /*97e0*/  FFMA.FTZ R8, R103, UR38, -R8 ;  /* 0x0000002667087c23 */ /* 0x000fc20008010808 */
[----:B0-----:R-:W-:-:S03]  /*97f0*/  FADD.FTZ R192, R90, R193 ;  /* 0x000000c15ac07221 */ /* 0x001fc60000010000 */
[----:B------:R-:W0:Y:S01]  /*9800*/  MUFU.EX2 R91, R91 ;  /* 0x0000005b005b7308 */ /* 0x000e220000000800 */
[----:B------:R-:W-:-:S04]  /*9810*/  @!P1 PRMT R2, RZ, 0x654, R2 ;  /* 0x00000654ff029816 */ /* 0x000fc80000000002 */
[----:B------:R1:W-:Y:S03]  /*9820*/  @!P1 SYNCS.ARRIVE.TRANS64.RED.A1T0 RZ, [R2+URZ], RZ ;  /* 0x000000ff02ff99a7 */ /* 0x0003e6000810043f */
        /* <DEDUP_REMOVED lines=28> */
.L_x_1878:
[----:B------:R-:W-:Y:S01]  /*99f0*/  UISETP.GT.AND UP0, UPT, UR56, UR54, UPT ;  /* 0x000000363800728c */ /* 0x000fe2000bf04270 */
[----:B------:R-:W-:Y:S01]  /*9a00*/  F2FP.SATFINITE.E4M3.F32.PACK_AB_MERGE_C R6, R143, R6, RZ ;  /* 0x000000068f06723e */ /* 0x000fe200048070ff */
[----:B------:R-:W-:Y:S01]  /*9a10*/  ULEA UR6, UR57, UR41, 0x3 ;  /* 0x0000002939067291 */ /* 0x000fe2000f8e183f */
[----:B------:R-:W-:Y:S01]  /*9a20*/  F2FP.SATFINITE.E4M3.F32.PACK_AB_MERGE_C R11, R12, R11, RZ ;  /* 0x0000000b0c0b723e */ /* 0x000fe200048070ff */
[----:B------:R-:W-:Y:S01]  /*9a30*/  UIADD3 UR7, UR56, -0x1, URZ ;  /* 0xffffffff38077890 */ /* 0x000fe2000fffe03f */
[----:B------:R-:W-:Y:S01]  /*9a40*/  F2FP.SATFINITE.E4M3.F32.PACK_AB_MERGE_C R185, R186, R185, RZ ;  /* 0x000000b9bab9723e */ /* 0x000fe200048070ff */
[----:B------:R-:W-:Y:S01]  /*9a50*/  UIADD3 UR6, UR6, 0x2e860, URZ ;  /* 0x0002e86006067890 */ /* 0x000fe2000fffe03f */
[----:B------:R-:W-:Y:S01]  /*9a60*/  PLOP3.LUT P2, PT, PT, PT, UP0, 0x80, 0x0 ;  /* 0x000000000000781c */ /* 0x000fe20003f4f008 */
        /* <DEDUP_REMOVED lines=8> */
[----:B------:R-:W-:Y:S01]  /*9af0*/  FMUL.FTZ R24, R24, R5 ;  /* 0x0000000518187220 */ /* 0x000fe20000410000 */
        /* <DEDUP_REMOVED lines=115> */
[----:B------:R-:W-:Y:S06]  /*a230*/  @P2 BRA `(.L_x_1879) ;  /* 0xffffffb800d02947 */ /* 0x000fec000383ffff */
[----:B------:R-:W-:-:S05]  /*a240*/  UMOV UR56, UR7 ;  /* 0x0000000700387c82 */ /* 0x000fca0008000000 */
.L_x_1869:
[----:B------:R-:W-:-:S13]  /*a250*/  ISETP.LE.AND P2, PT, RZ, UR56, PT ;  /* 0x00000038ff007c0c */ /* 0x000fda000bf43270 */
[----:B------:R-:W-:Y:S05]  /*a260*/  @!P2 BRA `(.L_x_1880) ;  /* 0x000000340084a947 */ /* 0x000fea0003800000 */
[----:B------:R-:W-:Y:S01]  /*a270*/  IMAD.MOV.U32 R6, RZ, RZ, R7 ;  /* 0x000000ffff067224 */ /* 0x000fe200078e0007 */
[----:B------:R-:W-:Y:S01]  /*a280*/  UMOV UR50, UR46 ;  /* 0x0000002e00327c82 */ /* 0x000fe20008000000 */
[----:B------:R-:W-:Y:S01]  /*a290*/  IMAD.MOV.U32 R5, RZ, RZ, R0 ;  /* 0x000000ffff057224 */ /* 0x000fe200078e0000 */
[----:B------:R-:W-:-:S06]  /*a2a0*/  UMOV UR49, UR55 ;  /* 0x0000003700317c82 */ /* 0x000fcc0008000000 */
.L_x_1890:
[----:B------:R-:W-:Y:S01]  /*a2b0*/  ISETP.NE.AND P3, PT, RZ, UR44, PT ;  /* 0x0000002cff007c0c */ /* 0x000fe2000bf65270 */
[----:B------:R-:W-:-:S04]  /*a2c0*/  UISETP.NE.AND UP0, UPT, UR49, 0x1, UPT ;  /* 0x000000013100788c */ /* 0x000fc8000bf05270 */
[----:B------:R-:W-:-:S04]  /*a2d0*/  USEL UR46, URZ, 0x1, UP0 ;  /* 0x000000013f2e7887 */ /* 0x000fc80008000000 */
[----:B------:R-:W-:-:S04]  /*a2e0*/  ULOP3.LUT UR46, UR50, UR46, URZ, 0x3c, !UPT ;  /* 0x0000002e322e7292 */ /* 0x000fc8000f8e3c3f */
[----:B------:R-:W-:Y:S08]  /*a2f0*/  @P3 BRA `(.L_x_1881) ;  /* 0x0000000000383947 */ /* 0x000ff00003800000 */
[----:B------:R-:W-:Y:S05]  /*a300*/  @!P0 BRA `(.L_x_1882) ;  /* 0x0000000000048947 */ /* 0x000fea0003800000 */
[----:B------:R-:W-:Y:S01]  /*a310*/  BPT.TRAP 0x1 ;  /* 0x000000040000795c */ /* 0x000fe20000300000 */
.L_x_1882:
        /* <DEDUP_REMOVED lines=9> */
.L_x_1883:
[----:B-1----:R-:W-:Y:S05]  /*a3b0*/  @P2 BRA `(.L_x_1881) ;  /* 0x0000000000082947 */ /* 0x002fea0003800000 */
[----:B------:R-:W1:Y:S02]  /*a3c0*/  SYNCS.PHASECHK.TRANS64.TRYWAIT P2, [UR6+0x2e830], R0 ;  /* 0x02e83000ff0075a7 */ /* 0x000e640008040146 */
[----:B-1----:R-:W-:Y:S05]  /*a3d0*/  @!P2 BRA `(.L_x_1884) ;  /* 0x000000b400c0a947 */ /* 0x002fea0003800000 */
.L_x_1881:
        /* <DEDUP_REMOVED lines=186> */
.L_x_1886:
[----:B------:R-:W-:Y:S01]  /*af80*/  ULEA UR6, UR49, UR41, 0x3 ;  /* 0x0000002931067291 */ /* 0x000fe2000f8e183f */
[----:B------:R-:W-:-:S05]  /*af90*/  IMAD.U32 R0, RZ, RZ, UR50 ;  /* 0x00000032ff007e24 */ /* 0x000fca000f8e00ff */
[----:B------:R-:W-:-:S04]  /*afa0*/  SHF.L.U32 R0, R0, 0x1f, RZ ;  /* 0x0000001f00007819 */ /* 0x000fc800000006ff */
[----:B------:R0:W1:Y:S01]  /*afb0*/  SYNCS.PHASECHK.TRANS64.TRYWAIT P2, [UR6+0x2e850], R0 ;  /* 0x02e85000ff0075a7 */ /* 0x0000620008040146 */
[----:B------:R-:W-:Y:S05]  /*afc0*/  @!P0 BRA `(.L_x_1887) ;  /* 0x0000000000048947 */ /* 0x000fea0003800000 */
[----:B------:R-:W-:Y:S01]  /*afd0*/  BPT.TRAP 0x1 ;  /* 0x000000040000795c */ /* 0x000fe20000300000 */
.L_x_1887:
[----:B-1----:R-:W-:Y:S05]  /*afe0*/  @P2 BRA `(.L_x_1885) ;  /* 0x0000000000082947 */ /* 0x002fea0003800000 */
[----:B------:R-:W1:Y:S02]  /*aff0*/  SYNCS.PHASECHK.TRANS64.TRYWAIT P2, [UR6+0x2e850], R0 ;  /* 0x02e85000ff0075a7 */ /* 0x000e640008040146 */
[----:B-1----:R-:W-:Y:S05]  /*b000*/  @!P2 BRA `(.L_x_1888) ;  /* 0x000000a800cca947 */ /* 0x002fea0003800000 */
.L_x_1885:
[----:B------:R-:W-:Y:S01]  /*b010*/  UIADD3 UR6, UR41, 0x400, URZ ;  /* 0x0000040029067890 */ /* 0x000fe2000fffe03f */
[----:B------:R-:W-:Y:S01]  /*b020*/  WARPGROUP.ARRIVE ;  /* 0x00000000000079c5 */ /* 0x000fe20000000000 */
[----:B------:R-:W-:Y:S01]  /*b030*/  UMOV UR7, 0xc0000010 ;  /* 0xc000001000077882 */ /* 0x000fe20000000000 */
[----:B01----:R-:W-:Y:S01]  /*b040*/  FMNMX.FTZ R0, R184, R5, !PT ;  /* 0x00000005b8007209 */ /* 0x003fe20007810000 */
[----:B------:R-:W-:-:S03]  /*b050*/  USHF.R.U32.HI UR6, URZ, 0x4, UR6 ;  /* 0x000000043f067899 */ /* 0x000fc60008011606 */
        /* <DEDUP_REMOVED lines=121> */
[----:B------:R-:W-:-:S03]  /*b7f0*/  FMNMX.FTZ R8, R102, R9, !PT ;  /* 0x0000000966087209 */ /* 0x000fc60007810000 */
[----:B------:R-:W0:Y:S01]  /*b800*/  SHFL.BFLY PT, R7, R0, 0x2, 0x1f ;  /* 0x0c401f0000077f89 */ /* 0x000e2200000e0000 */
[----:B------:R-:W-:-:S05]  /*b810*/  FMNMX.FTZ R8, R103, R8, !PT ;  /* 0x0000000867087209 */ /* 0x000fca0007810000 */
[----:B------:R-:W1:Y:S01]  /*b820*/  SHFL.BFLY PT, R11, R8, 0x2, 0x1f ;  /* 0x0c401f00080b7f89 */ /* 0x000e6200000e0000 */
[----:B0-----:R-:W-:-:S05]  /*b830*/  FMNMX.FTZ R9, R0, R7, !PT ;  /* 0x0000000700097209 */ /* 0x001fca0007810000 */
[----:B------:R-:W0:Y:S01]  /*b840*/  SHFL.BFLY PT, R10, R9, 0x1, 0x1f ;  /* 0x0c201f00090a7f89 */ /* 0x000e2200000e0000 */
[----:B-1----:R-:W-:-:S05]  /*b850*/  FMNMX.FTZ R11, R8, R11, !PT ;  /* 0x0000000b080b7209 */ /* 0x002fca0007810000 */
[----:B------:R-:W1:Y:S01]  /*b860*/  SHFL.BFLY PT, R12, R11, 0x1, 0x1f ;  /* 0x0c201f000b0c7f89 */ /* 0x000e6200000e0000 */
[----:B0-----:R-:W-:Y:S01]  /*b870*/  FMNMX.FTZ R0, R9, R10, !PT ;  /* 0x0000000a09007209 */ /* 0x001fe20007810000 */
[----:B------:R-:W-:-:S04]  /*b880*/  IMAD.U32 R9, RZ, RZ, UR38 ;  /* 0x00000026ff097e24 */ /* 0x000fc8000f8e00ff */
[C---:B------:R-:W-:Y:S01]  /*b890*/  FFMA.FTZ R8, R0.reuse, R9, -8 ;  /* 0xc100000000087423 */ /* 0x040fe20000010009 */
[----:B-1----:R-:W-:Y:S01]  /*b8a0*/  FMNMX.FTZ R7, R11, R12, !PT ;  /* 0x0000000c0b077209 */ /* 0x002fe20007810000 */
[----:B------:R-:W-:Y:S02]  /*b8b0*/  FADD.FTZ R5, -R0, R5 ;  /* 0x0000000500057221 */ /* 0x000fe40000010100 */
[----:B------:R-:W-:-:S01]  /*b8c0*/  FFMA.FTZ R21, R168, UR38, -R8 ;  /* 0x00000026a8157c23 */ /* 0x000fc20008010808 */
[--C-:B------:R-:W-:Y:S01]  /*b8d0*/  FFMA.FTZ R168, R169, UR38, -R8.reuse ;  /* 0x00000026a9a87c23 */ /* 0x100fe20008010808 */
[----:B------:R-:W-:-:S01]  /*b8e0*/  FFMA.FTZ R169, R172, UR38, -R8 ;  /* 0x00000026aca97c23 */ /* 0x000fc20008010808 */
[--C-:B------:R-:W-:Y:S01]  /*b8f0*/  FFMA.FTZ R9, R184, UR38, -R8.reuse ;  /* 0x00000026b8097c23 */ /* 0x100fe20008010808 */
[----:B------:R-:W-:-:S01]  /*b900*/  FFMA.FTZ R172, R173, UR38, -R8 ;  /* 0x00000026adac7c23 */ /* 0x000fc20008010808 */
[----:B------:R-:W-:Y:S01]  /*b910*/  FFMA.FTZ R173, R176, UR38, -R8 ;  /* 0x00000026b0ad7c23 */ /* 0x000fe20008010808 */
[----:B------:R-:W-:-:S02]  /*b920*/  IMAD.U32 R184, RZ, RZ, UR38 ;  /* 0x00000026ffb87e24 */ /* 0x000fc4000f8e00ff */
[--C-:B------:R-:W-:Y:S01]  /*b930*/  FFMA.FTZ R176, R177, UR38, -R8.reuse ;  /* 0x00000026b1b07c23 */ /* 0x100fe20008010808 */
[----:B------:R-:W-:-:S01]  /*b940*/  FFMA.FTZ R177, R180, UR38, -R8 ;  /* 0x00000026b4b17c23 */ /* 0x000fc20008010808 */
[----:B------:R-:W-:Y:S01]  /*b950*/  FMUL.FTZ R12, R5, UR38 ;  /* 0x00000026050c7c20 */ /* 0x000fe20008410000 */
        /* <DEDUP_REMOVED lines=53> */
[----:B------:R-:W-:-:S01]  /*bcb0*/  FADD.FTZ R5, -R7, R6 ;  /* 0x0000000607057221 */ /* 0x000fc20000010100 */
[----:B------:R-:W-:Y:S01]  /*bcc0*/  FFMA.FTZ R8, R7, R184, -8 ;  /* 0xc100000007087423 */ /* 0x000fe200000100b8 */
[----:B------:R-:W-:Y:S02]  /*bcd0*/  MUFU.EX2 R6, R12 ;  /* 0x0000000c00067308 */ /* 0x000fe40000000800 */
[----:B------:R-:W-:Y:S01]  /*bce0*/  FMUL.FTZ R5, R5, UR38 ;  /* 0x0000002605057c20 */ /* 0x000fe20008410000 */
[--C-:B------:R-:W-:Y:S01]  /*bcf0*/  FFMA.FTZ R184, R186, UR38, -R8.reuse ;  /* 0x00000026bab87c23 */ /* 0x100fe20008010808 */
[----:B------:R-:W-:-:S01]  /*bd00*/  FFMA.FTZ R181, R187, UR38, -R8 ;  /* 0x00000026bbb57c23 */ /* 0x000fc20008010808 */
[--C-:B------:R-:W-:Y:S01]  /*bd10*/  FFMA.FTZ R185, R190, UR38, -R8.reuse ;  /* 0x00000026beb97c23 */ /* 0x100fe20008010808 */
[----:B------:R-:W-:-:S01]  /*bd20*/  FFMA.FTZ R186, R191, UR38, -R8 ;  /* 0x00000026bfba7c23 */ /* 0x000fc20008010808 */
[--C-:B------:R-:W-:Y:S01]  /*bd30*/  FFMA.FTZ R187, R194, UR38, -R8.reuse ;  /* 0x00000026c2bb7c23 */ /* 0x100fe20008010808 */
        /* <DEDUP_REMOVED lines=56> */
[----:B------:R2:W3:Y:S01]  /*c0c0*/  MUFU.EX2 R12, R189 ;  /* 0x000000bd000c7308 */ /* 0x0004e20000000800 */
[----:B-1----:R-:W-:-:S01]  /*c0d0*/  FADD.FTZ R3, R11, R192 ;  /* 0x000000c00b037221 */ /* 0x002fc20000010000 */
[----:B------:R-:W-:-:S06]  /*c0e0*/  IADD3 R194, -R23, 0xb, RZ ;  /* 0x0000000b17c27810 */ /* 0x000fcc0007ffe1ff */
[----:B------:R-:W1:Y:S01]  /*c0f0*/  MUFU.EX2 R186, R186 ;  /* 0x000000ba00ba7308 */ /* 0x000e620000000800 */
[----:B--2---:R-:W-:-:S01]  /*c100*/  FFMA.FTZ R189, R198, UR38, -R8 ;  /* 0x00000026c6bd7c23 */ /* 0x004fc20008010808 */
[----:B0-----:R-:W-:-:S06]  /*c110*/  FADD.FTZ R191, R185, R2 ;  /* 0x00000002b9bf7221 */ /* 0x001fcc0000010000 */
[----:B------:R-:W0:Y:S01]  /*c120*/  MUFU.EX2 R13, R13 ;  /* 0x0000000d000d7308 */ /* 0x000e220000000800 */
[----:B---3--:R-:W-:-:S07]  /*c130*/  FADD.FTZ R2, R12, R3 ;  /* 0x000000030c027221 */ /* 0x008fce0000010000 */
        /* <DEDUP_REMOVED lines=93> */
[----:B0-----:R-:W-:-:S01]  /*c710*/  FADD.FTZ R191, R167, R192 ;  /* 0x000000c0a7bf7221 */ /* 0x001fc20000010000 */
[----:B------:R-:W-:-:S04]  /*c720*/  UIADD3 UR6, UR10, 0x600, URZ ;  /* 0x000006000a067890 */ /* 0x000fc8000fffe03f */
        /* <DEDUP_REMOVED lines=72> */
[----:B-1----:R-:W-:-:S01]  /*cbb0*/  FADD.FTZ R192, R106, R191 ;  /* 0x000000bf6ac07221 */ /* 0x002fc20000010000 */
[--C-:B------:R-:W-:Y:S01]  /*cbc0*/  FFMA.FTZ R191, R95, UR38, -R8.reuse ;  /* 0x000000265fbf7c23 */ /* 0x100fe20008010808 */
[----:B------:R-:W-:-:S05]  /*cbd0*/  FFMA.FTZ R95, R98, UR38, -R8 ;  /* 0x00000026625f7c23 */ /* 0x000fca0008010808 */
        /* <DEDUP_REMOVED lines=21> */
[----:B------:R-:W-:Y:S01]  /*cd30*/  FFMA.FTZ R98, R99, UR38, -R8 ;  /* 0x0000002663627c23 */ /* 0x000fe20008010808 */
[----:B------:R-:W-:-:S05]  /*cd40*/  IMAD.U32 R99, RZ, RZ, UR55 ;  /* 0x00000037ff637e24 */ /* 0x000fca000f8e00ff */
[----:B------:R-:W0:Y:S01]  /*cd50*/  MUFU.EX2 R117, R117 ;  /* 0x0000007500757308 */ /* 0x000e220000000800 */
[----:B--2---:R-:W-:-:S07]  /*cd60*/  FADD.FTZ R2, R116, R3 ;  /* 0x0000000374027221 */ /* 0x004fce0000010000 */
[----:B------:R-:W2:Y:S01]  /*cd70*/  MUFU.EX2 R119, R119 ;  /* 0x0000007700777308 */ /* 0x000ea20000000800 */
[----:B-1----:R-:W-:-:S07]  /*cd80*/  FADD.FTZ R192, R118, R193 ;  /* 0x000000c176c07221 */ /* 0x002fce0000010000 */
[----:B------:R-:W1:Y:S01]  /*cd90*/  MUFU.EX2 R88, R88 ;  /* 0x0000005800587308 */ /* 0x000e620000000800 */
[----:B0-----:R-:W-:-:S01]  /*cda0*/  FADD.FTZ R3, R117, R2 ;  /* 0x0000000275037221 */ /* 0x001fc20000010000 */
[----:B------:R-:W-:Y:S01]  /*cdb0*/  @!P1 LEA R2, R99, UR41, 0x3 ;  /* 0x0000002963029c11 */ /* 0x000fe2000f8e18ff */
[----:B------:R-:W-:-:S01]  /*cdc0*/  FFMA.FTZ R99, R102, UR38, -R8 ;  /* 0x0000002666637c23 */ /* 0x000fc20008010808 */
[----:B------:R-:W-:-:S03]  /*cdd0*/  FFMA.FTZ R8, R103, UR38, -R8 ;  /* 0x0000002667087c23 */ /* 0x000fc60008010808 */
[----:B------:R-:W-:Y:S01]  /*cde0*/  @!P1 VIADD R2, R2, 0x2e840 ;  /* 0x0002e84002029836 */ /* 0x000fe20000000000 */
[----:B------:R-:W0:Y:S01]  /*cdf0*/  MUFU.EX2 R90, R90 ;  /* 0x0000005a005a7308 */ /* 0x000e220000000800 */
[----:B--2---:R-:W-:-:S03]  /*ce00*/  FADD.FTZ R193, R119, R192 ;  /* 0x000000c077c17221 */ /* 0x004fc60000010000 */
[----:B------:R-:W-:Y:S01]  /*ce10*/  @!P1 PRMT R2, RZ, 0x654, R2 ;  /* 0x00000654ff029816 */ /* 0x000fe20000000002 */
[----:B------:R2:W-:Y:S06]  /*ce20*/  BAR.ARV R194, 0x100 ;  /* 0x000400c20000751d */ /* 0x0005ec0000002000 */
[----:B------:R-:W3:Y:S01]  /*ce30*/  MUFU.EX2 R89, R89 ;  /* 0x0000005900597308 */ /* 0x000ee20000000800 */
[----:B-1----:R-:W-:-:S01]  /*ce40*/  FADD.FTZ R102, R88, R3 ;  /* 0x0000000358667221 */ /* 0x002fc20000010000 */
[----:B------:R1:W-:Y:S01]  /*ce50*/  @!P1 SYNCS.ARRIVE.TRANS64.RED.A1T0 RZ, [R2+URZ], RZ ;  /* 0x000000ff02ff99a7 */ /* 0x0003e2000810043f */
[----:B0-----:R-:W-:-:S05]  /*ce60*/  FADD.FTZ R192, R90, R193 ;  /* 0x000000c15ac07221 */ /* 0x001fca0000010000 */
[----:B------:R-:W0:Y:S08]  /*ce70*/  MUFU.EX2 R91, R91 ;  /* 0x0000005b005b7308 */ /* 0x000e300000000800 */
[----:B------:R-:W4:Y:S01]  /*ce80*/  MUFU.EX2 R92, R92 ;  /* 0x0000005c005c7308 */ /* 0x000f220000000800 */
[----:B---3--:R-:W-:-:S07]  /*ce90*/  FADD.FTZ R3, R89, R102 ;  /* 0x0000006659037221 */ /* 0x008fce0000010000 */
[----:B------:R-:W3:Y:S01]  /*cea0*/  MUFU.EX2 R94, R94 ;  /* 0x0000005e005e7308 */ /* 0x000ee20000000800 */
[----:B0-----:R-:W-:-:S07]  /*ceb0*/  FADD.FTZ R193, R91, R192 ;  /* 0x000000c05bc17221 */ /* 0x001fce0000010000 */
[----:B------:R-:W0:Y:S01]  /*cec0*/  MUFU.EX2 R93, R93 ;  /* 0x0000005d005d7308 */ /* 0x000e220000000800 */
[----:B----4-:R-:W-:-:S07]  /*ced0*/  FADD.FTZ R102, R92, R3 ;  /* 0x000000035c667221 */ /* 0x010fce0000010000 */
[----:B------:R-:W4:Y:S01]  /*cee0*/  MUFU.EX2 R191, R191 ;  /* 0x000000bf00bf7308 */ /* 0x000f220000000800 */
[----:B---3--:R-:W-:-:S07]  /*cef0*/  FADD.FTZ R192, R94, R193 ;  /* 0x000000c15ec07221 */ /* 0x008fce0000010000 */
[----:B------:R-:W1:Y:S01]  /*cf00*/  MUFU.EX2 R96, R96 ;  /* 0x0000006000607308 */ /* 0x000e620000000800 */
[----:B0-----:R-:W-:-:S07]  /*cf10*/  FADD.FTZ R3, R93, R102 ;  /* 0x000000665d037221 */ /* 0x001fce0000010000 */
[----:B------:R-:W0:Y:S01]  /*cf20*/  MUFU.EX2 R95, R95 ;  /* 0x0000005f005f7308 */ /* 0x000e220000000800 */
[----:B----4-:R-:W-:-:S07]  /*cf30*/  FADD.FTZ R192, R191, R192 ;  /* 0x000000c0bfc07221 */ /* 0x010fce0000010000 */
[----:B------:R-:W3:Y:S01]  /*cf40*/  MUFU.EX2 R97, R97 ;  /* 0x0000006100617308 */ /* 0x000ee20000000800 */
[----:B-1----:R-:W-:-:S07]  /*cf50*/  FADD.FTZ R2, R96, R3 ;  /* 0x0000000360027221 */ /* 0x002fce0000010000 */
[----:B------:R-:W1:Y:S01]  /*cf60*/  MUFU.EX2 R98, R98 ;  /* 0x0000006200627308 */ /* 0x000e620000000800 */
[----:B0-----:R-:W-:-:S07]  /*cf70*/  FADD.FTZ R3, R95, R192 ;  /* 0x000000c05f037221 */ /* 0x001fce0000010000 */
[----:B------:R-:W0:Y:S01]  /*cf80*/  MUFU.EX2 R100, R100 ;  /* 0x0000006400647308 */ /* 0x000e220000000800 */
[----:B---3--:R-:W-:-:S07]  /*cf90*/  FADD.FTZ R103, R97, R2 ;  /* 0x0000000261677221 */ /* 0x008fce0000010000 */
[----:B------:R-:W3:Y:S01]  /*cfa0*/  MUFU.EX2 R99, R99 ;  /* 0x0000006300637308 */ /* 0x000ee20000000800 */
[----:B-1----:R-:W-:-:S07]  /*cfb0*/  FADD.FTZ R2, R98, R3 ;  /* 0x0000000362027221 */ /* 0x002fce0000010000 */
[----:B------:R-:W1:Y:S01]  /*cfc0*/  MUFU.EX2 R101, R101 ;  /* 0x0000006500657308 */ /* 0x000e620000000800 */
[----:B0-----:R-:W-:-:S07]  /*cfd0*/  FADD.FTZ R102, R100, R103 ;  /* 0x0000006764667221 */ /* 0x001fce0000010000 */
[----:B------:R-:W0:Y:S01]  /*cfe0*/  MUFU.EX2 R8, R8 ;  /* 0x0000000800087308 */ /* 0x000e220000000800 */
[----:B---3--:R-:W-:-:S01]  /*cff0*/  FADD.FTZ R2, R99, R2 ;  /* 0x0000000263027221 */ /* 0x008fc20000010000 */
[----:B-1----:R-:W-:-:S03]  /*d000*/  FADD.FTZ R3, R101, R102 ;  /* 0x0000006665037221 */ /* 0x002fc60000010000 */
[----:B0-----:R-:W-:Y:S01]  /*d010*/  FADD.FTZ R2, R8, R2 ;  /* 0x0000000208027221 */ /* 0x001fe20000010000 */
[----:B--2---:R-:W-:Y:S06]  /*d020*/  @!P0 BRA `(.L_x_1889) ;  /* 0x0000000000048947 */ /* 0x004fec0003800000 */
[----:B------:R-:W-:Y:S01]  /*d030*/  BPT.TRAP 0x1 ;  /* 0x000000040000795c */ /* 0x000fe20000300000 */
.L_x_1889:
        /* <DEDUP_REMOVED lines=132> */
.L_x_1880:
[----:B------:R-:W-:Y:S06]  /*d880*/  BAR.ARV 0x8, 0x120 ;  /* 0x0204800000007b1d */ /* 0x000fec0000002000 */
[----:B------:R-:W-:Y:S05]  /*d890*/  @!P0 BRA `(.L_x_1891) ;  /* 0x0000000000048947 */ /* 0x000fea0003800000 */
[----:B------:R-:W-:Y:S01]  /*d8a0*/  BPT.TRAP 0x1 ;  /* 0x000000040000795c */ /* 0x000fe20000300000 */
.L_x_1891:
[----:B------:R-:W-:Y:S01]  /*d8b0*/  ULEA UR4, UR55, UR41, 0x3 ;  /* 0x0000002937047291 */ /* 0x000fe2000f8e183f */
[----:B------:R-:W-:-:S05]  /*d8c0*/  IMAD.U32 R4, RZ, RZ, UR46 ;  /* 0x0000002eff047e24 */ /* 0x000fca000f8e00ff */
[----:B------:R-:W-:-:S04]  /*d8d0*/  SHF.L.U32 R4, R4, 0x1f, RZ ;  /* 0x0000001f04047819 */ /* 0x000fc800000006ff */
[----:B------:R0:W1:Y:S01]  /*d8e0*/  SYNCS.PHASECHK.TRANS64.TRYWAIT P1, [UR4+0x2e850], R4 ;  /* 0x02e85004ff0075a7 */ /* 0x0000620008020144 */
[----:B------:R-:W-:Y:S05]  /*d8f0*/  @!P0 BRA `(.L_x_1892) ;  /* 0x0000000000048947 */ /* 0x000fea0003800000 */
[----:B------:R-:W-:Y:S01]  /*d900*/  BPT.TRAP 0x1 ;  /* 0x000000040000795c */ /* 0x000fe20000300000 */
.L_x_1892:
[----:B-1----:R-:W-:Y:S05]  /*d910*/  @P1 BRA `(.L_x_1893) ;  /* 0x0000000000081947 */ /* 0x002fea0003800000 */
[----:B------:R-:W1:Y:S02]  /*d920*/  SYNCS.PHASECHK.TRANS64.TRYWAIT P1, [UR4+0x2e850], R4 ;  /* 0x02e85004ff0075a7 */ /* 0x000e640008020144 */
[----:B-1----:R-:W-:Y:S05]  /*d930*/  @!P1 BRA `(.L_x_1894) ;  /* 0x0000008000989947 */ /* 0x002fea0003800000 */
.L_x_1893:
        /* <DEDUP_REMOVED lines=12> */
[----:B------:R-:W-:Y:S02]  /*da00*/  @UP0 ULDC.64 UR12, c[0x0][0x9c8] ;  /* 0x00027200000c0ab9 */ /* 0x000fe40000000a00 */
[----:B------:R-:W-:Y:S01]  /*da10*/  UMOV UR6, UR5 ;  /* 0x0000000500067c82 */ /* 0x000fe20008000000 */
[----:B------:R-:W-:Y:S01]  /*da20*/  @UP0 UIMAD UR8, UR37, UR12, URZ ;  /* 0x0000000c250802a4 */ /* 0x000fe2000f8e023f */
[----:B------:R-:W-:Y:S01]  /*da30*/  QGMMA.64x128x32.F32.E4M3.E4M3 R24, R224, gdesc[UR4], R24, gsb0 ;  /* 0x01e00004e0187df3 */ /* 0x000fe20008000818 */
[----:B------:R-:W-:Y:S01]  /*da40*/  UIADD3 UR6, UR5, 0x100, URZ ;  /* 0x0000010005067890 */ /* 0x000fe2000fffe03f */
[----:B------:R-:W-:Y:S01]  /*da50*/  UMOV UR7, 0xc0000010 ;  /* 0xc000001000077882 */ /* 0x000fe20000000000 */
[----:B------:R-:W-:Y:S02]  /*da60*/  @UP0 UIMAD UR9, UR36, UR13, UR8 ;  /* 0x0000000d240902a4 */ /* 0x000fe4000f8e0208 */
[----:B------:R-:W-:Y:S01]  /*da70*/  @UP0 USHF.R.S32.HI UR8, URZ, 0x1f, UR45 ;  /* 0x0000001f3f080899 */ /* 0x000fe2000801142d */
[----:B------:R-:W-:-:S02]  /*da80*/  WARPGROUP.DEPBAR.LE gsb0, 0x0 ;  /* 0x00008000000079c5 */ /* 0x000fc40000010000 */
        /* <DEDUP_REMOVED lines=42> */
[----:B0-----:R-:W-:-:S01]  /*dd30*/  FADD.FTZ R10, R8, R5 ;  /* 0x00000005080a7221 */ /* 0x001fc20000010000 */
        /* <DEDUP_REMOVED lines=31> */
.L_x_1895:
        /* <DEDUP_REMOVED lines=74> */
.L_x_1862:
[----:B------:R-:W0:Y:S01]  /*e3d0*/  S2R R5, SR_CgaCtaId ;  /* 0x0000000000057919 */ /* 0x000e220000008800 */
[----:B------:R-:W-:Y:S01]  /*e3e0*/  MOV R0, 0x400 ;  /* 0x0000040000007802 */ /* 0x000fe20000000f00 */
[----:B------:R-:W-:Y:S01]  /*e3f0*/  BSSY B0, `(.L_x_1896) ;  /* 0x000025f000007945 */ /* 0x000fe20003800000 */
[----:B------:R-:W-:Y:S02]  /*e400*/  BAR.SYNC.DEFER_BLOCKING 0x5, 0x180 ;  /* 0x0146000000007b1d */ /* 0x000fe40000010000 */
[----:B0-----:R-:W-:-:S05]  /*e410*/  LEA R0, R5, R0, 0x18 ;  /* 0x0000000005007211 */ /* 0x001fca00078ec0ff */
[----:B------:R-:W0:Y:S02]  /*e420*/  LDS.128 R44, [R0+0x2e8d0] ;  /* 0x02e8d000002c7984 */ /* 0x000e240000000c00 */
[----:B0-----:R-:W-:Y:S02]  /*e430*/  R2UR UR51, R45 ;  /* 0x000000002d3372ca */ /* 0x001fe400000e0000 */
[----:B------:R-:W-:Y:S01]  /*e440*/  R2UR UR45, R46 ;  /* 0x000000002e2d72ca */ /* 0x000fe200000e0000 */
[----:B------:R-:W-:Y:S06]  /*e450*/  BAR.ARV 0x4, 0x180 ;  /* 0x0106000000007b1d */ /* 0x000fec0000002000 */
[----:B------:R-:W-:Y:S08]  /*e460*/  @P0 BRA `(.L_x_1897) ;  /* 0x0000001800a80947 */ /* 0x000ff00003800000 */
[----:B------:R-:W0:Y:S01]  /*e470*/  S2R R51, SR_TID.X ;  /* 0x0000000000337919 */ /* 0x000e220000002100 */
[----:B------:R-:W-:Y:S01]  /*e480*/  ULDC.64 UR4, c[0x4][0x38] ;  /* 0x01000e0000047ab9 */ /* 0x000fe20000000a00 */
[----:B------:R-:W-:Y:S01]  /*e490*/  F2FP.BF16.F32.PACK_AB R11, R11, R12 ;  /* 0x0000000c0b0b723e */ /* 0x000fe200000010ff */
[----:B------:R-:W-:Y:S01]  /*e4a0*/  ULDC.64 UR6, c[0x0][0xbe0] ;  /* 0x0002f80000067ab9 */ /* 0x000fe20000000a00 */
[----:B0-----:R-:W-:-:S05]  /*e4b0*/  IMAD.SHL.U32 R4, R51, 0x4, RZ ;  /* 0x0000000433047824 */ /* 0x001fca00078e00ff */
[----:B------:R-:W-:-:S04]  /*e4c0*/  LOP3.LUT R4, R4, 0xc, RZ, 0xc0, !PT ;  /* 0x0000000c04047812 */ /* 0x000fc800078ec0ff */
[----:B------:R-:W-:-:S05]  /*e4d0*/  IADD3 R4, P0, R4, UR4, RZ ;  /* 0x0000000404047c10 */ /* 0x000fca000ff1e0ff */
[----:B------:R-:W-:Y:S01]  /*e4e0*/  IMAD.X R5, RZ, RZ, UR5, P0 ;  /* 0x00000005ff057e24 */ /* 0x000fe200080e06ff */
[----:B------:R-:W-:Y:S02]  /*e4f0*/  F2FP.BF16.F32.PACK_AB R8, R7, R8 ;  /* 0x000000080708723e */ /* 0x000fe400000010ff */
[----:B------:R-:W-:Y:S02]  /*e500*/  F2FP.BF16.F32.PACK_AB R60, R60, R61 ;  /* 0x0000003d3c3c723e */ /* 0x000fe400000010ff */
[----:B------:R-:W-:Y:S01]  /*e510*/  F2FP.BF16.F32.PACK_AB R10, R9, R10 ;  /* 0x0000000a090a723e */ /* 0x000fe200000010ff */
[----:B------:R0:W2:Y:S01]  /*e520*/  LDG.E.CONSTANT R44, desc[UR52][R4.64] ;  /* 0x00000034042c7981 */ /* 0x0000a2000c1e9900 */
[----:B------:R-:W-:Y:S01]  /*e530*/  F2FP.BF16.F32.PACK_AB R87, R87, R6 ;  /* 0x000000065757723e */ /* 0x000fe200000010ff */
[----:B------:R-:W-:Y:S01]  /*e540*/  UISETP.NE.U32.AND UP1, UPT, UR6, URZ, UPT ;  /* 0x0000003f0600728c */ /* 0x000fe2000bf25070 */
[----:B------:R-:W-:Y:S01]  /*e550*/  F2FP.BF16.F32.PACK_AB R92, R92, R93 ;  /* 0x0000005d5c5c723e */ /* 0x000fe200000010ff */
[----:B------:R-:W-:Y:S01]  /*e560*/  ULDC.64 UR4, c[0x0][0xbd8] ;  /* 0x0002f60000047ab9 */ /* 0x000fe20000000a00 */
[----:B------:R-:W-:Y:S01]  /*e570*/  F2FP.BF16.F32.PACK_AB R96, R96, R97 ;  /* 0x000000616060723e */ /* 0x000fe200000010ff */
[----:B------:R-:W-:Y:S01]  /*e580*/  UISETP.NE.AND.EX UP1, UPT, UR7, URZ, UPT, UP1 ;  /* 0x0000003f0700728c */ /* 0x000fe2000bf25310 */
[----:B------:R-:W-:Y:S01]  /*e590*/  F2FP.BF16.F32.PACK_AB R21, R21, R24 ;  /* 0x000000181515723e */ /* 0x000fe200000010ff */
[----:B------:R-:W-:Y:S01]  /*e5a0*/  UISETP.NE.U32.AND UP0, UPT, UR4, URZ, UPT ;  /* 0x0000003f0400728c */ /* 0x000fe2000bf05070 */
[----:B------:R-:W-:Y:S01]  /*e5b0*/  F2FP.BF16.F32.PACK_AB R14, R13, R14 ;  /* 0x0000000e0d0e723e */ /* 0x000fe200000010ff */
[----:B0-----:R-:W0:Y:S01]  /*e5c0*/  S2R R5, SR_SWINHI ;  /* 0x0000000000057919 */ /* 0x001e220000002f00 */
[----:B------:R-:W-:Y:S01]  /*e5d0*/  LOP3.LUT P0, R4, R51, 0x3, RZ, 0xc0, !PT ;  /* 0x0000000333047812 */ /* 0x000fe2000780c0ff */
[----:B------:R-:W-:Y:S01]  /*e5e0*/  ULEA UR4, UP2, UR36, UR4, 0x2 ;  /* 0x0000000424047291 */ /* 0x000fe2000f84103f */
[----:B------:R-:W-:Y:S01]  /*e5f0*/  F2FP.BF16.F32.PACK_AB R25, R25, R28 ;  /* 0x0000001c1919723e */ /* 0x000fe200000010ff */
[----:B------:R-:W-:Y:S01]  /*e600*/  UISETP.NE.AND.EX UP0, UPT, UR5, URZ, UPT, UP0 ;  /* 0x0000003f0500728c */ /* 0x000fe2000bf05300 */
[----:B------:R-:W-:Y:S01]  /*e610*/  ISETP.EQ.OR P0, PT, R4, 0x3, !P0 ;  /* 0x000000030400780c */ /* 0x000fe20004702670 */
[----:B------:R-:W-:Y:S01]  /*e620*/  ULEA.HI.X UR6, UR36, UR5, UR37, 0x2, UP2 ;  /* 0x0000000524067291 */ /* 0x000fe200090f1425 */
[----:B------:R-:W-:-:S02]  /*e630*/  F2FP.BF16.F32.PACK_AB R20, R15, R20 ;  /* 0x000000140f14723e */ /* 0x000fc400000010ff */
[----:B------:R-:W-:Y:S02]  /*e640*/  SEL R59, R11, R8, P0 ;  /* 0x000000080b3b7207 */ /* 0x000fe40000000000 */
[----:B------:R-:W-:Y:S02]  /*e650*/  SEL R61, R8, R11, P0 ;  /* 0x0000000b083d7207 */ /* 0x000fe40000000000 */
[----:B------:R-:W-:Y:S02]  /*e660*/  SEL R85, R10, R87, P0 ;  /* 0x000000570a557207 */ /* 0x000fe40000000000 */
[----:B------:R-:W-:Y:S02]  /*e670*/  SEL R87, R87, R10, P0 ;  /* 0x0000000a57577207 */ /* 0x000fe40000000000 */
[----:B------:R-:W-:Y:S02]  /*e680*/  F2FP.BF16.F32.PACK_AB R52, R52, R89 ;  /* 0x000000593434723e */ /* 0x000fe400000010ff */
[----:B------:R-:W-:-:S02]  /*e690*/  F2FP.BF16.F32.PACK_AB R50, R50, R53 ;  /* 0x000000353232723e */ /* 0x000fc400000010ff */
[----:B------:R-:W-:Y:S02]  /*e6a0*/  SEL R81, R21, R14, P0 ;  /* 0x0000000e15517207 */ /* 0x000fe40000000000 */
[----:B------:R-:W-:Y:S02]  /*e6b0*/  SEL R83, R14, R21, P0 ;  /* 0x000000150e537207 */ /* 0x000fe40000000000 */
[----:B------:R-:W-:Y:S02]  /*e6c0*/  SEL R53, R25, R20, P0 ;  /* 0x0000001419357207 */ /* 0x000fe40000000000 */
[----:B------:R-:W-:Y:S02]  /*e6d0*/  SEL R55, R20, R25, P0 ;  /* 0x0000001914377207 */ /* 0x000fe40000000000 */
[----:B------:R-:W-:Y:S02]  /*e6e0*/  F2FP.BF16.F32.PACK_AB R100, R100, R101 ;  /* 0x000000656464723e */ /* 0x000fe400000010ff */
[----:B------:R-:W-:-:S02]  /*e6f0*/  F2FP.BF16.F32.PACK_AB R99, R98, R99 ;  /* 0x000000636263723e */ /* 0x000fc400000010ff */
[----:B------:R-:W-:Y:S02]  /*e700*/  MOV R8, R0 ;  /* 0x0000000000087202 */ /* 0x000fe40000000f00 */
[----:B0-----:R-:W-:Y:S02]  /*e710*/  MOV R9, R5 ;  /* 0x0000000500097202 */ /* 0x001fe40000000f00 */
[----:B------:R-:W-:Y:S02]  /*e720*/  F2FP.BF16.F32.PACK_AB R65, R64, R65 ;  /* 0x000000414041723e */ /* 0x000fe400000010ff */
[----:B------:R-:W-:Y:S01]  /*e730*/  F2FP.BF16.F32.PACK_AB R32, R29, R32 ;  /* 0x000000201d20723e */ /* 0x000fe200000010ff */
[----:B------:R-:W-:Y:S01]  /*e740*/  IMAD.WIDE R4, R230, 0x2, R8 ;  /* 0x00000002e6047825 */ /* 0x000fe200078e0208 */
[----:B------:R-:W-:Y:S02]  /*e750*/  SEL R29, R100, R99, P0 ;  /* 0x00000063641d7207 */ /* 0x000fe40000000000 */
[----:B------:R-:W-:-:S02]  /*e760*/  SEL R99, R99, R100, P0 ;  /* 0x0000006463637207 */ /* 0x000fc40000000000 */
[C---:B------:R-:W-:Y:S02]  /*e770*/  IADD3 R93, P1, R4.reuse, 0x40, RZ ;  /* 0x00000040045d7810 */ /* 0x040fe40007f3e0ff */
[C---:B------:R-:W-:Y:S02]  /*e780*/  IADD3 R97, P2, R4.reuse, 0x60, RZ ;  /* 0x0000006004617810 */ /* 0x040fe40007f5e0ff */
[----:B------:R-:W-:Y:S01]  /*e790*/  LOP3.LUT R10, R93, 0x380, RZ, 0xc0, !PT ;  /* 0x000003805d0a7812 */ /* 0x000fe200078ec0ff */
[--C-:B------:R-:W-:Y:S01]  /*e7a0*/  IMAD.X R25, RZ, RZ, R5.reuse, P1 ;  /* 0x000000ffff197224 */ /* 0x100fe200008e0605 */
[----:B------:R-:W-:Y:S01]  /*e7b0*/  IADD3 R103, P4, R4, 0x4020, RZ ;  /* 0x0000402004677810 */ /* 0x000fe20007f9e0ff */
[--C-:B------:R-:W-:Y:S01]  /*e7c0*/  IMAD.X R21, RZ, RZ, R5.reuse, P2 ;  /* 0x000000ffff157224 */ /* 0x100fe200010e0605 */
[----:B------:R-:W-:Y:S02]  /*e7d0*/  SHF.R.U64 R10, R10, 0x3, RZ ;  /* 0x000000030a0a7819 */ /* 0x000fe400000012ff */
[----:B------:R-:W-:Y:S01]  /*e7e0*/  IADD3 R105, P5, R4, 0x4040, RZ ;  /* 0x0000404004697810 */ /* 0x000fe20007fbe0ff */
[----:B------:R-:W-:Y:S01]  /*e7f0*/  IMAD.X R13, RZ, RZ, R5, P4 ;  /* 0x000000ffff0d7224 */ /* 0x000fe200020e0605 */
[----:B------:R-:W-:-:S02]  /*e800*/  LOP3.LUT R12, R97, 0x380, RZ, 0xc0, !PT ;  /* 0x00000380610c7812 */ /* 0x000fc400078ec0ff */
[----:B------:R-:W-:Y:S01]  /*e810*/  LOP3.LUT R24, R10, R93, RZ, 0x3c, !PT ;  /* 0x0000005d0a187212 */ /* 0x000fe200078e3cff */
[----:B------:R-:W-:Y:S01]  /*e820*/  IMAD.X R11, RZ, RZ, R5, P5 ;  /* 0x000000ffff0b7224 */ /* 0x000fe200028e0605 */
[----:B------:R-:W-:Y:S02]  /*e830*/  LOP3.LUT R10, R103, 0x380, RZ, 0xc0, !PT ;  /* 0x00000380670a7812 */ /* 0x000fe400078ec0ff */
[----:B------:R-:W-:Y:S02]  /*e840*/  SHF.R.U64 R12, R12, 0x3, RZ ;  /* 0x000000030c0c7819 */ /* 0x000fe400000012ff */
[----:B------:R-:W-:Y:S02]  /*e850*/  LOP3.LUT R28, R105, 0x380, RZ, 0xc0, !PT ;  /* 0x00000380691c7812 */ /* 0x000fe400078ec0ff */
[----:B------:R-:W-:Y:S02]  /*e860*/  IADD3 R89, P6, R4, 0x20, RZ ;  /* 0x0000002004597810 */ /* 0x000fe40007fde0ff */
[----:B------:R-:W-:-:S02]  /*e870*/  SHF.R.U64 R10, R10, 0x3, RZ ;  /* 0x000000030a0a7819 */ /* 0x000fc400000012ff */
[----:B------:R-:W-:Y:S02]  /*e880*/  LOP3.LUT R20, R12, R97, RZ, 0x3c, !PT ;  /* 0x000000610c147212 */ /* 0x000fe400078e3cff */
[----:B------:R-:W-:Y:S02]  /*e890*/  SHF.R.U64 R28, R28, 0x3, RZ ;  /* 0x000000031c1c7819 */ /* 0x000fe400000012ff */
[----:B------:R-:W-:Y:S02]  /*e8a0*/  LOP3.LUT R6, R89, 0x380, RZ, 0xc0, !PT ;  /* 0x0000038059067812 */ /* 0x000fe400078ec0ff */
[----:B------:R-:W-:Y:S02]  /*e8b0*/  LOP3.LUT R12, R10, R103, RZ, 0x3c, !PT ;  /* 0x000000670a0c7212 */ /* 0x000fe400078e3cff */
[----:B------:R-:W-:Y:S02]  /*e8c0*/  LOP3.LUT R10, R28, R105, RZ, 0x3c, !PT ;  /* 0x000000691c0a7212 */ /* 0x000fe400078e3cff */
[----:B------:R-:W-:-:S02]  /*e8d0*/  MOV R64, R20 ;  /* 0x0000001400407202 */ /* 0x000fc40000000f00 */
[----:B------:R-:W-:Y:S02]  /*e8e0*/  F2FP.BF16.F32.PACK_AB R30, R30, R31 ;  /* 0x0000001f1e1e723e */ /* 0x000fe400000010ff */
[----:B------:R-:W-:Y:S02]  /*e8f0*/  F2FP.BF16.F32.PACK_AB R27, R26, R27 ;  /* 0x0000001b1a1b723e */ /* 0x000fe400000010ff */
[----:B------:R-:W-:Y:S02]  /*e900*/  SHF.R.U64 R6, R6, 0x3, RZ ;  /* 0x0000000306067819 */ /* 0x000fe400000012ff */
[----:B------:R-:W-:Y:S02]  /*e910*/  IADD3 R101, P3, R4, 0x4000, RZ ;  /* 0x0000400004657810 */ /* 0x000fe40007f7e0ff */
[----:B------:R-:W-:Y:S02]  /*e920*/  MOV R58, R10 ;  /* 0x0000000a003a7202 */ /* 0x000fe40000000f00 */
[----:B------:R-:W-:Y:S01]  /*e930*/  F2FP.BF16.F32.PACK_AB R76, R76, R77 ;  /* 0x0000004d4c4c723e */ /* 0x000fe200000010ff */
[----:B------:R-:W-:Y:S01]  /*e940*/  IMAD.X R15, RZ, RZ, R5, P3 ;  /* 0x000000ffff0f7224 */ /* 0x000fe200018e0605 */
[----:B------:R-:W-:-:S02]  /*e950*/  SEL R77, R30, R27, P0 ;  /* 0x0000001b1e4d7207 */ /* 0x000fc40000000000 */
[----:B------:R-:W-:Y:S01]  /*e960*/  SEL R79, R27, R30, P0 ;  /* 0x0000001e1b4f7207 */ /* 0x000fe20000000000 */
[----:B------:R-:W-:Y:S01]  /*e970*/  IMAD.X R27, RZ, RZ, R5, P6 ;  /* 0x000000ffff1b7224 */ /* 0x000fe200030e0605 */
[----:B------:R-:W-:Y:S02]  /*e980*/  LOP3.LUT R26, R6, R89, RZ, 0x3c, !PT ;  /* 0x00000059061a7212 */ /* 0x000fe400078e3cff */
[----:B------:R-:W-:Y:S02]  /*e990*/  LOP3.LUT R6, R101, 0x380, RZ, 0xc0, !PT ;  /* 0x0000038065067812 */ /* 0x000fe400078ec0ff */
[----:B------:R-:W-:Y:S02]  /*e9a0*/  IADD3 R107, P6, R4, 0x4060, RZ ;  /* 0x00004060046b7810 */ /* 0x000fe40007fde0ff */
[----:B------:R-:W-:Y:S02]  /*e9b0*/  F2FP.BF16.F32.PACK_AB R73, R72, R73 ;  /* 0x000000494849723e */ /* 0x000fe400000010ff */
[----:B------:R-:W-:-:S02]  /*e9c0*/  F2FP.BF16.F32.PACK_AB R95, R94, R95 ;  /* 0x0000005f5e5f723e */ /* 0x000fc400000010ff */
[----:B------:R-:W-:Y:S02]  /*e9d0*/  SHF.R.U64 R6, R6, 0x3, RZ ;  /* 0x0000000306067819 */ /* 0x000fe400000012ff */
[----:B------:R-:W-:Y:S02]  /*e9e0*/  F2FP.BF16.F32.PACK_AB R68, R68, R69 ;  /* 0x000000454444723e */ /* 0x000fe400000010ff */
[----:B------:R-:W-:Y:S02]  /*e9f0*/  LOP3.LUT R30, R107, 0x380, RZ, 0xc0, !PT ;  /* 0x000003806b1e7812 */ /* 0x000fe400078ec0ff */
[----:B------:R-:W-:Y:S02]  /*ea00*/  LOP3.LUT R7, R4, 0x380, RZ, 0xc0, !PT ;  /* 0x0000038004077812 */ /* 0x000fe400078ec0ff */
[----:B------:R-:W-:Y:S02]  /*ea10*/  SEL R31, R96, R95, P0 ;  /* 0x0000005f601f7207 */ /* 0x000fe40000000000 */
[----:B------:R-:W-:-:S02]  /*ea20*/  SEL R63, R76, R73, P0 ;  /* 0x000000494c3f7207 */ /* 0x000fc40000000000 */
[----:B------:R-:W-:Y:S02]  /*ea30*/  LOP3.LUT R14, R6, R101, RZ, 0x3c, !PT ;  /* 0x00000065060e7212 */ /* 0x000fe400078e3cff */
[----:B------:R-:W-:Y:S02]  /*ea40*/  F2FP.BF16.F32.PACK_AB R91, R90, R91 ;  /* 0x0000005b5a5b723e */ /* 0x000fe400000010ff */
[----:B------:R-:W-:Y:S02]  /*ea50*/  F2FP.BF16.F32.PACK_AB R57, R56, R57 ;  /* 0x000000393839723e */ /* 0x000fe400000010ff */
[----:B------:R-:W-:Y:S02]  /*ea60*/  SEL R95, R95, R96, P0 ;  /* 0x000000605f5f7207 */ /* 0x000fe40000000000 */
[----:B------:R-:W-:Y:S02]  /*ea70*/  SEL R73, R73, R76, P0 ;  /* 0x0000004c49497207 */ /* 0x000fe40000000000 */
[----:B------:R-:W-:-:S02]  /*ea80*/  SEL R67, R68, R65, P0 ;  /* 0x0000004144437207 */ /* 0x000fc40000000000 */
[----:B------:R-:W-:Y:S02]  /*ea90*/  SHF.R.U64 R30, R30, 0x3, RZ ;  /* 0x000000031e1e7819 */ /* 0x000fe400000012ff */
[----:B------:R-:W-:Y:S02]  /*eaa0*/  F2FP.BF16.F32.PACK_AB R49, R49, R88 ;  /* 0x000000583131723e */ /* 0x000fe400000010ff */
[----:B------:R-:W-:Y:S02]  /*eab0*/  SEL R65, R65, R68, P0 ;  /* 0x0000004441417207 */ /* 0x000fe40000000000 */
[----:B------:R-:W-:Y:S02]  /*eac0*/  F2FP.BF16.F32.PACK_AB R43, R42, R43 ;  /* 0x0000002b2a2b723e */ /* 0x000fe400000010ff */
[----:B------:R-:W-:Y:S02]  /*ead0*/  F2FP.BF16.F32.PACK_AB R41, R41, R48 ;  /* 0x000000302929723e */ /* 0x000fe400000010ff */
[----:B------:R-:W-:-:S02]  /*eae0*/  F2FP.BF16.F32.PACK_AB R38, R38, R39 ;  /* 0x000000272626723e */ /* 0x000fc400000010ff */
[----:B------:R-:W-:Y:S02]  /*eaf0*/  F2FP.BF16.F32.PACK_AB R40, R37, R40 ;  /* 0x000000282528723e */ /* 0x000fe400000010ff */
[----:B------:R-:W-:Y:S02]  /*eb00*/  F2FP.BF16.F32.PACK_AB R35, R34, R35 ;  /* 0x000000232223723e */ /* 0x000fe400000010ff */
[----:B------:R-:W-:Y:S02]  /*eb10*/  F2FP.BF16.F32.PACK_AB R33, R33, R36 ;  /* 0x000000242121723e */ /* 0x000fe400000010ff */
[----:B------:R-:W-:Y:S02]  /*eb20*/  SHF.R.U64 R7, R7, 0x3, RZ ;  /* 0x0000000307077819 */ /* 0x000fe400000012ff */
[----:B------:R-:W-:Y:S02]  /*eb30*/  SEL R37, R92, R91, P0 ;  /* 0x0000005b5c257207 */ /* 0x000fe40000000000 */
[----:B------:R-:W-:-:S02]  /*eb40*/  SEL R69, R60, R57, P0 ;  /* 0x000000393c457207 */ /* 0x000fc40000000000 */
[----:B------:R-:W-:Y:S02]  /*eb50*/  MOV R62, R14 ;  /* 0x0000000e003e7202 */ /* 0x000fe40000000f00 */
[----:B------:R-:W-:Y:S02]  /*eb60*/  SEL R91, R91, R92, P0 ;  /* 0x0000005c5b5b7207 */ /* 0x000fe40000000000 */
[----:B------:R-:W-:Y:S02]  /*eb70*/  SEL R39, R52, R49, P0 ;  /* 0x0000003134277207 */ /* 0x000fe40000000000 */
[----:B------:R-:W-:Y:S02]  /*eb80*/  SEL R57, R57, R60, P0 ;  /* 0x0000003c39397207 */ /* 0x000fe40000000000 */
[----:B------:R-:W-:Y:S02]  /*eb90*/  LOP3.LUT R6, R30, R107, RZ, 0x3c, !PT ;  /* 0x0000006b1e067212 */ /* 0x000fe400078e3cff */
[----:B------:R-:W-:-:S02]  /*eba0*/  SEL R49, R49, R52, P0 ;  /* 0x0000003431317207 */ /* 0x000fc40000000000 */
[----:B------:R-:W-:Y:S02]  /*ebb0*/  SEL R45, R41, R40, P0 ;  /* 0x00000028292d7207 */ /* 0x000fe40000000000 */
[----:B------:R-:W-:Y:S02]  /*ebc0*/  SEL R51, R33, R32, P0 ;  /* 0x0000002021337207 */ /* 0x000fe40000000000 */
[----:B------:R-:W-:Y:S02]  /*ebd0*/  SEL R71, R50, R43, P0 ;  /* 0x0000002b32477207 */ /* 0x000fe40000000000 */
[----:B------:R-:W-:Y:S02]  /*ebe0*/  SEL R75, R38, R35, P0 ;  /* 0x00000023264b7207 */ /* 0x000fe40000000000 */
[----:B------:R-:W-:Y:S01]  /*ebf0*/  LOP3.LUT R4, R7, R4, RZ, 0x3c, !PT ;  /* 0x0000000407047212 */ /* 0x000fe200078e3cff */
[----:B------:R-:W-:Y:S01]  /*ec00*/  IMAD.X R7, RZ, RZ, R5, P6 ;  /* 0x000000ffff077224 */ /* 0x000fe200030e0605 */
[----:B------:R-:W-:-:S02]  /*ec10*/  SEL R43, R43, R50, P0 ;  /* 0x000000322b2b7207 */ /* 0x000fc40000000000 */
[----:B------:R-:W-:Y:S02]  /*ec20*/  SEL R41, R40, R41, P0 ;  /* 0x0000002928297207 */ /* 0x000fe40000000000 */
[----:B------:R-:W-:Y:S02]  /*ec30*/  SEL R35, R35, R38, P0 ;  /* 0x0000002623237207 */ /* 0x000fe40000000000 */
[----:B------:R-:W-:Y:S02]  /*ec40*/  SEL R33, R32, R33, P0 ;  /* 0x0000002120217207 */ /* 0x000fe40000000000 */
[----:B------:R-:W-:Y:S02]  /*ec50*/  MOV R50, R24 ;  /* 0x0000001800327202 */ /* 0x000fe40000000f00 */
[----:B------:R-:W-:Y:S02]  /*ec60*/  MOV R27, R26 ;  /* 0x0000001a001b7202 */ /* 0x000fe40000000f00 */
[----:B------:R-:W-:-:S02]  /*ec70*/  MOV R48, R4 ;  /* 0x0000000400307202 */ /* 0x000fc40000000f00 */
[----:B------:R-:W-:Y:S02]  /*ec80*/  MOV R21, R6 ;  /* 0x0000000600157202 */ /* 0x000fe40000000f00 */
        /* <DEDUP_REMOVED lines=18> */
[----:B------:R-:W1:Y:S01]  /*edb0*/  SHFL.IDX PT, R42, R57, R20, 0x1c1f ;  /* 0x001c1f14392a7589 */ /* 0x000e6200000e0000 */
[----:B--2---:R-:W-:-:S02]  /*edc0*/  SEL R5, R63, R28, P0 ;  /* 0x0000001c3f057207 */ /* 0x004fc40000000000 */
[----:B------:R-:W-:Y:S01]  /*edd0*/  SEL R7, R28, R63, P0 ;  /* 0x0000003f1c077207 */ /* 0x000fe20000000000 */
[----:B------:R-:W-:Y:S01]  /*ede0*/  BAR.SYNC.DEFER_BLOCKING 0x1, 0x100 ;  /* 0x0044000000007b1d */ /* 0x000fe20000010000 */
[----:B---3--:R-:W-:Y:S02]  /*edf0*/  SEL R13, R67, R30, P0 ;  /* 0x0000001e430d7207 */ /* 0x008fe40000000000 */
[----:B------:R-:W-:-:S03]  /*ee00*/  SEL R15, R30, R67, P0 ;  /* 0x000000431e0f7207 */ /* 0x000fc60000000000 */
[----:B------:R-:W-:Y:S04]  /*ee10*/  SHFL.IDX PT, R39, R39, R44, 0x1c1f ;  /* 0x001c1f2c27277589 */ /* 0x000fe800000e0000 */
[----:B------:R-:W2:Y:S04]  /*ee20*/  SHFL.IDX PT, R26, R49, R20, 0x1c1f ;  /* 0x001c1f14311a7589 */ /* 0x000ea800000e0000 */
[----:B------:R-:W-:Y:S01]  /*ee30*/  SHFL.IDX PT, R45, R45, R44, 0x1c1f ;  /* 0x001c1f2c2d2d7589 */ /* 0x000fe200000e0000 */
[----:B0-----:R-:W-:Y:S02]  /*ee40*/  SEL R28, R37, R24, P0 ;  /* 0x00000018251c7207 */ /* 0x001fe40000000000 */
[----:B------:R-:W-:Y:S01]  /*ee50*/  SEL R30, R24, R37, P0 ;  /* 0x00000025181e7207 */ /* 0x000fe20000000000 */
[----:B------:R-:W-:Y:S01]  /*ee60*/  SHFL.IDX PT, R51, R51, R44, 0x1c1f ;  /* 0x001c1f2c33337589 */ /* 0x000fe200000e0000 */
[----:B-1----:R-:W-:-:S02]  /*ee70*/  SEL R29, R69, R42, P0 ;  /* 0x0000002a451d7207 */ /* 0x002fc40000000000 */
[----:B------:R-:W-:Y:S01]  /*ee80*/  SEL R31, R42, R69, P0 ;  /* 0x000000452a1f7207 */ /* 0x000fe20000000000 */
[----:B------:R-:W-:Y:S04]  /*ee90*/  SHFL.IDX PT, R53, R53, R44, 0x1c1f ;  /* 0x001c1f2c35357589 */ /* 0x000fe800000e0000 */
[----:B------:R-:W-:Y:S04]  /*eea0*/  SHFL.IDX PT, R59, R59, R44, 0x1c1f ;  /* 0x001c1f2c3b3b7589 */ /* 0x000fe800000e0000 */
[----:B------:R-:W-:Y:S04]  /*eeb0*/  SHFL.IDX PT, R71, R71, R44, 0x1c1f ;  /* 0x001c1f2c47477589 */ /* 0x000fe800000e0000 */
[----:B------:R-:W-:Y:S01]  /*eec0*/  SHFL.IDX PT, R75, R75, R44, 0x1c1f ;  /* 0x001c1f2c4b4b7589 */ /* 0x000fe200000e0000 */
[----:B--2---:R-:W-:-:S02]  /*eed0*/  SEL R24, R39, R26, P0 ;  /* 0x0000001a27187207 */ /* 0x004fc40000000000 */
[----:B------:R-:W-:Y:S01]  /*eee0*/  SEL R26, R26, R39, P0 ;  /* 0x000000271a1a7207 */ /* 0x000fe20000000000 */
[----:B------:R-:W-:Y:S04]  /*eef0*/  SHFL.IDX PT, R77, R77, R44, 0x1c1f ;  /* 0x001c1f2c4d4d7589 */ /* 0x000fe800000e0000 */
[----:B------:R-:W-:Y:S04]  /*ef00*/  SHFL.IDX PT, R81, R81, R44, 0x1c1f ;  /* 0x001c1f2c51517589 */ /* 0x000fe800000e0000 */
[----:B------:R-:W-:Y:S04]  /*ef10*/  SHFL.IDX PT, R85, R85, R44, 0x1c1f ;  /* 0x001c1f2c55557589 */ /* 0x000fe800000e0000 */
[----:B------:R-:W0:Y:S04]  /*ef20*/  SHFL.IDX PT, R46, R43, R20, 0x1c1f ;  /* 0x001c1f142b2e7589 */ /* 0x000e2800000e0000 */
[----:B------:R-:W1:Y:S04]  /*ef30*/  SHFL.IDX PT, R32, R41, R20, 0x1c1f ;  /* 0x001c1f1429207589 */ /* 0x000e6800000e0000 */
[----:B------:R-:W2:Y:S04]  /*ef40*/  SHFL.IDX PT, R44, R35, R20, 0x1c1f ;  /* 0x001c1f14232c7589 */ /* 0x000ea800000e0000 */
[----:B------:R-:W-:Y:S04]  /*ef50*/  SHFL.IDX PT, R10, R33, R20, 0x1c1f ;  /* 0x001c1f14210a7589 */ /* 0x000fe800000e0000 */
[----:B------:R-:W3:Y:S04]  /*ef60*/  SHFL.IDX PT, R34, R55, R20, 0x1c1f ;  /* 0x001c1f1437227589 */ /* 0x000ee800000e0000 */
[----:B------:R-:W-:Y:S04]  /*ef70*/  SHFL.IDX PT, R52, R79, R20, 0x1c1f ;  /* 0x001c1f144f347589 */ /* 0x000fe800000e0000 */
[----:B------:R-:W4:Y:S01]  /*ef80*/  SHFL.IDX PT, R54, R83, R20, 0x1c1f ;  /* 0x001c1f1453367589 */ /* 0x000f2200000e0000 */
[----:B0-----:R-:W-:-:S03]  /*ef90*/  SEL R25, R71, R46, P0 ;  /* 0x0000002e47197207 */ /* 0x001fc60000000000 */
[----:B------:R-:W0:Y:S01]  /*efa0*/  SHFL.IDX PT, R40, R61, R20, 0x1c1f ;  /* 0x001c1f143d287589 */ /* 0x000e2200000e0000 */
[----:B-1----:R-:W-:Y:S02]  /*efb0*/  SEL R36, R45, R32, P0 ;  /* 0x000000202d247207 */ /* 0x002fe40000000000 */
[----:B------:R-:W-:Y:S01]  /*efc0*/  SEL R38, R32, R45, P0 ;  /* 0x0000002d20267207 */ /* 0x000fe20000000000 */
[----:B------:R-:W1:Y:S01]  /*efd0*/  SHFL.IDX PT, R56, R87, R20, 0x1c1f ;  /* 0x001c1f1457387589 */ /* 0x000e6200000e0000 */
[----:B--2---:R-:W-:Y:S02]  /*efe0*/  SEL R37, R75, R44, P0 ;  /* 0x0000002c4b257207 */ /* 0x004fe40000000000 */
[----:B------:R-:W-:Y:S01]  /*eff0*/  SEL R39, R44, R75, P0 ;  /* 0x0000004b2c277207 */ /* 0x000fe20000000000 */
[----:B------:R0:W-:Y:S04]  /*f000*/  STSM.16.M88.4 [R48], R4 ;  /* 0x0000000430007844 */ /* 0x0001e80000000200 */
[----:B------:R2:W-:Y:S01]  /*f010*/  STSM.16.M88.4 [R27], R12 ;  /* 0x0000000c1b007844 */ /* 0x0005e20000000200 */
[----:B---3--:R-:W-:-:S02]  /*f020*/  SEL R32, R53, R34, P0 ;  /* 0x0000002235207207 */ /* 0x008fc40000000000 */
[----:B------:R-:W-:Y:S01]  /*f030*/  SEL R34, R34, R53, P0 ;  /* 0x0000003522227207 */ /* 0x000fe20000000000 */
[----:B------:R3:W-:Y:S01]  /*f040*/  STSM.16.M88.4 [R50], R28 ;  /* 0x0000001c32007844 */ /* 0x0007e20000000200 */
[----:B----4-:R-:W-:Y:S02]  /*f050*/  SEL R33, R81, R54, P0 ;  /* 0x0000003651217207 */ /* 0x010fe40000000000 */
[----:B------:R-:W-:Y:S02]  /*f060*/  SEL R35, R54, R81, P0 ;  /* 0x0000005136237207 */ /* 0x000fe40000000000 */
[----:B0-----:R-:W-:Y:S01]  /*f070*/  SEL R48, R59, R40, P0 ;  /* 0x000000283b307207 */ /* 0x001fe20000000000 */
[----:B------:R-:W-:Y:S01]  /*f080*/  IMAD.U32 R4, RZ, RZ, UR4 ;  /* 0x00000004ff047e24 */ /* 0x000fe2000f8e00ff */
[----:B------:R-:W-:Y:S01]  /*f090*/  @UP1 ULDC.64 UR4, c[0x0][0xbe0] ;  /* 0x0002f80000041ab9 */ /* 0x000fe20000000a00 */
[----:B------:R-:W-:Y:S01]  /*f0a0*/  IMAD.U32 R5, RZ, RZ, UR6 ;  /* 0x00000006ff057e24 */ /* 0x000fe2000f8e00ff */
[----:B--2---:R-:W-:Y:S01]  /*f0b0*/  SEL R27, R46, R71, P0 ;  /* 0x000000472e1b7207 */ /* 0x004fe20000000000 */
[----:B------:R-:W-:Y:S01]  /*f0c0*/  @UP1 UIMAD.WIDE UR4, UR36, 0x4, UR4 ;  /* 0x00000004240418a5 */ /* 0x000fe2000f8e0204 */
[----:B------:R-:W-:-:S02]  /*f0d0*/  SEL R12, R51, R10, P0 ;  /* 0x0000000a330c7207 */ /* 0x000fc40000000000 */
[----:B------:R-:W-:Y:S01]  /*f0e0*/  SEL R14, R10, R51, P0 ;  /* 0x000000330a0e7207 */ /* 0x000fe20000000000 */
[----:B------:R0:W-:Y:S01]  /*f0f0*/  STSM.16.M88.4 [R64], R24 ;  /* 0x0000001840007844 */ /* 0x0001e20000000200 */
[----:B------:R-:W-:Y:S02]  /*f100*/  SEL R13, R77, R52, P0 ;  /* 0x000000344d0d7207 */ /* 0x000fe40000000000 */
[----:B------:R-:W-:Y:S01]  /*f110*/  SEL R15, R52, R77, P0 ;  /* 0x0000004d340f7207 */ /* 0x000fe20000000000 */
[----:B------:R0:W-:Y:S01]  /*f120*/  STSM.16.M88.4 [R62], R36 ;  /* 0x000000243e007844 */ /* 0x0001e20000000200 */
[----:B---3--:R-:W-:Y:S02]  /*f130*/  SEL R50, R40, R59, P0 ;  /* 0x0000003b28327207 */ /* 0x008fe40000000000 */
[----:B-1----:R-:W-:Y:S01]  /*f140*/  SEL R49, R85, R56, P0 ;  /* 0x0000003855317207 */ /* 0x002fe20000000000 */
[----:B------:R0:W-:Y:S01]  /*f150*/  STSM.16.M88.4 [R60], R12 ;  /* 0x0000000c3c007844 */ /* 0x0001e20000000200 */
[----:B------:R-:W-:-:S02]  /*f160*/  SEL R51, R56, R85, P0 ;  /* 0x0000005538337207 */ /* 0x000fc40000000000 */
[----:B------:R-:W-:Y:S01]  /*f170*/  PLOP3.LUT P0, PT, PT, PT, UP1, 0x80, 0x0 ;  /* 0x000000000000781c */ /* 0x000fe20003f0f018 */
[----:B------:R0:W-:Y:S04]  /*f180*/  STSM.16.M88.4 [R58], R32 ;  /* 0x000000203a007844 */ /* 0x0001e80000000200 */
[----:B------:R0:W-:Y:S01]  /*f190*/  STSM.16.M88.4 [R21], R48 ;  /* 0x0000003015007844 */ /* 0x0001e20000000200 */
[----:B------:R-:W-:Y:S01]  /*f1a0*/  BAR.SYNC.DEFER_BLOCKING 0x1, 0x100 ;  /* 0x0044000000007b1d */ /* 0x000fe20000010000 */
[----:B------:R-:W-:Y:S02]  /*f1b0*/  IMAD.U32 R6, RZ, RZ, UR4 ;  /* 0x00000004ff067e24 */ /* 0x000fe4000f8e00ff */
[----:B------:R-:W-:-:S03]  /*f1c0*/  IMAD.U32 R7, RZ, RZ, UR5 ;  /* 0x00000005ff077e24 */ /* 0x000fc6000f8e00ff */
[----:B------:R-:W2:Y:S04]  /*f1d0*/  @P2 LDG.E R10, desc[UR52][R4.64] ;  /* 0x00000034040a2981 */ /* 0x000ea8000c1e1900 */
[----:B------:R-:W3:Y:S01]  /*f1e0*/  @P0 LDG.E R6, desc[UR52][R6.64] ;  /* 0x0000003406060981 */ /* 0x000ee2000c1e1900 */
[----:B------:R-:W-:Y:S01]  /*f1f0*/  IMAD R11, R18, 0x40, R16 ;  /* 0x00000040120b7824 */ /* 0x000fe200078e0210 */
[----:B------:R-:W-:Y:S01]  /*f200*/  UMOV UR4, URZ ;  /* 0x0000003f00047c82 */ /* 0x000fe20008000000 */
[----:B------:R-:W-:Y:S02]  /*f210*/  ULDC UR8, c[0x0][0xa88] ;  /* 0x0002a20000087ab9 */ /* 0x000fe40000000800 */
[----:B------:R-:W-:-:S03]  /*f220*/  IMAD.WIDE R8, R11, 0x2, R8 ;  /* 0x000000020b087825 */ /* 0x000fc600078e0208 */
[----:B------:R-:W-:Y:S02]  /*f230*/  IADD3 R29, P1, R8, 0x1000, RZ ;  /* 0x00001000081d7810 */ /* 0x000fe40007f3e0ff */
[----:B--2---:R-:W-:Y:S02]  /*f240*/  @P2 R2UR UR4, R10 ;  /* 0x000000000a0422ca */ /* 0x004fe400000e0000 */
        /* <DEDUP_REMOVED lines=8> */
.L_x_1898:
[----:B------:R-:W-:Y:S01]  /*f2d0*/  USHF.R.S32.HI UR12, URZ, 0x1f, UR42 ;  /* 0x0000001f3f0c7899 */ /* 0x000fe2000801142a */
[----:B------:R-:W-:Y:S01]  /*f2e0*/  IMAD.U32 R5, RZ, RZ, UR43 ;  /* 0x0000002bff057e24 */ /* 0x000fe2000f8e00ff */
[----:B------:R-:W-:Y:S01]  /*f2f0*/  ULDC.64 UR10, c[0x0][0xb70] ;  /* 0x0002dc00000a7ab9 */ /* 0x000fe20000000a00 */
[----:B------:R-:W-:Y:S01]  /*f300*/  USHF.R.S32.HI UR5, URZ, 0x1f, UR4 ;  /* 0x0000001f3f057899 */ /* 0x000fe20008011404 */
[C---:B------:R-:W-:Y:S01]  /*f310*/  IADD3 R13, P2, R8.reuse, 0x2000, RZ ;  /* 0x00002000080d7810 */ /* 0x040fe20007f5e0ff */
[----:B------:R-:W-:Y:S01]  /*f320*/  UIMAD UR9, UR12, UR10, URZ ;  /* 0x0000000a0c0972a4 */ /* 0x000fe2000f8e023f */
[----:B------:R-:W-:Y:S01]  /*f330*/  IMAD R10, R5, 0x80, R22 ;  /* 0x00000080050a7824 */ /* 0x000fe200078e0216 */
[----:B------:R-:W-:Y:S01]  /*f340*/  UIMAD.WIDE.U32 UR6, UR42, UR10, UR4 ;  /* 0x0000000a2a0672a5 */ /* 0x000fe2000f8e0004 */
[----:B------:R-:W-:Y:S01]  /*f350*/  IADD3 R7, P6, R8, 0x3000, RZ ;  /* 0x0000300008077810 */ /* 0x000fe20007fde0ff */
[----:B------:R-:W-:Y:S01]  /*f360*/  UIMAD UR9, UR42, UR11, UR9 ;  /* 0x0000000b2a0972a4 */ /* 0x000fe2000f8e0209 */
[----:B------:R-:W-:Y:S01]  /*f370*/  LOP3.LUT R28, R29, 0x380, RZ, 0xc0, !PT ;  /* 0x000003801d1c7812 */ /* 0x000fe200078ec0ff */
[----:B------:R-:W-:Y:S01]  /*f380*/  USEL UR37, UR37, URZ, !UP0 ;  /* 0x0000003f25257287 */ /* 0x000fe2000c000000 */
[----:B------:R-:W-:Y:S01]  /*f390*/  SHF.R.S32.HI R5, RZ, 0x1f, R10 ;  /* 0x0000001fff057819 */ /* 0x000fe2000001140a */
[----:B------:R-:W-:Y:S01]  /*f3a0*/  ULDC.64 UR10, c[0x0][0xb78] ;  /* 0x0002de00000a7ab9 */ /* 0x000fe20000000a00 */
[----:B------:R-:W-:Y:S01]  /*f3b0*/  UIADD3 UR7, UR7, UR9, URZ ;  /* 0x0000000907077290 */ /* 0x000fe2000fffe03f */
[----:B------:R-:W-:Y:S01]  /*f3c0*/  LOP3.LUT R12, R13, 0x380, RZ, 0xc0, !PT ;  /* 0x000003800d0c7812 */ /* 0x000fe200078ec0ff */
[----:B------:R-:W-:Y:S01]  /*f3d0*/  USEL UR36, UR36, URZ, !UP0 ;  /* 0x0000003f24247287 */ /* 0x000fe2000c000000 */
[----:B------:R-:W-:Y:S01]  /*f3e0*/  LOP3.LUT R4, R7, 0x380, RZ, 0xc0, !PT ;  /* 0x0000038007047812 */ /* 0x000fe200078ec0ff */
[----:B------:R-:W-:Y:S01]  /*f3f0*/  UIMAD UR9, UR37, UR10, URZ ;  /* 0x0000000a250972a4 */ /* 0x000fe2000f8e023f */
[----:B------:R-:W-:Y:S01]  /*f400*/  SHF.R.U64 R28, R28, 0x3, RZ ;  /* 0x000000031c1c7819 */ /* 0x000fe200000012ff */
[----:B------:R-:W-:Y:S01]  /*f410*/  UIMAD.WIDE.U32 UR6, UR36, UR10, UR6 ;  /* 0x0000000a240672a5 */ /* 0x000fe2000f8e0006 */
[----:B------:R-:W-:Y:S01]  /*f420*/  SHF.R.U64 R12, R12, 0x3, RZ ;  /* 0x000000030c0c7819 */ /* 0x000fe200000012ff */
[----:B------:R-:W-:Y:S01]  /*f430*/  UIMAD UR9, UR36, UR11, UR9 ;  /* 0x0000000b240972a4 */ /* 0x000fe2000f8e0209 */
[----:B------:R-:W-:-:S02]  /*f440*/  SHF.R.U64 R4, R4, 0x3, RZ ;  /* 0x0000000304047819 */ /* 0x000fc400000012ff */
[----:B------:R-:W-:Y:S01]  /*f450*/  LOP3.LUT R28, R28, R29, RZ, 0x3c, !PT ;  /* 0x0000001d1c1c7212 */ /* 0x000fe200078e3cff */
[--C-:B------:R-:W-:Y:S01]  /*f460*/  IMAD.X R29, RZ, RZ, R9.reuse, P1 ;  /* 0x000000ffff1d7224 */ /* 0x100fe200008e0609 */
[----:B------:R-:W-:Y:S01]  /*f470*/  IADD3 R6, P0, R10, UR6, RZ ;  /* 0x000000060a067c10 */ /* 0x000fe2000ff1e0ff */
[----:B------:R-:W-:Y:S01]  /*f480*/  IMAD.U32 R14, RZ, RZ, UR9 ;  /* 0x00000009ff0e7e24 */ /* 0x000fe2000f8e00ff */
[----:B------:R-:W-:Y:S01]  /*f490*/  LOP3.LUT R12, R12, R13, RZ, 0x3c, !PT ;  /* 0x0000000d0c0c7212 */ /* 0x000fe200078e3cff */
[----:B------:R-:W-:Y:S01]  /*f4a0*/  IMAD.X R13, RZ, RZ, R9, P2 ;  /* 0x000000ffff0d7224 */ /* 0x000fe200010e0609 */
[----:B------:R-:W-:Y:S02]  /*f4b0*/  IADD3 R37, P5, R8, 0x4000, RZ ;  /* 0x0000400008257810 */ /* 0x000fe40007fbe0ff */
[----:B------:R-:W-:Y:S01]  /*f4c0*/  IADD3.X R5, R5, UR7, R14, P0, !PT ;  /* 0x0000000705057c10 */ /* 0x000fe200087fe40e */
[----:B------:R-:W-:Y:S01]  /*f4d0*/  ULDC.64 UR6, c[0x0][0xb40] ;  /* 0x0002d00000067ab9 */ /* 0x000fe20000000a00 */
[----:B------:R-:W-:-:S02]  /*f4e0*/  LOP3.LUT R4, R4, R7, RZ, 0x3c, !PT ;  /* 0x0000000704047212 */ /* 0x000fc400078e3cff */
[----:B------:R-:W-:Y:S02]  /*f4f0*/  LEA R44, P0, R6, UR6, 0x2 ;  /* 0x00000006062c7c11 */ /* 0x000fe4000f8010ff */
[----:B------:R-:W-:Y:S02]  /*f500*/  IADD3 R41, P4, R8, 0x5000, RZ ;  /* 0x0000500008297810 */ /* 0x000fe40007f9e0ff */
[----:B------:R-:W-:Y:S01]  /*f510*/  LEA.HI.X R45, R6, UR7, R5, 0x2, P0 ;  /* 0x00000007062d7c11 */ /* 0x000fe200080f1405 */
[----:B------:R-:W-:Y:S01]  /*f520*/  VIADD R5, R10, 0x8 ;  /* 0x000000080a057836 */ /* 0x000fe20000000000 */
[----:B------:R-:W-:Y:S01]  /*f530*/  LOP3.LUT P0, RZ, R228, 0x3, RZ, 0xc0, !PT ;  /* 0x00000003e4ff7812 */ /* 0x000fe2000780c0ff */
[----:B------:R-:W-:Y:S01]  /*f540*/  ULDC.64 UR6, c[0x0][0xaa0] ;  /* 0x0002a80000067ab9 */ /* 0x000fe20000000a00 */
[----:B------:R-:W-:Y:S02]  /*f550*/  IADD3 R25, P3, R8, 0x6000, RZ ;  /* 0x0000600008197810 */ /* 0x000fe40007f7e0ff */
[----:B------:R-:W-:-:S02]  /*f560*/  ISETP.GE.OR P1, PT, R10, UR8, P0 ;  /* 0x000000080a007c0c */ /* 0x000fc40008726670 */
[C---:B------:R-:W-:Y:S02]  /*f570*/  IADD3 R7, P2, R8.reuse, 0x7000, RZ ;  /* 0x0000700008077810 */ /* 0x040fe40007f5e0ff */
[----:B------:R-:W-:Y:S02]  /*f580*/  LOP3.LUT R36, R37, 0x380, RZ, 0xc0, !PT ;  /* 0x0000038025247812 */ /* 0x000fe400078ec0ff */
[----:B------:R-:W-:Y:S02]  /*f590*/  LOP3.LUT R40, R41, 0x380, RZ, 0xc0, !PT ;  /* 0x0000038029287812 */ /* 0x000fe400078ec0ff */
[----:B------:R-:W-:Y:S01]  /*f5a0*/  LOP3.LUT R33, R8, 0x380, RZ, 0xc0, !PT ;  /* 0x0000038008217812 */ /* 0x000fe200078ec0ff */
[----:B------:R-:W-:Y:S01]  /*f5b0*/  UIMAD UR5, UR5, UR6, URZ ;  /* 0x00000006050572a4 */ /* 0x000fe2000f8e023f */
[----:B------:R-:W-:Y:S01]  /*f5c0*/  LOP3.LUT R24, R25, 0x380, RZ, 0xc0, !PT ;  /* 0x0000038019187812 */ /* 0x000fe200078ec0ff */
[--C-:B------:R-:W-:Y:S01]  /*f5d0*/  IMAD.X R11, RZ, RZ, R9.reuse, P2 ;  /* 0x000000ffff0b7224 */ /* 0x100fe200010e0609 */
[----:B------:R-:W-:Y:S01]  /*f5e0*/  ISETP.GE.OR P0, PT, R5, UR8, P0 ;  /* 0x0000000805007c0c */ /* 0x000fe20008706670 */
[----:B------:R-:W-:Y:S01]  /*f5f0*/  IMAD.X R5, RZ, RZ, R9, P6 ;  /* 0x000000ffff057224 */ /* 0x000fe200030e0609 */
[----:B------:R-:W-:Y:S01]  /*f600*/  LOP3.LUT R6, R7, 0x380, RZ, 0xc0, !PT ;  /* 0x0000038007067812 */ /* 0x000fe200078ec0ff */
[----:B------:R0:W-:Y:S01]  /*f610*/  @!P1 STG.E desc[UR52][R44.64], R3 ;  /* 0x000000032c009986 */ /* 0x0001e2000c101934 */
[----:B------:R-:W-:-:S02]  /*f620*/  SHF.R.U64 R36, R36, 0x3, RZ ;  /* 0x0000000324247819 */ /* 0x000fc400000012ff */
[----:B------:R-:W-:Y:S02]  /*f630*/  SHF.R.U64 R40, R40, 0x3, RZ ;  /* 0x0000000328287819 */ /* 0x000fe400000012ff */
        /* <DEDUP_REMOVED lines=15> */
[----:B------:R-:W-:Y:S01]  /*f730*/  UIMAD UR5, UR4, UR7, UR5 ;  /* 0x00000007040572a4 */ /* 0x000fe2000f8e0205 */
[----:B------:R0:W-:Y:S02]  /*f740*/  @!P0 STG.E desc[UR52][R44.64+0x20], R2 ;  /* 0x000020022c008986 */ /* 0x0001e4000c101934 */
[----:B------:R-:W-:-:S02]  /*f750*/  ULDC.64 UR6, c[0x0][0xae0] ;  /* 0x0002b80000067ab9 */ /* 0x000fc40000000a00 */
[----:B------:R-:W5:Y:S01]  /*f760*/  LD.E.128 R32, desc[UR52][R32.64] ;  /* 0x0000003420207980 */ /* 0x000f62000c101d00 */
[----:B------:R-:W-:-:S03]  /*f770*/  IMAD.U32 R19, RZ, RZ, UR6 ;  /* 0x00000006ff137e24 */ /* 0x000fc6000f8e00ff */
[----:B------:R-:W5:Y:S01]  /*f780*/  LD.E.128 R28, desc[UR52][R28.64] ;  /* 0x000000341c1c7980 */ /* 0x000f62000c101d00 */
[----:B0-----:R-:W-:-:S03]  /*f790*/  IMAD.WIDE.U32 R2, R3, UR4, R20 ;  /* 0x0000000403027c25 */ /* 0x001fc6000f8e0014 */
[----:B------:R-:W5:Y:S01]  /*f7a0*/  LD.E.128 R12, desc[UR52][R12.64] ;  /* 0x000000340c0c7980 */ /* 0x000f62000c101d00 */
[----:B------:R-:W-:-:S03]  /*f7b0*/  UIMAD UR4, UR12, UR6, URZ ;  /* 0x000000060c0472a4 */ /* 0x000fc6000f8e023f */
[----:B------:R-:W5:Y:S01]  /*f7c0*/  LD.E.128 R4, desc[UR52][R4.64] ;  /* 0x0000003404047980 */ /* 0x000f62000c101d00 */
[----:B------:R-:W-:-:S03]  /*f7d0*/  VIADD R3, R3, UR5 ;  /* 0x0000000503037c36 */ /* 0x000fc60008000000 */
[----:B------:R-:W5:Y:S04]  /*f7e0*/  LD.E.128 R36, desc[UR52][R36.64] ;  /* 0x0000003424247980 */ /* 0x000f68000c101d00 */
[----:B------:R-:W5:Y:S04]  /*f7f0*/  LD.E.128 R40, desc[UR52][R40.64] ;  /* 0x0000003428287980 */ /* 0x000f68000c101d00 */
[----:B------:R-:W5:Y:S04]  /*f800*/  LD.E.128 R24, desc[UR52][R24.64] ;  /* 0x0000003418187980 */ /* 0x000f68000c101d00 */
[----:B------:R-:W5:Y:S01]  /*f810*/  LD.E.128 R8, desc[UR52][R10.64] ;  /* 0x000000340a087980 */ /* 0x000f62000c101d00 */
[----:B------:R-:W-:-:S02]  /*f820*/  UIMAD UR4, UR42, UR7, UR4 ;  /* 0x000000072a0472a4 */ /* 0x000fc4000f8e0204 */
[----:B------:R-:W-:Y:S01]  /*f830*/  IMAD.WIDE.U32 R2, R19, UR42, R2 ;  /* 0x0000002a13027c25 */ /* 0x000fe2000f8e0002 */
[----:B------:R-:W-:Y:S01]  /*f840*/  UIMAD UR8, UR43, -0x80, UR8 ;  /* 0xffffff802b0878a4 */ /* 0x000fe2000f8e0208 */
[----:B------:R-:W-:Y:S01]  /*f850*/  @!PT LDS RZ, [RZ] ;  /* 0x00000000fffff984 */ /* 0x000fe20000000800 */
[----:B------:R-:W-:Y:S01]  /*f860*/  @!PT LDS RZ, [RZ] ;  /* 0x00000000fffff984 */ /* 0x000fe20000000800 */
[----:B------:R-:W-:Y:S01]  /*f870*/  @!PT LDS RZ, [RZ] ;  /* 0x00000000fffff984 */ /* 0x000fe20000000800 */
[----:B------:R-:W-:Y:S01]  /*f880*/  @!PT LDS RZ, [RZ] ;  /* 0x00000000fffff984 */ /* 0x000fe20000000800 */
[----:B------:R0:W-:Y:S06]  /*f890*/  MEMBAR.ALL.CTA ;  /* 0x0000000000007992 */ /* 0x0001ec0000008000 */
[----:B0-----:R-:W0:Y:S01]  /*f8a0*/  FENCE.VIEW.ASYNC.S ;  /* 0x00000000000073c6 */ /* 0x001e220000000000 */
[----:B------:R-:W-:Y:S01]  /*f8b0*/  BSSY B1, `(.L_x_1899) ;  /* 0x0000026000017945 */ /* 0x000fe20003800000 */
[----:B------:R-:W-:-:S02]  /*f8c0*/  VIADD R0, R0, 0x2e820 ;  /* 0x0002e82000007836 */ /* 0x000fc40000000000 */
[----:B------:R-:W-:Y:S01]  /*f8d0*/  VIADD R3, R3, UR4 ;  /* 0x0000000403037c36 */ /* 0x000fe20008000000 */
[----:B------:R-:W-:Y:S01]  /*f8e0*/  ULDC.64 UR4, c[0x0][0xae8] ;  /* 0x0002ba0000047ab9 */ /* 0x000fe20000000a00 */
[C---:B------:R-:W-:Y:S01]  /*f8f0*/  ISETP.GE.AND P2, PT, R18.reuse, UR8, PT ;  /* 0x0000000812007c0c */ /* 0x040fe2000bf46270 */
[----:B------:R-:W-:Y:S01]  /*f900*/  IMAD.U32 R45, RZ, RZ, UR4 ;  /* 0x00000004ff2d7e24 */ /* 0x000fe2000f8e00ff */
[----:B------:R-:W-:Y:S01]  /*f910*/  UIMAD UR4, UR37, UR4, URZ ;  /* 0x00000004250472a4 */ /* 0x000fe2000f8e023f */
[C---:B------:R-:W-:Y:S01]  /*f920*/  VIADD R19, R18.reuse, 0x20 ;  /* 0x0000002012137836 */ /* 0x040fe20000000000 */
[----:B------:R-:W-:Y:S01]  /*f930*/  PRMT R0, RZ, 0x654, R0 ;  /* 0x00000654ff007816 */ /* 0x000fe20000000000 */
[----:B------:R-:W-:Y:S01]  /*f940*/  VIADD R21, R18, 0x60 ;  /* 0x0000006012157836 */ /* 0x000fe20000000000 */
[----:B------:R-:W-:Y:S02]  /*f950*/  UIMAD UR4, UR36, UR5, UR4 ;  /* 0x00000005240472a4 */ /* 0x000fe4000f8e0204 */
[----:B------:R-:W-:Y:S01]  /*f960*/  IMAD.WIDE.U32 R44, R45, UR36, R2 ;  /* 0x000000242d2c7c25 */ /* 0x000fe2000f8e0002 */
[----:B------:R-:W-:-:S02]  /*f970*/  ISETP.GE.AND P4, PT, R19, UR8, PT ;  /* 0x0000000813007c0c */ /* 0x000fc4000bf86270 */
[----:B------:R-:W-:Y:S01]  /*f980*/  ISETP.GE.AND P1, PT, R21, UR8, PT ;  /* 0x0000000815007c0c */ /* 0x000fe2000bf26270 */
[----:B------:R-:W-:Y:S01]  /*f990*/  VIADD R20, R18, 0x40 ;  /* 0x0000004012147836 */ /* 0x000fe20000000000 */
[--C-:B------:R-:W-:Y:S01]  /*f9a0*/  SHF.R.S32.HI R19, RZ, 0x1f, R18.reuse ;  /* 0x0000001fff137819 */ /* 0x100fe20000011412 */
[----:B------:R-:W-:Y:S02]  /*f9b0*/  IMAD.U32 R21, RZ, RZ, UR43 ;  /* 0x0000002bff157e24 */ /* 0x000fe4000f8e00ff */
[----:B------:R-:W-:Y:S01]  /*f9c0*/  VIADD R51, R45, UR4 ;  /* 0x000000042d337c36 */ /* 0x000fe20008000000 */
[----:B------:R-:W-:Y:S01]  /*f9d0*/  ISETP.GE.AND P0, PT, R20, UR8, PT ;  /* 0x0000000814007c0c */ /* 0x000fe2000bf06270 */
[----:B------:R-:W-:Y:S01]  /*f9e0*/  IMAD.WIDE R20, R21, 0x80, R18 ;  /* 0x0000008015147825 */ /* 0x000fe200078e0212 */
[----:B0-----:R0:W-:Y:S01]  /*f9f0*/  SYNCS.ARRIVE.TRANS64.RED.A1T0 RZ, [R0+URZ], RZ ;  /* 0x000000ff00ff79a7 */ /* 0x0011e2000810043f */
[----:B------:R-:W-:Y:S10]  /*fa00*/  @P2 BRA `(.L_x_1900) ;  /* 0x0000000000402947 */ /* 0x000ff40003800000 */
[----:B------:R-:W-:Y:S01]  /*fa10*/  ULDC.64 UR4, c[0x0][0xad8] ;  /* 0x0002b60000047ab9 */ /* 0x000fe20000000a00 */
[----:B------:R-:W-:Y:S01]  /*fa20*/  IMAD.MOV.U32 R2, RZ, RZ, R44 ;  /* 0x000000ffff027224 */ /* 0x000fe200078e002c */
[----:B------:R-:W-:Y:S01]  /*fa30*/  ULDC.64 UR6, c[0x0][0xa80] ;  /* 0x0002a00000067ab9 */ /* 0x000fe20000000a00 */
[----:B------:R-:W-:Y:S02]  /*fa40*/  IMAD.MOV.U32 R3, RZ, RZ, R51 ;  /* 0x000000ffff037224 */ /* 0x000fe400078e0033 */
[----:B------:R-:W-:Y:S02]  /*fa50*/  IMAD R49, R21, UR4, RZ ;  /* 0x0000000415317c24 */ /* 0x000fe4000f8e02ff */
[----:B0-----:R-:W-:Y:S02]  /*fa60*/  VIADD R0, R16, 0x40 ;  /* 0x0000004010007836 */ /* 0x001fe40000000000 */
        /* <DEDUP_REMOVED lines=10> */
.L_x_1900:
[----:B------:R-:W-:Y:S05]  /*fb10*/  BSYNC B1 ;  /* 0x0000000000017941 */ /* 0x000fea0003800000 */
.L_x_1899:
[----:B------:R-:W-:Y:S04]  /*fb20*/  BSSY B1, `(.L_x_1901) ;  /* 0x0000014000017945 */ /* 0x000fe80003800000 */
[----:B------:R-:W-:Y:S05]  /*fb30*/  @P4 BRA `(.L_x_1902) ;  /* 0x0000000000484947 */ /* 0x000fea0003800000 */
[----:B-1---5:R-:W-:Y:S01]  /*fb40*/  IADD3 R33, P2, R20, 0x20, RZ ;  /* 0x0000002014217810 */ /* 0x022fe20007f5e0ff */
[----:B------:R-:W-:Y:S01]  /*fb50*/  ULDC.64 UR4, c[0x0][0xad8] ;  /* 0x0002b60000047ab9 */ /* 0x000fe20000000a00 */
[----:B------:R-:W-:Y:S01]  /*fb60*/  IMAD.MOV.U32 R2, RZ, RZ, R44 ;  /* 0x000000ffff027224 */ /* 0x000fe200078e002c */
[----:B------:R-:W-:Y:S01]  /*fb70*/  ULDC.64 UR6, c[0x0][0xa80] ;  /* 0x0002a00000067ab9 */ /* 0x000fe20000000a00 */
[----:B------:R-:W-:Y:S02]  /*fb80*/  IMAD.MOV.U32 R3, RZ, RZ, R51 ;  /* 0x000000ffff037224 */ /* 0x000fe400078e0033 */
[----:B0-----:R-:W-:Y:S02]  /*fb90*/  IMAD.X R0, RZ, RZ, R21, P2 ;  /* 0x000000ffff007224 */ /* 0x001fe400010e0615 */
        /* <DEDUP_REMOVED lines=12> */
.L_x_1902:
[----:B------:R-:W-:Y:S05]  /*fc60*/  BSYNC B1 ;  /* 0x0000000000017941 */ /* 0x000fea0003800000 */
.L_x_1901:
[----:B------:R-:W-:Y:S04]  /*fc70*/  BSSY B1, `(.L_x_1903) ;  /* 0x0000014000017945 */ /* 0x000fe80003800000 */
[----:B------:R-:W-:Y:S05]  /*fc80*/  @P0 BRA `(.L_x_1904) ;  /* 0x0000000000480947 */ /* 0x000fea0003800000 */
[----:B--2--5:R-:W-:Y:S01]  /*fc90*/  IADD3 R29, P0, R20, 0x40, RZ ;  /* 0x00000040141d7810 */ /* 0x024fe20007f1e0ff */
        /* <DEDUP_REMOVED lines=17> */
.L_x_1904:
[----:B------:R-:W-:Y:S05]  /*fdb0*/  BSYNC B1 ;  /* 0x0000000000017941 */ /* 0x000fea0003800000 */
.L_x_1903:
[----:B------:R-:W-:Y:S05]  /*fdc0*/  @P1 BRA `(.L_x_1905) ;  /* 0x0000000c00041947 */ /* 0x000fea0003800000 */
[----:B---3-5:R-:W-:Y:S01]  /*fdd0*/  IADD3 R13, P0, R20, 0x60, RZ ;  /* 0x00000060140d7810 */ /* 0x028fe20007f1e0ff */
        /* <DEDUP_REMOVED lines=8> */
[----:B0-----:R-:W-:Y:S02]  /*fe60*/  VIADD R0, R16, 0x40 ;  /* 0x0000004010007836 */ /* 0x001fe40000000000 */
        /* <DEDUP_REMOVED lines=10> */
.L_x_1897:
[----:B------:R-:W-:Y:S01]  /*ff10*/  ULDC.64 UR4, c[0x0][0xbe0] ;  /* 0x0002f80000047ab9 */ /* 0x000fe20000000a00 */
[----:B------:R-:W-:Y:S01]  /*ff20*/  ULDC.64 UR6, c[0x0][0xbd8] ;  /* 0x0002f60000067ab9 */ /* 0x000fe20000000a00 */
[----:B------:R-:W-:-:S04]  /*ff30*/  UISETP.NE.U32.AND UP0, UPT, UR4, URZ, UPT ;  /* 0x0000003f0400728c */ /* 0x000fc8000bf05070 */
[----:B------:R-:W-:Y:S02]  /*ff40*/  UISETP.NE.AND.EX UP1, UPT, UR5, URZ, UPT, UP0 ;  /* 0x0000003f0500728c */ /* 0x000fe4000bf25300 */
[----:B------:R-:W-:-:S04]  /*ff50*/  UISETP.NE.U32.AND UP0, UPT, UR6, URZ, UPT ;  /* 0x0000003f0600728c */ /* 0x000fc8000bf05070 */
[----:B------:R-:W-:Y:S01]  /*ff60*/  PLOP3.LUT P2, PT, PT, PT, UP1, 0x80, 0x0 ;  /* 0x000000000000781c */ /* 0x000fe20003f4f018 */
[----:B------:R-:W-:-:S04]  /*ff70*/  UISETP.NE.AND.EX UP0, UPT, UR7, URZ, UPT, UP0 ;  /* 0x0000003f0700728c */ /* 0x000fc8000bf05300 */
[----:B------:R-:W-:Y:S02]  /*ff80*/  @UP1 ULDC.64 UR4, c[0x0][0xbe0] ;  /* 0x0002f80000041ab9 */ /* 0x000fe40000000a00 */
[----:B------:R-:W-:Y:S01]  /*ff90*/  @UP1 UIMAD.WIDE UR4, UR36, 0x4, UR4 ;  /* 0x00000004240418a5 */ /* 0x000fe2000f8e0204 */
[----:B------:R-:W-:Y:S01]  /*ffa0*/  PLOP3.LUT P1, PT, PT, PT, UP0, 0x80, 0x0 ;  /* 0x000000000000781c */ /* 0x000fe20003f2f008 */
[----:B------:R-:W-:-:S04]  /*ffb0*/  ULEA UR6, UP1, UR36, UR6, 0x2 ;  /* 0x0000000624067291 */ /* 0x000fc8000f82103f */
[----:B------:R-:W-:Y:S01]  /*ffc0*/  IMAD.U32 R4, RZ, RZ, UR4 ;  /* 0x00000004ff047e24 */ /* 0x000fe2000f8e00ff */
[----:B------:R-:W-:Y:S01]  /*ffd0*/  ULEA.HI.X UR7, UR36, UR7, UR37, 0x2, UP1 ;  /* 0x0000000724077291 */ /* 0x000fe200088f1425 */
[----:B------:R-:W-:Y:S02]  /*ffe0*/  IMAD.U32 R5, RZ, RZ, UR5 ;  /* 0x00000005ff057e24 */ /* 0x000fe4000f8e00ff */
[----:B------:R-:W-:-:S03]  /*fff0*/  IMAD.MOV.U32 R7, RZ, RZ, RZ ;  /* 0x000000ffff077224 */ /* 0x000fc600078e00ff */
[----:B------:R-:W2:Y:S01]  /*10000*/  @P2 LDG.E R4, desc[UR52][R4.64] ;  /* 0x0000003404042981 */ /* 0x000ea2000c1e1900 */
[----:B------:R-:W-:Y:S02]  /*10010*/  IMAD.U32 R2, RZ, RZ, UR6 ;  /* 0x00000006ff027e24 */ /* 0x000fe4000f8e00ff */
[----:B------:R-:W-:-:S05]  /*10020*/  IMAD.U32 R3, RZ, RZ, UR7 ;  /* 0x00000007ff037e24 */ /* 0x000fca000f8e00ff */
[----:B------:R0:W5:Y:S01]  /*10030*/  @P1 LDG.E R7, desc[UR52][R2.64] ;  /* 0x0000003402071981 */ /* 0x000162000c1e1900 */
[----:B------:R-:W-:Y:S01]  /*10040*/  ULDC UR4, c[0x0][0xa88] ;  /* 0x0002a20000047ab9 */ /* 0x000fe20000000800 */
[----:B------:R-:W-:Y:S02]  /*10050*/  ISETP.GT.AND P0, PT, R231, 0x7f, PT ;  /* 0x0000007fe700780c */ /* 0x000fe40003f04270 */
[----:B--2---:R-:W-:Y:S01]  /*10060*/  @P2 R2UR UR4, R4 ;  /* 0x00000000040422ca */ /* 0x004fe200000e0000 */
[----:B0-----:R-:W-:-:S14]  /*10070*/  @P2 BRA `(.L_x_1906) ;  /* 0x0000000000182947 */ /* 0x001fdc0003800000 */
[----:B------:R-:W-:Y:S05]  /*10080*/  @!P1 BRA `(.L_x_1906) ;  /* 0x0000000000149947 */ /* 0x000fea0003800000 */
[----:B------:R-:W2:Y:S04]  /*10090*/  LDG.E R4, desc[UR52][R2.64] ;  /* 0x0000003402047981 */ /* 0x000ea8000c1e1900 */
[----:B------:R-:W3:Y:S01]  /*100a0*/  LDG.E R0, desc[UR52][R2.64+0x4] ;  /* 0x0000043402007981 */ /* 0x000ee2000c1e1900 */
[----:B--2---:R-:W-:Y:S02]  /*100b0*/  R2UR UR5, R4 ;  /* 0x00000000040572ca */ /* 0x004fe400000e0000 */
[----:B---3--:R-:W-:-:S13]  /*100c0*/  R2UR UR4, R0 ;  /* 0x00000000000472ca */ /* 0x008fda00000e0000 */
[----:B------:R-:W-:-:S12]  /*100d0*/  UIADD3 UR4, -UR5, UR4, URZ ;  /* 0x0000000405047290 */ /* 0x000fd8000fffe13f */
.L_x_1906:
[----:B------:R-:W-:Y:S01]  /*100e0*/  USHF.R.S32.HI UR7, URZ, 0x1f, UR42 ;  /* 0x0000001f3f077899 */ /* 0x000fe2000801142a */
[----:B------:R-:W-:Y:S01]  /*100f0*/  BSSY B1, `(.L_x_1907) ;  /* 0x000001f000017945 */ /* 0x000fe20003800000 */
[----:B------:R-:W-:Y:S01]  /*10100*/  USEL UR36, UR36, URZ, !UP0 ;  /* 0x0000003f24247287 */ /* 0x000fe2000c000000 */
[----:B------:R-:W-:Y:S01]  /*10110*/  SHF.R.S32.HI R9, RZ, 0x1f, R16 ;  /* 0x0000001fff097819 */ /* 0x000fe20000011410 */
[----:B------:R-:W-:Y:S01]  /*10120*/  USEL UR37, UR37, URZ, !UP0 ;  /* 0x0000003f25257287 */ /* 0x000fe2000c000000 */
[----:B-----5:R-:W-:Y:S01]  /*10130*/  SHF.R.S32.HI R6, RZ, 0x1f, R7 ;  /* 0x0000001fff067819 */ /* 0x020fe20000011407 */
[----:B------:R-:W-:Y:S10]  /*10140*/  @P0 BRA `(.L_x_1908) ;  /* 0x0000000000640947 */ /* 0x000ff40003800000 */
[----:B------:R-:W0:Y:S01]  /*10150*/  S2R R2, SR_TID.X ;  /* 0x0000000000027919 */ /* 0x000e220000002100 */
[----:B------:R-:W-:-:S04]  /*10160*/  IMAD.U32 R0, RZ, RZ, UR43 ;  /* 0x0000002bff007e24 */ /* 0x000fc8000f8e00ff */
[----:B0-----:R-:W-:-:S04]  /*10170*/  IMAD R0, R0, 0x80, R2 ;  /* 0x0000008000007824 */ /* 0x001fc800078e0202 */
[----:B------:R-:W-:-:S05]  /*10180*/  VIADD R0, R0, 0xffffff80 ;  /* 0xffffff8000007836 */ /* 0x000fca0000000000 */
[----:B------:R-:W-:-:S13]  /*10190*/  ISETP.GE.AND P0, PT, R0, UR4, PT ;  /* 0x0000000400007c0c */ /* 0x000fda000bf06270 */
        /* <DEDUP_REMOVED lines=20> */
.L_x_1908:
[----:B------:R-:W-:Y:S05]  /*102e0*/  BSYNC B1 ;  /* 0x0000000000017941 */ /* 0x000fea0003800000 */
.L_x_1907:
[----:B------:R-:W-:Y:S01]  /*102f0*/  ULDC.64 UR8, c[0x0][0xaa0] ;  /* 0x0002a80000087ab9 */ /* 0x000fe20000000a00 */
[----:B------:R-:W-:Y:S01]  /*10300*/  IMAD.MOV.U32 R2, RZ, RZ, R16 ;  /* 0x000000ffff027224 */ /* 0x000fe200078e0010 */
[----:B------:R-:W-:Y:S01]  /*10310*/  UIMAD UR6, UR43, -0x80, UR4 ;  /* 0xffffff802b0678a4 */ /* 0x000fe2000f8e0204 */
[----:B0-----:R-:W-:Y:S01]  /*10320*/  IMAD.MOV.U32 R3, RZ, RZ, R9 ;  /* 0x000000ffff037224 */ /* 0x001fe200078e0009 */
[----:B------:R-:W-:Y:S01]  /*10330*/  BSSY B1, `(.L_x_1909) ;  /* 0x000002d000017945 */ /* 0x000fe20003800000 */
[----:B------:R-:W-:Y:S02]  /*10340*/  IMAD R0, R6, UR8, RZ ;  /* 0x0000000806007c24 */ /* 0x000fe4000f8e02ff */
[----:B------:R-:W-:Y:S01]  /*10350*/  IMAD.WIDE.U32 R2, R7, UR8, R2 ;  /* 0x0000000807027c25 */ /* 0x000fe2000f8e0002 */
[----:B------:R-:W-:-:S03]  /*10360*/  ISETP.GE.AND P2, PT, R18, UR6, PT ;  /* 0x0000000612007c0c */ /* 0x000fc6000bf46270 */
[----:B------:R-:W-:Y:S01]  /*10370*/  IMAD R7, R7, UR9, R0 ;  /* 0x0000000907077c24 */ /* 0x000fe2000f8e0200 */
[----:B------:R-:W-:Y:S01]  /*10380*/  ULDC.64 UR8, c[0x0][0xae0] ;  /* 0x0002b80000087ab9 */ /* 0x000fe20000000a00 */
[C---:B------:R-:W-:Y:S01]  /*10390*/  VIADD R4, R18.reuse, 0x60 ;  /* 0x0000006012047836 */ /* 0x040fe20000000000 */
[----:B------:R-:W-:Y:S01]  /*103a0*/  UIMAD UR5, UR7, UR8, URZ ;  /* 0x00000008070572a4 */ /* 0x000fe2000f8e023f */
[----:B------:R-:W-:Y:S01]  /*103b0*/  IMAD.IADD R3, R3, 0x1, R7 ;  /* 0x0000000103037824 */ /* 0x000fe200078e0207 */
[----:B------:R-:W-:Y:S01]  /*103c0*/  SHF.R.S32.HI R7, RZ, 0x1f, R18 ;  /* 0x0000001fff077819 */ /* 0x000fe20000011412 */
[----:B------:R-:W-:Y:S01]  /*103d0*/  IMAD.U32 R5, RZ, RZ, UR8 ;  /* 0x00000008ff057e24 */ /* 0x000fe2000f8e00ff */
[----:B------:R-:W-:Y:S01]  /*103e0*/  UIMAD UR5, UR42, UR9, UR5 ;  /* 0x000000092a0572a4 */ /* 0x000fe2000f8e0205 */
[----:B------:R-:W-:Y:S01]  /*103f0*/  VIADD R0, R18, 0x20 ;  /* 0x0000002012007836 */ /* 0x000fe20000000000 */
[----:B------:R-:W-:Y:S01]  /*10400*/  ISETP.GE.AND P0, PT, R4, UR6, PT ;  /* 0x0000000604007c0c */ /* 0x000fe2000bf06270 */
[----:B------:R-:W-:Y:S01]  /*10410*/  IMAD.WIDE.U32 R2, R5, UR42, R2 ;  /* 0x0000002a05027c25 */ /* 0x000fe2000f8e0002 */
[----:B------:R-:W-:-:S02]  /*10420*/  ULDC.64 UR8, c[0x0][0xae8] ;  /* 0x0002ba0000087ab9 */ /* 0x000fc40000000a00 */
[----:B------:R-:W-:Y:S01]  /*10430*/  UIMAD UR4, UR37, UR8, URZ ;  /* 0x00000008250472a4 */ /* 0x000fe2000f8e023f */
[----:B------:R-:W-:Y:S01]  /*10440*/  VIADD R3, R3, UR5 ;  /* 0x0000000503037c36 */ /* 0x000fe20008000000 */
[----:B------:R-:W-:Y:S01]  /*10450*/  ISETP.GE.AND P3, PT, R0, UR6, PT ;  /* 0x0000000600007c0c */ /* 0x000fe2000bf66270 */
[----:B------:R-:W-:Y:S01]  /*10460*/  IMAD.U32 R5, RZ, RZ, UR8 ;  /* 0x00000008ff057e24 */ /* 0x000fe2000f8e00ff */
[----:B------:R-:W-:Y:S01]  /*10470*/  UIMAD UR4, UR36, UR9, UR4 ;  /* 0x00000009240472a4 */ /* 0x000fe2000f8e0204 */
[----:B------:R-:W-:Y:S02]  /*10480*/  VIADD R0, R18, 0x40 ;  /* 0x0000004012007836 */ /* 0x000fe40000000000 */
[----:B------:R-:W-:-:S03]  /*10490*/  IMAD.WIDE.U32 R4, R5, UR36, R2 ;  /* 0x0000002405047c25 */ /* 0x000fc6000f8e0002 */
[----:B------:R-:W-:Y:S01]  /*104a0*/  ISETP.GE.AND P1, PT, R0, UR6, PT ;  /* 0x0000000600007c0c */ /* 0x000fe2000bf26270 */
[----:B------:R-:W-:Y:S02]  /*104b0*/  IMAD.U32 R9, RZ, RZ, UR43 ;  /* 0x0000002bff097e24 */ /* 0x000fe4000f8e00ff */
[----:B------:R-:W-:Y:S02]  /*104c0*/  IMAD.MOV.U32 R6, RZ, RZ, R18 ;  /* 0x000000ffff067224 */ /* 0x000fe400078e0012 */
        /* <DEDUP_REMOVED lines=19> */
.L_x_1910:
[----:B------:R-:W-:Y:S05]  /*10600*/  BSYNC B1 ;  /* 0x0000000000017941 */ /* 0x000fea0003800000 */
.L_x_1909:
        /* <DEDUP_REMOVED lines=20> */
.L_x_1912:
[----:B------:R-:W-:Y:S05]  /*10750*/  BSYNC B1 ;  /* 0x0000000000017941 */ /* 0x000fea0003800000 */
.L_x_1911:
        /* <DEDUP_REMOVED lines=20> */
.L_x_1914:
[----:B------:R-:W-:Y:S05]  /*108a0*/  BSYNC B1 ;  /* 0x0000000000017941 */ /* 0x000fea0003800000 */
.L_x_1913:
        /* <DEDUP_REMOVED lines=19> */
.L_x_1905:
[----:B------:R-:W-:Y:S05]  /*109e0*/  BSYNC B0 ;  /* 0x0000000000007941 */ /* 0x000fea0003800000 */
.L_x_1896:
[----:B------:R-:W-:Y:S02]  /*109f0*/  ULDC UR4, c[0x0][0xc14] ;  /* 0x0003050000047ab9 */ /* 0x000fe40000000800 */
[----:B------:R-:W-:-:S13]  /*10a00*/  ISETP.GE.AND P0, PT, R47, UR4, PT ;  /* 0x000000042f007c0c */ /* 0x000fda000bf06270 */
[----:B------:R-:W-:Y:S05]  /*10a10*/  @!P0 BRA `(.L_x_1915) ;  /* 0xffffff0000dc8947 */ /* 0x000fea000383ffff */
[----:B------:R-:W-:Y:S05]  /*10a20*/  EXIT ;  /* 0x000000000000794d */ /* 0x000fea0003800000 */
.L_x_1857:
[----:B------:R-:W-:-:S08]  /*10a30*/  NOP ;  /* 0x0000000000007918 */ /* 0x000fd00000000000 */
[----:B------:R-:W0:-:S00]  /*10a40*/  USETMAXREG.DEALLOC.CTAPOOL 0x18 ;  /* 0x00000018000079c8 */ /* 0x000e0000080e0500 */
[----:B0-----:R-:W-:Y:S01]  /*10a50*/  LOP3.LUT R0, R0, 0x3, RZ, 0xc0, !PT ;  /* 0x0000000300007812 */ /* 0x001fe200078ec0ff */
[----:B------:R-:W-:-:S05]  /*10a60*/  IMAD.MOV.U32 R6, RZ, RZ, RZ ;  /* 0x000000ffff067224 */ /* 0x000fca00078e00ff */
[----:B------:R-:W0:Y:S02]  /*10a70*/  SHFL.IDX PT, R0, R0, RZ, 0x1f ;  /* 0x00001fff00007589 */ /* 0x000e2400000e0000 */
[----:B0-----:R-:W-:-:S04]  /*10a80*/  ISETP.NE.AND P0, PT, R0, RZ, PT ;  /* 0x000000ff0000720c */ /* 0x001fc80003f05270 */
[----:B------:R-:W-:-:S05]  /*10a90*/  P2R R0, PR, RZ, 0x1 ;  /* 0x00000001ff007803 */ /* 0x000fca0000000000 */
[----:B------:R0:W-:Y:S04]  /*10aa0*/  STL [R1+0x30], R0 ;  /* 0x0000300001007387 */ /* 0x0001e80000100800 */
        /* <DEDUP_REMOVED lines=12> */
.L_x_1916:
[----:B0-----:R-:W0:Y:S01]  /*10b70*/  S2R R0, SR_TID.X ;  /* 0x0000000000007919 */ /* 0x001e220000002100 */
        /* <DEDUP_REMOVED lines=40> */
.L_x_1922:
        /* <DEDUP_REMOVED lines=14> */
.L_x_1921:
[----:B------:R-:W-:Y:S05]  /*10ee0*/  BSYNC B0 ;  /* 0x0000000000007941 */ /* 0x000fea0003800000 */
.L_x_1920:
        /* <DEDUP_REMOVED lines=22> */
.L_x_1918:
        /* <DEDUP_REMOVED lines=25> */
.L_x_1923:
        /* <DEDUP_REMOVED lines=58> */
.L_x_1919:
[----:B------:R0:W-:Y:S01]  /*11580*/  STL [R1+0x20], R0 ;  /* 0x0000200001007387 */ /* 0x0001e20000100800 */
[----:B------:R-:W-:-:S03]  /*11590*/  UMOV UR38, URZ ;  /* 0x0000003f00267c82 */ /* 0x000fc60008000000 */
[----:B------:R0:W-:Y:S02]  /*115a0*/  STL [R1+0x24], RZ ;  /* 0x000024ff01007387 */ /* 0x0001e40000100800 */
.L_x_1924:
        /* <DEDUP_REMOVED lines=11> */
.L_x_1917:
[----:B0-2---:R-:W-:Y:S01]  /*11660*/  IMAD.MOV.U32 R0, RZ, RZ, 0x1 ;  /* 0x00000001ff007424 */ /* 0x005fe200078e00ff */
[----:B------:R-:W-:Y:S01]  /*11670*/  ULDC UR4, c[0x0][0xc14] ;  /* 0x0003050000047ab9 */ /* 0x000fe20000000800 */
[----:B------:R0:W-:Y:S01]  /*11680*/  STL [R1+0x2c], RZ ;  /* 0x00002cff01007387 */ /* 0x0001e20000100800 */
        /* <DEDUP_REMOVED lines=36> */
[----:B------:R1:W-:Y:S02]  /*118d0*/  STL [R1+0x2c], RZ ;  /* 0x00002cff01007387 */ /* 0x0003e40000100800 */
.L_x_1985:
[----:B------:R-:W-:Y:S01]  /*118e0*/  ULDC.64 UR4, c[0x0][0xc60] ;  /* 0x0003180000047ab9 */ /* 0x000fe20000000a00 */
[----:B------:R-:W-:Y:S01]  /*118f0*/  ULDC.64 UR10, c[0x0][0xa00] ;  /* 0x00028000000a7ab9 */ /* 0x000fe20000000a00 */
[----:B------:R-:W-:Y:S01]  /*11900*/  UIMAD.WIDE UR4, UR48, 0x4, UR4 ;  /* 0x00000004300478a5 */ /* 0x000fe2000f8e0204 */
[----:B------:R-:W-:Y:S01]  /*11910*/  ULDC.64 UR6, c[0x0][0xa18] ;  /* 0x0002860000067ab9 */ /* 0x000fe20000000a00 */
[----:B------:R-:W-:-:S04]  /*11920*/  ULDC.64 UR12, c[0x0][0xa08] ;  /* 0x00028200000c7ab9 */ /* 0x000fc80000000a00 */
[----:B------:R-:W-:Y:S02]  /*11930*/  IMAD.U32 R2, RZ, RZ, UR4 ;  /* 0x00000004ff027e24 */ /* 0x000fe4000f8e00ff */
[----:B------:R-:W-:Y:S01]  /*11940*/  IMAD.U32 R3, RZ, RZ, UR5 ;  /* 0x00000005ff037e24 */ /* 0x000fe2000f8e00ff */
[----:B------:R-:W-:-:S04]  /*11950*/  ULDC.64 UR4, c[0x0][0xa28] ;  /* 0x00028a0000047ab9 */ /* 0x000fc80000000a00 */
[----:B--2---:R-:W2:Y:S01]  /*11960*/  LDG.E R2, desc[UR52][R2.64] ;  /* 0x0000003402027981 */ /* 0x004ea2000c1e1900 */
[----:B------:R-:W-:Y:S01]  /*11970*/  UISETP.NE.U32.AND UP0, UPT, UR4, URZ, UPT ;  /* 0x0000003f0400728c */ /* 0x000fe2000bf05070 */
[----:B01----:R-:W-:-:S03]  /*11980*/  IMAD.MOV.U32 R0, RZ, RZ, RZ ;  /* 0x000000ffff007224 */ /* 0x003fc600078e00ff */
[----:B------:R-:W-:-:S06]  /*11990*/  UISETP.NE.AND.EX UP0, UPT, UR5, URZ, UPT, UP0 ;  /* 0x0000003f0500728c */ /* 0x000fcc000bf05300 */
[----:B------:R-:W-:Y:S02]  /*119a0*/  PLOP3.LUT P0, PT, PT, PT, UP0, 0x80, 0x0 ;  /* 0x000000000000781c */ /* 0x000fe40003f0f008 */
[----:B------:R-:W-:-:S04]  /*119b0*/  ISETP.NE.U32.AND P1, PT, RZ, UR12, PT ;  /* 0x0000000cff007c0c */ /* 0x000fc8000bf25070 */
[----:B------:R-:W-:Y:S01]  /*119c0*/  ISETP.NE.AND.EX P1, PT, RZ, UR13, PT, P1 ;  /* 0x0000000dff007c0c */ /* 0x000fe2000bf25310 */
[----:B------:R-:W-:Y:S02]  /*119d0*/  IMAD.MOV.U32 R18, RZ, RZ, RZ ;  /* 0x000000ffff127224 */ /* 0x000fe400078e00ff */
[----:B------:R-:W-:Y:S01]  /*119e0*/  IMAD.MOV.U32 R9, RZ, RZ, RZ ;  /* 0x000000ffff097224 */ /* 0x000fe200078e00ff */
[----:B--2---:R-:W-:-:S13]  /*119f0*/  R2UR UR45, R2 ;  /* 0x00000000022d72ca */ /* 0x004fda00000e0000 */
[----:B------:R-:W-:Y:S02]  /*11a00*/  USHF.R.S32.HI UR44, URZ, 0x1f, UR45 ;  /* 0x0000001f3f2c7899 */ /* 0x000fe4000801142d */
[----:B------:R-:W-:-:S04]  /*11a10*/  @UP0 ULEA UR4, UP1, UR45, UR4, 0x2 ;  /* 0x000000042d040291 */ /* 0x000fc8000f82103f */
[----:B------:R-:W-:Y:S02]  /*11a20*/  @UP0 ULEA.HI.X UR5, UR45, UR5, UR44, 0x2, UP1 ;  /* 0x000000052d050291 */ /* 0x000fe400088f142c */
[----:B------:R-:W-:Y:S01]  /*11a30*/  USHF.L.U32 UR43, UR45, 0x2, URZ ;  /* 0x000000022d2b7899 */ /* 0x000fe2000800063f */
[----:B------:R-:W-:Y:S01]  /*11a40*/  IMAD.U32 R2, RZ, RZ, UR4 ;  /* 0x00000004ff027e24 */ /* 0x000fe2000f8e00ff */
[----:B------:R-:W-:Y:S02]  /*11a50*/  USHF.L.U64.HI UR44, UR45, 0x2, UR44 ;  /* 0x000000022d2c7899 */ /* 0x000fe4000801022c */
[----:B------:R-:W-:Y:S01]  /*11a60*/  IMAD.U32 R3, RZ, RZ, UR5 ;  /* 0x00000005ff037e24 */ /* 0x000fe2000f8e00ff */
[----:B------:R-:W-:-:S04]  /*11a70*/  UIADD3 UR5, UP0, UR43, UR10, URZ ;  /* 0x0000000a2b057290 */ /* 0x000fc8000ff1e03f */
[----:B------:R-:W-:Y:S01]  /*11a80*/  UIADD3.X UR8, UR44, UR11, URZ, UP0, !UPT ;  /* 0x0000000b2c087290 */ /* 0x000fe200087fe43f */
[----:B------:R0:W5:Y:S01]  /*11a90*/  @P0 LDG.E R0, desc[UR52][R2.64] ;  /* 0x0000003402000981 */ /* 0x000162000c1e1900 */
[----:B------:R-:W-:Y:S01]  /*11aa0*/  UISETP.NE.U32.AND UP0, UPT, UR6, URZ, UPT ;  /* 0x0000003f0600728c */ /* 0x000fe2000bf05070 */
[----:B------:R-:W-:Y:S01]  /*11ab0*/  ISETP.NE.U32.AND P0, PT, RZ, UR10, PT ;  /* 0x0000000aff007c0c */ /* 0x000fe2000bf05070 */
[----:B------:R-:W-:Y:S02]  /*11ac0*/  UIADD3 UR9, UP1, UR43, UR12, URZ ;  /* 0x0000000c2b097290 */ /* 0x000fe4000ff3e03f */
[----:B------:R-:W-:Y:S01]  /*11ad0*/  UISETP.NE.AND.EX UP0, UPT, UR7, URZ, UPT, UP0 ;  /* 0x0000003f0700728c */ /* 0x000fe2000bf05300 */
[----:B------:R-:W-:Y:S01]  /*11ae0*/  ISETP.NE.AND.EX P0, PT, RZ, UR11, PT, P0 ;  /* 0x0000000bff007c0c */ /* 0x000fe2000bf05300 */
[----:B------:R-:W-:Y:S02]  /*11af0*/  UIADD3.X UR4, UR44, UR13, URZ, UP1, !UPT ;  /* 0x0000000d2c047290 */ /* 0x000fe40008ffe43f */
[----:B------:R-:W-:-:S02]  /*11b00*/  IMAD.U32 R4, RZ, RZ, UR9 ;  /* 0x00000009ff047e24 */ /* 0x000fc4000f8e00ff */
[----:B0-----:R-:W-:Y:S02]  /*11b10*/  IMAD.U32 R2, RZ, RZ, UR5 ;  /* 0x00000005ff027e24 */ /* 0x001fe4000f8e00ff */
[----:B------:R-:W-:Y:S01]  /*11b20*/  IMAD.U32 R5, RZ, RZ, UR4 ;  /* 0x00000004ff057e24 */ /* 0x000fe2000f8e00ff */
[----:B------:R-:W-:Y:S01]  /*11b30*/  PLOP3.LUT P2, PT, PT, PT, UP0, 0x80, 0x0 ;  /* 0x000000000000781c */ /* 0x000fe20003f4f008 */
[----:B------:R-:W-:Y:S01]  /*11b40*/  IMAD.U32 R3, RZ, RZ, UR8 ;  /* 0x00000008ff037e24 */ /* 0x000fe2000f8e00ff */
[----:B------:R-:W-:Y:S02]  /*11b50*/  @UP0 UIADD3 UR4, UP1, UR43, UR6, URZ ;  /* 0x000000062b040290 */ /* 0x000fe4000ff3e03f */
[----:B------:R0:W5:Y:S02]  /*11b60*/  @P1 LDG.E R9, desc[UR52][R4.64] ;  /* 0x0000003404091981 */ /* 0x000164000c1e1900 */
[----:B------:R-:W-:Y:S01]  /*11b70*/  @UP0 UIADD3.X UR5, UR44, UR7, URZ, UP1, !UPT ;  /* 0x000000072c050290 */ /* 0x000fe20008ffe43f */
[----:B------:R-:W-:Y:S01]  /*11b80*/  ULDC UR6, c[0x0][0x288] ;  /* 0x0000a20000067ab9 */ /* 0x000fe20000000800 */
[----:B------:R-:W-:Y:S01]  /*11b90*/  IMAD.U32 R6, RZ, RZ, UR4 ;  /* 0x00000004ff067e24 */ /* 0x000fe2000f8e00ff */
[----:B------:R0:W5:Y:S01]  /*11ba0*/  @P0 LDG.E R18, desc[UR52][R2.64] ;  /* 0x0000003402120981 */ /* 0x000162000c1e1900 */
[----:B------:R-:W-:-:S02]  /*11bb0*/  IMAD.U32 R8, RZ, RZ, UR6 ;  /* 0x00000006ff087e24 */ /* 0x000fc4000f8e00ff */
[----:B------:R-:W-:-:S05]  /*11bc0*/  IMAD.U32 R7, RZ, RZ, UR5 ;  /* 0x00000005ff077e24 */ /* 0x000fca000f8e00ff */
[----:B------:R0:W5:Y:S01]  /*11bd0*/  @P2 LDG.E R8, desc[UR52][R6.64] ;  /* 0x0000003406082981 */ /* 0x000162000c1e1900 */
[----:B------:R-:W-:Y:S05]  /*11be0*/  @P2 BRA `(.L_x_1926) ;  /* 0x0000000000102947 */ /* 0x000fea0003800000 */
[----:B------:R-:W-:Y:S05]  /*11bf0*/  @!P0 BRA `(.L_x_1926) ;  /* 0x00000000000c8947 */ /* 0x000fea0003800000 */
[----:B0-----:R-:W2:Y:S04]  /*11c00*/  LDG.E R7, desc[UR52][R2.64] ;  /* 0x0000003402077981 */ /* 0x001ea8000c1e1900 */
[----:B-----5:R-:W2:Y:S02]  /*11c10*/  LDG.E R8, desc[UR52][R2.64+0x4] ;  /* 0x0000043402087981 */ /* 0x020ea4000c1e1900 */
[----:B--2---:R-:W-:-:S07]  /*11c20*/  IMAD.IADD R8, R8, 0x1, -R7 ;  /* 0x0000000108087824 */ /* 0x004fce00078e0a07 */
.L_x_1926:
[----:B0----5:R-:W-:Y:S01]  /*11c30*/  IMAD.IADD R2, R9, 0x1, R0 ;  /* 0x0000000109027824 */ /* 0x021fe200078e0200 */
[----:B------:R-:W-:Y:S01]  /*11c40*/  ULDC.64 UR4, c[0x0][0x3f8] ;  /* 0x0000fe0000047ab9 */ /* 0x000fe20000000a00 */
[----:B------:R-:W-:Y:S01]  /*11c50*/  ULDC.64 UR6, c[0x0][0xa20] ;  /* 0x0002880000067ab9 */ /* 0x000fe20000000a00 */
[----:B------:R-:W-:Y:S01]  /*11c60*/  UISETP.NE.U32.AND UP0, UPT, UR4, URZ, UPT ;  /* 0x0000003f0400728c */ /* 0x000fe2000bf05070 */
[----:B------:R-:W-:Y:S01]  /*11c70*/  ISETP.NE.U32.AND P0, PT, RZ, UR6, PT ;  /* 0x00000006ff007c0c */ /* 0x000fe2000bf05070 */
[----:B------:R0:W-:Y:S01]  /*11c80*/  STL [R1+0x18], R2 ;  /* 0x0000180201007387 */ /* 0x0001e20000100800 */
[----:B------:R-:W-:Y:S01]  /*11c90*/  ULDC UR4, c[0x0][0x404] ;  /* 0x0001010000047ab9 */ /* 0x000fe20000000800 */
[----:B------:R-:W-:Y:S01]  /*11ca0*/  UISETP.NE.AND.EX UP0, UPT, UR5, URZ, UPT, UP0 ;  /* 0x0000003f0500728c */ /* 0x000fe2000bf05300 */
[----:B------:R-:W-:Y:S02]  /*11cb0*/  ISETP.NE.AND.EX P0, PT, RZ, UR7, PT, P0 ;  /* 0x00000007ff007c0c */ /* 0x000fe4000bf05300 */
[----:B------:R-:W-:Y:S01]  /*11cc0*/  ULDC UR5, c[0x0][0x2e0] ;  /* 0x0000b80000057ab9 */ /* 0x000fe20000000800 */
[----:B------:R-:W-:-:S04]  /*11cd0*/  USEL UR4, UR4, 0x1, UP0 ;  /* 0x0000000104047887 */ /* 0x000fc80008000000 */
[----:B------:R-:W-:-:S06]  /*11ce0*/  UIMAD UR4, UR4, UR5, URZ ;  /* 0x00000005040472a4 */ /* 0x000fcc000f8e023f */
[----:B------:R-:W-:Y:S01]  /*11cf0*/  IMAD.U32 R3, RZ, RZ, UR4 ;  /* 0x00000004ff037e24 */ /* 0x000fe2000f8e00ff */
[----:B0-----:R-:W-:Y:S06]  /*11d00*/  @!P0 BRA `(.L_x_1927) ;  /* 0x0000000000188947 */ /* 0x001fec0003800000 */
[----:B------:R-:W-:-:S04]  /*11d10*/  UIADD3 UR4, UP0, UR43, UR6, URZ ;  /* 0x000000062b047290 */ /* 0x000fc8000ff1e03f */
[----:B------:R-:W-:Y:S02]  /*11d20*/  UIADD3.X UR5, UR44, UR7, URZ, UP0, !UPT ;  /* 0x000000072c057290 */ /* 0x000fe400087fe43f */
[----:B------:R-:W-:-:S04]  /*11d30*/  IMAD.U32 R2, RZ, RZ, UR4 ;  /* 0x00000004ff027e24 */ /* 0x000fc8000f8e00ff */
[----:B------:R-:W-:-:S06]  /*11d40*/  IMAD.U32 R3, RZ, RZ, UR5 ;  /* 0x00000005ff037e24 */ /* 0x000fcc000f8e00ff */
[----:B------:R0:W5:Y:S01]  /*11d50*/  LDG.E R3, desc[UR52][R2.64] ;  /* 0x0000003402037981 */ /* 0x000162000c1e1900 */
[----:B------:R-:W-:Y:S05]  /*11d60*/  BRA `(.L_x_1928) ;  /* 0x0000000000107947 */ /* 0x000fea0003800000 */
.L_x_1927:
[----:B------:R-:W-:Y:S05]  /*11d70*/  @!P1 BRA `(.L_x_1928) ;  /* 0x00000000000c9947 */ /* 0x000fea0003800000 */
[----:B------:R-:W2:Y:S04]  /*11d80*/  LDG.E R2, desc[UR52][R4.64] ;  /* 0x0000003404027981 */ /* 0x000ea8000c1e1900 */
[----:B------:R-:W2:Y:S02]  /*11d90*/  LDG.E R3, desc[UR52][R4.64+0x4] ;  /* 0x0000043404037981 */ /* 0x000ea4000c1e1900 */
[----:B--2---:R-:W-:-:S07]  /*11da0*/  IMAD.IADD R3, R3, 0x1, -R2 ;  /* 0x0000000103037824 */ /* 0x004fce00078e0a02 */
.L_x_1928:
[----:B------:R-:W0:Y:S01]  /*11db0*/  LDL R19, [R1+0x24] ;  /* 0x0000240001137983 */ /* 0x000e220000100800 */
[----:B-----5:R-:W-:Y:S01]  /*11dc0*/  IMAD.IADD R5, R3, 0x1, -R0 ;  /* 0x0000000103057824 */ /* 0x020fe200078e0a00 */
[----:B------:R-:W-:Y:S01]  /*11dd0*/  BSSY B6, `(.L_x_1929) ;  /* 0x00002ad000067945 */ /* 0x000fe20003800000 */
[----:B------:R-:W-:Y:S01]  /*11de0*/  IMAD.MOV.U32 R4, RZ, RZ, RZ ;  /* 0x000000ffff047224 */ /* 0x000fe200078e00ff */
[----:B0-----:R-:W-:-:S04]  /*11df0*/  LEA R2, R19, 0x15f, 0x7 ;  /* 0x0000015f13027811 */ /* 0x001fc800078e38ff */
[C---:B------:R-:W-:Y:S01]  /*11e00*/  IADD3 R3, R5.reuse, R2, -R8 ;  /* 0x0000000205037210 */ /* 0x040fe20007ffe808 */
[----:B------:R-:W-:Y:S02]  /*11e10*/  VIADD R5, R5, 0xdf ;  /* 0x000000df05057836 */ /* 0x000fe40000000000 */
[----:B------:R-:W-:Y:S02]  /*11e20*/  IMAD.MOV.U32 R2, RZ, RZ, RZ ;  /* 0x000000ffff027224 */ /* 0x000fe400078e00ff */
[----:B------:R-:W-:-:S04]  /*11e30*/  IMAD.HI R4, R5, -0x6db6db6d, R4 ;  /* 0x9249249305047827 */ /* 0x000fc800078e0204 */
[----:B------:R-:W-:Y:S01]  /*11e40*/  IMAD.HI R2, R3, -0x6db6db6d, R2 ;  /* 0x9249249303027827 */ /* 0x000fe200078e0202 */
[----:B------:R-:W-:-:S04]  /*11e50*/  SHF.R.U32.HI R3, RZ, 0x1f, R4 ;  /* 0x0000001fff037819 */ /* 0x000fc80000011604 */
[----:B------:R-:W-:Y:S02]  /*11e60*/  SHF.R.U32.HI R5, RZ, 0x1f, R2 ;  /* 0x0000001fff057819 */ /* 0x000fe40000011602 */
[----:B------:R-:W-:Y:S02]  /*11e70*/  LEA.HI.SX32 R3, R4, R3, 0x19 ;  /* 0x0000000304037211 */ /* 0x000fe400078fcaff */
[----:B------:R-:W-:-:S04]  /*11e80*/  LEA.HI.SX32 R16, R2, R5, 0x19 ;  /* 0x0000000502107211 */ /* 0x000fc800078fcaff */
[----:B------:R-:W-:-:S04]  /*11e90*/  VIMNMX R16, R3, R16, PT ;  /* 0x0000001003107248 */ /* 0x000fc80003fe0100 */
[----:B------:R-:W-:-:S13]  /*11ea0*/  ISETP.GT.AND P0, PT, R16, RZ, PT ;  /* 0x000000ff1000720c */ /* 0x000fda0003f04270 */
[----:B------:R-:W-:Y:S05]  /*11eb0*/  @P0 BRA `(.L_x_1930) ;  /* 0x0000000000480947 */ /* 0x000fea0003800000 */
        /* <DEDUP_REMOVED lines=18> */
.L_x_1930:
        /* <DEDUP_REMOVED lines=23> */
.L_x_1932:
        /* <DEDUP_REMOVED lines=20> */
.L_x_1933:
        /* <DEDUP_REMOVED lines=20> */
.L_x_1934:
        /* <DEDUP_REMOVED lines=18> */
.L_x_1935:
[----:B------:R-:W0:Y:S01]  /*124f0*/  LDC R0, c[0x0][0x428] ;  /* 0x00010a00ff007b82 */ /* 0x000e220000000800 */
[----:B------:R-:W-:Y:S01]  /*12500*/  ULDC.64 UR4, c[0x0][0x9f8] ;  /* 0x00027e0000047ab9 */ /* 0x000fe20000000a00 */
[----:B------:R-:W-:Y:S01]  /*12510*/  IMAD.U32 R2, RZ, RZ, UR38 ;  /* 0x00000026ff027e24 */ /* 0x000fe2000f8e00ff */
[----:B------:R-:W-:Y:S01]  /*12520*/  UISETP.NE.U32.AND UP0, UPT, UR4, URZ, UPT ;  /* 0x0000003f0400728c */ /* 0x000fe2000bf05070 */
[----:B------:R-:W-:Y:S01]  /*12530*/  IMAD.U32 R10, RZ, RZ, UR45 ;  /* 0x0000002dff0a7e24 */ /* 0x000fe2000f8e00ff */
[----:B------:R-:W1:Y:S01]  /*12540*/  S2R R4, SR_TID.X ;  /* 0x0000000000047919 */ /* 0x000e620000002100 */
[----:B------:R-:W-:Y:S01]  /*12550*/  IMAD R7, R19, 0x80, R18 ;  /* 0x0000008013077824 */ /* 0x000fe200078e0212 */
[----:B------:R-:W-:Y:S01]  /*12560*/  UISETP.NE.AND.EX UP0, UPT, UR5, URZ, UPT, UP0 ;  /* 0x0000003f0500728c */ /* 0x000fe2000bf05300 */
[----:B------:R-:W-:-:S05]  /*12570*/  ULDC.64 UR6, c[0x0][0xa08] ;  /* 0x0002820000067ab9 */ /* 0x000fca0000000a00 */
[----:B------:R-:W-:-:S05]  /*12580*/  PLOP3.LUT P1, PT, PT, PT, UP0, 0x80, 0x0 ;  /* 0x000000000000781c */ /* 0x000fca0003f2f008 */
[----:B------:R-:W-:-:S04]  /*12590*/  @UP0 UIADD3 UR4, UP1, UR43, UR4, URZ ;  /* 0x000000042b040290 */ /* 0x000fc8000ff3e03f */
[----:B------:R-:W-:Y:S01]  /*125a0*/  @UP0 UIADD3.X UR5, UR44, UR5, URZ, UP1, !UPT ;  /* 0x000000052c050290 */ /* 0x000fe20008ffe43f */
[----:B0-----:R-:W-:-:S13]  /*125b0*/  ISETP.NE.AND P0, PT, R0, 0x1, PT ;  /* 0x000000010000780c */ /* 0x001fda0003f05270 */
[----:B------:R-:W0:Y:S01]  /*125c0*/  @P0 LDC R0, c[0x0][0x42c] ;  /* 0x00010b00ff000b82 */ /* 0x000e220000000800 */
[----:B-1----:R-:W-:-:S07]  /*125d0*/  LOP3.LUT R17, R4, 0x7f, RZ, 0xc0, !PT ;  /* 0x0000007f04117812 */ /* 0x002fce00078ec0ff */
[----:B------:R-:W1:Y:S01]  /*125e0*/  @P0 LDC R3, c[0x0][0x430] ;  /* 0x00010c00ff030b82 */ /* 0x000e620000000800 */
[----:B0-----:R-:W-:-:S05]  /*125f0*/  @P0 IMAD.HI.U32 R0, R0, UR38, RZ ;  /* 0x0000002600000c27 */ /* 0x001fca000f8e00ff */
[----:B-1----:R-:W-:Y:S01]  /*12600*/  @P0 SHF.R.U32.HI R2, RZ, R3, R0 ;  /* 0x00000003ff020219 */ /* 0x002fe20000011600 */
[----:B------:R-:W-:-:S04]  /*12610*/  IMAD.U32 R3, RZ, RZ, UR5 ;  /* 0x00000005ff037e24 */ /* 0x000fc8000f8e00ff */
[----:B------:R0:W-:Y:S02]  /*12620*/  STL [R1+0x10], R2 ;  /* 0x0000100201007387 */ /* 0x0001e40000100800 */
[----:B0-----:R-:W-:Y:S01]  /*12630*/  IMAD.U32 R2, RZ, RZ, UR4 ;  /* 0x00000004ff027e24 */ /* 0x001fe2000f8e00ff */
[----:B------:R-:W-:-:S04]  /*12640*/  ULDC.64 UR4, c[0x0][0xa00] ;  /* 0x0002800000047ab9 */ /* 0x000fc80000000a00 */
[----:B------:R0:W2:Y:S01]  /*12650*/  @P1 LDG.E R10, desc[UR52][R2.64] ;  /* 0x00000034020a1981 */ /* 0x0000a2000c1e1900 */
[----:B------:R-:W-:Y:S01]  /*12660*/  ISETP.NE.AND P1, PT, R17, RZ, PT ;  /* 0x000000ff1100720c */ /* 0x000fe20003f25270 */
[----:B------:R-:W-:Y:S01]  /*12670*/  UMOV UR36, URZ ;  /* 0x0000003f00247c82 */ /* 0x000fe20008000000 */
[----:B------:R-:W-:Y:S02]  /*12680*/  ISETP.NE.U32.AND P0, PT, RZ, UR4, PT ;  /* 0x00000004ff007c0c */ /* 0x000fe4000bf05070 */
[----:B------:R-:W-:Y:S02]  /*12690*/  R2UR UR37, R7 ;  /* 0x00000000072572ca */ /* 0x000fe400000e0000 */
[----:B------:R-:W-:Y:S02]  /*126a0*/  ISETP.NE.AND.EX P0, PT, RZ, UR5, PT, P0 ;  /* 0x00000005ff007c0c */ /* 0x000fe4000bf05300 */
[----:B------:R-:W-:Y:S01]  /*126b0*/  SHF.R.U32.HI R4, RZ, 0x5, R4 ;  /* 0x00000005ff047819 */ /* 0x000fe20000011604 */
[----:B0-----:R-:W0:Y:S01]  /*126c0*/  LDC.64 R2, c[0x0][0x3f8] ;  /* 0x0000fe00ff027b82 */ /* 0x001e220000000a00 */
[----:B------:R-:W-:-:S02]  /*126d0*/  SEL R8, RZ, UR45, P0 ;  /* 0x0000002dff087c07 */ /* 0x000fc40008000000 */
[----:B------:R-:W-:Y:S01]  /*126e0*/  LOP3.LUT R4, R4, 0x3, RZ, 0xc0, !PT ;  /* 0x0000000304047812 */ /* 0x000fe200078ec0ff */
[----:B------:R-:W-:Y:S01]  /*126f0*/  VOTEU.ALL UP1, P1 ;  /* 0x00000000003f7886 */ /* 0x000fe20000820000 */
[----:B------:R-:W-:-:S04]  /*12700*/  R2UR UR39, R8 ;  /* 0x00000000082772ca */ /* 0x000fc800000e0000 */
[----:B------:R-:W-:-:S04]  /*12710*/  @!UP1 UIADD3 UR4, UP0, UR50, 0x270, URZ ;  /* 0x0000027032049890 */ /* 0x000fc8000ff1e03f */
[----:B------:R-:W-:-:S09]  /*12720*/  @!UP1 UIADD3.X UR5, URZ, UR51, URZ, UP0, !UPT ;  /* 0x000000333f059290 */ /* 0x000fd200087fe43f */
[----:B------:R1:W-:Y:S01]  /*12730*/  @!UP1 UTMAPF.L2.4D [UR36], [UR4] ;  /* 0x00000024040095b8 */ /* 0x0003e20008018000 */
[----:B0-----:R-:W-:Y:S01]  /*12740*/  LOP3.LUT P0, RZ, R2, UR6, RZ, 0xfc, !PT ;  /* 0x0000000602ff7c12 */ /* 0x001fe2000f80fcff */
[----:B------:R-:W-:-:S03]  /*12750*/  UMOV UR6, 0xffffffff ;  /* 0xffffffff00067882 */ /* 0x000fc60000000000 */
[----:B------:R-:W-:Y:S02]  /*12760*/  LOP3.LUT P0, RZ, R3, UR7, RZ, 0xfc, P0 ;  /* 0x0000000703ff7c12 */ /* 0x000fe4000800fcff */
[----:B--2---:R-:W-:Y:S01]  /*12770*/  SHF.R.S32.HI R19, RZ, 0x1f, R10 ;  /* 0x0000001fff137819 */ /* 0x004fe2000001140a */
[----:B------:R1:W-:Y:S01]  /*12780*/  STL [R1+0xc], R10 ;  /* 0x00000c0a01007387 */ /* 0x0003e20000100800 */
[----:B------:R-:W-:-:S03]  /*12790*/  SEL R0, R10, RZ, !P0 ;  /* 0x000000ff0a007207 */ /* 0x000fc60004000000 */
[----:B------:R1:W-:Y:S01]  /*127a0*/  STL [R1+0x14], R19 ;  /* 0x0000141301007387 */ /* 0x0003e20000100800 */
[----:B------:R-:W-:Y:S05]  /*127b0*/  BRA.DIV UR6, `(.L_x_1936) ;  /* 0x0000003606107947 */ /* 0x000fea000b800000 */
[----:B------:R0:W2:Y:S02]  /*127c0*/  SHFL.IDX PT, R14, R4, RZ, 0x1f ;  /* 0x00001fff040e7589 */ /* 0x0000a400000e0000 */
.L_x_2004:
[----:B--2---:R-:W-:Y:S02]  /*127d0*/  ISETP.NE.AND P0, PT, R14, RZ, PT ;  /* 0x000000ff0e00720c */ /* 0x004fe40003f05270 */
[----:B------:R-:W-:-:S11]  /*127e0*/  PLOP3.LUT P6, PT, PT, PT, PT, 0x8, 0x0 ;  /* 0x000000000000781c */ /* 0x000fd60003fce170 */
[----:B------:R-:W-:Y:S05]  /*127f0*/  @P0 BRA `(.L_x_1937) ;  /* 0x0000000400940947 */ /* 0x000fea0003800000 */
[----:B-1----:R-:W-:Y:S01]  /*12800*/  UMOV UR4, 0xffffffff ;  /* 0xffffffff00047882 */ /* 0x002fe20000000000 */
[----:B------:R-:W-:Y:S02]  /*12810*/  VIADD R6, R16, 0xffffffff ;  /* 0xffffffff10067836 */ /* 0x000fe40000000000 */
[----:B------:R-:W-:Y:S05]  /*12820*/  BRA.DIV UR4, `(.L_x_1938) ;  /* 0x0000003604147947 */ /* 0x000fea000b800000 */
[----:B------:R-:W-:-:S13]  /*12830*/  ELECT P6, URZ, PT ;  /* 0x00000000003f782f */ /* 0x000fda00038c0000 */
.L_x_2007:
[----:B------:R-:W-:Y:S05]  /*12840*/  @!P6 BRA `(.L_x_1939) ;  /* 0x00000004003ce947 */ /* 0x000fea0003800000 */
[----:B------:R-:W-:-:S04]  /*12850*/  ISETP.NE.U32.AND P0, PT, R2, RZ, PT ;  /* 0x000000ff0200720c */ /* 0x000fc80003f05070 */
[----:B------:R-:W-:-:S13]  /*12860*/  ISETP.NE.AND.EX P0, PT, R3, RZ, PT, P0 ;  /* 0x000000ff0300720c */ /* 0x000fda0003f05300 */
[----:B------:R-:W-:Y:S05]  /*12870*/  @!P0 BRA `(.L_x_1940) ;  /* 0x0000000000448947 */ /* 0x000fea0003800000 */
[----:B------:R-:W1:Y:S01]  /*12880*/  LDC R9, c[0x0][0x41c] ;  /* 0x00010700ff097b82 */ /* 0x000e620000000800 */
[----:B------:R-:W-:Y:S01]  /*12890*/  ULDC.64 UR4, c[0x0][0x408] ;  /* 0x0001020000047ab9 */ /* 0x000fe20000000a00 */
[----:B-1----:R-:W-:-:S13]  /*128a0*/  ISETP.NE.AND P0, PT, R9, 0x1, PT ;  /* 0x000000010900780c */ /* 0x002fda0003f05270 */
[----:B0-----:R-:W0:Y:S02]  /*128b0*/  @P0 LDC.64 R4, c[0x0][0x420] ;  /* 0x00010800ff040b82 */ /* 0x001e240000000a00 */
        /* <DEDUP_REMOVED lines=13> */
.L_x_1940:
[----:B-1----:R-:W0:Y:S04]  /*12990*/  LDL R3, [R1+0x4] ;  /* 0x0000040001037983 */ /* 0x002e280000100800 */
[----:B------:R-:W2:Y:S01]  /*129a0*/  LDL R2, [R1+0x8] ;  /* 0x0000080001027983 */ /* 0x000ea20000100800 */
[----:B------:R-:W-:Y:S02]  /*129b0*/  ISETP.NE.AND P0, PT, R17, RZ, PT ;  /* 0x000000ff1100720c */ /* 0x000fe40003f05270 */
[----:B0-----:R-:W-:Y:S02]  /*129c0*/  LEA R4, R3, UR41, 0x3 ;  /* 0x0000002903047c11 */ /* 0x001fe4000f8e18ff */
[----:B--2---:R-:W-:-:S04]  /*129d0*/  SHF.L.U32 R3, R2, 0x1f, RZ ;  /* 0x0000001f02037819 */ /* 0x004fc800000006ff */
[----:B------:R-:W0:Y:S02]  /*129e0*/  SYNCS.PHASECHK.TRANS64.TRYWAIT P2, [R4+URZ+0x2e880], R3 ;  /* 0x02e88003040075a7 */ /* 0x000e24000804017f */
[----:B0-----:R-:W-:Y:S05]  /*129f0*/  @!P2 BRA `(.L_x_1941) ;  /* 0x0000003000c0a947 */ /* 0x001fea0003800000 */
.L_x_2008:
        /* <DEDUP_REMOVED lines=8> */
.L_x_1942:
        /* <DEDUP_REMOVED lines=21> */
.L_x_2009:
        /* <DEDUP_REMOVED lines=8> */
.L_x_1944:
        /* <DEDUP_REMOVED lines=14> */
[----:B-1----:R-:W-:Y:S01]  /*12d30*/  NOP ;  /* 0x0000000000007918 */ /* 0x002fe20000000000 */
.L_x_1939:
        /* <DEDUP_REMOVED lines=17> */
.L_x_1937:
[----:B------:R-:W2:Y:S01]  /*12e50*/  LDL.LU R3, [R1+0x2c] ;  /* 0x00002c0001037983 */ /* 0x000ea20000300800 */
[----:B------:R-:W-:Y:S01]  /*12e60*/  BSSY B0, `(.L_x_1945) ;  /* 0x000000a000007945 */ /* 0x000fe20003800000 */
[----:B------:R-:W-:Y:S01]  /*12e70*/  ISETP.GE.AND P2, PT, R16, 0x2, PT ;  /* 0x000000021000780c */ /* 0x000fe20003f46270 */
        /* <DEDUP_REMOVED lines=8> */
.L_x_2010:
[----:B-1----:R-:W-:Y:S05]  /*12f00*/  BSYNC B0 ;  /* 0x0000000000007941 */ /* 0x002fea0003800000 */
.L_x_1945:
[----:B------:R-:W-:Y:S05]  /*12f10*/  @!P2 BRA `(.L_x_1947) ;  /* 0x0000000c00f0a947 */ /* 0x000fea0003800000 */
[----:B------:R1:W5:Y:S01]  /*12f20*/  LDL.LU R6, [R1+0x8] ;  /* 0x0000080001067983 */ /* 0x0003620000300800 */
[----:B------:R-:W-:-:S03]  /*12f30*/  VIADD R21, R16, 0xfffffffe ;  /* 0xfffffffe10157836 */ /* 0x000fc60000000000 */
[----:B------:R1:W5:Y:S04]  /*12f40*/  LDL.LU R7, [R1+0x4] ;  /* 0x0000040001077983 */ /* 0x0003680000300800 */
.L_x_1967:
        /* <DEDUP_REMOVED lines=18> */
[----:B0-----:R-:W2:Y:S01]  /*13070*/  LDL R4, [R1+0xc] ;  /* 0x00000c0001047983 */ /* 0x001ea20000100800 */
[----:B----4-:R-:W-:-:S13]  /*13080*/  ISETP.NE.AND P0, PT, R8, 0x1, PT ;  /* 0x000000010800780c */ /* 0x010fda0003f05270 */
[----:B------:R-:W0:Y:S02]  /*13090*/  @P0 LDC.64 R2, c[0x0][0x420] ;  /* 0x00010800ff020b82 */ /* 0x000e240000000a00 */
[----:B0-----:R-:W-:-:S04]  /*130a0*/  @P0 IMAD.HI.U32 R0, R21, R2, RZ ;  /* 0x0000000215000227 */ /* 0x001fc800078e00ff */
        /* <DEDUP_REMOVED lines=12> */
.L_x_1950:
[----:B0--3--:R-:W-:Y:S01]  /*13170*/  LEA R4, R10, UR41, 0x3 ;  /* 0x000000290a047c11 */ /* 0x009fe2000f8e18ff */
[----:B------:R-:W0:Y:S01]  /*13180*/  S2R R2, SR_TID.X ;  /* 0x0000000000027919 */ /* 0x000e220000002100 */
[----:B------:R-:W-:Y:S01]  /*13190*/  SHF.L.U32 R3, R9, 0x1f, RZ ;  /* 0x0000001f09037819 */ /* 0x000fe200000006ff */
[----:B------:R-:W-:Y:S03]  /*131a0*/  BSSY B1, `(.L_x_1951) ;  /* 0x0000005000017945 */ /* 0x000fe60003800000 */
[----:B------:R-:W3:Y:S01]  /*131b0*/  SYNCS.PHASECHK.TRANS64.TRYWAIT P0, [R4+URZ+0x2e880], R3 ;  /* 0x02e88003040075a7 */ /* 0x000ee2000800017f */
[----:B0-----:R-:W-:-:S04]  /*131c0*/  LOP3.LUT R2, R2, 0x7f, RZ, 0xc0, !PT ;  /* 0x0000007f02027812 */ /* 0x001fc800078ec0ff */
[----:B------:R-:W-:Y:S01]  /*131d0*/  ISETP.NE.AND P2, PT, R2, RZ, PT ;  /* 0x000000ff0200720c */ /* 0x000fe20003f45270 */
[----:B---3--:R-:W-:-:S12]  /*131e0*/  @!P0 BRA `(.L_x_1952) ;  /* 0x0000002c00048947 */ /* 0x008fd80003800000 */
.L_x_2011:
[----:B------:R-:W-:Y:S05]  /*131f0*/  BSYNC B1 ;  /* 0x0000000000017941 */ /* 0x000fea0003800000 */
.L_x_1951:
        /* <DEDUP_REMOVED lines=9> */
.L_x_1954:
[----:B------:R-:W-:Y:S05]  /*13290*/  BSYNC B1 ;  /* 0x0000000000017941 */ /* 0x000fea0003800000 */
.L_x_1953:
        /* <DEDUP_REMOVED lines=16> */
.L_x_1955:
        /* <DEDUP_REMOVED lines=12> */
.L_x_2012:
[----:B------:R-:W-:Y:S05]  /*13460*/  BSYNC B1 ;  /* 0x0000000000017941 */ /* 0x000fea0003800000 */
.L_x_1956:
        /* <DEDUP_REMOVED lines=11> */
.L_x_1959:
[----:B------:R-:W-:Y:S05]  /*13520*/  BSYNC B1 ;  /* 0x0000000000017941 */ /* 0x000fea0003800000 */
.L_x_1958:
[----:B0-2---:R-:W2:Y:S01]  /*13530*/  LDL R3, [R1+0x10] ;  /* 0x0000100001037983 */ /* 0x005ea20000100800 */
        /* <DEDUP_REMOVED lines=9> */
.L_x_1960:
        /* <DEDUP_REMOVED lines=9> */
.L_x_1949:
[----:B------:R-:W-:Y:S05]  /*13660*/  BSYNC B0 ;  /* 0x0000000000007941 */ /* 0x000fea0003800000 */
.L_x_1948:
[----:B------:R-:W-:-:S06]  /*13670*/  UISETP.NE.AND UP0, UPT, UR42, 0x3, UPT ;  /* 0x000000032a00788c */ /* 0x000fcc000bf05270 */
[----:B------:R-:W-:-:S13]  /*13680*/  PLOP3.LUT P0, PT, PT, PT, UP0, 0x80, 0x0 ;  /* 0x000000000000781c */ /* 0x000fda0003f0f008 */
[----:B------:R-:W-:Y:S05]  /*13690*/  @!P0 BRA `(.L_x_1961) ;  /* 0x0000000000048947 */ /* 0x000fea0003800000 */
[----:B------:R-:W-:Y:S01]  /*136a0*/  BPT.TRAP 0x1 ;  /* 0x000000040000795c */ /* 0x000fe20000300000 */
.L_x_1961:
        /* <DEDUP_REMOVED lines=9> */
.L_x_2013:
[----:B------:R-:W-:Y:S05]  /*13740*/  BSYNC B0 ;  /* 0x0000000000007941 */ /* 0x000fea0003800000 */
.L_x_1962:
[----:B------:R-:W-:Y:S05]  /*13750*/  @!P0 BRA `(.L_x_1964) ;  /* 0x0000000000048947 */ /* 0x000fea0003800000 */
[----:B------:R-:W-:Y:S01]  /*13760*/  BPT.TRAP 0x1 ;  /* 0x000000040000795c */ /* 0x000fe20000300000 */
.L_x_1964:
[----:B---3--:R-:W3:Y:S01]  /*13770*/  LDL R2, [R1] ;  /* 0x0000000001027983 */ /* 0x008ee20000100800 */
[----:B------:R-:W-:-:S04]  /*13780*/  SHF.L.U32 R3, R6, 0x1f, RZ ;  /* 0x0000001f06037819 */ /* 0x000fc800000006ff */
[----:B---3--:R3:W4:Y:S02]  /*13790*/  SYNCS.PHASECHK.TRANS64.TRYWAIT P2, [R2+URZ+0x2e860], R3 ;  /* 0x02e86003020075a7 */ /* 0x008724000804017f */
[----:B---3--:R-:W-:Y:S01]  /*137a0*/  IMAD R2, R7, 0x7000, RZ ;  /* 0x0000700007027824 */ /* 0x008fe200078e02ff */
[----:B----4-:R-:W-:Y:S06]  /*137b0*/  @!P2 BRA `(.L_x_1965) ;  /* 0x0000002400d0a947 */ /* 0x010fec0003800000 */
.L_x_2014:
[----:B0-----:R-:W3:Y:S04]  /*137c0*/  LDL R4, [R1+0x28] ;  /* 0x0000280001047983 */ /* 0x001ee80000100800 */
[----:B------:R-:W4:Y:S01]  /*137d0*/  LDL R12, [R1+0x1c] ;  /* 0x00001c00010c7983 */ /* 0x000f220000100800 */
[----:B------:R-:W-:Y:S05]  /*137e0*/  WARPSYNC.ALL ;  /* 0x0000000000007948 */ /* 0x000fea0003800000 */
[----:B------:R-:W0:Y:S01]  /*137f0*/  S2R R8, SR_TID.X ;  /* 0x0000000000087919 */ /* 0x000e220000002100 */
[----:B--2---:R-:W-:Y:S01]  /*13800*/  IMAD.MOV.U32 R10, RZ, RZ, 0x40 ;  /* 0x00000040ff0a7424 */ /* 0x004fe200078e00ff */
[----:B0-----:R-:W-:-:S04]  /*13810*/  LOP3.LUT P2, RZ, R8, 0x4, RZ, 0xc0, !PT ;  /* 0x0000000408ff7812 */ /* 0x001fc8000784c0ff */
[----:B------:R-:W-:Y:S02]  /*13820*/  SEL R10, R10, 0xffffffc0, !P2 ;  /* 0xffffffc00a0a7807 */ /* 0x000fe40005000000 */
[C---:B---3--:R-:W-:Y:S02]  /*13830*/  LOP3.LUT R3, R2.reuse, R4, RZ, 0xfc, !PT ;  /* 0x0000000402037212 */ /* 0x048fe400078efcff */
[----:B----4-:R-:W-:-:S03]  /*13840*/  IADD3 R2, R2, UR41, R12 ;  /* 0x0000002902027c10 */ /* 0x010fc6000fffe00c */
        /* <DEDUP_REMOVED lines=8> */
[----:B------:R-:W-:Y:S01]  /*138d0*/  STSM.16.M88.4 [R2+0x400], R8 ;  /* 0x0004000802007844 */ /* 0x000fe20000000200 */
        /* <DEDUP_REMOVED lines=71> */
[----:B------:R0:W-:Y:S02]  /*13d50*/  STSM.16.M88.4 [R2+0x6400], R4 ;  /* 0x0064000402007844 */ /* 0x0001e40000000200 */
[C-C-:B0-----:R-:W-:Y:S02]  /*13d60*/  PRMT R4, R8.reuse, 0x6420, R9.reuse ;  /* 0x0000642008047816 */ /* 0x141fe40000000009 */
        /* <DEDUP_REMOVED lines=12> */
.L_x_1966:
[----:B------:R-:W2:Y:S01]  /*13e30*/  LDL.LU R3, [R1] ;  /* 0x0000000001037983 */ /* 0x000ea20000300800 */
[C---:B------:R-:W-:Y:S01]  /*13e40*/  ISETP.GT.AND P0, PT, R21.reuse, RZ, PT ;  /* 0x000000ff1500720c */ /* 0x040fe20003f04270 */
[----:B------:R-:W-:Y:S02]  /*13e50*/  VIADD R21, R21, 0xffffffff ;  /* 0xffffffff15157836 */ /* 0x000fe40000000000 */
[----:B0-----:R3:W5:Y:S04]  /*13e60*/  LDL R6, [R1+0x8] ;  /* 0x0000080001067983 */ /* 0x0017680000100800 */
[----:B------:R3:W5:Y:S01]  /*13e70*/  LDL R7, [R1+0x4] ;  /* 0x0000040001077983 */ /* 0x0007620000100800 */
[----:B--2---:R3:W-:Y:S01]  /*13e80*/  SYNCS.ARRIVE.TRANS64.A1T0 RZ, [R3+URZ+0x2e850], RZ ;  /* 0x02e850ff03ff79a7 */ /* 0x0047e2000810003f */
[----:B------:R-:W-:-:S05]  /*13e90*/  @!P1 VIADD R2, R3, 0x2e880 ;  /* 0x0002e88003029836 */ /* 0x000fca0000000000 */
[----:B------:R-:W-:Y:S01]  /*13ea0*/  @!P1 PRMT R2, RZ, 0x654, R2 ;  /* 0x00000654ff029816 */ /* 0x000fe20000000002 */
[----:B------:R-:W-:Y:S06]  /*13eb0*/  BAR.SYNC.DEFER_BLOCKING 0x2, 0x80 ;  /* 0x0082000000007b1d */ /* 0x000fec0000010000 */
[----:B------:R3:W-:Y:S01]  /*13ec0*/  @!P1 SYNCS.ARRIVE.TRANS64.RED.A1T0 RZ, [R2+URZ], RZ ;  /* 0x000000ff02ff99a7 */ /* 0x0007e2000810043f */
[----:B------:R-:W-:Y:S05]  /*13ed0*/  @P0 BRA `(.L_x_1967) ;  /* 0xfffffff0001c0947 */ /* 0x000fea000383ffff */
.L_x_1947:
        /* <DEDUP_REMOVED lines=9> */
[----:B0-----:R-:W0:Y:S02]  /*13f70*/  S2R R4, SR_LTMASK ;  /* 0x0000000000047919 */ /* 0x001e240000003900 */
[----:B0-----:R-:W-:-:S04]  /*13f80*/  LOP3.LUT R4, R4, UR4, RZ, 0xc0, !PT ;  /* 0x0000000404047c12 */ /* 0x001fc8000f8ec0ff */
[----:B-----5:R-:W0:Y:S01]  /*13f90*/  POPC R7, R4 ;  /* 0x0000000400077309 */ /* 0x020e220000000000 */
[----:B--2---:R-:W0:Y:S02]  /*13fa0*/  SHFL.IDX PT, R0, R3, R0, 0x1f ;  /* 0x00001f0003007589 */ /* 0x004e2400000e0000 */
[----:B0-----:R-:W-:-:S05]  /*13fb0*/  IADD3 R0, R0, UR46, R7 ;  /* 0x0000002e00007c10 */ /* 0x001fca000fffe007 */
[----:B------:R4:W-:Y:S02]  /*13fc0*/  STL [R1+0x20], R0 ;  /* 0x0000200001007387 */ /* 0x0009e40000100800 */
.L_x_1969:
[----:B------:R-:W-:Y:S05]  /*13fd0*/  BSYNC B0 ;  /* 0x0000000000007941 */ /* 0x000fea0003800000 */
.L_x_1968:
[----:B------:R-:W-:-:S06]  /*13fe0*/  UISETP.NE.AND UP0, UPT, UR42, 0x3, UPT ;  /* 0x000000032a00788c */ /* 0x000fcc000bf05270 */
[----:B------:R-:W-:-:S13]  /*13ff0*/  PLOP3.LUT P0, PT, PT, PT, UP0, 0x80, 0x0 ;  /* 0x000000000000781c */ /* 0x000fda0003f0f008 */
[----:B------:R-:W-:Y:S05]  /*14000*/  @!P0 BRA `(.L_x_1970) ;  /* 0x0000000000048947 */ /* 0x000fea0003800000 */
[----:B------:R-:W-:Y:S01]  /*14010*/  BPT.TRAP 0x1 ;  /* 0x000000040000795c */ /* 0x000fe20000300000 */
.L_x_1970:
        /* <DEDUP_REMOVED lines=10> */
.L_x_2015:
[----:B------:R-:W-:Y:S05]  /*140c0*/  BSYNC B0 ;  /* 0x0000000000007941 */ /* 0x000fea0003800000 */
.L_x_1971:
[----:B------:R-:W-:Y:S05]  /*140d0*/  @!P2 BRA `(.L_x_1973) ;  /* 0x000000000004a947 */ /* 0x000fea0003800000 */
[----:B------:R-:W-:Y:S01]  /*140e0*/  BPT.TRAP 0x1 ;  /* 0x000000040000795c */ /* 0x000fe20000300000 */
.L_x_1973:
[----:B------:R-:W2:Y:S02]  /*140f0*/  LDL R0, [R1+0x8] ;  /* 0x0000080001007983 */ /* 0x000ea40000100800 */
[----:B--2---:R-:W-:-:S04]  /*14100*/  SHF.L.U32 R3, R0, 0x1f, RZ ;  /* 0x0000001f00037819 */ /* 0x004fc800000006ff */
[----:B------:R-:W2:Y:S02]  /*14110*/  SYNCS.PHASECHK.TRANS64.TRYWAIT P0, [R20+URZ+0x2e860], R3 ;  /* 0x02e86003140075a7 */ /* 0x000ea4000800017f */
[----:B--2---:R-:W-:Y:S05]  /*14120*/  @!P0 BRA `(.L_x_1974) ;  /* 0x0000001c00a08947 */ /* 0x004fea0003800000 */
.L_x_2016:
[----:B------:R-:W3:Y:S04]  /*14130*/  LDL R0, [R1+0x4] ;  /* 0x0000040001007983 */ /* 0x000ee80000100800 */
[----:B------:R-:W4:Y:S04]  /*14140*/  LDL R2, [R1+0x28] ;  /* 0x0000280001027983 */ /* 0x000f280000100800 */
[----:B------:R-:W2:Y:S01]  /*14150*/  LDL R12, [R1+0x1c] ;  /* 0x00001c00010c7983 */ /* 0x000ea20000100800 */
[----:B------:R-:W-:Y:S05]  /*14160*/  WARPSYNC.ALL ;  /* 0x0000000000007948 */ /* 0x000fea0003800000 */
[----:B------:R-:W0:Y:S01]  /*14170*/  S2R R8, SR_TID.X ;  /* 0x0000000000087919 */ /* 0x000e220000002100 */
[----:B------:R-:W-:Y:S01]  /*14180*/  IMAD.MOV.U32 R10, RZ, RZ, 0x40 ;  /* 0x00000040ff0a7424 */ /* 0x000fe200078e00ff */
[----:B0-----:R-:W-:-:S04]  /*14190*/  LOP3.LUT P0, RZ, R8, 0x4, RZ, 0xc0, !PT ;  /* 0x0000000408ff7812 */ /* 0x001fc8000780c0ff */
[----:B------:R-:W-:Y:S01]  /*141a0*/  SEL R10, R10, 0xffffffc0, !P0 ;  /* 0xffffffc00a0a7807 */ /* 0x000fe20004000000 */
[----:B---3--:R-:W-:-:S05]  /*141b0*/  IMAD R0, R0, 0x7000, RZ ;  /* 0x0000700000007824 */ /* 0x008fca00078e02ff */
[C---:B----4-:R-:W-:Y:S02]  /*141c0*/  LOP3.LUT R2, R0.reuse, R2, RZ, 0xfc, !PT ;  /* 0x0000000200027212 */ /* 0x050fe400078efcff */
[----:B--2---:R-:W-:-:S03]  /*141d0*/  IADD3 R0, R0, UR41, R12 ;  /* 0x0000002900007c10 */ /* 0x004fc6000fffe00c */
[----:B-----5:R-:W0:Y:S01]  /*141e0*/  LDSM.16.MT88.4 R4, [R2+UR41+0xe400] ;  /* 0x00e400290204783b */ /* 0x020e220008004200 */
        /* <DEDUP_REMOVED lines=93> */
.L_x_1975:
[----:B------:R-:W3:Y:S01]  /*147c0*/  LDL.LU R2, [R1+0x4] ;  /* 0x0000040001027983 */ /* 0x000ee20000300800 */
[----:B0-----:R-:W-:Y:S03]  /*147d0*/  SYNCS.ARRIVE.TRANS64.A1T0 RZ, [R20+URZ+0x2e850], RZ ;  /* 0x02e850ff14ff79a7 */ /* 0x001fe6000810003f */
        /* <DEDUP_REMOVED lines=12> */
.L_x_1931:
[----:B------:R-:W-:Y:S05]  /*148a0*/  BSYNC B6 ;  /* 0x0000000000067941 */ /* 0x000fea0003800000 */
.L_x_1929:
[----:B0-2---:R-:W2:Y:S02]  /*148b0*/  LDL R0, [R1+0x30] ;  /* 0x0000300001007983 */ /* 0x005ea40000100800 */
[----:B--2---:R-:W-:-:S13]  /*148c0*/  ISETP.NE.AND P0, PT, R0, RZ, PT ;  /* 0x000000ff0000720c */ /* 0x004fda0003f05270 */
[----:B------:R-:W-:Y:S05]  /*148d0*/  @!P0 BRA `(.L_x_1976) ;  /* 0x0000000000308947 */ /* 0x000fea0003800000 */
[----:B------:R-:W0:Y:S08]  /*148e0*/  S2UR UR5, SR_CgaCtaId ;  /* 0x00000000000579c3 */ /* 0x000e300000008800 */
[----:B------:R-:W-:Y:S06]  /*148f0*/  BAR.SYNC.DEFER_BLOCKING 0x5, 0x180 ;  /* 0x0146000000007b1d */ /* 0x000fec0000010000 */
[----:B------:R-:W-:-:S02]  /*14900*/  UMOV UR4, 0x400 ;  /* 0x0000040000047882 */ /* 0x000fc40000000000 */
[----:B0-----:R-:W-:-:S09]  /*14910*/  ULEA UR4, UR5, UR4, 0x18 ;  /* 0x0000000405047291 */ /* 0x001fd2000f8ec03f */
[----:B------:R-:W0:Y:S04]  /*14920*/  LDS.128 R4, [UR4+0x2e8d0] ;  /* 0x02e8d004ff047984 */ /* 0x000e280008000c00 */
[----:B0-----:R2:W-:Y:S01]  /*14930*/  STL.64 [R1+0x20], R4 ;  /* 0x0000200401007387 */ /* 0x0015e20000100a00 */
[----:B------:R-:W-:Y:S02]  /*14940*/  IMAD.MOV.U32 R2, RZ, RZ, R7 ;  /* 0x000000ffff027224 */ /* 0x000fe400078e0007 */
[----:B------:R-:W-:-:S03]  /*14950*/  IMAD.MOV.U32 R0, RZ, RZ, R6 ;  /* 0x000000ffff007224 */ /* 0x000fc600078e0006 */
[----:B------:R-:W-:Y:S02]  /*14960*/  R2UR UR48, R2 ;  /* 0x00000000023072ca */ /* 0x000fe400000e0000 */
[----:B------:R-:W-:Y:S01]  /*14970*/  R2UR UR38, R0 ;  /* 0x00000000002672ca */ /* 0x000fe200000e0000 */
[----:B------:R-:W-:Y:S06]  /*14980*/  BAR.ARV 0x4, 0x180 ;  /* 0x0106000000007b1d */ /* 0x000fec0000002000 */
[----:B------:R-:W-:Y:S08]  /*14990*/  BRA `(.L_x_1977) ;  /* 0x0000000800d47947 */ /* 0x000ff00003800000 */
.L_x_1976:
[----:B------:R-:W0:Y:S01]  /*149a0*/  S2R R2, SR_TID.X ;  /* 0x0000000000027919 */ /* 0x000e220000002100 */
[----:B------:R-:W-:Y:S01]  /*149b0*/  ULDC UR4, c[0x0][0xc14] ;  /* 0x0003050000047ab9 */ /* 0x000fe20000000800 */
[----:B------:R-:W2:Y:S01]  /*149c0*/  LDL.LU R0, [R1+0x20] ;  /* 0x0000200001007983 */ /* 0x000ea20000300800 */
[----:B0-----:R-:W-:-:S04]  /*149d0*/  LOP3.LUT R6, R2, 0x1f, RZ, 0xc0, !PT ;  /* 0x0000001f02067812 */ /* 0x001fc800078ec0ff */
        /* <DEDUP_REMOVED lines=37> */
.L_x_1982:
        /* <DEDUP_REMOVED lines=14> */
.L_x_1981:
[----:B------:R-:W-:Y:S05]  /*14d10*/  BSYNC B0 ;  /* 0x0000000000007941 */ /* 0x000fea0003800000 */
.L_x_1980:
        /* <DEDUP_REMOVED lines=21> */
.L_x_1978:
        /* <DEDUP_REMOVED lines=21> */
.L_x_1983:
        /* <DEDUP_REMOVED lines=64> */
.L_x_1979:
[----:B------:R0:W-:Y:S01]  /*153c0*/  STL [R1+0x20], R0 ;  /* 0x0000200001007387 */ /* 0x0001e20000100800 */
[----:B------:R-:W-:Y:S01]  /*153d0*/  ULDC UR48, c[0x0][0xc14] ;  /* 0x0003050000307ab9 */ /* 0x000fe20000000800 */
[----:B------:R-:W-:Y:S02]  /*153e0*/  UMOV UR38, URZ ;  /* 0x0000003f00267c82 */ /* 0x000fe40008000000 */
[----:B------:R0:W-:Y:S03]  /*153f0*/  STL [R1+0x24], RZ ;  /* 0x000024ff01007387 */ /* 0x0001e60000100800 */
.L_x_1984:
        /* <DEDUP_REMOVED lines=15> */
.L_x_1977:
[----:B------:R-:W-:Y:S02]  /*154f0*/  ULDC UR4, c[0x0][0xc14] ;  /* 0x0003050000047ab9 */ /* 0x000fe40000000800 */
[----:B------:R-:W-:-:S06]  /*15500*/  UISETP.GE.AND UP0, UPT, UR48, UR4, UPT ;  /* 0x000000043000728c */ /* 0x000fcc000bf06270 */
[----:B------:R-:W-:-:S13]  /*15510*/  PLOP3.LUT P0, PT, PT, PT, UP0, 0x80, 0x0 ;  /* 0x000000000000781c */ /* 0x000fda0003f0f008 */
[----:B------:R-:W-:Y:S05]  /*15520*/  @!P0 BRA `(.L_x_1985) ;  /* 0xffffffc000ec8947 */ /* 0x000fea000383ffff */
.L_x_1925:
[----:B0-----:R-:W3:Y:S01]  /*15530*/  LDL.LU R0, [R1+0x2c] ;  /* 0x00002c0001007983 */ /* 0x001ee20000300800 */
[----:B------:R-:W-:Y:S01]  /*15540*/  BSSY B0, `(.L_x_1986) ;  /* 0x000000b000007945 */ /* 0x000fe20003800000 */
[----:B-12---:R-:W0:Y:S01]  /*15550*/  S2R R5, SR_CgaCtaId ;  /* 0x0000000000057919 */ /* 0x006e220000008800 */
        /* <DEDUP_REMOVED lines=9> */
.L_x_2017:
[----:B------:R-:W-:Y:S05]  /*155f0*/  BSYNC B0 ;  /* 0x0000000000007941 */ /* 0x000fea0003800000 */
.L_x_1986:
[----:B------:R-:W-:-:S03]  /*15600*/  UMOV UR4, 0xffffffff ;  /* 0xffffffff00047882 */ /* 0x000fc60000000000 */
[----:B------:R-:W-:Y:S05]  /*15610*/  BRA.DIV UR4, `(.L_x_1988) ;  /* 0x0000000a048c7947 */ /* 0x000fea000b800000 */
[----:B------:R-:W1:Y:S02]  /*15620*/  S2R R2, SR_TID.X ;  /* 0x0000000000027919 */ /* 0x000e640000002100 */
[----:B-1----:R-:W-:-:S04]  /*15630*/  SHF.R.U32.HI R2, RZ, 0x5, R2 ;  /* 0x00000005ff027819 */ /* 0x002fc80000011602 */
[----:B------:R-:W-:-:S05]  /*15640*/  LOP3.LUT R2, R2, 0x3, RZ, 0xc0, !PT ;  /* 0x0000000302027812 */ /* 0x000fca00078ec0ff */
[----:B------:R1:W2:Y:S02]  /*15650*/  SHFL.IDX PT, R14, R2, RZ, 0x1f ;  /* 0x00001fff020e7589 */ /* 0x0002a400000e0000 */
.L_x_2020:
[----:B--2---:R-:W-:Y:S01]  /*15660*/  ISETP.NE.AND P0, PT, R14, RZ, PT ;  /* 0x000000ff0e00720c */ /* 0x004fe20003f05270 */
[----:B------:R-:W-:-:S12]  /*15670*/  BSSY B0, `(.L_x_1989) ;  /* 0x000002e000007945 */ /* 0x000fd80003800000 */
[----:B------:R-:W-:Y:S05]  /*15680*/  @P0 BRA `(.L_x_1990) ;  /* 0x0000000000b00947 */ /* 0x000fea0003800000 */
[----:B------:R-:W-:-:S03]  /*15690*/  UMOV UR4, 0xffffffff ;  /* 0xffffffff00047882 */ /* 0x000fc60000000000 */
[----:B------:R-:W-:Y:S05]  /*156a0*/  BRA.DIV UR4, `(.L_x_1991) ;  /* 0x0000000a049c7947 */ /* 0x000fea000b800000 */
[----:B------:R-:W-:-:S13]  /*156b0*/  ELECT P6, URZ, PT ;  /* 0x00000000003f782f */ /* 0x000fda00038c0000 */
.L_x_2023:
[----:B------:R-:W-:Y:S05]  /*156c0*/  @!P6 BRA `(.L_x_1990) ;  /* 0x0000000000a0e947 */ /* 0x000fea0003800000 */
[----:B------:R-:W-:-:S06]  /*156d0*/  ULOP3.LUT UR4, UR40, 0x2, URZ, 0xfc, !UPT ;  /* 0x0000000228047892 */ /* 0x000fcc000f8efc3f */
[----:B-1----:R-:W-:-:S05]  /*156e0*/  IMAD.U32 R2, RZ, RZ, UR4 ;  /* 0x00000004ff027e24 */ /* 0x002fca000f8e00ff */
[----:B------:R-:W-:-:S13]  /*156f0*/  ISETP.NE.AND P0, PT, R2, 0x3, PT ;  /* 0x000000030200780c */ /* 0x000fda0003f05270 */
[----:B------:R-:W-:Y:S05]  /*15700*/  @!P0 BRA `(.L_x_1992) ;  /* 0x0000000000048947 */ /* 0x000fea0003800000 */
[----:B------:R-:W-:Y:S01]  /*15710*/  BPT.TRAP 0x1 ;  /* 0x000000040000795c */ /* 0x000fe20000300000 */
.L_x_1992:
        /* <DEDUP_REMOVED lines=14> */
.L_x_2024:
[----:B------:R-:W1:Y:S02]  /*15800*/  SYNCS.PHASECHK.TRANS64.TRYWAIT P1, [R7+URZ], R2 ;  /* 0x00000002070075a7 */ /* 0x000e64000802017f */
[----:B-1----:R-:W-:Y:S05]  /*15810*/  @!P1 BRA `(.L_x_1994) ;  /* 0x0000000800749947 */ /* 0x002fea0003800000 */
.L_x_2025:
[----:B------:R-:W-:Y:S05]  /*15820*/  @!P0 BRA `(.L_x_1995) ;  /* 0x0000000000048947 */ /* 0x000fea0003800000 */
[----:B------:R-:W-:Y:S01]  /*15830*/  BPT.TRAP 0x1 ;  /* 0x000000040000795c */ /* 0x000fe20000300000 */
.L_x_1995:
[----:B------:R-:W2:Y:S02]  /*15840*/  LDL.LU R4, [R1+0x4] ;  /* 0x0000040001047983 */ /* 0x000ea40000300800 */
[----:B--2---:R-:W-:-:S04]  /*15850*/  IMAD R4, R4, 0x8, R0 ;  /* 0x0000000804047824 */ /* 0x004fc800078e0200 */
[----:B------:R-:W2:Y:S02]  /*15860*/  SYNCS.PHASECHK.TRANS64.TRYWAIT P1, [R4+URZ+0x2e860], R5 ;  /* 0x02e86005040075a7 */ /* 0x000ea4000802017f */
[----:B--2---:R-:W-:Y:S05]  /*15870*/  @!P1 BRA `(.L_x_1996) ;  /* 0x0000000800709947 */ /* 0x004fea0003800000 */
.L_x_2026:
[----:B------:R-:W-:Y:S05]  /*15880*/  @!P0 BRA `(.L_x_1997) ;  /* 0x0000000000048947 */ /* 0x000fea0003800000 */
[----:B------:R-:W-:Y:S01]  /*15890*/  BPT.TRAP 0x1 ;  /* 0x000000040000795c */ /* 0x000fe20000300000 */
.L_x_1997:
[----:B------:R-:W-:-:S04]  /*158a0*/  IMAD R3, R3, 0x8, R0 ;  /* 0x0000000803037824 */ /* 0x000fc800078e0200 */
[----:B------:R-:W3:Y:S02]  /*158b0*/  SYNCS.PHASECHK.TRANS64.TRYWAIT P1, [R3+URZ+0x2e860], R2 ;  /* 0x02e86002030075a7 */ /* 0x000ee4000802017f */
[----:B---3--:R-:W-:Y:S05]  /*158c0*/  @!P1 BRA `(.L_x_1998) ;  /* 0x0000000800709947 */ /* 0x008fea0003800000 */
.L_x_2027:
[----:B------:R-:W-:Y:S05]  /*158d0*/  @!P0 BRA `(.L_x_1999) ;  /* 0x0000000000048947 */ /* 0x000fea0003800000 */
[----:B------:R-:W-:Y:S01]  /*158e0*/  BPT.TRAP 0x1 ;  /* 0x000000040000795c */ /* 0x000fe20000300000 */
.L_x_1999:
[----:B------:R-:W4:Y:S02]  /*158f0*/  SYNCS.PHASECHK.TRANS64.TRYWAIT P0, [R4+URZ+0x2e880], R5 ;  /* 0x02e88005040075a7 */ /* 0x000f24000800017f */
[----:B----4-:R-:W-:Y:S05]  /*15900*/  @!P0 BRA `(.L_x_2000) ;  /* 0x0000000800748947 */ /* 0x010fea0003800000 */
.L_x_2001:
[----:B------:R0:W0:Y:S02]  /*15910*/  SYNCS.PHASECHK.TRANS64.TRYWAIT P0, [R3+URZ+0x2e880], R2 ;  /* 0x02e88002030075a7 */ /* 0x000024000800017f */
[----:B0-----:R-:W-:Y:S05]  /*15920*/  @!P0 NANOSLEEP.SYNCS 0x989680 ;  /* 0x009896800000895d */ /* 0x001fea0003900000 */
[----:B------:R-:W0:Y:S02]  /*15930*/  @!P0 SYNCS.PHASECHK.TRANS64 P0, [R3+URZ+0x2e880], R2 ;  /* 0x02e88002030085a7 */ /* 0x000e24000800007f */
[----:B0-----:R-:W-:Y:S05]  /*15940*/  @!P0 BRA `(.L_x_2001) ;  /* 0xfffffffc00f08947 */ /* 0x001fea000383ffff */
.L_x_1990:
[----:B------:R-:W-:Y:S05]  /*15950*/  BSYNC B0 ;  /* 0x0000000000007941 */ /* 0x000fea0003800000 */
.L_x_1989:
[----:B------:R-:W-:Y:S05]  /*15960*/  EXIT ;  /* 0x000000000000794d */ /* 0x000fea0003800000 */
.L_x_1864:
[----:B0-----:R-:W-:-:S04]  /*15970*/  IMAD.U32 R3, RZ, RZ, UR41 ;  /* 0x00000029ff037e24 */ /* 0x001fc8000f8e00ff */
[----:B------:R0:W1:Y:S03]  /*15980*/  SYNCS.PHASECHK.TRANS64.TRYWAIT P1, [R3+URZ+0x2e800], R0 ;  /* 0x02e80000030075a7 */ /* 0x000066000802017f */
[----:B-1----:R-:W-:Y:S05]  /*15990*/  @!P1 NANOSLEEP.SYNCS 0x989680 ;  /* 0x009896800000995d */ /* 0x002fea0003900000 */
[----:B------:R-:W1:Y:S02]  /*159a0*/  @!P1 SYNCS.PHASECHK.TRANS64 P1, [R3+URZ+0x2e800], R0 ;  /* 0x02e80000030095a7 */ /* 0x000e64000802007f */
[----:B-1----:R-:W-:Y:S05]  /*159b0*/  @!P1 BRA `(.L_x_1864) ;  /* 0xfffffffc00ec9947 */ /* 0x002fea000383ffff */
[----:B------:R-:W-:Y:S05]  /*159c0*/  BRA `(.L_x_2002) ;  /* 0xfffffec0006c7947 */ /* 0x000fea000383ffff */
.L_x_1868:
[----:B-1----:R1:W2:Y:S02]  /*159d0*/  SYNCS.PHASECHK.TRANS64.TRYWAIT P1, [R2+URZ+0x2e830], R3 ;  /* 0x02e83003020075a7 */ /* 0x0022a4000802017f */
[----:B--2---:R-:W-:Y:S05]  /*159e0*/  @!P1 NANOSLEEP.SYNCS 0x989680 ;  /* 0x009896800000995d */ /* 0x004fea0003900000 */
[----:B------:R-:W2:Y:S02]  /*159f0*/  @!P1 SYNCS.PHASECHK.TRANS64 P1, [R2+URZ+0x2e830], R3 ;  /* 0x02e83003020095a7 */ /* 0x000ea4000802007f */
[----:B--2---:R-:W-:Y:S05]  /*15a00*/  @!P1 BRA `(.L_x_1868) ;  /* 0xfffffffc00f09947 */ /* 0x004fea000383ffff */
[----:B------:R-:W-:Y:S05]  /*15a10*/  BRA `(.L_x_1867) ;  /* 0xfffffec000887947 */ /* 0x000fea000383ffff */
.L_x_1873:
[----:B-1----:R-:W-:-:S04]  /*15a20*/  IMAD.U32 R7, RZ, RZ, UR6 ;  /* 0x00000006ff077e24 */ /* 0x002fc8000f8e00ff */
[----:B------:R1:W2:Y:S03]  /*15a30*/  SYNCS.PHASECHK.TRANS64.TRYWAIT P2, [R7+URZ+0x2e830], R0 ;  /* 0x02e83000070075a7 */ /* 0x0002a6000804017f */
[----:B--2---:R-:W-:Y:S05]  /*15a40*/  @!P2 NANOSLEEP.SYNCS 0x989680 ;  /* 0x009896800000a95d */ /* 0x004fea0003900000 */
[----:B------:R-:W2:Y:S02]  /*15a50*/  @!P2 SYNCS.PHASECHK.TRANS64 P2, [R7+URZ+0x2e830], R0 ;  /* 0x02e830000700a5a7 */ /* 0x000ea4000804007f */
[----:B--2---:R-:W-:Y:S05]  /*15a60*/  @!P2 BRA `(.L_x_1873) ;  /* 0xfffffffc00eca947 */ /* 0x004fea000383ffff */
[----:B------:R-:W-:Y:S05]  /*15a70*/  BRA `(.L_x_1870) ;  /* 0xffffff04000c7947 */ /* 0x000fea000383ffff */
.L_x_1877:
[----:B-1----:R-:W-:-:S04]  /*15a80*/  IMAD.U32 R7, RZ, RZ, UR6 ;  /* 0x00000006ff077e24 */ /* 0x002fc8000f8e00ff */
[----:B------:R1:W2:Y:S03]  /*15a90*/  SYNCS.PHASECHK.TRANS64.TRYWAIT P2, [R7+URZ+0x2e850], R0 ;  /* 0x02e85000070075a7 */ /* 0x0002a6000804017f */
[----:B--2---:R-:W-:Y:S05]  /*15aa0*/  @!P2 NANOSLEEP.SYNCS 0x989680 ;  /* 0x009896800000a95d */ /* 0x004fea0003900000 */
[----:B------:R-:W2:Y:S02]  /*15ab0*/  @!P2 SYNCS.PHASECHK.TRANS64 P2, [R7+URZ+0x2e850], R0 ;  /* 0x02e850000700a5a7 */ /* 0x000ea4000804007f */
[----:B--2---:R-:W-:Y:S05]  /*15ac0*/  @!P2 BRA `(.L_x_1877) ;  /* 0xfffffffc00eca947 */ /* 0x004fea000383ffff */
[----:B------:R-:W-:Y:S05]  /*15ad0*/  BRA `(.L_x_1874) ;  /* 0xffffff1000007947 */ /* 0x000fea000383ffff */
.L_x_1884:
[----:B-1----:R-:W-:-:S04]  /*15ae0*/  IMAD.U32 R7, RZ, RZ, UR6 ;  /* 0x00000006ff077e24 */ /* 0x002fc8000f8e00ff */
[----:B------:R1:W2:Y:S03]  /*15af0*/  SYNCS.PHASECHK.TRANS64.TRYWAIT P2, [R7+URZ+0x2e830], R0 ;  /* 0x02e83000070075a7 */ /* 0x0002a6000804017f */
[----:B--2---:R-:W-:Y:S05]  /*15b00*/  @!P2 NANOSLEEP.SYNCS 0x989680 ;  /* 0x009896800000a95d */ /* 0x004fea0003900000 */
[----:B------:R-:W2:Y:S02]  /*15b10*/  @!P2 SYNCS.PHASECHK.TRANS64 P2, [R7+URZ+0x2e830], R0 ;  /* 0x02e830000700a5a7 */ /* 0x000ea4000804007f */
[----:B--2---:R-:W-:Y:S05]  /*15b20*/  @!P2 BRA `(.L_x_1884) ;  /* 0xfffffffc00eca947 */ /* 0x004fea000383ffff */
[----:B------:R-:W-:Y:S05]  /*15b30*/  BRA `(.L_x_1881) ;  /* 0xffffff4800287947 */ /* 0x000fea000383ffff */
.L_x_1888:
[----:B-1----:R-:W-:-:S04]  /*15b40*/  IMAD.U32 R7, RZ, RZ, UR6 ;  /* 0x00000006ff077e24 */ /* 0x002fc8000f8e00ff */
[----:B------:R1:W2:Y:S03]  /*15b50*/  SYNCS.PHASECHK.TRANS64.TRYWAIT P2, [R7+URZ+0x2e850], R0 ;  /* 0x02e85000070075a7 */ /* 0x0002a6000804017f */
[----:B--2---:R-:W-:Y:S05]  /*15b60*/  @!P2 NANOSLEEP.SYNCS 0x989680 ;  /* 0x009896800000a95d */ /* 0x004fea0003900000 */
[----:B------:R-:W2:Y:S02]  /*15b70*/  @!P2 SYNCS.PHASECHK.TRANS64 P2, [R7+URZ+0x2e850], R0 ;  /* 0x02e850000700a5a7 */ /* 0x000ea4000804007f */
[----:B--2---:R-:W-:Y:S05]  /*15b80*/  @!P2 BRA `(.L_x_1888) ;  /* 0xfffffffc00eca947 */ /* 0x004fea000383ffff */
[----:B------:R-:W-:Y:S05]  /*15b90*/  BRA `(.L_x_1885) ;  /* 0xffffff54001c7947 */ /* 0x000fea000383ffff */
.L_x_1894:
[----:B-1----:R-:W-:-:S04]  /*15ba0*/  IMAD.U32 R5, RZ, RZ, UR4 ;  /* 0x00000004ff057e24 */ /* 0x002fc8000f8e00ff */
[----:B------:R1:W2:Y:S03]  /*15bb0*/  SYNCS.PHASECHK.TRANS64.TRYWAIT P1, [R5+URZ+0x2e850], R4 ;  /* 0x02e85004050075a7 */ /* 0x0002a6000802017f */
[----:B--2---:R-:W-:Y:S05]  /*15bc0*/  @!P1 NANOSLEEP.SYNCS 0x989680 ;  /* 0x009896800000995d */ /* 0x004fea0003900000 */
[----:B------:R-:W2:Y:S02]  /*15bd0*/  @!P1 SYNCS.PHASECHK.TRANS64 P1, [R5+URZ+0x2e850], R4 ;  /* 0x02e85004050095a7 */ /* 0x000ea4000802007f */
[----:B--2---:R-:W-:Y:S05]  /*15be0*/  @!P1 BRA `(.L_x_1894) ;  /* 0xfffffffc00ec9947 */ /* 0x004fea000383ffff */
[----:B------:R-:W-:Y:S05]  /*15bf0*/  BRA `(.L_x_1893) ;  /* 0xffffff7c00507947 */ /* 0x000fea000383ffff */
.L_x_1936:
[----:B------:R-:W-:Y:S02]  /*15c00*/  IMAD.MOV.U32 R13, RZ, RZ, R4 ;  /* 0x000000ffff0d7224 */ /* 0x000fe400078e0004 */
[----:B------:R-:W-:Y:S02]  /*15c10*/  IMAD.MOV.U32 R12, RZ, RZ, RZ ;  /* 0x000000ffff0c7224 */ /* 0x000fe400078e00ff */
[----:B------:R-:W-:Y:S02]  /*15c20*/  IMAD.MOV.U32 R11, RZ, RZ, 0x1f ;  /* 0x0000001fff0b7424 */ /* 0x000fe400078e00ff */
[----:B------:R-:W-:-:S07]  /*15c30*/  IMAD.MOV.U32 R15, RZ, RZ, -0x1 ;  /* 0xffffffffff0f7424 */ /* 0x000fce00078e00ff */
[----:B-1----:R-:W-:Y:S05]  /*15c40*/  WARPSYNC.COLLECTIVE R15, `(.L_x_2003) ;  /* 0x000000000f087348 */ /* 0x002fea0003c00000 */
[----:B------:R0:W2:Y:S02]  /*15c50*/  SHFL.IDX P6, R14, R13, R12, R11 ;  /* 0x0000000c0d0e7389 */ /* 0x0000a400000c000b */
[----:B012---:R-:W-:Y:S01]  /*15c60*/  ENDCOLLECTIVE ;  /* 0x000000000000791b */ /* 0x007fe20003800000 */
.L_x_2003:
[----:B------:R-:W-:Y:S05]  /*15c70*/  BRA `(.L_x_2004) ;  /* 0xffffffc800d47947 */ /* 0x000fea000383ffff */
.L_x_1938:
[----:B------:R-:W-:Y:S01]  /*15c80*/  BSSY B0, `(.L_x_2005) ;  /* 0x0000006000007945 */ /* 0x000fe20003800000 */
[----:B------:R-:W-:-:S07]  /*15c90*/  IMAD.MOV.U32 R15, RZ, RZ, -0x1 ;  /* 0xffffffffff0f7424 */ /* 0x000fce00078e00ff */
[----:B0-----:R-:W-:Y:S05]  /*15ca0*/  WARPSYNC.COLLECTIVE R15, `(.L_x_2006) ;  /* 0x000000000f0c7348 */ /* 0x001fea0003c00000 */
[----:B------:R-:W-:Y:S02]  /*15cb0*/  ELECT P6, UR62, PT ;  /* 0x00000000003e782f */ /* 0x000fe400038c0000 */
[----:B------:R-:W-:Y:S01]  /*15cc0*/  MOV R14, UR62 ;  /* 0x0000003e000e7c02 */ /* 0x000fe20008000f00 */
[----:B0-----:R-:W-:Y:S10]  /*15cd0*/  ENDCOLLECTIVE ;  /* 0x000000000000791b */ /* 0x001ff40003800000 */
.L_x_2006:
[----:B------:R-:W-:Y:S05]  /*15ce0*/  BSYNC B0 ;  /* 0x0000000000007941 */ /* 0x000fea0003800000 */
.L_x_2005:
[----:B------:R-:W-:Y:S05]  /*15cf0*/  BRA `(.L_x_2007) ;  /* 0xffffffc800d07947 */ /* 0x000fea000383ffff */
.L_x_1941:
[----:B0-----:R0:W1:Y:S02]  /*15d00*/  SYNCS.PHASECHK.TRANS64.TRYWAIT P2, [R4+URZ+0x2e880], R3 ;  /* 0x02e88003040075a7 */ /* 0x001064000804017f */
[----:B-1----:R-:W-:Y:S05]  /*15d10*/  @!P2 NANOSLEEP.SYNCS 0x989680 ;  /* 0x009896800000a95d */ /* 0x002fea0003900000 */
[----:B------:R-:W1:Y:S02]  /*15d20*/  @!P2 SYNCS.PHASECHK.TRANS64 P2, [R4+URZ+0x2e880], R3 ;  /* 0x02e880030400a5a7 */ /* 0x000e64000804007f */
[----:B-1----:R-:W-:Y:S05]  /*15d30*/  @!P2 BRA `(.L_x_1941) ;  /* 0xfffffffc00f0a947 */ /* 0x002fea000383ffff */
[----:B------:R-:W-:Y:S05]  /*15d40*/  BRA `(.L_x_2008) ;  /* 0xffffffcc002c7947 */ /* 0x000fea000383ffff */
.L_x_1943:
[----:B-1----:R1:W2:Y:S02]  /*15d50*/  SYNCS.PHASECHK.TRANS64.TRYWAIT P2, [R4+URZ+0x2e840], R3 ;  /* 0x02e84003040075a7 */ /* 0x0022a4000804017f */
[----:B--2---:R-:W-:Y:S05]  /*15d60*/  @!P2 NANOSLEEP.SYNCS 0x989680 ;  /* 0x009896800000a95d */ /* 0x004fea0003900000 */
[----:B------:R-:W2:Y:S02]  /*15d70*/  @!P2 SYNCS.PHASECHK.TRANS64 P2, [R4+URZ+0x2e840], R3 ;  /* 0x02e840030400a5a7 */ /* 0x000ea4000804007f */
[----:B--2---:R-:W-:Y:S05]  /*15d80*/  @!P2 BRA `(.L_x_1943) ;  /* 0xfffffffc00f0a947 */ /* 0x004fea000383ffff */
[----:B------:R-:W-:Y:S05]  /*15d90*/  BRA `(.L_x_2009) ;  /* 0xffffffcc008c7947 */ /* 0x000fea000383ffff */
.L_x_1946:
[----:B--2---:R-:W-:-:S04]  /*15da0*/  IMAD.U32 R3, RZ, RZ, UR41 ;  /* 0x00000029ff037e24 */ /* 0x004fc8000f8e00ff */
[----:B------:R2:W3:Y:S03]  /*15db0*/  SYNCS.PHASECHK.TRANS64.TRYWAIT P0, [R3+URZ+0x2e820], R2 ;  /* 0x02e82002030075a7 */ /* 0x0004e6000800017f */
[----:B---3--:R-:W-:Y:S05]  /*15dc0*/  @!P0 NANOSLEEP.SYNCS 0x989680 ;  /* 0x009896800000895d */ /* 0x008fea0003900000 */
[----:B------:R-:W3:Y:S02]  /*15dd0*/  @!P0 SYNCS.PHASECHK.TRANS64 P0, [R3+URZ+0x2e820], R2 ;  /* 0x02e82002030085a7 */ /* 0x000ee4000800007f */
[----:B---3--:R-:W-:Y:S05]  /*15de0*/  @!P0 BRA `(.L_x_1946) ;  /* 0xfffffffc00ec8947 */ /* 0x008fea000383ffff */
[----:B------:R-:W-:Y:S05]  /*15df0*/  BRA `(.L_x_2010) ;  /* 0xffffffd000407947 */ /* 0x000fea000383ffff */
.L_x_1952:
[----:B0-----:R0:W3:Y:S02]  /*15e00*/  SYNCS.PHASECHK.TRANS64.TRYWAIT P0, [R4+URZ+0x2e880], R3 ;  /* 0x02e88003040075a7 */ /* 0x0010e4000800017f */
[----:B---3--:R-:W-:Y:S05]  /*15e10*/  @!P0 NANOSLEEP.SYNCS 0x989680 ;  /* 0x009896800000895d */ /* 0x008fea0003900000 */
[----:B------:R-:W3:Y:S02]  /*15e20*/  @!P0 SYNCS.PHASECHK.TRANS64 P0, [R4+URZ+0x2e880], R3 ;  /* 0x02e88003040085a7 */ /* 0x000ee4000800007f */
[----:B---3--:R-:W-:Y:S05]  /*15e30*/  @!P0 BRA `(.L_x_1952) ;  /* 0xfffffffc00f08947 */ /* 0x008fea000383ffff */
[----:B------:R-:W-:Y:S05]  /*15e40*/  BRA `(.L_x_2011) ;  /* 0xffffffd000e87947 */ /* 0x000fea000383ffff */
.L_x_1957:
[----:B--2---:R2:W3:Y:S02]  /*15e50*/  SYNCS.PHASECHK.TRANS64.TRYWAIT P0, [R4+URZ+0x2e840], R3 ;  /* 0x02e84003040075a7 */ /* 0x0044e4000800017f */
[----:B---3--:R-:W-:Y:S05]  /*15e60*/  @!P0 NANOSLEEP.SYNCS 0x989680 ;  /* 0x009896800000895d */ /* 0x008fea0003900000 */
[----:B------:R-:W3:Y:S02]  /*15e70*/  @!P0 SYNCS.PHASECHK.TRANS64 P0, [R4+URZ+0x2e840], R3 ;  /* 0x02e84003040085a7 */ /* 0x000ee4000800007f */
[----:B---3--:R-:W-:Y:S05]  /*15e80*/  @!P0 BRA `(.L_x_1957) ;  /* 0xfffffffc00f08947 */ /* 0x008fea000383ffff */
[----:B------:R-:W-:Y:S05]  /*15e90*/  BRA `(.L_x_2012) ;  /* 0xffffffd400707947 */ /* 0x000fea000383ffff */
.L_x_1963:
[----:B---3--:R-:W3:Y:S02]  /*15ea0*/  LDL R3, [R1] ;  /* 0x0000000001037983 */ /* 0x008ee40000100800 */
[----:B---3--:R3:W4:Y:S02]  /*15eb0*/  SYNCS.PHASECHK.TRANS64.TRYWAIT P2, [R3+URZ+0x2e870], R2 ;  /* 0x02e87002030075a7 */ /* 0x008724000804017f */
[----:B----4-:R-:W-:Y:S05]  /*15ec0*/  @!P2 NANOSLEEP.SYNCS 0x989680 ;  /* 0x009896800000a95d */ /* 0x010fea0003900000 */
[----:B------:R-:W4:Y:S02]  /*15ed0*/  @!P2 SYNCS.PHASECHK.TRANS64 P2, [R3+URZ+0x2e870], R2 ;  /* 0x02e870020300a5a7 */ /* 0x000f24000804007f */
[----:B----4-:R-:W-:Y:S05]  /*15ee0*/  @!P2 BRA `(.L_x_1963) ;  /* 0xfffffffc00eca947 */ /* 0x010fea000383ffff */
[----:B------:R-:W-:Y:S05]  /*15ef0*/  BRA `(.L_x_2013) ;  /* 0xffffffd800107947 */ /* 0x000fea000383ffff */
.L_x_1965:
[----:B0-----:R-:W3:Y:S02]  /*15f00*/  LDL R4, [R1] ;  /* 0x0000000001047983 */ /* 0x001ee40000100800 */
[----:B---3--:R0:W3:Y:S02]  /*15f10*/  SYNCS.PHASECHK.TRANS64.TRYWAIT P2, [R4+URZ+0x2e860], R3 ;  /* 0x02e86003040075a7 */ /* 0x0080e4000804017f */
[----:B---3--:R-:W-:Y:S05]  /*15f20*/  @!P2 NANOSLEEP.SYNCS 0x989680 ;  /* 0x009896800000a95d */ /* 0x008fea0003900000 */
[----:B------:R-:W3:Y:S02]  /*15f30*/  @!P2 SYNCS.PHASECHK.TRANS64 P2, [R4+URZ+0x2e860], R3 ;  /* 0x02e860030400a5a7 */ /* 0x000ee4000804007f */
[----:B---3--:R-:W-:Y:S05]  /*15f40*/  @!P2 BRA `(.L_x_1965) ;  /* 0xfffffffc00eca947 */ /* 0x008fea000383ffff */
[----:B------:R-:W-:Y:S05]  /*15f50*/  BRA `(.L_x_2014) ;  /* 0xffffffd800187947 */ /* 0x000fea000383ffff */
.L_x_1972:
[----:B--2---:R2:W3:Y:S02]  /*15f60*/  SYNCS.PHASECHK.TRANS64.TRYWAIT P0, [R20+URZ+0x2e870], R3 ;  /* 0x02e87003140075a7 */ /* 0x0044e4000800017f */
[----:B---3--:R-:W-:Y:S05]  /*15f70*/  @!P0 NANOSLEEP.SYNCS 0x989680 ;  /* 0x009896800000895d */ /* 0x008fea0003900000 */
[----:B------:R-:W3:Y:S02]  /*15f80*/  @!P0 SYNCS.PHASECHK.TRANS64 P0, [R20+URZ+0x2e870], R3 ;  /* 0x02e87003140085a7 */ /* 0x000ee4000800007f */
[----:B---3--:R-:W-:Y:S05]  /*15f90*/  @!P0 BRA `(.L_x_1972) ;  /* 0xfffffffc00f08947 */ /* 0x008fea000383ffff */
[----:B------:R-:W-:Y:S05]  /*15fa0*/  BRA `(.L_x_2015) ;  /* 0xffffffe000447947 */ /* 0x000fea000383ffff */
.L_x_1974:
[----:B--2---:R2:W3:Y:S02]  /*15fb0*/  SYNCS.PHASECHK.TRANS64.TRYWAIT P0, [R20+URZ+0x2e860], R3 ;  /* 0x02e86003140075a7 */ /* 0x0044e4000800017f */
[----:B---3--:R-:W-:Y:S05]  /*15fc0*/  @!P0 NANOSLEEP.SYNCS 0x989680 ;  /* 0x009896800000895d */ /* 0x008fea0003900000 */
[----:B------:R-:W3:Y:S02]  /*15fd0*/  @!P0 SYNCS.PHASECHK.TRANS64 P0, [R20+URZ+0x2e860], R3 ;  /* 0x02e86003140085a7 */ /* 0x000ee4000800007f */
[----:B---3--:R-:W-:Y:S05]  /*15fe0*/  @!P0 BRA `(.L_x_1974) ;  /* 0xfffffffc00f08947 */ /* 0x008fea000383ffff */
[----:B------:R-:W-:Y:S05]  /*15ff0*/  BRA `(.L_x_2016) ;  /* 0xffffffe0004c7947 */ /* 0x000fea000383ffff */
.L_x_1987:
[----:B0-----:R0:W1:Y:S02]  /*16000*/  SYNCS.PHASECHK.TRANS64.TRYWAIT P0, [R0+URZ+0x2e820], R3 ;  /* 0x02e82003000075a7 */ /* 0x001064000800017f */
[----:B-1----:R-:W-:Y:S05]  /*16010*/  @!P0 NANOSLEEP.SYNCS 0x989680 ;  /* 0x009896800000895d */ /* 0x002fea0003900000 */
[----:B------:R-:W1:Y:S02]  /*16020*/  @!P0 SYNCS.PHASECHK.TRANS64 P0, [R0+URZ+0x2e820], R3 ;  /* 0x02e82003000085a7 */ /* 0x000e64000800007f */
[----:B-1----:R-:W-:Y:S05]  /*16030*/  @!P0 BRA `(.L_x_1987) ;  /* 0xfffffffc00f08947 */ /* 0x002fea000383ffff */
[----:B------:R-:W-:Y:S05]  /*16040*/  BRA `(.L_x_2017) ;  /* 0xfffffff400687947 */ /* 0x000fea000383ffff */
.L_x_1988:
        /* <DEDUP_REMOVED lines=11> */
.L_x_2019:
[----:B------:R-:W-:Y:S05]  /*16100*/  BSYNC B0 ;  /* 0x0000000000007941 */ /* 0x000fea0003800000 */
.L_x_2018:
[----:B------:R-:W-:Y:S05]  /*16110*/  BRA `(.L_x_2020) ;  /* 0xfffffff400507947 */ /* 0x000fea000383ffff */
.L_x_1991:
[----:B------:R-:W-:Y:S01]  /*16120*/  BSSY B1, `(.L_x_2021) ;  /* 0x0000006000017945 */ /* 0x000fe20003800000 */
[----:B------:R-:W-:-:S07]  /*16130*/  IMAD.MOV.U32 R15, RZ, RZ, -0x1 ;  /* 0xffffffffff0f7424 */ /* 0x000fce00078e00ff */
[----:B01----:R-:W-:Y:S05]  /*16140*/  WARPSYNC.COLLECTIVE R15, `(.L_x_2022) ;  /* 0x000000000f0c7348 */ /* 0x003fea0003c00000 */
[----:B------:R-:W-:Y:S02]  /*16150*/  ELECT P6, UR62, PT ;  /* 0x00000000003e782f */ /* 0x000fe400038c0000 */
[----:B------:R-:W-:Y:S01]  /*16160*/  MOV R14, UR62 ;  /* 0x0000003e000e7c02 */ /* 0x000fe20008000f00 */
[----:B01----:R-:W-:Y:S10]  /*16170*/  ENDCOLLECTIVE ;  /* 0x000000000000791b */ /* 0x003ff40003800000 */
.L_x_2022:
[----:B------:R-:W-:Y:S05]  /*16180*/  BSYNC B1 ;  /* 0x0000000000017941 */ /* 0x000fea0003800000 */
.L_x_2021:
[----:B------:R-:W-:Y:S05]  /*16190*/  BRA `(.L_x_2023) ;  /* 0xfffffff400487947 */ /* 0x000fea000383ffff */
.L_x_1993:
[----:B0-----:R0:W1:Y:S02]  /*161a0*/  SYNCS.PHASECHK.TRANS64.TRYWAIT P1, [R6+URZ], R5 ;  /* 0x00000005060075a7 */ /* 0x001064000802017f */
[----:B-1----:R-:W-:Y:S05]  /*161b0*/  @!P1 NANOSLEEP.SYNCS 0x989680 ;  /* 0x009896800000995d */ /* 0x002fea0003900000 */
[----:B------:R-:W1:Y:S02]  /*161c0*/  @!P1 SYNCS.PHASECHK.TRANS64 P1, [R6+URZ], R5 ;  /* 0x00000005060095a7 */ /* 0x000e64000802007f */
[----:B-1----:R-:W-:Y:S05]  /*161d0*/  @!P1 BRA `(.L_x_1993) ;  /* 0xfffffffc00f09947 */ /* 0x002fea000383ffff */
[----:B------:R-:W-:Y:S05]  /*161e0*/  BRA `(.L_x_2024) ;  /* 0xfffffff400847947 */ /* 0x000fea000383ffff */
.L_x_1994:
[----:B-1----:R1:W2:Y:S02]  /*161f0*/  SYNCS.PHASECHK.TRANS64.TRYWAIT P1, [R7+URZ], R2 ;  /* 0x00000002070075a7 */ /* 0x0022a4000802017f */
[----:B--2---:R-:W-:Y:S05]  /*16200*/  @!P1 NANOSLEEP.SYNCS 0x989680 ;  /* 0x009896800000995d */ /* 0x004fea0003900000 */
[----:B------:R-:W2:Y:S02]  /*16210*/  @!P1 SYNCS.PHASECHK.TRANS64 P1, [R7+URZ], R2 ;  /* 0x00000002070095a7 */ /* 0x000ea4000802007f */
[----:B--2---:R-:W-:Y:S05]  /*16220*/  @!P1 BRA `(.L_x_1994) ;  /* 0xfffffffc00f09947 */ /* 0x004fea000383ffff */
[----:B------:R-:W-:Y:S05]  /*16230*/  BRA `(.L_x_2025) ;  /* 0xfffffff400787947 */ /* 0x000fea000383ffff */
.L_x_1996:
[----:B--2---:R2:W3:Y:S02]  /*16240*/  SYNCS.PHASECHK.TRANS64.TRYWAIT P1, [R4+URZ+0x2e860], R5 ;  /* 0x02e86005040075a7 */ /* 0x0044e4000802017f */
[----:B---3--:R-:W-:Y:S05]  /*16250*/  @!P1 NANOSLEEP.SYNCS 0x989680 ;  /* 0x009896800000995d */ /* 0x008fea0003900000 */
[----:B------:R-:W3:Y:S02]  /*16260*/  @!P1 SYNCS.PHASECHK.TRANS64 P1, [R4+URZ+0x2e860], R5 ;  /* 0x02e86005040095a7 */ /* 0x000ee4000802007f */
[----:B---3--:R-:W-:Y:S05]  /*16270*/  @!P1 BRA `(.L_x_1996) ;  /* 0xfffffffc00f09947 */ /* 0x008fea000383ffff */
[----:B------:R-:W-:Y:S05]  /*16280*/  BRA `(.L_x_2026) ;  /* 0xfffffff4007c7947 */ /* 0x000fea000383ffff */
.L_x_1998:
[----:B---3--:R3:W4:Y:S02]  /*16290*/  SYNCS.PHASECHK.TRANS64.TRYWAIT P1, [R3+URZ+0x2e860], R2 ;  /* 0x02e86002030075a7 */ /* 0x008724000802017f */
[----:B----4-:R-:W-:Y:S05]  /*162a0*/  @!P1 NANOSLEEP.SYNCS 0x989680 ;  /* 0x009896800000995d */ /* 0x010fea0003900000 */
[----:B------:R-:W4:Y:S02]  /*162b0*/  @!P1 SYNCS.PHASECHK.TRANS64 P1, [R3+URZ+0x2e860], R2 ;  /* 0x02e86002030095a7 */ /* 0x000f24000802007f */
[----:B----4-:R-:W-:Y:S05]  /*162c0*/  @!P1 BRA `(.L_x_1998) ;  /* 0xfffffffc00f09947 */ /* 0x010fea000383ffff */
[----:B------:R-:W-:Y:S05]  /*162d0*/  BRA `(.L_x_2027) ;  /* 0xfffffff4007c7947 */ /* 0x000fea000383ffff */
.L_x_2000:
[----:B----4-:R4:W0:Y:S02]  /*162e0*/  SYNCS.PHASECHK.TRANS64.TRYWAIT P0, [R4+URZ+0x2e880], R5 ;  /* 0x02e88005040075a7 */ /* 0x010824000800017f */
[----:B0-----:R-:W-:Y:S05]  /*162f0*/  @!P0 NANOSLEEP.SYNCS 0x989680 ;  /* 0x009896800000895d */ /* 0x001fea0003900000 */
[----:B------:R-:W0:Y:S02]  /*16300*/  @!P0 SYNCS.PHASECHK.TRANS64 P0, [R4+URZ+0x2e880], R5 ;  /* 0x02e88005040085a7 */ /* 0x000e24000800007f */
[----:B0-----:R-:W-:Y:S05]  /*16310*/  @!P0 BRA `(.L_x_2000) ;  /* 0xfffffffc00f08947 */ /* 0x001fea000383ffff */
[----:B------:R-:W-:Y:S05]  /*16320*/  BRA `(.L_x_2001) ;  /* 0xfffffff400787947 */ /* 0x000fea000383ffff */
.L_x_2028:
        /* <DEDUP_REMOVED lines=13> */
.L_x_2512:


//--------------------- .text._ZN7cutlass13device_kernelIN5flash11enable_sm90INS1_16FlashAttnFwdSm90INS1_25CollectiveMainloopFwdSm90ILi2EN4cute5tupleIJNS5_1CILi1EEES8_S8_EEENS6_IJNS7_ILi128EEENS7_ILi224EEESA_EEELi128ENS_12float_e4m3_tEfNS_4arch4Sm90ELb1ELb0ELb0ELb1ELb0ELb1ELb0ELb1ELb1ELb0ELb0ELb0EEENS1_21CollectiveEpilogueFwdINS6_IJSA_SA_SB_EEES9_NS_10bfloat16_tESF_Li256ELb1ELb0ELb0ELb1EEENS1_36VarlenDynamicPersistentTileSchedulerILi128ELi224ELi256ELi128ELb0ELb0ELb1ELb1ELb1ELb1EEEEEEEEEvNT_6ParamsE --------------------------
	.section	.text._ZN7cutlass13device_kernelIN5flash11enable_sm90INS1_16FlashAttnFwdSm90INS1_25CollectiveMainloopFwdSm90ILi2EN4cute5tupleIJNS5_1CILi1EEES8_S8_EEENS6_IJNS7_ILi128EEENS7_ILi224EEESA_EEELi128ENS_12float_e4m3_tEfNS_4arch4Sm90ELb1ELb0ELb0ELb1ELb0ELb1ELb0ELb1ELb1ELb0ELb0ELb0EEENS1_21CollectiveEpilogueFwdINS6_IJSA_SA_SB_EEES9_NS_10bfloat16_tESF_Li256ELb1ELb0ELb0ELb1EEENS1_36VarlenDynamicPersistentTileSchedulerILi128ELi224ELi256ELi128ELb0ELb0ELb1ELb1ELb1ELb1EEEEEEEEEvNT_6ParamsE,"ax",@progbits
	.align	128
.text._ZN7cutlass13device_kernelIN5flash11enable_sm90INS1_16FlashAttnFwdSm90INS1_25CollectiveMainloopFwdSm90ILi2EN4cute5tupleIJNS5_1CILi1EEES8_S8_EEENS6_IJNS7_ILi128EEENS7_ILi224EEESA_EEELi128ENS_12float_e4m3_tEfNS_4arch4Sm90ELb1ELb0ELb0ELb1ELb0ELb1ELb0ELb1ELb1ELb0ELb0ELb0EEENS1_21CollectiveEpilogueFwdINS6_IJSA_SA_SB_EEES9_NS_10bfloat16_tESF_Li256ELb1ELb0ELb0ELb1EEENS1_36VarlenDynamicPersistentTileSchedulerILi128ELi224ELi256ELi128ELb0ELb0ELb1ELb1ELb1ELb1EEEEEEEEEvNT_6ParamsE:
        .type           _ZN7cutlass13device_kernelIN5flash11enable_sm90INS1_16FlashAttnFwdSm90INS1_25CollectiveMainloopFwdSm90ILi2EN4cute5tupleIJNS5_1CILi1EEES8_S8_EEENS6_IJNS7_ILi128EEENS7_ILi224EEESA_EEELi128ENS_12float_e4m3_tEfNS_4arch4Sm90ELb1ELb0ELb0ELb1ELb0ELb1ELb0ELb1ELb1ELb0ELb0ELb0EEENS1_21CollectiveEpilogueFwdINS6_IJSA_SA_SB_EEES9_NS_10bfloat16_tESF_Li256ELb1ELb0ELb0ELb1EEENS1_36VarlenDynamicPersistentTileSchedulerILi128ELi224ELi256ELi128ELb0ELb0ELb1ELb1ELb1ELb1EEEEEEEEEvNT_6ParamsE,@function
        .size           _ZN7cutlass13device_kernelIN5flash11enable_sm90INS1_16FlashAttnFwdSm90INS1_25CollectiveMainloopFwdSm90ILi2EN4cute5tupleIJNS5_1CILi1EEES8_S8_EEENS6_IJNS7_ILi128EEENS7_ILi224EEESA_EEELi128ENS_12float_e4m3_tEfNS_4arch4Sm90ELb1ELb0ELb0ELb1ELb0ELb1ELb0ELb1ELb1ELb0ELb0ELb0EEENS1_21CollectiveEpilogueFwdINS6_IJSA_SA_SB_EEES9_NS_10bfloat16_tESF_Li256ELb1ELb0ELb0ELb1EEENS1_36VarlenDynamicPersistentTileSchedulerILi128ELi224ELi256ELi128ELb0ELb0ELb1ELb1ELb1ELb1EEEEEEEEEvNT_6ParamsE,(.L_x_2513 - _ZN7cutlass13device_kernelIN5flash11enable_sm90INS1_16FlashAttnFwdSm90INS1_25CollectiveMainloopFwdSm90ILi2EN4cute5tupleIJNS5_1CILi1EEES8_S8_EEENS6_IJNS7_ILi128EEENS7_ILi224EEESA_EEELi128ENS_12float_e4m3_tEfNS_4arch4Sm90ELb1ELb0ELb0ELb1ELb0ELb1ELb0ELb1ELb1ELb0ELb0ELb0EEENS1_21CollectiveEpilogueFwdINS6_IJSA_SA_SB_EEES9_NS_10bfloat16_tESF_Li256ELb1ELb0ELb0ELb1EEENS1_36VarlenDynamicPersistentTileSchedulerILi128ELi224ELi256ELi128ELb0ELb0ELb1ELb1ELb1ELb1EEEEEEEEEvNT_6ParamsE)
        .other          _ZN7cutlass13device_kernelIN5flash11enable_sm90INS1_16FlashAttnFwdSm90INS1_25CollectiveMainloopFwdSm90ILi2EN4cute5tupleIJNS5_1CILi1EEES8_S8_EEENS6_IJNS7_ILi128EEENS7_ILi224EEESA_EEELi128ENS_12float_e4m3_tEfNS_4arch4Sm90ELb1ELb0ELb0ELb1ELb0ELb1ELb0ELb1ELb1ELb0ELb0ELb0EEENS1_21CollectiveEpilogueFwdINS6_IJSA_SA_SB_EEES9_NS_10bfloat16_tESF_Li256ELb1ELb0ELb0ELb1EEENS1_36VarlenDynamicPersistentTileSchedulerILi128ELi224ELi256ELi128ELb0ELb0ELb1ELb1ELb1ELb1EEEEEEEEEvNT_6ParamsE,@"STO_CUDA_ENTRY STV_DEFAULT"
_ZN7cutlass13device_kernelIN5flash11enable_sm90INS1_16FlashAttnFwdSm90INS1_25CollectiveMainloopFwdSm90ILi2EN4cute5tupleIJNS5_1CILi1EEES8_S8_EEENS6_IJNS7_ILi128EEENS7_ILi224EEESA_EEELi128ENS_12float_e4m3_tEfNS_4arch4Sm90ELb1ELb0ELb0ELb1ELb0ELb1ELb0ELb1ELb1ELb0ELb0ELb0EEENS1_21CollectiveEpilogueFwdINS6_IJSA_SA_SB_EEES9_NS_10bfloat16_tESF_Li256ELb1ELb0ELb0ELb1EEENS1_36VarlenDynamicPersistentTileSchedulerILi128ELi224ELi256ELi128ELb0ELb0ELb1ELb1ELb1ELb1EEEEEEEEEvNT_6ParamsE:
        /* <DEDUP_REMOVED lines=27> */
.L_x_2030:
[----:B------:R-:W-:Y:S05]  /*01b0*/  BSYNC B0 ;  /* 0x0000000000007941 */ /* 0x000fea0003800000 */
.L_x_2029:
        /* <DEDUP_REMOVED lines=41> */
.L_x_2031:
        /* <DEDUP_REMOVED lines=22> */
.L_x_2032:
        /* <DEDUP_REMOVED lines=18> */
.L_x_2033:
        /* <DEDUP_REMOVED lines=22> */
.L_x_2034:
        /* <DEDUP_REMOVED lines=22> */
.L_x_2035:
        /* <DEDUP_REMOVED lines=10> */
.L_x_2038:
        /* <DEDUP_REMOVED lines=32> */
[----:B------:R-:W-:-:S05]  /*0c30*/  LOP3.LUT R3, R2, 0xffffff80, RZ, 0xc0, !PT ;  /* 0xffffff8002037812 */ /* 0x000fca00078ec0ff */
[----:B------:R-:W-:Y:S02]  /*0c40*/  IMAD.IADD R11, R12, 0x1, -R3 ;  /* 0x000000010c0b7824 */ /* 0x000fe400078e0a03 */
[----:B------:R-:W-:-:S03]  /*0c50*/  ULOP3.LUT UR4, UR4, 0x1, URZ, 0xfc, !UPT ;  /* 0x0000000104047892 */ /* 0x000fc6000f8efc3f */
[----:B------:R-:W-:-:S04]  /*0c60*/  SHF.R.S32.HI R7, RZ, 0x1f, R11 ;  /* 0x0000001fff077819 */ /* 0x000fc8000001140b */
[CC--:B------:R-:W-:Y:S02]  /*0c70*/  LEA.HI R9, R7.reuse, R11.reuse, RZ, 0x2 ;  /* 0x0000000b07097211 */ /* 0x0c0fe400078f10ff */
[----:B------:R-:W-:Y:S02]  /*0c80*/  LEA.HI R7, R7, R11, RZ, 0x5 ;  /* 0x0000000b07077211 */ /* 0x000fe400078f28ff */
[--C-:B------:R-:W-:Y:S02]  /*0c90*/  SHF.R.S32.HI R3, RZ, 0x2, R9.reuse ;  /* 0x00000002ff037819 */ /* 0x100fe40000011409 */
[----:B------:R-:W-:Y:S02]  /*0ca0*/  SHF.R.S32.HI R4, RZ, 0x1f, R9 ;  /* 0x0000001fff047819 */ /* 0x000fe40000011409 */
[----:B------:R-:W-:Y:S02]  /*0cb0*/  SHF.R.S32.HI R7, RZ, 0x5, R7 ;  /* 0x00000005ff077819 */ /* 0x000fe40000011407 */
[----:B------:R-:W-:-:S02]  /*0cc0*/  LEA.HI R4, R4, R3, RZ, 0x3 ;  /* 0x0000000304047211 */ /* 0x000fc400078f18ff */
[----:B------:R-:W-:Y:S02]  /*0cd0*/  LOP3.LUT R9, R9, 0x7ffffffc, RZ, 0xc0, !PT ;  /* 0x7ffffffc09097812 */ /* 0x000fe400078ec0ff */
[----:B------:R-:W-:Y:S02]  /*0ce0*/  LOP3.LUT R6, R4, 0xfffffff8, RZ, 0xc0, !PT ;  /* 0xfffffff804067812 */ /* 0x000fe400078ec0ff */
[----:B------:R-:W-:-:S03]  /*0cf0*/  LEA.HI R4, R0, R12, RZ, 0x5 ;  /* 0x0000000c00047211 */ /* 0x000fc600078f28ff */
[----:B------:R-:W-:Y:S01]  /*0d00*/  IMAD.IADD R10, R3, 0x1, -R6 ;  /* 0x00000001030a7824 */ /* 0x000fe200078e0a06 */
[----:B------:R-:W-:Y:S01]  /*0d10*/  SHF.R.S32.HI R3, RZ, 0x7, R2 ;  /* 0x00000007ff037819 */ /* 0x000fe20000011402 */
[----:B------:R-:W-:Y:S01]  /*0d20*/  IMAD.SHL.U32 R4, R4, 0x20, RZ ;  /* 0x0000002004047824 */ /* 0x000fe200078e00ff */
[----:B------:R-:W-:Y:S01]  /*0d30*/  LOP3.LUT R6, R5, 0x3fffff0, RZ, 0xc0, !PT ;  /* 0x03fffff005067812 */ /* 0x000fe200078ec0ff */
[----:B------:R-:W-:Y:S01]  /*0d40*/  IMAD R7, R7, 0x10, R10 ;  /* 0x0000001007077824 */ /* 0x000fe200078e020a */
[----:B------:R-:W-:Y:S02]  /*0d50*/  LEA.HI R5, R5, R8, RZ, 0x1 ;  /* 0x0000000805057211 */ /* 0x000fe400078f08ff */
[----:B------:R-:W-:Y:S01]  /*0d60*/  LEA.HI R2, R2, R3, RZ, 0x1 ;  /* 0x0000000302027211 */ /* 0x000fe200078f08ff */
[----:B------:R-:W-:Y:S01]  /*0d70*/  IMAD.IADD R6, R12, 0x1, -R6 ;  /* 0x000000010c067824 */ /* 0x000fe200078e0a06 */
[----:B------:R-:W-:Y:S02]  /*0d80*/  LOP3.LUT R13, R4, 0xfffffc00, RZ, 0xc0, !PT ;  /* 0xfffffc00040d7812 */ /* 0x000fe400078ec0ff */
[----:B------:R-:W-:-:S02]  /*0d90*/  LOP3.LUT R5, R5, 0x1ffffffe, RZ, 0xc0, !PT ;  /* 0x1ffffffe05057812 */ /* 0x000fc400078ec0ff */
[----:B------:R-:W-:Y:S01]  /*0da0*/  LOP3.LUT R2, R2, 0x3fffffe, RZ, 0xc0, !PT ;  /* 0x03fffffe02027812 */ /* 0x000fe200078ec0ff */
[----:B------:R-:W-:Y:S02]  /*0db0*/  IMAD R6, R6, 0x40, R13 ;  /* 0x0000004006067824 */ /* 0x000fe400078e020d */
[----:B------:R-:W-:Y:S02]  /*0dc0*/  IMAD.IADD R5, R8, 0x1, -R5 ;  /* 0x0000000108057824 */ /* 0x000fe400078e0a05 */
[----:B------:R-:W-:Y:S02]  /*0dd0*/  IMAD.IADD R2, R3, 0x1, -R2 ;  /* 0x0000000103027824 */ /* 0x000fe400078e0a02 */
[----:B------:R-:W-:Y:S02]  /*0de0*/  IMAD R3, R5, 0x8, R6 ;  /* 0x0000000805037824 */ /* 0x000fe400078e0206 */
[----:B------:R-:W-:-:S03]  /*0df0*/  IMAD R2, R2, 0x40, R7 ;  /* 0x0000004002027824 */ /* 0x000fc600078e0207 */
[----:B------:R0:W-:Y:S04]  /*0e00*/  STL [R1+0x90], R3 ;  /* 0x0000900301007387 */ /* 0x0001e80000100800 */
[----:B------:R1:W-:Y:S01]  /*0e10*/  STL [R1+0x70], R2 ;  /* 0x0000700201007387 */ /* 0x0003e20000100800 */
[----:B0-----:R-:W-:Y:S01]  /*0e20*/  IMAD.U32 R3, RZ, RZ, UR4 ;  /* 0x00000004ff037e24 */ /* 0x001fe2000f8e00ff */
[----:B------:R-:W-:Y:S01]  /*0e30*/  UMOV UR4, URZ ;  /* 0x0000003f00047c82 */ /* 0x000fe20008000000 */
[----:B-1----:R-:W-:-:S03]  /*0e40*/  LEA.HI R2, R0, R12, RZ, 0x3 ;  /* 0x0000000c00027211 */ /* 0x002fc600078f18ff */
[----:B------:R0:W-:Y:S01]  /*0e50*/  STL [R1+0x50], R3 ;  /* 0x0000500301007387 */ /* 0x0001e20000100800 */
[----:B------:R-:W-:Y:S02]  /*0e60*/  LEA.HI R0, R0, R12, RZ, 0x2 ;  /* 0x0000000c00007211 */ /* 0x000fe400078f10ff */
[----:B------:R-:W-:Y:S01]  /*0e70*/  LOP3.LUT R2, R2, 0x1ffffff8, RZ, 0xc0, !PT ;  /* 0x1ffffff802027812 */ /* 0x000fe200078ec0ff */
[----:B------:R-:W-:Y:S01]  /*0e80*/  STL [R1], RZ ;  /* 0x000000ff01007387 */ /* 0x000fe20000100800 */
[--C-:B------:R-:W-:Y:S02]  /*0e90*/  SHF.R.S32.HI R228, RZ, 0x2, R0.reuse ;  /* 0x00000002ffe47819 */ /* 0x100fe40000011400 */
[----:B------:R-:W-:Y:S01]  /*0ea0*/  SHF.R.S32.HI R5, RZ, 0x1f, R0 ;  /* 0x0000001fff057819 */ /* 0x000fe20000011400 */
[----:B------:R-:W-:Y:S01]  /*0eb0*/  IMAD.IADD R2, R12, 0x1, -R2 ;  /* 0x000000010c027824 */ /* 0x000fe200078e0a02 */
[----:B0-----:R-:W-:Y:S01]  /*0ec0*/  LOP3.LUT R3, R0, 0xfffffffc, RZ, 0xc0, !PT ;  /* 0xfffffffc00037812 */ /* 0x001fe200078ec0ff */
[----:B------:R-:W-:Y:S01]  /*0ed0*/  VIADD R10, R228, 0x80 ;  /* 0x00000080e40a7836 */ /* 0x000fe20000000000 */
[----:B------:R-:W-:Y:S01]  /*0ee0*/  LEA.HI R5, R5, R228, RZ, 0x3 ;  /* 0x000000e405057211 */ /* 0x000fe200078f18ff */
[----:B------:R-:W-:-:S02]  /*0ef0*/  IMAD.SHL.U32 R0, R2, 0x8, RZ ;  /* 0x0000000802007824 */ /* 0x000fc400078e00ff */
[----:B------:R-:W-:Y:S01]  /*0f00*/  IMAD.IADD R13, R12, 0x1, -R3 ;  /* 0x000000010c0d7824 */ /* 0x000fe200078e0a03 */
[----:B------:R-:W-:Y:S01]  /*0f10*/  SHF.R.S32.HI R3, RZ, 0x1f, R228 ;  /* 0x0000001fff037819 */ /* 0x000fe200000114e4 */
[C---:B------:R-:W-:Y:S01]  /*0f20*/  VIADD R12, R228.reuse, 0x40 ;  /* 0x00000040e40c7836 */ /* 0x040fe20000000000 */
[----:B------:R0:W-:Y:S01]  /*0f30*/  STL [R1+0x5c], R0 ;  /* 0x00005c0001007387 */ /* 0x0001e20000100800 */
[----:B------:R-:W-:Y:S01]  /*0f40*/  VIADD R8, R228, 0xc0 ;  /* 0x000000c0e4087836 */ /* 0x000fe20000000000 */
[----:B------:R-:W-:Y:S01]  /*0f50*/  LOP3.LUT R5, R5, 0xfffffff8, RZ, 0xc0, !PT ;  /* 0xfffffff805057812 */ /* 0x000fe200078ec0ff */
[----:B------:R-:W-:Y:S01]  /*0f60*/  IMAD.SHL.U32 R3, R10, 0x80, RZ ;  /* 0x000000800a037824 */ /* 0x000fe200078e00ff */
[----:B------:R-:W-:Y:S01]  /*0f70*/  SHF.R.S32.HI R2, RZ, 0x1f, R12 ;  /* 0x0000001fff027819 */ /* 0x000fe2000001140c */
[----:B------:R-:W-:Y:S01]  /*0f80*/  IMAD.SHL.U32 R6, R8, 0x80, RZ ;  /* 0x0000008008067824 */ /* 0x000fe200078e00ff */
[----:B------:R-:W-:Y:S01]  /*0f90*/  SHF.R.S32.HI R4, RZ, 0x1f, R10 ;  /* 0x0000001fff047819 */ /* 0x000fe2000001140a */
[----:B------:R-:W-:Y:S01]  /*0fa0*/  IMAD.SHL.U32 R18, R13, 0x10, RZ ;  /* 0x000000100d127824 */ /* 0x000fe200078e00ff */
[----:B------:R-:W-:Y:S01]  /*0fb0*/  LEA.HI R2, R2, R12, RZ, 0x3 ;  /* 0x0000000c02027211 */ /* 0x000fe200078f18ff */
[----:B------:R-:W-:Y:S01]  /*0fc0*/  IMAD.IADD R229, R228, 0x1, -R5 ;  /* 0x00000001e4e57824 */ /* 0x000fe200078e0a05 */
[----:B------:R-:W-:Y:S01]  /*0fd0*/  SHF.R.S32.HI R7, RZ, 0x1f, R8 ;  /* 0x0000001fff077819 */ /* 0x000fe20000011408 */
[----:B0-----:R-:W-:Y:S01]  /*0fe0*/  IMAD.SHL.U32 R0, R12, 0x80, RZ ;  /* 0x000000800c007824 */ /* 0x001fe200078e00ff */
[----:B------:R-:W-:Y:S01]  /*0ff0*/  LEA.HI R4, R4, R10, RZ, 0x3 ;  /* 0x0000000a04047211 */ /* 0x000fe200078f18ff */
[----:B------:R-:W-:Y:S01]  /*1000*/  IMAD.SHL.U32 R2, R2, 0x80, RZ ;  /* 0x0000008002027824 */ /* 0x000fe200078e00ff */
[----:B------:R-:W-:Y:S01]  /*1010*/  LEA.HI R7, R7, R8, RZ, 0x3 ;  /* 0x0000000807077211 */ /* 0x000fe200078f18ff */
[----:B------:R-:W-:Y:S01]  /*1020*/  IMAD.SHL.U32 R22, R13, 0x8, RZ ;  /* 0x000000080d167824 */ /* 0x000fe200078e00ff */
[----:B------:R-:W-:Y:S01]  /*1030*/  LOP3.LUT R0, R0, 0x380, RZ, 0xc0, !PT ;  /* 0x0000038000007812 */ /* 0x000fe200078ec0ff */
[----:B------:R-:W-:Y:S01]  /*1040*/  IMAD.SHL.U32 R4, R4, 0x80, RZ ;  /* 0x0000008004047824 */ /* 0x000fe200078e00ff */
[----:B------:R-:W-:Y:S01]  /*1050*/  LOP3.LUT R5, R3, 0x380, RZ, 0xc0, !PT ;  /* 0x0000038003057812 */ /* 0x000fe200078ec0ff */
[----:B------:R-:W-:Y:S01]  /*1060*/  IMAD.SHL.U32 R7, R7, 0x80, RZ ;  /* 0x0000008007077824 */ /* 0x000fe200078e00ff */
[----:B------:R-:W-:Y:S01]  /*1070*/  LOP3.LUT R3, R6, 0x380, RZ, 0xc0, !PT ;  /* 0x0000038006037812 */ /* 0x000fe200078ec0ff */
[----:B------:R-:W-:Y:S01]  /*1080*/  VIADD R230, R22, 0x20 ;  /* 0x0000002016e67836 */ /* 0x000fe20000000000 */
[----:B------:R-:W-:-:S02]  /*1090*/  SHF.R.U32.HI R3, RZ, 0x3, R0 ;  /* 0x00000003ff037819 */ /* 0x000fc40000011600 */
[----:B------:R-:W-:Y:S02]  /*10a0*/  LOP3.LUT R2, R2, 0xfffffc00, RZ, 0xc0, !PT ;  /* 0xfffffc0002027812 */ /* 0x000fe400078ec0ff */
[----:B------:R-:W-:Y:S02]  /*10b0*/  LOP3.LUT R0, R0, 0x70, R18, 0xf8, !PT ;  /* 0x0000007000007812 */ /* 0x000fe400078ef812 */
[----:B------:R-:W-:Y:S01]  /*10c0*/  LOP3.LUT R4, R4, 0xfffffc00, RZ, 0xc0, !PT ;  /* 0xfffffc0004047812 */ /* 0x000fe200078ec0ff */
[----:B------:R0:W-:Y:S01]  /*10d0*/  STL [R1+0x68], R2 ;  /* 0x0000680201007387 */ /* 0x0001e20000100800 */
[----:B------:R-:W-:Y:S02]  /*10e0*/  LOP3.LUT R3, R2, R0, R3, 0xf6, !PT ;  /* 0x0000000002037212 */ /* 0x000fe400078ef603 */
[----:B------:R-:W-:Y:S02]  /*10f0*/  LOP3.LUT R0, R7, 0xfffffc00, RZ, 0xc0, !PT ;  /* 0xfffffc0007007812 */ /* 0x000fe400078ec0ff */
[----:B------:R-:W-:-:S02]  /*1100*/  SHF.R.S32.HI R13, RZ, 0x1f, R12 ;  /* 0x0000001fff0d7819 */ /* 0x000fc4000001140c */
[----:B------:R-:W-:Y:S01]  /*1110*/  SHF.R.S32.HI R19, RZ, 0x1f, R18 ;  /* 0x0000001fff137819 */ /* 0x000fe20000011412 */
[----:B0-----:R-:W-:-:S05]  /*1120*/  IMAD.IADD R2, R11, 0x1, -R9 ;  /* 0x000000010b027824 */ /* 0x001fca00078e0a09 */
[----:B------:R0:W-:Y:S04]  /*1130*/  STL [R1+0x6c], R2 ;  /* 0x00006c0201007387 */ /* 0x0001e80000100800 */
[----:B------:R-:W-:Y:S04]  /*1140*/  STL [R1+0x78], R4 ;  /* 0x0000780401007387 */ /* 0x000fe80000100800 */
[----:B------:R1:W-:Y:S01]  /*1150*/  STL [R1+0x74], R0 ;  /* 0x0000740001007387 */ /* 0x0003e20000100800 */
[----:B0-----:R-:W-:-:S05]  /*1160*/  IMAD.IADD R2, R16, 0x1, R3 ;  /* 0x0000000110027824 */ /* 0x001fca00078e0203 */
[----:B------:R0:W-:Y:S01]  /*1170*/  STL [R1+0x8c], R2 ;  /* 0x00008c0201007387 */ /* 0x0001e20000100800 */
[----:B-1----:R-:W-:-:S05]  /*1180*/  IMAD.U32 R0, RZ, RZ, UR4 ;  /* 0x00000004ff007e24 */ /* 0x002fca000f8e00ff */
[----:B------:R0:W-:Y:S02]  /*1190*/  STL [R1+0x88], R0 ;  /* 0x0000880001007387 */ /* 0x0001e40000100800 */
.L_x_2232:
[----:B0-----:R-:W0:Y:S02]  /*11a0*/  LDC.64 R2, c[0x0][0xc60] ;  /* 0x00031800ff027b82 */ /* 0x001e240000000a00 */
[----:B0-----:R-:W-:-:S05]  /*11b0*/  IMAD.WIDE R2, R235, 0x4, R2 ;  /* 0x00000004eb027825 */ /* 0x001fca00078e0202 */
[----:B--2---:R0:W2:Y:S01]  /*11c0*/  LDG.E R0, desc[UR60][R2.64] ;  /* 0x0000003c02007981 */ /* 0x0040a2000c1e1900 */
[----:B------:R-:W-:Y:S05]  /*11d0*/  YIELD ;  /* 0x0000000000007946 */ /* 0x000fea0003800000 */
[----:B------:R-:W-:Y:S01]  /*11e0*/  ULDC.64 UR4, c[0x0][0xa28] ;  /* 0x00028a0000047ab9 */ /* 0x000fe20000000a00 */
[----:B------:R-:W-:Y:S01]  /*11f0*/  ULDC.64 UR8, c[0x0][0xa18] ;  /* 0x0002860000087ab9 */ /* 0x000fe20000000a00 */
[----:B------:R-:W-:Y:S01]  /*1200*/  ISETP.NE.U32.AND P1, PT, RZ, UR4, PT ;  /* 0x00000004ff007c0c */ /* 0x000fe2000bf25070 */
[----:B------:R-:W-:Y:S01]  /*1210*/  ULDC.64 UR6, c[0x0][0xa08] ;  /* 0x0002820000067ab9 */ /* 0x000fe20000000a00 */
[----:B0-----:R-:W-:Y:S01]  /*1220*/  IMAD.MOV.U32 R3, RZ, RZ, RZ ;  /* 0x000000ffff037224 */ /* 0x001fe200078e00ff */
[----:B------:R-:W-:Y:S01]  /*1230*/  ISETP.NE.U32.AND P0, PT, RZ, UR6, PT ;  /* 0x00000006ff007c0c */ /* 0x000fe2000bf05070 */
[----:B-----5:R-:W-:Y:S01]  /*1240*/  IMAD.MOV.U32 R29, RZ, RZ, RZ ;  /* 0x000000ffff1d7224 */ /* 0x020fe200078e00ff */
[----:B------:R-:W-:-:S02]  /*1250*/  ISETP.NE.AND.EX P1, PT, RZ, UR5, PT, P1 ;  /* 0x00000005ff007c0c */ /* 0x000fc4000bf25310 */
[----:B------:R-:W-:Y:S02]  /*1260*/  ISETP.NE.AND.EX P0, PT, RZ, UR7, PT, P0 ;  /* 0x00000007ff007c0c */ /* 0x000fe4000bf05300 */
[----:B--2---:R-:W-:Y:S01]  /*1270*/  SHF.R.S32.HI R131, RZ, 0x1f, R0 ;  /* 0x0000001fff837819 */ /* 0x004fe20000011400 */
[----:B------:R-:W-:-:S08]  /*1280*/  IMAD.SHL.U32 R28, R0, 0x4, RZ ;  /* 0x00000004001c7824 */ /* 0x000fd000078e00ff */
[C---:B-1--4-:R-:W-:Y:S01]  /*1290*/  @P1 LEA R4, P2, R0.reuse, UR4, 0x2 ;  /* 0x0000000400041c11 */ /* 0x052fe2000f8410ff */
[----:B------:R0:W-:Y:S01]  /*12a0*/  STL [R1+0x64], R0 ;  /* 0x0000640001007387 */ /* 0x0001e20000100800 */
[C-C-:B------:R-:W-:Y:S02]  /*12b0*/  SHF.L.U64.HI R30, R0.reuse, 0x2, R131.reuse ;  /* 0x00000002001e7819 */ /* 0x140fe40000010283 */
[----:B------:R-:W-:Y:S02]  /*12c0*/  @P1 LEA.HI.X R5, R0, UR5, R131, 0x2, P2 ;  /* 0x0000000500051c11 */ /* 0x000fe400090f1483 */
[----:B------:R-:W-:Y:S01]  /*12d0*/  ISETP.NE.U32.AND P2, PT, RZ, UR8, PT ;  /* 0x00000008ff007c0c */ /* 0x000fe2000bf45070 */
[----:B------:R-:W-:Y:S01]  /*12e0*/  ULDC UR4, c[0x0][0x288] ;  /* 0x0000a20000047ab9 */ /* 0x000fe20000000800 */
[----:B------:R-:W-:Y:S01]  /*12f0*/  IADD3 R8, P3, R28, UR6, RZ ;  /* 0x000000061c087c10 */ /* 0x000fe2000ff7e0ff */
[----:B------:R0:W5:Y:S01]  /*1300*/  @P1 LDG.E R3, desc[UR60][R4.64] ;  /* 0x0000003c04031981 */ /* 0x000162000c1e1900 */
[----:B------:R-:W-:Y:S01]  /*1310*/  ISETP.NE.AND.EX P2, PT, RZ, UR9, PT, P2 ;  /* 0x00000009ff007c0c */ /* 0x000fe2000bf45320 */
[----:B------:R-:W-:Y:S01]  /*1320*/  IMAD.U32 R10, RZ, RZ, UR4 ;  /* 0x00000004ff0a7e24 */ /* 0x000fe2000f8e00ff */
[----:B------:R-:W-:Y:S01]  /*1330*/  IADD3.X R9, R30, UR7, RZ, P3, !PT ;  /* 0x000000071e097c10 */ /* 0x000fe20009ffe4ff */
[----:B------:R-:W-:-:S04]  /*1340*/  ULDC.64 UR4, c[0x0][0x3f8] ;  /* 0x0000fe0000047ab9 */ /* 0x000fc80000000a00 */
[----:B------:R0:W5:Y:S06]  /*1350*/  @P0 LDG.E R29, desc[UR60][R8.64] ;  /* 0x0000003c081d0981 */ /* 0x00016c000c1e1900 */
[----:B------:R-:W-:-:S04]  /*1360*/  @P2 IADD3 R6, P1, R28, UR8, RZ ;  /* 0x000000081c062c10 */ /* 0x000fc8000ff3e0ff */
[----:B------:R-:W-:-:S05]  /*1370*/  @P2 IADD3.X R7, R30, UR9, RZ, P1, !PT ;  /* 0x000000091e072c10 */ /* 0x000fca0008ffe4ff */
[----:B------:R-:W2:Y:S01]  /*1380*/  @P2 LDG.E R10, desc[UR60][R6.64] ;  /* 0x0000003c060a2981 */ /* 0x000ea2000c1e1900 */
[----:B------:R-:W-:-:S03]  /*1390*/  UISETP.NE.U32.AND UP0, UPT, UR4, URZ, UPT ;  /* 0x0000003f0400728c */ /* 0x000fc6000bf05070 */
[----:B------:R-:W-:Y:S01]  /*13a0*/  ULDC UR4, c[0x0][0x404] ;  /* 0x0001010000047ab9 */ /* 0x000fe20000000800 */
        /* <DEDUP_REMOVED lines=8> */
[----:B--2---:R0:W-:Y:S01]  /*1430*/  STL [R1+0x54], R10 ;  /* 0x0000540a01007387 */ /* 0x0041e20000100800 */
[----:B------:R-:W-:Y:S01]  /*1440*/  IMAD.MOV.U32 R12, RZ, RZ, R10 ;  /* 0x000000ffff0c7224 */ /* 0x000fe200078e000a */
[----:B------:R-:W-:Y:S06]  /*1450*/  @P2 BRA `(.L_x_2040) ;  /* 0x0000000000282947 */ /* 0x000fec0003800000 */
[----:B------:R-:W-:Y:S02]  /*1460*/  ULDC.64 UR4, c[0x0][0xa00] ;  /* 0x0002800000047ab9 */ /* 0x000fe40000000a00 */
[----:B------:R-:W-:-:S04]  /*1470*/  ISETP.NE.U32.AND P1, PT, RZ, UR4, PT ;  /* 0x00000004ff007c0c */ /* 0x000fc8000bf25070 */
[----:B------:R-:W-:-:S13]  /*1480*/  ISETP.NE.AND.EX P1, PT, RZ, UR5, PT, P1 ;  /* 0x00000005ff007c0c */ /* 0x000fda000bf25310 */
[----:B------:R-:W-:Y:S05]  /*1490*/  @!P1 BRA `(.L_x_2040) ;  /* 0x0000000000189947 */ /* 0x000fea0003800000 */
[----:B0-----:R-:W0:Y:S02]  /*14a0*/  LDC.64 R4, c[0x0][0xa00] ;  /* 0x00028000ff047b82 */ /* 0x001e240000000a00 */
[----:B0-----:R-:W-:-:S05]  /*14b0*/  IMAD.WIDE R4, R27, 0x4, R4 ;  /* 0x000000041b047825 */ /* 0x001fca00078e0204 */
[----:B------:R-:W2:Y:S04]  /*14c0*/  LDG.E R0, desc[UR60][R4.64] ;  /* 0x0000003c04007981 */ /* 0x000ea8000c1e1900 */
[----:B------:R-:W2:Y:S02]  /*14d0*/  LDG.E R7, desc[UR60][R4.64+0x4] ;  /* 0x0000043c04077981 */ /* 0x000ea4000c1e1900 */
[----:B--2---:R-:W-:-:S05]  /*14e0*/  IMAD.IADD R12, R7, 0x1, -R0 ;  /* 0x00000001070c7824 */ /* 0x004fca00078e0a00 */
[----:B------:R1:W-:Y:S02]  /*14f0*/  STL [R1+0x54], R12 ;  /* 0x0000540c01007387 */ /* 0x0003e40000100800 */
.L_x_2040:
[----:B------:R-:W-:Y:S01]  /*1500*/  ULDC.64 UR4, c[0x0][0xa20] ;  /* 0x0002880000047ab9 */ /* 0x000fe20000000a00 */
[----:B------:R2:W-:Y:S01]  /*1510*/  STL [R1+0x80], R233 ;  /* 0x000080e901007387 */ /* 0x0005e20000100800 */
[----:B------:R-:W-:-:S03]  /*1520*/  ISETP.NE.U32.AND P1, PT, RZ, UR4, PT ;  /* 0x00000004ff007c0c */ /* 0x000fc6000bf25070 */
[----:B------:R2:W-:Y:S01]  /*1530*/  STL [R1+0x7c], R234 ;  /* 0x00007cea01007387 */ /* 0x0005e20000100800 */
[----:B------:R-:W-:-:S13]  /*1540*/  ISETP.NE.AND.EX P1, PT, RZ, UR5, PT, P1 ;  /* 0x00000005ff007c0c */ /* 0x000fda000bf25310 */
[----:B--2---:R-:W-:Y:S05]  /*1550*/  @!P1 BRA `(.L_x_2041) ;  /* 0x0000000000109947 */ /* 0x004fea0003800000 */
[----:B0-----:R-:W-:-:S04]  /*1560*/  IADD3 R4, P0, R28, UR4, RZ ;  /* 0x000000041c047c10 */ /* 0x001fc8000ff1e0ff */
[----:B------:R-:W-:-:S05]  /*1570*/  IADD3.X R5, R30, UR5, RZ, P0, !PT ;  /* 0x000000051e057c10 */ /* 0x000fca00087fe4ff */
[----:B------:R2:W5:Y:S01]  /*1580*/  LDG.E R26, desc[UR60][R4.64] ;  /* 0x0000003c041a7981 */ /* 0x000562000c1e1900 */
[----:B------:R-:W-:Y:S05]  /*1590*/  BRA `(.L_x_2042) ;  /* 0x0000000000107947 */ /* 0x000fea0003800000 */
.L_x_2041:
[----:B------:R-:W-:Y:S05]  /*15a0*/  @!P0 BRA `(.L_x_2042) ;  /* 0x00000000000c8947 */ /* 0x000fea0003800000 */
[----:B0-----:R-:W2:Y:S04]  /*15b0*/  LDG.E R5, desc[UR60][R8.64] ;  /* 0x0000003c08057981 */ /* 0x001ea8000c1e1900 */
[----:B------:R-:W2:Y:S02]  /*15c0*/  LDG.E R26, desc[UR60][R8.64+0x4] ;  /* 0x0000043c081a7981 */ /* 0x000ea4000c1e1900 */
[----:B--2---:R-:W-:-:S07]  /*15d0*/  IMAD.IADD R26, R26, 0x1, -R5 ;  /* 0x000000011a1a7824 */ /* 0x004fce00078e0a05 */
.L_x_2042:
[----:B------:R-:W-:Y:S02]  /*15e0*/  ULDC.64 UR4, c[0x0][0xa10] ;  /* 0x0002840000047ab9 */ /* 0x000fe40000000a00 */
[----:B------:R-:W-:-:S04]  /*15f0*/  ISETP.NE.U32.AND P0, PT, RZ, UR4, PT ;  /* 0x00000004ff007c0c */ /* 0x000fc8000bf05070 */
[----:B------:R-:W-:Y:S01]  /*1600*/  ISETP.NE.AND.EX P0, PT, RZ, UR5, PT, P0 ;  /* 0x00000005ff007c0c */ /* 0x000fe2000bf05300 */
[----:B0----5:R-:W-:Y:S01]  /*1610*/  IMAD.IADD R10, R26, 0x1, -R3 ;  /* 0x000000011a0a7824 */ /* 0x021fe200078e0a03 */
[----:B------:R-:W-:Y:S01]  /*1620*/  LEA R8, R233, 0x15f, 0x7 ;  /* 0x0000015fe9087811 */ /* 0x000fe200078e38ff */
[----:B------:R-:W-:-:S10]  /*1630*/  ULDC.64 UR4, c[0x0][0xa30] ;  /* 0x00028c0000047ab9 */ /* 0x000fd40000000a00 */
[----:B--2---:R-:W0:Y:S02]  /*1640*/  @P0 LDC.64 R4, c[0x0][0xa10] ;  /* 0x00028400ff040b82 */ /* 0x004e240000000a00 */
        /* <DEDUP_REMOVED lines=10> */
[----:B--2---:R-:W-:Y:S02]  /*16f0*/  @P0 IMAD.IADD R2, R9, 0x1, -R0 ;  /* 0x0000000109020824 */ /* 0x004fe400078e0a00 */
[----:B------:R-:W-:Y:S02]  /*1700*/  IMAD.MOV R0, RZ, RZ, -R10 ;  /* 0x000000ffff007224 */ /* 0x000fe400078e0a0a */
[----:B------:R-:W-:-:S03]  /*1710*/  IMAD.IADD R11, R10, 0x1, R2 ;  /* 0x000000010a0b7824 */ /* 0x000fc600078e0202 */
[----:B------:R-:W-:Y:S01]  /*1720*/  VIMNMX R0, RZ, R0, !PT ;  /* 0x00000000ff007248 */ /* 0x000fe20007fe0100 */
[C---:B------:R-:W-:Y:S01]  /*1730*/  VIADD R5, R11.reuse, 0xdf ;  /* 0x000000df0b057836 */ /* 0x040fe20000000000 */
[----:B------:R-:W-:Y:S01]  /*1740*/  IADD3 R9, R11, R8, -R12 ;  /* 0x000000080b097210 */ /* 0x000fe20007ffe80c */
[----:B------:R-:W-:Y:S01]  /*1750*/  IMAD.MOV.U32 R8, RZ, RZ, RZ ;  /* 0x000000ffff087224 */ /* 0x000fe200078e00ff */
[----:B------:R-:W-:Y:S01]  /*1760*/  SHF.R.U32.HI R24, RZ, 0x5, R0 ;  /* 0x00000005ff187819 */ /* 0x000fe20000011600 */
[----:B------:R-:W-:Y:S01]  /*1770*/  IMAD.HI R4, R5, -0x6db6db6d, R4 ;  /* 0x9249249305047827 */ /* 0x000fe200078e0204 */
[----:B------:R0:W-:Y:S03]  /*1780*/  STL [R1+0x60], R11 ;  /* 0x0000600b01007387 */ /* 0x0001e60000100800 */
[----:B------:R-:W-:Y:S01]  /*1790*/  IMAD.HI R8, R9, -0x6db6db6d, R8 ;  /* 0x9249249309087827 */ /* 0x000fe200078e0208 */
[----:B------:R-:W-:-:S03]  /*17a0*/  SHF.R.U32.HI R3, RZ, 0x1f, R4 ;  /* 0x0000001fff037819 */ /* 0x000fc60000011604 */
[----:B------:R-:W-:Y:S01]  /*17b0*/  IMAD.WIDE.U32 R24, R24, 0x24924925, RZ ;  /* 0x2492492518187825 */ /* 0x000fe200078e00ff */
[----:B------:R-:W-:Y:S02]  /*17c0*/  SHF.R.U32.HI R5, RZ, 0x1f, R8 ;  /* 0x0000001fff057819 */ /* 0x000fe40000011608 */
[----:B------:R-:W-:Y:S01]  /*17d0*/  LEA.HI.SX32 R138, R4, R3, 0x19 ;  /* 0x00000003048a7211 */ /* 0x000fe200078fcaff */
[----:B------:R-:W-:Y:S01]  /*17e0*/  IMAD.MOV.U32 R24, RZ, RZ, R25 ;  /* 0x000000ffff187224 */ /* 0x000fe200078e0019 */
[----:B------:R-:W-:-:S03]  /*17f0*/  LEA.HI.SX32 R5, R8, R5, 0x19 ;  /* 0x0000000508057211 */ /* 0x000fc600078fcaff */
[----:B------:R-:W-:Y:S01]  /*1800*/  IMAD.MOV.U32 R25, RZ, RZ, R24 ;  /* 0x000000ffff197224 */ /* 0x000fe200078e0018 */
[----:B------:R-:W-:-:S05]  /*1810*/  VIMNMX R5, R138, R5, PT ;  /* 0x000000058a057248 */ /* 0x000fca0003fe0100 */
        /* <DEDUP_REMOVED lines=27> */
[----:B-1----:R-:W-:Y:S02]  /*19d0*/  IMAD.MOV.U32 R12, RZ, RZ, 0x1 ;  /* 0x00000001ff0c7424 */ /* 0x002fe400078e00ff */
[----:B0-----:R-:W-:-:S07]  /*19e0*/  IMAD.MOV.U32 R13, RZ, RZ, RZ ;  /* 0x000000ffff0d7224 */ /* 0x001fce00078e00ff */
[----:B------:R-:W-:-:S07]  /*19f0*/  LEPC R20, `(.L_x_2045) ;  /* 0x000000001014794e */ /* 0x000fce0000000000 */
[----:B--2--5:R-:W-:Y:S05]  /*1a00*/  CALL.ABS.NOINC R14 ;  /* 0x000000000e007343 */ /* 0x024fea0003c00000 */
.L_x_2045:
[----:B------:R-:W-:Y:S05]  /*1a10*/  BSYNC B6 ;  /* 0x0000000000067941 */ /* 0x000fea0003800000 */
.L_x_2044:
        /* <DEDUP_REMOVED lines=20> */
.L_x_2047:
[----:B------:R-:W-:Y:S05]  /*1b60*/  BSYNC B6 ;  /* 0x0000000000067941 */ /* 0x000fea0003800000 */
.L_x_2046:
[----:B------:R-:W-:Y:S01]  /*1b70*/  ULDC.64 UR4, c[0x0][0x9f8] ;  /* 0x00027e0000047ab9 */ /* 0x000fe20000000a00 */
[----:B------:R-:W2:Y:S01]  /*1b80*/  LDL R52, [R1+0x68] ;  /* 0x0000680001347983 */ /* 0x000ea20000100800 */
[----:B------:R-:W-:Y:S01]  /*1b90*/  ISETP.NE.U32.AND P0, PT, RZ, UR4, PT ;  /* 0x00000004ff007c0c */ /* 0x000fe2000bf05070 */
[----:B------:R-:W0:Y:S08]  /*1ba0*/  LDC R0, c[0x0][0x428] ;  /* 0x00010a00ff007b82 */ /* 0x000e300000000800 */
[----:B------:R-:W3:Y:S01]  /*1bb0*/  LDC.64 R42, c[0x0][0x2f0] ;  /* 0x0000bc00ff2a7b82 */ /* 0x000ee20000000a00 */
[----:B------:R-:W-:Y:S01]  /*1bc0*/  ISETP.NE.AND.EX P0, PT, RZ, UR5, PT, P0 ;  /* 0x00000005ff007c0c */ /* 0x000fe2000bf05300 */
[----:B------:R-:W4:Y:S01]  /*1bd0*/  LDL R50, [R1+0x78] ;  /* 0x0000780001327983 */ /* 0x000f220000100800 */
[----:B------:R-:W-:Y:S01]  /*1be0*/  IMAD.IADD R101, R29, 0x1, R26 ;  /* 0x000000011d657824 */ /* 0x000fe200078e021a */
[----:B------:R-:W-:-:S02]  /*1bf0*/  ULDC.64 UR6, c[0x0][0xa08] ;  /* 0x0002820000067ab9 */ /* 0x000fc40000000a00 */
[----:B------:R-:W4:Y:S02]  /*1c00*/  LDL R48, [R1+0x74] ;  /* 0x0000740001307983 */ /* 0x000f240000100800 */
[----:B------:R-:W1:Y:S06]  /*1c10*/  LDC R21, c[0x0][0x3d4] ;  /* 0x0000f500ff157b82 */ /* 0x000e6c0000000800 */
[----:B------:R-:W-:Y:S01]  /*1c20*/  @P0 IADD3 R4, P1, R28, UR4, RZ ;  /* 0x000000041c040c10 */ /* 0x000fe2000ff3e0ff */
[----:B------:R-:W1:Y:S01]  /*1c30*/  S2R R20, SR_TID.X ;  /* 0x0000000000147919 */ /* 0x000e620000002100 */
[----:B------:R-:W-:Y:S01]  /*1c40*/  SHF.R.S32.HI R37, RZ, 0x1f, R101 ;  /* 0x0000001fff257819 */ /* 0x000fe20000011465 */
[----:B------:R-:W1:Y:S01]  /*1c50*/  LDC.64 R28, c[0x0][0x3d8] ;  /* 0x0000f600ff1c7b82 */ /* 0x000e620000000a00 */
[----:B------:R-:W-:Y:S01]  /*1c60*/  @P0 IADD3.X R5, R30, UR5, RZ, P1, !PT ;  /* 0x000000051e050c10 */ /* 0x000fe20008ffe4ff */
[----:B------:R-:W-:-:S04]  /*1c70*/  ULDC.64 UR4, c[0x0][0x2f8] ;  /* 0x0000be0000047ab9 */ /* 0x000fc80000000a00 */
[----:B------:R1:W2:Y:S01]  /*1c80*/  @P0 LDG.E R27, desc[UR60][R4.64] ;  /* 0x0000003c041b0981 */ /* 0x0002a2000c1e1900 */
[----:B0-----:R-:W-:Y:S01]  /*1c90*/  ISETP.NE.AND P0, PT, R0, 0x1, PT ;  /* 0x000000010000780c */ /* 0x001fe20003f05270 */
[-C--:B---3--:R-:W-:Y:S01]  /*1ca0*/  IMAD R6, R37, R42.reuse, RZ ;  /* 0x0000002a25067224 */ /* 0x088fe200078e02ff */
[----:B------:R-:W0:Y:S01]  /*1cb0*/  LDC.64 R98, c[0x0][0x3e8] ;  /* 0x0000fa00ff627b82 */ /* 0x000e220000000a00 */
[----:B------:R-:W3:Y:S01]  /*1cc0*/  S2R R32, SR_TID.X ;  /* 0x0000000000207919 */ /* 0x000ee20000002100 */
[----:B------:R-:W-:Y:S01]  /*1cd0*/  SHF.R.S32.HI R23, RZ, 0x1f, R22 ;  /* 0x0000001fff177819 */ /* 0x000fe20000011416 */
[----:B------:R-:W-:Y:S01]  /*1ce0*/  VIADD R13, R228, 0xc0 ;  /* 0x000000c0e40d7836 */ /* 0x000fe20000000000 */
[C---:B------:R-:W-:Y:S01]  /*1cf0*/  SHF.L.U64.HI R105, R42.reuse, 0x6, R43 ;  /* 0x000000062a697819 */ /* 0x040fe2000001022b */
[----:B------:R-:W-:Y:S01]  /*1d00*/  IMAD.SHL.U32 R104, R42, 0x40, RZ ;  /* 0x000000402a687824 */ /* 0x000fe200078e00ff */
[----:B-1----:R-:W-:Y:S01]  /*1d10*/  ISETP.GE.AND P2, PT, R18, R21, PT ;  /* 0x000000151200720c */ /* 0x002fe20003f46270 */
[----:B------:R-:W-:Y:S01]  /*1d20*/  IMAD.WIDE.U32 R4, R101, R42, RZ ;  /* 0x0000002a65047225 */ /* 0x000fe200078e00ff */
[----:B------:R-:W-:-:S03]  /*1d30*/  SHF.R.S32.HI R122, RZ, 0x1f, R13 ;  /* 0x0000001fff7a7819 */ /* 0x000fc6000001140d */
[----:B------:R-:W1:Y:S01]  /*1d40*/  @P0 LDC R3, c[0x0][0x42c] ;  /* 0x00010b00ff030b82 */ /* 0x000e620000000800 */
[----:B------:R-:W-:Y:S02]  /*1d50*/  VIADD R36, R228, 0x80 ;  /* 0x00000080e4247836 */ /* 0x000fe40000000000 */
[----:B------:R-:W-:Y:S01]  /*1d60*/  IMAD R15, R43, 0xe0, RZ ;  /* 0x000000e02b0f7824 */ /* 0x000fe200078e02ff */
[----:B------:R-:W-:Y:S01]  /*1d70*/  SHF.L.U64.HI R12, R28, 0x6, R29 ;  /* 0x000000061c0c7819 */ /* 0x000fe2000001021d */
[C---:B------:R-:W-:Y:S02]  /*1d80*/  VIADD R39, R228.reuse, 0x40 ;  /* 0x00000040e4277836 */ /* 0x040fe40000000000 */
[C---:B------:R-:W-:Y:S01]  /*1d90*/  VIADD R53, R228.reuse, 0xc0 ;  /* 0x000000c0e4357836 */ /* 0x040fe20000000000 */
[----:B------:R-:W1:Y:S01]  /*1da0*/  @P0 LDC R7, c[0x0][0x430] ;  /* 0x00010c00ff070b82 */ /* 0x000e620000000800 */
[----:B------:R-:W-:Y:S01]  /*1db0*/  IMAD.WIDE.U32 R132, R228, R42, R104 ;  /* 0x0000002ae4847225 */ /* 0x000fe200078e0068 */
[----:B------:R-:W-:-:S02]  /*1dc0*/  SHF.R.U32.HI R31, RZ, 0x7, R20 ;  /* 0x00000007ff1f7819 */ /* 0x000fc40000011614 */
[----:B------:R-:W-:Y:S01]  /*1dd0*/  SHF.R.S32.HI R20, RZ, 0x1f, R228 ;  /* 0x0000001fff147819 */ /* 0x000fe200000114e4 */
[----:B0-----:R-:W-:Y:S01]  /*1de0*/  IMAD.WIDE.U32 R10, R228, R98, R18 ;  /* 0x00000062e40a7225 */ /* 0x001fe200078e0012 */
[----:B------:R-:W-:-:S03]  /*1df0*/  ISETP.NE.AND P6, PT, R31, 0x1, PT ;  /* 0x000000011f00780c */ /* 0x000fc60003fc5270 */
[----:B------:R-:W-:Y:S02]  /*1e00*/  IMAD R13, R20, R42, RZ ;  /* 0x0000002a140d7224 */ /* 0x000fe400078e02ff */
[----:B------:R-:W-:Y:S02]  /*1e10*/  VIADD R137, R31, 0x8 ;  /* 0x000000081f897836 */ /* 0x000fe40000000000 */
[----:B------:R-:W-:Y:S02]  /*1e20*/  IMAD R31, R228, R43, R13 ;  /* 0x0000002be41f7224 */ /* 0x000fe400078e020d */
[----:B---3--:R-:W-:Y:S02]  /*1e30*/  VIADD R32, R32, 0xffffff80 ;  /* 0xffffff8020207836 */ /* 0x008fe40000000000 */
[----:B-1----:R-:W-:-:S04]  /*1e40*/  @P0 IMAD.HI.U32 R0, R234, R3, RZ ;  /* 0x00000003ea000227 */ /* 0x002fc800078e00ff */
[----:B------:R-:W-:Y:S02]  /*1e50*/  IMAD.MOV.U32 R3, RZ, RZ, R234 ;  /* 0x000000ffff037224 */ /* 0x000fe400078e00ea */
[----:B------:R-:W-:Y:S01]  /*1e60*/  IMAD.SHL.U32 R36, R36, 0x80, RZ ;  /* 0x0000008024247824 */ /* 0x000fe200078e00ff */
[----:B------:R-:W-:Y:S01]  /*1e70*/  @P0 SHF.R.U32.HI R3, RZ, R7, R0 ;  /* 0x00000007ff030219 */ /* 0x000fe20000011600 */
[----:B------:R-:W-:Y:S01]  /*1e80*/  IMAD R7, R101, R43, R6 ;  /* 0x0000002b65077224 */ /* 0x000fe200078e0206 */
[----:B------:R-:W-:Y:S01]  /*1e90*/  ISETP.NE.U32.AND P0, PT, RZ, UR6, PT ;  /* 0x00000006ff007c0c */ /* 0x000fe2000bf05070 */
[----:B------:R-:W-:Y:S01]  /*1ea0*/  IMAD.MOV.U32 R96, RZ, RZ, R10 ;  /* 0x000000ffff607224 */ /* 0x000fe200078e000a */
[----:B------:R-:W-:Y:S01]  /*1eb0*/  SHF.R.S32.HI R8, RZ, 0x1f, R3 ;  /* 0x0000001fff087819 */ /* 0x000fe20000011403 */
[----:B------:R-:W-:Y:S01]  /*1ec0*/  IMAD.IADD R5, R5, 0x1, R7 ;  /* 0x0000000105057824 */ /* 0x000fe200078e0207 */
[----:B------:R-:W-:Y:S01]  /*1ed0*/  ISETP.NE.AND.EX P0, PT, RZ, UR7, PT, P0 ;  /* 0x00000007ff007c0c */ /* 0x000fe2000bf05300 */
[----:B------:R-:W-:Y:S01]  /*1ee0*/  IMAD.SHL.U32 R39, R39, 0x80, RZ ;  /* 0x0000008027277824 */ /* 0x000fe200078e00ff */
[----:B------:R-:W-:Y:S01]  /*1ef0*/  SHF.R.S32.HI R40, RZ, 0x1f, R32 ;  /* 0x0000001fff287819 */ /* 0x000fe20000011420 */
[----:B------:R-:W-:Y:S01]  /*1f00*/  IMAD R6, R8, UR4, RZ ;  /* 0x0000000408067c24 */ /* 0x000fe2000f8e02ff */
[----:B------:R-:W-:Y:S01]  /*1f10*/  LOP3.LUT R36, R36, 0x380, RZ, 0xc0, !PT ;  /* 0x0000038024247812 */ /* 0x000fe200078ec0ff */
[----:B------:R-:W-:Y:S01]  /*1f20*/  IMAD.WIDE.U32 R4, R3, UR4, R4 ;  /* 0x0000000403047c25 */ /* 0x000fe2000f8e0004 */
[----:B------:R-:W-:-:S03]  /*1f30*/  LEA.HI R40, R40, R32, RZ, 0x5 ;  /* 0x0000002028287211 */ /* 0x000fc600078f28ff */
[----:B------:R-:W-:Y:S02]  /*1f40*/  IMAD.SHL.U32 R53, R53, 0x80, RZ ;  /* 0x0000008035357824 */ /* 0x000fe400078e00ff */
[----:B------:R-:W-:Y:S02]  /*1f50*/  VIADD R14, R228, 0x80 ;  /* 0x00000080e40e7836 */ /* 0x000fe40000000000 */
[----:B------:R-:W-:Y:S01]  /*1f60*/  IMAD.WIDE.U32 R92, R28, 0xe0, RZ ;  /* 0x000000e01c5c7825 */ /* 0x000fe200078e00ff */
[----:B------:R-:W-:Y:S02]  /*1f70*/  LOP3.LUT R39, R39, 0x380, RZ, 0xc0, !PT ;  /* 0x0000038027277812 */ /* 0x000fe400078ec0ff */
[----:B------:R-:W-:Y:S01]  /*1f80*/  LOP3.LUT R53, R53, 0x380, RZ, 0xc0, !PT ;  /* 0x0000038035357812 */ /* 0x000fe200078ec0ff */
[----:B------:R-:W-:Y:S01]  /*1f90*/  IMAD R7, R3, UR5, R6 ;  /* 0x0000000503077c24 */ /* 0x000fe2000f8e0206 */
[----:B------:R-:W-:Y:S01]  /*1fa0*/  ULDC.64 UR4, c[0x0][0x300] ;  /* 0x0000c00000047ab9 */ /* 0x000fe20000000a00 */
[----:B------:R-:W-:Y:S01]  /*1fb0*/  IMAD.WIDE.U32 R102, R228, R42, R18 ;  /* 0x0000002ae4667225 */ /* 0x000fe200078e0012 */
[----:B------:R-:W-:-:S02]  /*1fc0*/  SHF.R.S32.HI R123, RZ, 0x1f, R14 ;  /* 0x0000001fff7b7819 */ /* 0x000fc4000001140e */
[----:B------:R-:W-:Y:S01]  /*1fd0*/  SHF.R.U32.HI R140, RZ, 0x3, R36 ;  /* 0x00000003ff8c7819 */ /* 0x000fe20000011624 */
[----:B------:R-:W-:Y:S01]  /*1fe0*/  IMAD.IADD R5, R5, 0x1, R7 ;  /* 0x0000000105057824 */ /* 0x000fe200078e0207 */
[----:B------:R-:W-:Y:S01]  /*1ff0*/  SHF.R.U32.HI R139, RZ, 0x3, R53 ;  /* 0x00000003ff8b7819 */ /* 0x000fe20000011635 */
[----:B------:R-:W-:Y:S02]  /*2000*/  IMAD.SHL.U32 R120, R21, 0x2, RZ ;  /* 0x0000000215787824 */ /* 0x000fe400078e00ff */
[----:B------:R-:W-:Y:S02]  /*2010*/  IMAD.SHL.U32 R10, R28, 0x40, RZ ;  /* 0x000000401c0a7824 */ /* 0x000fe400078e00ff */
[----:B------:R-:W-:Y:S02]  /*2020*/  IMAD.SHL.U32 R40, R40, 0x20, RZ ;  /* 0x0000002028287824 */ /* 0x000fe400078e00ff */
[----:B------:R-:W-:Y:S02]  /*2030*/  IMAD R111, R99, 0xe0, RZ ;  /* 0x000000e0636f7824 */ /* 0x000fe400078e02ff */
[----:B------:R-:W-:Y:S01]  /*2040*/  IMAD.WIDE.U32 R124, R42, 0xe0, RZ ;  /* 0x000000e02a7c7825 */ /* 0x000fe200078e00ff */
[----:B------:R-:W-:-:S03]  /*2050*/  LOP3.LUT R40, R40, 0xfffffc00, RZ, 0xc0, !PT ;  /* 0xfffffc0028287812 */ /* 0x000fc600078ec0ff */
[----:B------:R-:W-:Y:S01]  /*2060*/  IMAD.IADD R15, R125, 0x1, R15 ;  /* 0x000000017d0f7824 */ /* 0x000fe200078e020f */
[----:B--2---:R-:W-:Y:S02]  /*2070*/  SHF.R.S32.HI R0, RZ, 0x1f, R27 ;  /* 0x0000001fff007819 */ /* 0x004fe4000001141b */
[----:B------:R-:W-:Y:S02]  /*2080*/  SEL R7, R27, RZ, !P0 ;  /* 0x000000ff1b077207 */ /* 0x000fe40004000000 */
[----:B------:R-:W-:Y:S02]  /*2090*/  SEL R6, R0, RZ, !P0 ;  /* 0x000000ff00067207 */ /* 0x000fe40004000000 */
[----:B------:R-:W-:Y:S01]  /*20a0*/  SHF.L.U64.HI R27, R42, 0x7, R43 ;  /* 0x000000072a1b7819 */ /* 0x000fe2000001022b */
[----:B------:R-:W-:Y:S01]  /*20b0*/  IMAD.WIDE.U32 R44, R7, UR4, R4 ;  /* 0x00000004072c7c25 */ /* 0x000fe2000f8e0004 */
[----:B------:R-:W-:-:S03]  /*20c0*/  IADD3 R100, P0, R228, R101, RZ ;  /* 0x00000065e4647210 */ /* 0x000fc60007f1e0ff */
[----:B------:R-:W-:Y:S02]  /*20d0*/  IMAD R0, R6, UR4, RZ ;  /* 0x0000000406007c24 */ /* 0x000fe4000f8e02ff */
[----:B------:R-:W-:Y:S02]  /*20e0*/  VIADD R43, R228, 0x40 ;  /* 0x00000040e42b7836 */ /* 0x000fe40000000000 */
[----:B------:R-:W-:Y:S01]  /*20f0*/  IMAD R49, R7, UR5, R0 ;  /* 0x0000000507317c24 */ /* 0x000fe2000f8e0200 */
[----:B------:R-:W-:Y:S05]  /*2100*/  @!P6 WARPSYNC.ALL ;  /* 0x000000000000e948 */ /* 0x000fea0003800000 */
[----:B------:R-:W-:Y:S01]  /*2110*/  ULDC.64 UR4, c[0x0][0x320] ;  /* 0x0000c80000047ab9 */ /* 0x000fe20000000a00 */
[----:B------:R-:W-:-:S02]  /*2120*/  IMAD.X R101, R20, 0x1, R37, P0 ;  /* 0x0000000114657824 */ /* 0x000fc400000e0625 */
[----:B------:R-:W-:Y:S02]  /*2130*/  IMAD R0, R8, UR4, RZ ;  /* 0x0000000408007c24 */ /* 0x000fe4000f8e02ff */
[----:B------:R-:W-:-:S04]  /*2140*/  IMAD.WIDE.U32 R4, R3, UR4, R18 ;  /* 0x0000000403047c25 */ /* 0x000fc8000f8e0012 */
[----:B------:R-:W-:Y:S01]  /*2150*/  IMAD R47, R3, UR5, R0 ;  /* 0x00000005032f7c24 */ /* 0x000fe2000f8e0200 */
[----:B------:R-:W-:Y:S01]  /*2160*/  ULDC.64 UR4, c[0x0][0x328] ;  /* 0x0000ca0000047ab9 */ /* 0x000fe20000000a00 */
[----:B------:R-:W-:Y:S02]  /*2170*/  IMAD R0, R20, R28, RZ ;  /* 0x0000001c14007224 */ /* 0x000fe400078e02ff */
[----:B------:R-:W-:Y:S02]  /*2180*/  IMAD R3, R6, UR4, RZ ;  /* 0x0000000406037c24 */ /* 0x000fe4000f8e02ff */
[----:B------:R-:W-:Y:S02]  /*2190*/  IMAD.IADD R47, R5, 0x1, R47 ;  /* 0x00000001052f7824 */ /* 0x000fe400078e022f */
[----:B------:R-:W-:Y:S01]  /*21a0*/  IMAD R51, R7, UR5, R3 ;  /* 0x0000000507337c24 */ /* 0x000fe2000f8e0203 */
[----:B------:R-:W-:Y:S01]  /*21b0*/  SEL R3, R21, RZ, P2 ;  /* 0x000000ff15037207 */ /* 0x000fe20001000000 */
[----:B------:R-:W-:-:S02]  /*21c0*/  IMAD.MOV.U32 R46, RZ, RZ, R4 ;  /* 0x000000ffff2e7224 */ /* 0x000fc400078e0004 */
[----:B------:R-:W-:Y:S02]  /*21d0*/  IMAD R91, R228, R29, R0 ;  /* 0x0000001de45b7224 */ /* 0x000fe400078e0200 */
[----:B------:R-:W-:Y:S02]  /*21e0*/  IMAD R0, R20, R98, RZ ;  /* 0x0000006214007224 */ /* 0x000fe400078e02ff */
[----:B------:R-:W-:-:S04]  /*21f0*/  IMAD.WIDE.U32 R46, R7, UR4, R46 ;  /* 0x00000004072e7c25 */ /* 0x000fc8000f8e002e */
[----:B------:R-:W-:-:S04]  /*2200*/  IMAD.WIDE.U32 R8, R228, R28, R18 ;  /* 0x0000001ce4087225 */ /* 0x000fc800078e0012 */
[----:B------:R-:W-:Y:S02]  /*2210*/  IMAD.IADD R3, R18, 0x1, R3 ;  /* 0x0000000112037824 */ /* 0x000fe400078e0203 */
[--C-:B------:R-:W-:Y:S01]  /*2220*/  IMAD.WIDE.U32 R4, R228, R28, R22.reuse ;  /* 0x0000001ce4047225 */ /* 0x100fe200078e0016 */
[----:B------:R-:W-:Y:S01]  /*2230*/  IADD3 R20, P0, R104, R132, RZ ;  /* 0x0000008468147210 */ /* 0x000fe20007f1e0ff */
[----:B------:R-:W-:Y:S02]  /*2240*/  ULDC UR4, c[0x0][0x2e4] ;  /* 0x0000b90000047ab9 */ /* 0x000fe40000000800 */
[----:B------:R-:W-:-:S04]  /*2250*/  IMAD.WIDE.U32 R6, R228, R98, R22 ;  /* 0x00000062e4067225 */ /* 0x000fc800078e0016 */
[----:B------:R-:W-:Y:S01]  /*2260*/  IMAD R97, R228, R99, R0 ;  /* 0x00000063e4617224 */ /* 0x000fe200078e0200 */
[----:B------:R-:W-:Y:S01]  /*2270*/  P2R R0, PR, RZ, 0x4 ;  /* 0x00000004ff007803 */ /* 0x000fe20000000000 */
[----:B------:R-:W-:Y:S01]  /*2280*/  IMAD.MOV.U32 R90, RZ, RZ, R8 ;  /* 0x000000ffff5a7224 */ /* 0x000fe200078e0008 */
[----:B------:R-:W-:Y:S01]  /*2290*/  SHF.R.S32.HI R8, RZ, 0x1f, R3 ;  /* 0x0000001fff087819 */ /* 0x000fe20000011403 */
[----:B------:R-:W-:Y:S01]  /*22a0*/  IMAD.IADD R95, R7, 0x1, R97 ;  /* 0x00000001075f7824 */ /* 0x000fe200078e0261 */
[----:B-----5:R-:W-:Y:S01]  /*22b0*/  SHF.R.S32.HI R7, RZ, 0x1f, R121 ;  /* 0x0000001fff077819 */ /* 0x020fe20000011479 */
[----:B------:R-:W-:Y:S01]  /*22c0*/  IMAD.MOV.U32 R94, RZ, RZ, R6 ;  /* 0x000000ffff5e7224 */ /* 0x000fe200078e0006 */
[----:B------:R-:W-:Y:S01]  /*22d0*/  LEA.HI R38, R8, R3, RZ, 0x4 ;  /* 0x0000000308267211 */ /* 0x000fe200078f20ff */
[----:B------:R-:W-:Y:S01]  /*22e0*/  IMAD.SHL.U32 R3, R229, 0x80, RZ ;  /* 0x00000080e5037824 */ /* 0x000fe200078e00ff */
[----:B------:R-:W-:Y:S01]  /*22f0*/  SHF.L.U64.HI R8, R98, 0x6, R99 ;  /* 0x0000000662087819 */ /* 0x000fe20000010263 */
[----:B------:R-:W-:-:S02]  /*2300*/  IMAD R6, R7, R28, RZ ;  /* 0x0000001c07067224 */ /* 0x000fc400078e02ff */
[----:B------:R-:W-:Y:S01]  /*2310*/  IMAD.IADD R5, R5, 0x1, R91 ;  /* 0x0000000105057824 */ /* 0x000fe200078e025b */
[----:B------:R-:W-:Y:S01]  /*2320*/  LOP3.LUT R3, R3, 0x380, RZ, 0xc0, !PT ;  /* 0x0000038003037812 */ /* 0x000fe200078ec0ff */
[----:B------:R-:W-:Y:S02]  /*2330*/  IMAD.IADD R91, R91, 0x1, R9 ;  /* 0x000000015b5b7824 */ /* 0x000fe400078e0209 */
[----:B------:R-:W-:Y:S02]  /*2340*/  IMAD R33, R121, R29, R6 ;  /* 0x0000001d79217224 */ /* 0x000fe400078e0206 */
[----:B------:R-:W-:Y:S01]  /*2350*/  IMAD.IADD R97, R97, 0x1, R11 ;  /* 0x0000000161617824 */ /* 0x000fe200078e020b */
[----:B------:R-:W-:Y:S01]  /*2360*/  SHF.L.U64.HI R11, R28, 0x7, R29 ;  /* 0x000000071c0b7819 */ /* 0x000fe2000001021d */
[----:B------:R-:W-:Y:S02]  /*2370*/  IMAD R6, R7, R98, RZ ;  /* 0x0000006207067224 */ /* 0x000fe400078e02ff */
[----:B------:R-:W-:Y:S01]  /*2380*/  IMAD.SHL.U32 R43, R43, 0x80, RZ ;  /* 0x000000802b2b7824 */ /* 0x000fe200078e00ff */
[----:B------:R-:W-:Y:S01]  /*2390*/  SHF.R.U32.HI R26, RZ, 0x3, R3 ;  /* 0x00000003ff1a7819 */ /* 0x000fe20000011603 */
[----:B------:R-:W-:Y:S01]  /*23a0*/  IMAD R29, R29, 0xe0, RZ ;  /* 0x000000e01d1d7824 */ /* 0x000fe200078e02ff */
[----:B------:R-:W-:Y:S01]  /*23b0*/  LOP3.LUT R13, R3, 0x30, R18, 0xf8, !PT ;  /* 0x00000030030d7812 */ /* 0x000fe200078ef812 */
[----:B------:R-:W-:Y:S01]  /*23c0*/  IMAD.WIDE.U32 R88, R121, R28, R4 ;  /* 0x0000001c79587225 */ /* 0x000fe200078e0004 */
[----:B------:R-:W-:-:S03]  /*23d0*/  LOP3.LUT R43, R43, 0x380, RZ, 0xc0, !PT ;  /* 0x000003802b2b7812 */ /* 0x000fc600078ec0ff */
[----:B------:R-:W-:Y:S02]  /*23e0*/  IMAD.IADD R21, R31, 0x1, R133 ;  /* 0x000000011f157824 */ /* 0x000fe400078e0285 */
[----:B------:R-:W-:Y:S01]  /*23f0*/  IMAD.WIDE.U32 R94, R121, R98, R94 ;  /* 0x00000062795e7225 */ /* 0x000fe200078e005e */
[--C-:B------:R-:W-:Y:S02]  /*2400*/  LOP3.LUT R37, R3, 0x70, R38.reuse, 0xf8, !PT ;  /* 0x0000007003257812 */ /* 0x100fe400078ef826 */
[----:B------:R-:W-:Y:S01]  /*2410*/  LOP3.LUT R41, R36, 0x70, R38, 0xf8, !PT ;  /* 0x0000007024297812 */ /* 0x000fe200078ef826 */
[----:B------:R-:W-:Y:S01]  /*2420*/  IMAD.WIDE.U32 R90, R121, R28, R90 ;  /* 0x0000001c795a7225 */ /* 0x000fe200078e005a */
[----:B------:R-:W-:Y:S02]  /*2430*/  LOP3.LUT R39, R39, 0x70, R38, 0xf8, !PT ;  /* 0x0000007027277812 */ /* 0x000fe400078ef826 */
[----:B------:R-:W-:Y:S01]  /*2440*/  SHF.L.U64.HI R7, R98, 0x7, R99 ;  /* 0x0000000762077819 */ /* 0x000fe20000010263 */
[----:B------:R-:W-:-:S02]  /*2450*/  IMAD R35, R121, R99, R6 ;  /* 0x0000006379237224 */ /* 0x000fc400078e0206 */
[----:B------:R-:W-:-:S04]  /*2460*/  IMAD.WIDE.U32 R96, R121, R98, R96 ;  /* 0x0000006279607225 */ /* 0x000fc800078e0060 */
[----:B------:R-:W-:Y:S02]  /*2470*/  IMAD.SHL.U32 R9, R28, 0x80, RZ ;  /* 0x000000801c097824 */ /* 0x000fe400078e00ff */
[----:B------:R-:W-:Y:S01]  /*2480*/  IMAD.IADD R112, R93, 0x1, R29 ;  /* 0x000000015d707824 */ /* 0x000fe200078e021d */
[----:B------:R-:W-:Y:S01]  /*2490*/  LOP3.LUT R29, R13, R26, RZ, 0x3c, !PT ;  /* 0x0000001a0d1d7212 */ /* 0x000fe200078e3cff */
[----:B------:R-:W-:Y:S02]  /*24a0*/  IMAD.IADD R28, R103, 0x1, R31 ;  /* 0x00000001671c7824 */ /* 0x000fe400078e021f */
[----:B------:R-:W-:Y:S01]  /*24b0*/  IMAD.X R14, R21, 0x1, R105, P0 ;  /* 0x00000001150e7824 */ /* 0x000fe200000e0669 */
[----:B------:R-:W-:Y:S01]  /*24c0*/  IADD3 R13, P0, R20, R104, RZ ;  /* 0x00000068140d7210 */ /* 0x000fe20007f1e0ff */
[----:B------:R-:W-:Y:S02]  /*24d0*/  IMAD.IADD R31, R89, 0x1, R33 ;  /* 0x00000001591f7824 */ /* 0x000fe400078e0221 */
[----:B------:R-:W-:Y:S01]  /*24e0*/  IMAD.IADD R32, R33, 0x1, R91 ;  /* 0x0000000121207824 */ /* 0x000fe200078e025b */
[----:B------:R-:W-:Y:S01]  /*24f0*/  SHF.R.U32.HI R43, RZ, 0x3, R43 ;  /* 0x00000003ff2b7819 */ /* 0x000fe2000001162b */
[----:B------:R-:W-:Y:S01]  /*2500*/  IMAD.IADD R33, R95, 0x1, R35 ;  /* 0x000000015f217824 */ /* 0x000fe200078e0223 */
[----:B------:R-:W-:Y:S01]  /*2510*/  LOP3.LUT R36, R38, 0xfffffff0, RZ, 0xc0, !PT ;  /* 0xfffffff026247812 */ /* 0x000fe200078ec0ff */
[----:B------:R-:W-:Y:S01]  /*2520*/  IMAD.IADD R34, R35, 0x1, R97 ;  /* 0x0000000123227824 */ /* 0x000fe200078e0261 */
[--C-:B------:R-:W-:Y:S01]  /*2530*/  SHF.R.S32.HI R35, RZ, 0x4, R38.reuse ;  /* 0x00000004ff237819 */ /* 0x100fe20000011426 */
[----:B------:R-:W-:Y:S01]  /*2540*/  IMAD.SHL.U32 R6, R98, 0x40, RZ ;  /* 0x0000004062067824 */ /* 0x000fe200078e00ff */
[----:B------:R-:W-:Y:S01]  /*2550*/  LOP3.LUT R38, R53, 0x70, R38, 0xf8, !PT ;  /* 0x0000007035267812 */ /* 0x000fe200078ef826 */
[----:B------:R-:W-:Y:S01]  /*2560*/  IMAD.X R30, R14, 0x1, R105, P0 ;  /* 0x000000010e1e7824 */ /* 0x000fe200000e0669 */
[----:B------:R-:W-:Y:S01]  /*2570*/  LOP3.LUT R119, R37, R26, RZ, 0x3c, !PT ;  /* 0x0000001a25777212 */ /* 0x000fe200078e3cff */
[----:B------:R-:W-:Y:S01]  /*2580*/  IMAD.SHL.U32 R5, R98, 0x80, RZ ;  /* 0x0000008062057824 */ /* 0x000fe200078e00ff */
[----:B------:R-:W-:Y:S01]  /*2590*/  LOP3.LUT R115, R39, R43, RZ, 0x3c, !PT ;  /* 0x0000002b27737212 */ /* 0x000fe200078e3cff */
[----:B------:R-:W-:Y:S01]  /*25a0*/  IMAD.IADD R29, R40, 0x1, R29 ;  /* 0x00000001281d7824 */ /* 0x000fe200078e021d */
[----:B------:R-:W-:Y:S01]  /*25b0*/  LOP3.LUT R113, R38, R139, RZ, 0x3c, !PT ;  /* 0x0000008b26717212 */ /* 0x000fe200078e3cff */
[----:B------:R-:W-:Y:S01]  /*25c0*/  IMAD.IADD R38, R45, 0x1, R49 ;  /* 0x000000012d267824 */ /* 0x000fe200078e0231 */
[----:B------:R-:W-:Y:S01]  /*25d0*/  IADD3 R39, P0, R44, R102, RZ ;  /* 0x000000662c277210 */ /* 0x000fe20007f1e0ff */
[----:B------:R-:W-:Y:S01]  /*25e0*/  IMAD.IADD R119, R40, 0x1, R119 ;  /* 0x0000000128777824 */ /* 0x000fe200078e0277 */
[----:B------:R-:W-:Y:S01]  /*25f0*/  LOP3.LUT R114, R41, R140, RZ, 0x3c, !PT ;  /* 0x0000008c29727212 */ /* 0x000fe200078e3cff */
[----:B------:R-:W-:Y:S01]  /*2600*/  IMAD.WIDE.U32 R98, R98, 0xe0, RZ ;  /* 0x000000e062627825 */ /* 0x000fe200078e00ff */
[----:B------:R-:W-:-:S02]  /*2610*/  IADD3 R40, P3, R44, 0x40, RZ ;  /* 0x000000402c287810 */ /* 0x000fc40007f7e0ff */
[----:B------:R-:W-:Y:S01]  /*2620*/  IADD3 R43, P2, R39, 0x40, RZ ;  /* 0x00000040272b7810 */ /* 0x000fe20007f5e0ff */
[----:B------:R-:W-:Y:S02]  /*2630*/  VIADD R4, R18, 0x40 ;  /* 0x0000004012047836 */ /* 0x000fe40000000000 */
[----:B------:R-:W-:Y:S01]  /*2640*/  IMAD.X R41, R28, 0x1, R38, P0 ;  /* 0x000000011c297824 */ /* 0x000fe200000e0626 */
[----:B------:R-:W-:Y:S01]  /*2650*/  IADD3 R111, R99, R111, RZ ;  /* 0x0000006f636f7210 */ /* 0x000fe20007ffe0ff */
[----:B------:R-:W-:Y:S01]  /*2660*/  IMAD.IADD R115, R52, 0x1, R115 ;  /* 0x0000000134737824 */ /* 0x000fe200078e0273 */
[----:B------:R-:W-:Y:S01]  /*2670*/  SHF.R.S32.HI R37, RZ, 0x1f, R36 ;  /* 0x0000001fff257819 */ /* 0x000fe20000011424 */
[----:B----4-:R-:W-:Y:S01]  /*2680*/  IMAD.IADD R114, R50, 0x1, R114 ;  /* 0x0000000132727824 */ /* 0x010fe200078e0272 */
[----:B------:R-:W-:Y:S01]  /*2690*/  @!P6 BAR.SYNC.DEFER_BLOCKING 0x9, 0x100 ;  /* 0x024400000000eb1d */ /* 0x000fe20000010000 */
[----:B------:R-:W-:Y:S01]  /*26a0*/  ISETP.GE.AND P0, PT, R18, UR4, PT ;  /* 0x0000000412007c0c */ /* 0x000fe2000bf06270 */
[----:B------:R-:W-:Y:S01]  /*26b0*/  IMAD.IADD R113, R48, 0x1, R113 ;  /* 0x0000000130717824 */ /* 0x000fe200078e0271 */
[----:B------:R-:W-:Y:S01]  /*26c0*/  ISETP.GE.AND P1, PT, R4, UR4, PT ;  /* 0x0000000404007c0c */ /* 0x000fe2000bf26270 */
[----:B------:R-:W-:-:S02]  /*26d0*/  IMAD.X R106, RZ, RZ, R38, P3 ;  /* 0x000000ffff6a7224 */ /* 0x000fc400018e0626 */
[----:B------:R-:W-:Y:S02]  /*26e0*/  IMAD.X R107, RZ, RZ, R41, P2 ;  /* 0x000000ffff6b7224 */ /* 0x000fe400010e0629 */
[----:B------:R-:W-:-:S08]  /*26f0*/  IMAD.IADD R108, R47, 0x1, R51 ;  /* 0x000000012f6c7824 */ /* 0x000fd000078e0233 */
.L_x_2131:
        /* <DEDUP_REMOVED lines=52> */
.L_x_2052:
[----:B------:R-:W-:Y:S05]  /*2a40*/  BSYNC B1 ;  /* 0x0000000000017941 */ /* 0x000fea0003800000 */
.L_x_2051:
        /* <DEDUP_REMOVED lines=37> */
.L_x_2054:
[----:B------:R-:W-:Y:S05]  /*2ca0*/  BSYNC B1 ;  /* 0x0000000000017941 */ /* 0x000fea0003800000 */
.L_x_2053:
        /* <DEDUP_REMOVED lines=25> */
.L_x_2056:
[----:B------:R-:W-:Y:S05]  /*2e40*/  BSYNC B1 ;  /* 0x0000000000017941 */ /* 0x000fea0003800000 */
.L_x_2055:
        /* <DEDUP_REMOVED lines=10> */
[----:B0-----:R-:W-:-:S04]  /*2ef0*/  IMAD.WIDE.U32 R48, R52, 0xc0, R48 ;  /* 0x000000c034307825 */ /* 0x001fc800078e0030 */
[----:B------:R-:W-:Y:S01]  /*2f00*/  IMAD R53, R53, 0xc0, RZ ;  /* 0x000000c035357824 */ /* 0x000fe200078e02ff */
[----:B------:R-:W-:-:S03]  /*2f10*/  IADD3 R48, P5, P6, R88, UR4, R48 ;  /* 0x0000000458307c10 */ /* 0x000fc6000febe030 */
[----:B------:R-:W-:-:S05]  /*2f20*/  IMAD.IADD R52, R49, 0x1, R53 ;  /* 0x0000000131347824 */ /* 0x000fca00078e0235 */
[----:B------:R-:W-:Y:S01]  /*2f30*/  IADD3.X R49, R31, UR5, R52, P5, P6 ;  /* 0x000000051f317c10 */ /* 0x000fe2000afec434 */
[----:B------:R-:W-:Y:S01]  /*2f40*/  ULDC.64 UR4, c[0x0][0x3e0] ;  /* 0x0000f80000047ab9 */ /* 0x000fe20000000a00 */
[----:B------:R-:W0:Y:S02]  /*2f50*/  LDC.64 R52, c[0x0][0x3e8] ;  /* 0x0000fa00ff347b82 */ /* 0x000e240000000a00 */
        /* <DEDUP_REMOVED lines=13> */
.L_x_2058:
[----:B------:R-:W-:Y:S05]  /*3030*/  BSYNC B1 ;  /* 0x0000000000017941 */ /* 0x000fea0003800000 */
.L_x_2057:
        /* <DEDUP_REMOVED lines=20> */
.L_x_2059:
[----:B------:R-:W2:Y:S01]  /*3180*/  LDL R48, [R1] ;  /* 0x0000000001307983 */ /* 0x000ea20000100800 */
[----:B------:R-:W-:Y:S01]  /*3190*/  IMAD R109, R17, 0x8, R16 ;  /* 0x00000008116d7824 */ /* 0x000fe200078e0210 */
[----:B------:R-:W-:Y:S01]  /*31a0*/  BSSY B1, `(.L_x_2060) ;  /* 0x0000004000017945 */ /* 0x000fe20003800000 */
[----:B--2---:R-:W-:-:S04]  /*31b0*/  SHF.L.U32 R130, R48, 0x1f, RZ ;  /* 0x0000001f30827819 */ /* 0x004fc800000006ff */
[----:B------:R-:W0:Y:S02]  /*31c0*/  SYNCS.PHASECHK.TRANS64.TRYWAIT P6, [R109+URZ+0x2e890], R130 ;  /* 0x02e890826d0075a7 */ /* 0x000e2400080c017f */
[----:B0-----:R-:W-:Y:S05]  /*31d0*/  @!P6 BRA `(.L_x_2061) ;  /* 0x0000025c007ce947 */ /* 0x001fea0003800000 */
.L_x_2354:
[----:B------:R-:W-:Y:S05]  /*31e0*/  BSYNC B1 ;  /* 0x0000000000017941 */ /* 0x000fea0003800000 */
.L_x_2060:
        /* <DEDUP_REMOVED lines=62> */
[----:B------:R-:W-:Y:S01]  /*35d0*/  F2FP.F16.E4M3.UNPACK_B R158, R80.H1 ;  /* 0x00000050ff9e723e */ /* 0x000fe200030006ff */
[-C--:B------:R-:W-:Y:S01]  /*35e0*/  FFMA.FTZ R159, R154, R82.reuse, -R159 ;  /* 0x000000529a9f7223 */ /* 0x080fe2000001089f */
[----:B------:R-:W-:Y:S01]  /*35f0*/  FFMA.FTZ R162, R155, R82, R162 ;  /* 0x000000529ba27223 */ /* 0x000fe200000100a2 */
[-C--:B------:R-:W-:Y:S01]  /*3600*/  FFMA.FTZ R82, R83, R156.reuse, -R160 ;  /* 0x0000009c53527223 */ /* 0x080fe200000108a0 */
[----:B------:R-:W-:Y:S01]  /*3610*/  FFMA.FTZ R83, R148, R156, R157 ;  /* 0x0000009c94537223 */ /* 0x000fe2000001009d */
[----:B------:R-:W-:Y:S02]  /*3620*/  F2FP.F16.E4M3.UNPACK_B R155, R51.H1 ;  /* 0x00000033ff9b723e */ /* 0x000fe400030006ff */
[----:B------:R-:W-:-:S02]  /*3630*/  F2FP.SATFINITE.E4M3.F32.PACK_AB_MERGE_C R148, R164, R161, RZ ;  /* 0x000000a1a494723e */ /* 0x000fc400048070ff */
[-C--:B------:R-:W-:Y:S01]  /*3640*/  F2FP.F16.E4M3.UNPACK_B R161, R81.reuse.H1 ;  /* 0x00000051ffa1723e */ /* 0x080fe200030006ff */
[--C-:B------:R-:W-:Y:S01]  /*3650*/  HADD2.F32 R156, -RZ, R155.reuse.H0_H0 ;  /* 0x2000009bff9c7230 */ /* 0x100fe20000004100 */
[----:B------:R-:W-:Y:S01]  /*3660*/  F2FP.F16.E4M3.UNPACK_B R154, R50.H1 ;  /* 0x00000032ff9a723e */ /* 0x000fe200030006ff */
[----:B------:R-:W-:Y:S01]  /*3670*/  HADD2.F32 R155, -RZ, R155.H1_H1 ;  /* 0x3000009bff9b7230 */ /* 0x000fe20000004100 */
[----:B------:R-:W-:Y:S01]  /*3680*/  F2FP.F16.E4M3.UNPACK_B R160, R81 ;  /* 0x00000051ffa0723e */ /* 0x000fe200020006ff */
[----:B------:R-:W-:Y:S01]  /*3690*/  HADD2.F32 R163, -RZ, R161.H1_H1 ;  /* 0x300000a1ffa37230 */ /* 0x000fe20000004100 */
[----:B------:R-:W-:Y:S01]  /*36a0*/  F2FP.SATFINITE.E4M3.F32.PACK_AB_MERGE_C R166, R162, R159, RZ ;  /* 0x0000009fa2a6723e */ /* 0x000fe200048070ff */
[----:B------:R-:W-:Y:S01]  /*36b0*/  HADD2.F32 R81, -RZ, R154.H1_H1 ;  /* 0x3000009aff517230 */ /* 0x000fe20000004100 */
[----:B------:R-:W-:Y:S01]  /*36c0*/  F2FP.F16.E4M3.UNPACK_B R157, R80 ;  /* 0x00000050ff9d723e */ /* 0x000fe200020006ff */
[----:B------:R-:W-:Y:S02]  /*36d0*/  HADD2.F32 R162, -RZ, R160.H1_H1 ;  /* 0x300000a0ffa27230 */ /* 0x000fe40000004100 */
[----:B------:R-:W-:Y:S01]  /*36e0*/  FMUL.FTZ R165, R155, R163 ;  /* 0x000000a39ba57220 */ /* 0x000fe20000410000 */
[----:B------:R-:W-:-:S02]  /*36f0*/  HADD2.F32 R154, -RZ, R154.H0_H0 ;  /* 0x2000009aff9a7230 */ /* 0x000fc40000004100 */
[----:B------:R-:W-:Y:S01]  /*3700*/  FMUL.FTZ R164, R156, R163 ;  /* 0x000000a39ca47220 */ /* 0x000fe20000410000 */
[----:B------:R-:W-:Y:S02]  /*3710*/  HADD2.F32 R80, -RZ, R157.H1_H1 ;  /* 0x3000009dff507230 */ /* 0x000fe40000004100 */
[CC--:B------:R-:W-:Y:S01]  /*3720*/  FMUL.FTZ R163, R81.reuse, R162.reuse ;  /* 0x000000a251a37220 */ /* 0x0c0fe20000410000 */
[----:B------:R-:W-:Y:S01]  /*3730*/  F2FP.F16.E4M3.UNPACK_B R51, R51 ;  /* 0x00000033ff33723e */ /* 0x000fe200020006ff */
[C---:B------:R-:W-:Y:S01]  /*3740*/  FMUL.FTZ R162, R154.reuse, R162 ;  /* 0x000000a29aa27220 */ /* 0x040fe20000410000 */
[----:B------:R-:W-:Y:S01]  /*3750*/  F2FP.F16.E4M3.UNPACK_B R50, R50 ;  /* 0x00000032ff32723e */ /* 0x000fe200020006ff */
[-C--:B------:R-:W-:Y:S01]  /*3760*/  FFMA.FTZ R163, R154, R80.reuse, -R163 ;  /* 0x000000509aa37223 */ /* 0x080fe200000108a3 */
[----:B------:R-:W-:Y:S02]  /*3770*/  HADD2.F32 R159, -RZ, R158.H1_H1 ;  /* 0x3000009eff9f7230 */ /* 0x000fe40000004100 */
[----:B------:R-:W-:Y:S01]  /*3780*/  FFMA.FTZ R162, R81, R80, R162 ;  /* 0x0000005051a27223 */ /* 0x000fe200000100a2 */
[--C-:B------:R-:W-:Y:S01]  /*3790*/  HADD2.F32 R80, -RZ, R51.reuse.H0_H0 ;  /* 0x20000033ff507230 */ /* 0x100fe20000004100 */
[----:B------:R-:W-:Y:S01]  /*37a0*/  F2FP.SATFINITE.E4M3.F32.PACK_AB_MERGE_C R49, R49, R48, R148 ;  /* 0x000000303131723e */ /* 0x000fe20004807094 */
[----:B------:R-:W-:-:S02]  /*37b0*/  HADD2.F32 R81, -RZ, R51.H1_H1 ;  /* 0x30000033ff517230 */ /* 0x000fc40000004100 */
[-C--:B------:R-:W-:Y:S01]  /*37c0*/  FFMA.FTZ R165, R156, R159.reuse, -R165 ;  /* 0x0000009f9ca57223 */ /* 0x080fe200000108a5 */
[--C-:B------:R-:W-:Y:S02]  /*37d0*/  HADD2.F32 R51, -RZ, R50.reuse.H0_H0 ;  /* 0x20000032ff337230 */ /* 0x100fe40000004100 */
[----:B------:R-:W-:Y:S01]  /*37e0*/  FFMA.FTZ R164, R155, R159, R164 ;  /* 0x0000009f9ba47223 */ /* 0x000fe200000100a4 */
[----:B------:R-:W-:Y:S01]  /*37f0*/  HADD2.F32 R161, -RZ, R161.H0_H0 ;  /* 0x200000a1ffa17230 */ /* 0x000fe20000004100 */
[----:B------:R-:W-:Y:S01]  /*3800*/  F2FP.SATFINITE.E4M3.F32.PACK_AB_MERGE_C R162, R162, R163, RZ ;  /* 0x000000a3a2a2723e */ /* 0x000fe200048070ff */
[----:B------:R-:W-:Y:S01]  /*3810*/  HADD2.F32 R50, -RZ, R50.H1_H1 ;  /* 0x30000032ff327230 */ /* 0x000fe20000004100 */
[----:B------:R-:W-:Y:S01]  /*3820*/  F2FP.SATFINITE.E4M3.F32.PACK_AB_MERGE_C R48, R83, R82, R166 ;  /* 0x000000525330723e */ /* 0x000fe200048070a6 */
[----:B------:R-:W-:Y:S02]  /*3830*/  HADD2.F32 R160, -RZ, R160.H0_H0 ;  /* 0x200000a0ffa07230 */ /* 0x000fe40000004100 */
        /* <DEDUP_REMOVED lines=13> */
.L_x_2067:
[----:B------:R-:W-:Y:S05]  /*3910*/  BSYNC B3 ;  /* 0x0000000000037941 */ /* 0x000fea0003800000 */
.L_x_2066:
[----:B------:R-:W-:Y:S02]  /*3920*/  ULDC.64 UR4, c[0x0][0x2d8] ;  /* 0x0000b60000047ab9 */ /* 0x000fe40000000a00 */
[----:B------:R-:W-:-:S04]  /*3930*/  IADD3 R80, P2, P6, R151, UR4, R44 ;  /* 0x0000000497507c10 */ /* 0x000fc8000fe5e02c */
[----:B------:R-:W-:-:S05]  /*3940*/  IADD3.X R81, R149, UR5, R38, P2, P6 ;  /* 0x0000000595517c10 */ /* 0x000fca00097ec426 */
[----:B--2---:R1:W-:Y:S04]  /*3950*/  STG.E.128 desc[UR60][R80.64], R48 ;  /* 0x0000003050007986 */ /* 0x0043e8000c101d3c */
.L_x_2065:
[----:B------:R-:W-:Y:S05]  /*3960*/  BSYNC B2 ;  /* 0x0000000000027941 */ /* 0x000fea0003800000 */
.L_x_2064:
        /* <DEDUP_REMOVED lines=11> */
[----:B------:R-:W-:Y:S01]  /*3a20*/  LOP3.LUT R78, R79, 0xff0000ff, RZ, 0xc0, !PT ;  /* 0xff0000ff4f4e7812 */ /* 0x000fe200078ec0ff */
[----:B------:R-:W-:Y:S01]  /*3a30*/  IMAD.SHL.U32 R81, R81, 0x100, RZ ;  /* 0x0000010051517824 */ /* 0x000fe200078e00ff */
[----:B------:R-:W-:Y:S01]  /*3a40*/  SHF.R.U32.HI R80, RZ, 0x10, R79 ;  /* 0x00000010ff507819 */ /* 0x000fe2000001164f */
[----:B------:R-:W-:Y:S01]  /*3a50*/  IMAD.SHL.U32 R79, R83, 0x100, RZ ;  /* 0x00000100534f7824 */ /* 0x000fe200078e00ff */
[----:B------:R-:W-:Y:S02]  /*3a60*/  LOP3.LUT R76, R77, 0xff0000ff, RZ, 0xc0, !PT ;  /* 0xff0000ff4d4c7812 */ /* 0x000fe400078ec0ff */
[----:B------:R-:W-:Y:S01]  /*3a70*/  SHF.R.U32.HI R82, RZ, 0x10, R77 ;  /* 0x00000010ff527819 */ /* 0x000fe2000001164d */
[----:B-1----:R-:W-:Y:S01]  /*3a80*/  IMAD.MOV.U32 R77, RZ, RZ, R48 ;  /* 0x000000ffff4d7224 */ /* 0x002fe200078e0030 */
        /* <DEDUP_REMOVED lines=15> */
[----:B------:R-:W-:Y:S01]  /*3b80*/  HADD2.F32 R83, -RZ, R81.H0_H0 ;  /* 0x20000051ff537230 */ /* 0x000fe20000004100 */
[----:B------:R-:W-:Y:S01]  /*3b90*/  F2FP.F16.E4M3.UNPACK_B R150, R150 ;  /* 0x00000096ff96723e */ /* 0x000fe200020006ff */
[--C-:B------:R-:W-:Y:S01]  /*3ba0*/  HADD2.F32 R80, -RZ, R49.reuse.H1_H1 ;  /* 0x30000031ff507230 */ /* 0x100fe20000004100 */
[----:B------:R-:W-:Y:S01]  /*3bb0*/  F2FP.F16.E4M3.UNPACK_B R134, R134 ;  /* 0x00000086ff86723e */ /* 0x000fe200020006ff */
[----:B------:R-:W-:Y:S02]  /*3bc0*/  HADD2.F32 R79, -RZ, R49.H0_H0 ;  /* 0x20000031ff4f7230 */ /* 0x000fe40000004100 */
[----:B------:R-:W-:Y:S01]  /*3bd0*/  FMUL.FTZ R49, R48, R155 ;  /* 0x0000009b30317220 */ /* 0x000fe20000410000 */
[----:B------:R-:W-:Y:S02]  /*3be0*/  HADD2.F32 R81, -RZ, R81.H1_H1 ;  /* 0x30000051ff517230 */ /* 0x000fe40000004100 */
[-C--:B------:R-:W-:Y:S01]  /*3bf0*/  FMUL.FTZ R154, R80, R82.reuse ;  /* 0x00000052509a7220 */ /* 0x080fe20000410000 */
[-C--:B------:R-:W-:Y:S01]  /*3c00*/  FFMA.FTZ R48, R48, R83.reuse, -R157 ;  /* 0x0000005330307223 */ /* 0x080fe2000001089d */
[----:B------:R-:W-:Y:S01]  /*3c10*/  FFMA.FTZ R49, R78, R83, R49 ;  /* 0x000000534e317223 */ /* 0x000fe20000010031 */
[-C--:B------:R-:W-:Y:S01]  /*3c20*/  F2FP.F16.E4M3.UNPACK_B R78, R77.reuse.H1 ;  /* 0x0000004dff4e723e */ /* 0x080fe200030006ff */
[C---:B------:R-:W-:Y:S01]  /*3c30*/  FMUL.FTZ R155, R79.reuse, R82 ;  /* 0x000000524f9b7220 */ /* 0x040fe20000410000 */
[----:B------:R-:W-:Y:S01]  /*3c40*/  F2FP.F16.E4M3.UNPACK_B R77, R77 ;  /* 0x0000004dff4d723e */ /* 0x000fe200020006ff */
[----:B------:R-:W-:Y:S01]  /*3c50*/  FFMA.FTZ R154, R79, R81, -R154 ;  /* 0x000000514f9a7223 */ /* 0x000fe2000001089a */
[----:B------:R-:W-:-:S02]  /*3c60*/  HADD2.F32 R82, -RZ, R150.H1_H1 ;  /* 0x30000096ff527230 */ /* 0x000fc40000004100 */
[----:B------:R-:W-:Y:S01]  /*3c70*/  FFMA.FTZ R157, R80, R81, R155 ;  /* 0x00000051509d7223 */ /* 0x000fe2000001009b */
[----:B------:R-:W-:Y:S02]  /*3c80*/  HADD2.F32 R150, -RZ, R150.H0_H0 ;  /* 0x20000096ff967230 */ /* 0x000fe40000004100 */
[--C-:B------:R-:W-:Y:S02]  /*3c90*/  HADD2.F32 R80, -RZ, R78.reuse.H0_H0 ;  /* 0x2000004eff507230 */ /* 0x100fe40000004100 */
[----:B------:R-:W-:Y:S01]  /*3ca0*/  HADD2.F32 R81, -RZ, R78.H1_H1 ;  /* 0x3000004eff517230 */ /* 0x000fe20000004100 */
[----:B------:R-:W-:Y:S01]  /*3cb0*/  F2FP.SATFINITE.E4M3.F32.PACK_AB_MERGE_C R162, R157, R154, RZ ;  /* 0x0000009a9da2723e */ /* 0x000fe200048070ff */
[--C-:B------:R-:W-:Y:S02]  /*3cc0*/  HADD2.F32 R79, -RZ, R77.reuse.H1_H1 ;  /* 0x3000004dff4f7230 */ /* 0x100fe40000004100 */
        /* <DEDUP_REMOVED lines=8> */
[----:B------:R-:W-:Y:S01]  /*3d50*/  F2FP.SATFINITE.E4M3.F32.PACK_AB_MERGE_C R49, R49, R48, R162 ;  /* 0x000000303131723e */ /* 0x000fe200048070a2 */
[----:B------:R-:W-:Y:S01]  /*3d60*/  FFMA.FTZ R82, R81, R77, R82 ;  /* 0x0000004d51527223 */ /* 0x000fe20000010052 */
[-C--:B------:R-:W-:Y:S01]  /*3d70*/  FFMA.FTZ R156, R79, R134.reuse, R150 ;  /* 0x000000864f9c7223 */ /* 0x080fe20000010096 */
[----:B------:R-:W-:Y:S01]  /*3d80*/  FFMA.FTZ R77, R78, R134, -R83 ;  /* 0x000000864e4d7223 */ /* 0x000fe20000010853 */
[----:B------:R-:W-:-:S02]  /*3d90*/  F2FP.F16.E4M3.UNPACK_B R79, R51.H1 ;  /* 0x00000033ff4f723e */ /* 0x000fc400030006ff */
[----:B------:R-:W-:Y:S02]  /*3da0*/  F2FP.F16.E4M3.UNPACK_B R150, R148.H1 ;  /* 0x00000094ff96723e */ /* 0x000fe400030006ff */
[----:B------:R-:W-:Y:S01]  /*3db0*/  F2FP.F16.E4M3.UNPACK_B R78, R50.H1 ;  /* 0x00000032ff4e723e */ /* 0x000fe200030006ff */
[--C-:B------:R-:W-:Y:S01]  /*3dc0*/  HADD2.F32 R80, -RZ, R79.reuse.H0_H0 ;  /* 0x2000004fff507230 */ /* 0x100fe20000004100 */
[----:B------:R-:W-:Y:S01]  /*3dd0*/  F2FP.F16.E4M3.UNPACK_B R148, R148 ;  /* 0x00000094ff94723e */ /* 0x000fe200020006ff */
[----:B------:R-:W-:Y:S01]  /*3de0*/  HADD2.F32 R81, -RZ, R79.H1_H1 ;  /* 0x3000004fff517230 */ /* 0x000fe20000004100 */
[----:B------:R-:W-:Y:S01]  /*3df0*/  F2FP.SATFINITE.E4M3.F32.PACK_AB_MERGE_C R161, R82, R155, RZ ;  /* 0x0000009b52a1723e */ /* 0x000fe200048070ff */
[----:B------:R-:W-:Y:S01]  /*3e00*/  HADD2.F32 R155, -RZ, R150.H1_H1 ;  /* 0x30000096ff9b7230 */ /* 0x000fe20000004100 */
[-C--:B------:R-:W-:Y:S01]  /*3e10*/  F2FP.F16.E4M3.UNPACK_B R82, R76.reuse ;  /* 0x0000004cff52723e */ /* 0x080fe200020006ff */
[----:B------:R-:W-:Y:S01]  /*3e20*/  HADD2.F32 R79, -RZ, R78.H1_H1 ;  /* 0x3000004eff4f7230 */ /* 0x000fe20000004100 */
[----:B------:R-:W-:Y:S01]  /*3e30*/  F2FP.F16.E4M3.UNPACK_B R83, R76.H1 ;  /* 0x0000004cff53723e */ /* 0x000fe200030006ff */
[----:B------:R-:W-:-:S02]  /*3e40*/  HADD2.F32 R154, -RZ, R148.H1_H1 ;  /* 0x30000094ff9a7230 */ /* 0x000fc40000004100 */
[-C--:B------:R-:W-:Y:S01]  /*3e50*/  FMUL.FTZ R157, R81, R155.reuse ;  /* 0x0000009b519d7220 */ /* 0x080fe20000410000 */
[----:B------:R-:W-:Y:S02]  /*3e60*/  HADD2.F32 R78, -RZ, R78.H0_H0 ;  /* 0x2000004eff4e7230 */ /* 0x000fe40000004100 */
[----:B------:R-:W-:Y:S01]  /*3e70*/  FMUL.FTZ R160, R80, R155 ;  /* 0x0000009b50a07220 */ /* 0x000fe20000410000 */
[----:B------:R-:W-:Y:S02]  /*3e80*/  HADD2.F32 R76, -RZ, R82.H1_H1 ;  /* 0x30000052ff4c7230 */ /* 0x000fe40000004100 */
[-C--:B------:R-:W-:Y:S01]  /*3e90*/  FMUL.FTZ R155, R79, R154.reuse ;  /* 0x0000009a4f9b7220 */ /* 0x080fe20000410000 */
[----:B------:R-:W-:Y:S01]  /*3ea0*/  F2FP.F16.E4M3.UNPACK_B R51, R51 ;  /* 0x00000033ff33723e */ /* 0x000fe200020006ff */
[C---:B------:R-:W-:Y:S01]  /*3eb0*/  FMUL.FTZ R154, R78.reuse, R154 ;  /* 0x0000009a4e9a7220 */ /* 0x040fe20000410000 */
[----:B------:R-:W-:Y:S01]  /*3ec0*/  F2FP.F16.E4M3.UNPACK_B R50, R50 ;  /* 0x00000032ff32723e */ /* 0x000fe200020006ff */
[----:B------:R-:W-:Y:S01]  /*3ed0*/  FFMA.FTZ R155, R78, R76, -R155 ;  /* 0x0000004c4e9b7223 */ /* 0x000fe2000001089b */
[----:B------:R-:W-:-:S02]  /*3ee0*/  HADD2.F32 R134, -RZ, R83.H1_H1 ;  /* 0x30000053ff867230 */ /* 0x000fc40000004100 */
[----:B------:R-:W-:Y:S01]  /*3ef0*/  FFMA.FTZ R154, R79, R76, R154 ;  /* 0x0000004c4f9a7223 */ /* 0x000fe2000001009a */
[--C-:B------:R-:W-:Y:S01]  /*3f00*/  HADD2.F32 R76, -RZ, R51.reuse.H0_H0 ;  /* 0x20000033ff4c7230 */ /* 0x100fe20000004100 */
[----:B------:R-:W-:Y:S01]  /*3f10*/  F2FP.SATFINITE.E4M3.F32.PACK_AB_MERGE_C R48, R156, R77, R161 ;  /* 0x0000004d9c30723e */ /* 0x000fe200048070a1 */
[----:B------:R-:W-:Y:S02]  /*3f20*/  HADD2.F32 R78, -RZ, R51.H1_H1 ;  /* 0x30000033ff4e7230 */ /* 0x000fe40000004100 */
[-C--:B------:R-:W-:Y:S01]  /*3f30*/  FFMA.FTZ R158, R80, R134.reuse, -R157 ;  /* 0x00000086509e7223 */ /* 0x080fe2000001089d */
[----:B------:R-:W-:Y:S02]  /*3f40*/  HADD2.F32 R79, -RZ, R150.H0_H0 ;  /* 0x20000096ff4f7230 */ /* 0x000fe40000004100 */
[----:B------:R-:W-:Y:S01]  /*3f50*/  FFMA.FTZ R159, R81, R134, R160 ;  /* 0x00000086519f7223 */ /* 0x000fe200000100a0 */
[--C-:B------:R-:W-:Y:S01]  /*3f60*/  HADD2.F32 R51, -RZ, R50.reuse.H0_H0 ;  /* 0x20000032ff337230 */ /* 0x100fe20000004100 */
[----:B------:R-:W-:Y:S01]  /*3f70*/  F2FP.SATFINITE.E4M3.F32.PACK_AB_MERGE_C R154, R154, R155, RZ ;  /* 0x0000009b9a9a723e */ /* 0x000fe200048070ff */
[----:B------:R-:W-:-:S02]  /*3f80*/  HADD2.F32 R50, -RZ, R50.H1_H1 ;  /* 0x30000032ff327230 */ /* 0x000fc40000004100 */
[-C--:B------:R-:W-:Y:S01]  /*3f90*/  FMUL.FTZ R81, R78, R79.reuse ;  /* 0x0000004f4e517220 */ /* 0x080fe20000410000 */
[----:B------:R-:W-:Y:S02]  /*3fa0*/  HADD2.F32 R148, -RZ, R148.H0_H0 ;  /* 0x20000094ff947230 */ /* 0x000fe40000004100 */
[----:B------:R-:W-:Y:S01]  /*3fb0*/  FMUL.FTZ R157, R76, R79 ;  /* 0x0000004f4c9d7220 */ /* 0x000fe20000410000 */
[----:B------:R-:W-:Y:S01]  /*3fc0*/  HADD2.F32 R83, -RZ, R83.H0_H0 ;  /* 0x20000053ff537230 */ /* 0x000fe20000004100 */
[----:B------:R-:W-:Y:S01]  /*3fd0*/  F2FP.SATFINITE.E4M3.F32.PACK_AB_MERGE_C R158, R159, R158, RZ ;  /* 0x0000009e9f9e723e */ /* 0x000fe200048070ff */
[----:B------:R-:W-:Y:S02]  /*3fe0*/  HADD2.F32 R82, -RZ, R82.H0_H0 ;  /* 0x20000052ff527230 */ /* 0x000fe40000004100 */
[-C--:B------:R-:W-:Y:S01]  /*3ff0*/  FMUL.FTZ R80, R50, R148.reuse ;  /* 0x0000009432507220 */ /* 0x080fe20000410000 */
[C---:B------:R-:W-:Y:S01]  /*4000*/  FMUL.FTZ R79, R51.reuse, R148 ;  /* 0x00000094334f7220 */ /* 0x040fe20000410000 */
[-C--:B------:R-:W-:Y:S01]  /*4010*/  FFMA.FTZ R81, R76, R83.reuse, -R81 ;  /* 0x000000534c517223 */ /* 0x080fe20000010851 */
[----:B------:R-:W-:Y:S01]  /*4020*/  FFMA.FTZ R78, R78, R83, R157 ;  /* 0x000000534e4e7223 */ /* 0x000fe2000001009d */
[-C--:B------:R-:W-:Y:S01]  /*4030*/  FFMA.FTZ R80, R51, R82.reuse, -R80 ;  /* 0x0000005233507223 */ /* 0x080fe20000010850 */
[----:B------:R-:W-:-:S03]  /*4040*/  FFMA.FTZ R79, R50, R82, R79 ;  /* 0x00000052324f7223 */ /* 0x000fc6000001004f */
[----:B------:R-:W-:Y:S02]  /*4050*/  F2FP.SATFINITE.E4M3.F32.PACK_AB_MERGE_C R51, R78, R81, R158 ;  /* 0x000000514e33723e */ /* 0x000fe4000480709e */
[----:B------:R-:W-:-:S07]  /*4060*/  F2FP.SATFINITE.E4M3.F32.PACK_AB_MERGE_C R50, R79, R80, R154 ;  /* 0x000000504f32723e */ /* 0x000fce000480709a */
.L_x_2069:
[----:B------:R-:W-:Y:S05]  /*4070*/  BSYNC B2 ;  /* 0x0000000000027941 */ /* 0x000fea0003800000 */
.L_x_2068:
[----:B------:R-:W-:Y:S02]  /*4080*/  ULDC.64 UR4, c[0x0][0x2d8] ;  /* 0x0000b60000047ab9 */ /* 0x000fe40000000a00 */
[----:B------:R-:W-:-:S04]  /*4090*/  IADD3 R76, P2, P6, R40, UR4, R151 ;  /* 0x00000004284c7c10 */ /* 0x000fc8000fe5e097 */
[----:B------:R-:W-:-:S05]  /*40a0*/  IADD3.X R77, R106, UR5, R149, P2, P6 ;  /* 0x000000056a4d7c10 */ /* 0x000fca00097ec495 */
[----:B-1----:R2:W-:Y:S04]  /*40b0*/  STG.E.128 desc[UR60][R76.64], R48 ;  /* 0x000000304c007986 */ /* 0x0025e8000c101d3c */
.L_x_2063:
[----:B------:R-:W-:Y:S05]  /*40c0*/  BSYNC B1 ;  /* 0x0000000000017941 */ /* 0x000fea0003800000 */
.L_x_2062:
[----:B------:R-:W-:Y:S04]  /*40d0*/  BSSY B1, `(.L_x_2070) ;  /* 0x00000ec000017945 */ /* 0x000fe80003800000 */
[----:B------:R-:W-:Y:S05]  /*40e0*/  @P3 BRA `(.L_x_2071) ;  /* 0x0000000c00a83947 */ /* 0x000fea0003800000 */
[----:B------:R-:W-:Y:S01]  /*40f0*/  IADD3 R79, P2, P3, R132, R126, R18 ;  /* 0x0000007e844f7210 */ /* 0x000fe20007b5e012 */
[----:B------:R-:W-:Y:S03]  /*4100*/  BSSY B2, `(.L_x_2072) ;  /* 0x0000073000027945 */ /* 0x000fe60003800000 */
[----:B--2---:R-:W-:Y:S01]  /*4110*/  IADD3.X R77, R21, R129, R19, P2, P3 ;  /* 0x00000081154d7210 */ /* 0x004fe200017e6413 */
        /* <DEDUP_REMOVED lines=36> */
[C---:B------:R-:W-:Y:S01]  /*4360*/  FMUL.FTZ R81, R75.reuse, R82 ;  /* 0x000000524b517220 */ /* 0x040fe20000410000 */
[----:B------:R-:W-:Y:S01]  /*4370*/  F2FP.F16.E4M3.UNPACK_B R73, R72.H1 ;  /* 0x00000048ff49723e */ /* 0x000fe200030006ff */
[C---:B------:R-:W-:Y:S01]  /*4380*/  FMUL.FTZ R82, R74.reuse, R82 ;  /* 0x000000524a527220 */ /* 0x040fe20000410000 */
[----:B------:R-:W-:Y:S01]  /*4390*/  F2FP.F16.E4M3.UNPACK_B R72, R72 ;  /* 0x00000048ff48723e */ /* 0x000fe200020006ff */
[----:B------:R-:W-:Y:S01]  /*43a0*/  FFMA.FTZ R134, R74, R76, -R81 ;  /* 0x0000004c4a867223 */ /* 0x000fe20000010851 */
[----:B------:R-:W-:Y:S01]  /*43b0*/  FFMA.FTZ R48, R48, R78, -R149 ;  /* 0x0000004e30307223 */ /* 0x000fe20000010895 */
[----:B------:R-:W-:Y:S01]  /*43c0*/  FFMA.FTZ R151, R75, R76, R82 ;  /* 0x0000004c4b977223 */ /* 0x000fe20000010052 */
[----:B------:R-:W-:Y:S01]  /*43d0*/  F2FP.F16.E4M3.UNPACK_B R146, R146 ;  /* 0x00000092ff92723e */ /* 0x000fe200020006ff */
[----:B------:R-:W-:-:S02]  /*43e0*/  HADD2.F32 R74, -RZ, R73.H0_H0 ;  /* 0x20000049ff4a7230 */ /* 0x000fc40000004100 */
[----:B------:R-:W-:Y:S01]  /*43f0*/  HADD2.F32 R75, -RZ, R73.H1_H1 ;  /* 0x30000049ff4b7230 */ /* 0x000fe20000004100 */
[----:B------:R-:W-:Y:S01]  /*4400*/  F2FP.SATFINITE.E4M3.F32.PACK_AB_MERGE_C R154, R151, R134, RZ ;  /* 0x00000086979a723e */ /* 0x000fe200048070ff */
[--C-:B------:R-:W-:Y:S02]  /*4410*/  HADD2.F32 R78, -RZ, R147.reuse.H1_H1 ;  /* 0x30000093ff4e7230 */ /* 0x100fe40000004100 */
[--C-:B------:R-:W-:Y:S01]  /*4420*/  HADD2.F32 R73, -RZ, R72.reuse.H0_H0 ;  /* 0x20000048ff497230 */ /* 0x100fe20000004100 */
[----:B------:R-:W-:Y:S01]  /*4430*/  F2FP.SATFINITE.E4M3.F32.PACK_AB_MERGE_C R49, R49, R48, R154 ;  /* 0x000000303131723e */ /* 0x000fe2000480709a */
[----:B------:R-:W-:Y:S02]  /*4440*/  HADD2.F32 R147, -RZ, R147.H0_H0 ;  /* 0x20000093ff937230 */ /* 0x000fe40000004100 */
[-C--:B------:R-:W-:Y:S01]  /*4450*/  FMUL.FTZ R149, R75, R78.reuse ;  /* 0x0000004e4b957220 */ /* 0x080fe20000410000 */
[----:B------:R-:W-:Y:S02]  /*4460*/  HADD2.F32 R72, -RZ, R72.H1_H1 ;  /* 0x30000048ff487230 */ /* 0x000fe40000004100 */
[----:B------:R-:W-:Y:S01]  /*4470*/  FMUL.FTZ R82, R74, R78 ;  /* 0x0000004e4a527220 */ /* 0x000fe20000410000 */
[----:B------:R-:W-:-:S02]  /*4480*/  HADD2.F32 R76, -RZ, R146.H1_H1 ;  /* 0x30000092ff4c7230 */ /* 0x000fc40000004100 */
[-C--:B------:R-:W-:Y:S01]  /*4490*/  FMUL.FTZ R81, R73, R147.reuse ;  /* 0x0000009349517220 */ /* 0x080fe20000410000 */
[----:B------:R-:W-:Y:S02]  /*44a0*/  HADD2.F32 R146, -RZ, R146.H0_H0 ;  /* 0x20000092ff927230 */ /* 0x000fe40000004100 */
[----:B------:R-:W-:Y:S01]  /*44b0*/  FMUL.FTZ R78, R72, R147 ;  /* 0x00000093484e7220 */ /* 0x000fe20000410000 */
[-C--:B------:R-:W-:Y:S01]  /*44c0*/  FFMA.FTZ R149, R74, R76.reuse, -R149 ;  /* 0x0000004c4a957223 */ /* 0x080fe20000010895 */
[----:B------:R-:W-:Y:S02]  /*44d0*/  FFMA.FTZ R82, R75, R76, R82 ;  /* 0x0000004c4b527223 */ /* 0x000fe40000010052 */
[-C--:B------:R-:W-:Y:S01]  /*44e0*/  FFMA.FTZ R147, R73, R146.reuse, -R78 ;  /* 0x0000009249937223 */ /* 0x080fe2000001084e */
[----:B------:R-:W-:Y:S01]  /*44f0*/  FFMA.FTZ R146, R72, R146, R81 ;  /* 0x0000009248927223 */ /* 0x000fe20000010051 */
[----:B------:R-:W-:Y:S02]  /*4500*/  F2FP.F16.E4M3.UNPACK_B R73, R51.H1 ;  /* 0x00000033ff49723e */ /* 0x000fe400030006ff */
[----:B------:R-:W-:-:S02]  /*4510*/  F2FP.F16.E4M3.UNPACK_B R81, R83.H1 ;  /* 0x00000053ff51723e */ /* 0x000fc400030006ff */
[----:B------:R-:W-:Y:S01]  /*4520*/  F2FP.F16.E4M3.UNPACK_B R76, R80.H1 ;  /* 0x00000050ff4c723e */ /* 0x000fe200030006ff */
[----:B------:R-:W-:Y:S01]  /*4530*/  HADD2.F32 R75, -RZ, R73.H1_H1 ;  /* 0x30000049ff4b7230 */ /* 0x000fe20000004100 */
[----:B------:R-:W-:Y:S01]  /*4540*/  F2FP.F16.E4M3.UNPACK_B R72, R50.H1 ;  /* 0x00000032ff48723e */ /* 0x000fe200030006ff */
[----:B------:R-:W-:Y:S01]  /*4550*/  HADD2.F32 R134, -RZ, R81.H1_H1 ;  /* 0x30000051ff867230 */ /* 0x000fe20000004100 */
[----:B------:R-:W-:Y:S01]  /*4560*/  F2FP.F16.E4M3.UNPACK_B R83, R83 ;  /* 0x00000053ff53723e */ /* 0x000fe200020006ff */
[----:B------:R-:W-:Y:S01]  /*4570*/  HADD2.F32 R74, -RZ, R73.H0_H0 ;  /* 0x20000049ff4a7230 */ /* 0x000fe20000004100 */
[----:B------:R-:W-:Y:S01]  /*4580*/  F2FP.SATFINITE.E4M3.F32.PACK_AB_MERGE_C R150, R82, R149, RZ ;  /* 0x000000955296723e */ /* 0x000fe200048070ff */
[----:B------:R-:W-:Y:S01]  /*4590*/  HADD2.F32 R78, -RZ, R76.H1_H1 ;  /* 0x3000004cff4e7230 */ /* 0x000fe20000004100 */
[----:B------:R-:W-:Y:S01]  /*45a0*/  F2FP.F16.E4M3.UNPACK_B R80, R80 ;  /* 0x00000050ff50723e */ /* 0x000fe200020006ff */
[----:B------:R-:W-:Y:S02]  /*45b0*/  HADD2.F32 R73, -RZ, R72.H1_H1 ;  /* 0x30000048ff497230 */ /* 0x000fe40000004100 */
[----:B------:R-:W-:Y:S01]  /*45c0*/  FMUL.FTZ R149, R75, R134 ;  /* 0x000000864b957220 */ /* 0x000fe20000410000 */
[----:B------:R-:W-:-:S02]  /*45d0*/  HADD2.F32 R82, -RZ, R83.H1_H1 ;  /* 0x30000053ff527230 */ /* 0x000fc40000004100 */
[C---:B------:R-:W-:Y:S01]  /*45e0*/  FMUL.FTZ R148, R74.reuse, R134 ;  /* 0x000000864a947220 */ /* 0x040fe20000410000 */
[----:B------:R-:W-:Y:S02]  /*45f0*/  HADD2.F32 R72, -RZ, R72.H0_H0 ;  /* 0x20000048ff487230 */ /* 0x000fe40000004100 */
[----:B------:R-:W-:Y:S01]  /*4600*/  FFMA.FTZ R134, R74, R78, -R149 ;  /* 0x0000004e4a867223 */ /* 0x000fe20000010895 */
[----:B------:R-:W-:Y:S02]  /*4610*/  HADD2.F32 R74, -RZ, R80.H1_H1 ;  /* 0x30000050ff4a7230 */ /* 0x000fe40000004100 */
[-C--:B------:R-:W-:Y:S01]  /*4620*/  FMUL.FTZ R149, R73, R82.reuse ;  /* 0x0000005249957220 */ /* 0x080fe20000410000 */
        /* <DEDUP_REMOVED lines=8> */
[----:B------:R-:W-:Y:S01]  /*46b0*/  HADD2.F32 R73, -RZ, R51.H1_H1 ;  /* 0x30000033ff497230 */ /* 0x000fe20000004100 */
[----:B------:R-:W-:Y:S01]  /*46c0*/  F2FP.SATFINITE.E4M3.F32.PACK_AB_MERGE_C R48, R146, R147, R150 ;  /* 0x000000939230723e */ /* 0x000fe20004807096 */
[--C-:B------:R-:W-:Y:S01]  /*46d0*/  HADD2.F32 R51, -RZ, R50.reuse.H0_H0 ;  /* 0x20000032ff337230 */ /* 0x100fe20000004100 */
[----:B------:R-:W-:Y:S01]  /*46e0*/  F2FP.SATFINITE.E4M3.F32.PACK_AB_MERGE_C R82, R82, R149, RZ ;  /* 0x000000955252723e */ /* 0x000fe200048070ff */
[----:B------:R-:W-:Y:S01]  /*46f0*/  HADD2.F32 R50, -RZ, R50.H1_H1 ;  /* 0x30000032ff327230 */ /* 0x000fe20000004100 */
[----:B------:R-:W-:Y:S01]  /*4700*/  F2FP.SATFINITE.E4M3.F32.PACK_AB_MERGE_C R134, R151, R134, RZ ;  /* 0x000000869786723e */ /* 0x000fe200048070ff */
[----:B------:R-:W-:-:S02]  /*4710*/  HADD2.F32 R81, -RZ, R81.H0_H0 ;  /* 0x20000051ff517230 */ /* 0x000fc40000004100 */
[----:B------:R-:W-:Y:S02]  /*4720*/  HADD2.F32 R76, -RZ, R76.H0_H0 ;  /* 0x2000004cff4c7230 */ /* 0x000fe40000004100 */
        /* <DEDUP_REMOVED lines=11> */
.L_x_2075:
[----:B------:R-:W-:Y:S05]  /*47e0*/  BSYNC B3 ;  /* 0x0000000000037941 */ /* 0x000fea0003800000 */
.L_x_2074:
[----:B------:R-:W-:Y:S02]  /*47f0*/  ULDC.64 UR4, c[0x0][0x2d8] ;  /* 0x0000b60000047ab9 */ /* 0x000fe40000000a00 */
[----:B------:R-:W-:-:S04]  /*4800*/  IADD3 R72, P2, P3, R79, UR4, R44 ;  /* 0x000000044f487c10 */ /* 0x000fc8000fb5e02c */
[----:B------:R-:W-:-:S05]  /*4810*/  IADD3.X R73, R77, UR5, R38, P2, P3 ;  /* 0x000000054d497c10 */ /* 0x000fca00097e6426 */
[----:B--2---:R2:W-:Y:S04]  /*4820*/  STG.E.128 desc[UR60][R72.64], R48 ;  /* 0x0000003048007986 */ /* 0x0045e8000c101d3c */
.L_x_2073:
[----:B------:R-:W-:Y:S05]  /*4830*/  BSYNC B2 ;  /* 0x0000000000027941 */ /* 0x000fea0003800000 */
.L_x_2072:
        /* <DEDUP_REMOVED lines=69> */
[-C--:B------:R-:W-:Y:S01]  /*4c90*/  F2FP.F16.E4M3.UNPACK_B R69, R51.reuse.H1 ;  /* 0x00000033ff45723e */ /* 0x080fe200030006ff */
[--C-:B------:R-:W-:Y:S01]  /*4ca0*/  HADD2.F32 R73, -RZ, R72.reuse.H1_H1 ;  /* 0x30000048ff497230 */ /* 0x100fe20000004100 */
[----:B------:R-:W-:Y:S01]  /*4cb0*/  F2FP.F16.E4M3.UNPACK_B R75, R78.H1 ;  /* 0x0000004eff4b723e */ /* 0x000fe200030006ff */
[----:B------:R-:W-:Y:S01]  /*4cc0*/  HADD2.F32 R72, -RZ, R72.H0_H0 ;  /* 0x20000048ff487230 */ /* 0x000fe20000004100 */
        /* <DEDUP_REMOVED lines=26> */
[----:B------:R-:W-:Y:S01]  /*4e70*/  FMUL.FTZ R73, R69, R75 ;  /* 0x0000004b45497220 */ /* 0x000fe20000410000 */
[----:B------:R-:W-:Y:S02]  /*4e80*/  HADD2.F32 R74, -RZ, R74.H0_H0 ;  /* 0x2000004aff4a7230 */ /* 0x000fe40000004100 */
[----:B------:R-:W-:Y:S01]  /*4e90*/  FMUL.FTZ R71, R51, R78 ;  /* 0x0000004e33477220 */ /* 0x000fe20000410000 */
[----:B------:R-:W-:Y:S01]  /*4ea0*/  FFMA.FTZ R80, R69, R72, R80 ;  /* 0x0000004845507223 */ /* 0x000fe20000010050 */
[----:B------:R-:W-:Y:S01]  /*4eb0*/  FMUL.FTZ R70, R50, R78 ;  /* 0x0000004e32467220 */ /* 0x000fe20000410000 */
[----:B------:R-:W-:Y:S01]  /*4ec0*/  FFMA.FTZ R73, R68, R72, -R73 ;  /* 0x0000004844497223 */ /* 0x000fe20000010849 */
[-C--:B------:R-:W-:Y:S01]  /*4ed0*/  FFMA.FTZ R71, R50, R74.reuse, R71 ;  /* 0x0000004a32477223 */ /* 0x080fe20000010047 */
[----:B------:R-:W-:Y:S01]  /*4ee0*/  F2FP.SATFINITE.E4M3.F32.PACK_AB_MERGE_C R76, R76, R83, RZ ;  /* 0x000000534c4c723e */ /* 0x000fe200048070ff */
[----:B------:R-:W-:Y:S01]  /*4ef0*/  FFMA.FTZ R70, R51, R74, -R70 ;  /* 0x0000004a33467223 */ /* 0x000fe20000010846 */
[----:B------:R-:W-:-:S02]  /*4f00*/  F2FP.SATFINITE.E4M3.F32.PACK_AB_MERGE_C R82, R145, R82, RZ ;  /* 0x000000529152723e */ /* 0x000fc400048070ff */
[----:B------:R-:W-:Y:S02]  /*4f10*/  F2FP.SATFINITE.E4M3.F32.PACK_AB_MERGE_C R48, R144, R81, R134 ;  /* 0x000000519030723e */ /* 0x000fe40004807086 */
[----:B------:R-:W-:Y:S02]  /*4f20*/  F2FP.SATFINITE.E4M3.F32.PACK_AB_MERGE_C R50, R71, R70, R76 ;  /* 0x000000464732723e */ /* 0x000fe4000480704c */
[----:B------:R-:W-:-:S07]  /*4f30*/  F2FP.SATFINITE.E4M3.F32.PACK_AB_MERGE_C R51, R80, R73, R82 ;  /* 0x000000495033723e */ /* 0x000fce0004807052 */
.L_x_2077:
[----:B------:R-:W-:Y:S05]  /*4f40*/  BSYNC B2 ;  /* 0x0000000000027941 */ /* 0x000fea0003800000 */
.L_x_2076:
[----:B------:R-:W-:Y:S02]  /*4f50*/  ULDC.64 UR4, c[0x0][0x2d8] ;  /* 0x0000b60000047ab9 */ /* 0x000fe40000000a00 */
[----:B------:R-:W-:-:S04]  /*4f60*/  IADD3 R68, P2, P3, R40, UR4, R79 ;  /* 0x0000000428447c10 */ /* 0x000fc8000fb5e04f */
[----:B------:R-:W-:-:S05]  /*4f70*/  IADD3.X R69, R106, UR5, R77, P2, P3 ;  /* 0x000000056a457c10 */ /* 0x000fca00097e644d */
[----:B-1----:R3:W-:Y:S04]  /*4f80*/  STG.E.128 desc[UR60][R68.64], R48 ;  /* 0x0000003044007986 */ /* 0x0027e8000c101d3c */
.L_x_2071:
[----:B------:R-:W-:Y:S05]  /*4f90*/  BSYNC B1 ;  /* 0x0000000000017941 */ /* 0x000fea0003800000 */
.L_x_2070:
[----:B------:R-:W-:Y:S01]  /*4fa0*/  ISETP.NE.AND P2, PT, R152, RZ, PT ;  /* 0x000000ff9800720c */ /* 0x000fe20003f45270 */
[----:B------:R-:W-:-:S12]  /*4fb0*/  BSSY B1, `(.L_x_2078) ;  /* 0x00000ed000017945 */ /* 0x000fd80003800000 */
[----:B------:R-:W-:Y:S05]  /*4fc0*/  @P2 BRA `(.L_x_2079) ;  /* 0x0000000c00ac2947 */ /* 0x000fea0003800000 */
[----:B------:R-:W-:Y:S01]  /*4fd0*/  IADD3 R71, P2, P3, R20, R126, R18 ;  /* 0x0000007e14477210 */ /* 0x000fe20007b5e012 */
[----:B------:R-:W-:Y:S03]  /*4fe0*/  BSSY B2, `(.L_x_2080) ;  /* 0x0000073000027945 */ /* 0x000fe60003800000 */
[----:B---3--:R-:W-:Y:S01]  /*4ff0*/  IADD3.X R69, R14, R129, R19, P2, P3 ;  /* 0x000000810e457210 */ /* 0x008fe200017e6413 */
        /* <DEDUP_REMOVED lines=108> */
.L_x_2083:
[----:B------:R-:W-:Y:S05]  /*56c0*/  BSYNC B3 ;  /* 0x0000000000037941 */ /* 0x000fea0003800000 */
.L_x_2082:
[----:B------:R-:W-:Y:S02]  /*56d0*/  ULDC.64 UR4, c[0x0][0x2d8] ;  /* 0x0000b60000047ab9 */ /* 0x000fe40000000a00 */
[----:B------:R-:W-:-:S04]  /*56e0*/  IADD3 R64, P2, P3, R71, UR4, R44 ;  /* 0x0000000447407c10 */ /* 0x000fc8000fb5e02c */
[----:B------:R-:W-:-:S05]  /*56f0*/  IADD3.X R65, R69, UR5, R38, P2, P3 ;  /* 0x0000000545417c10 */ /* 0x000fca00097e6426 */
[----:B--2---:R3:W-:Y:S04]  /*5700*/  STG.E.128 desc[UR60][R64.64], R48 ;  /* 0x0000003040007986 */ /* 0x0047e8000c101d3c */
.L_x_2081:
[----:B------:R-:W-:Y:S05]  /*5710*/  BSYNC B2 ;  /* 0x0000000000027941 */ /* 0x000fea0003800000 */
.L_x_2080:
        /* <DEDUP_REMOVED lines=11> */
[----:B------:R-:W-:Y:S01]  /*57d0*/  SHF.R.U32.HI R65, RZ, 0x8, R63 ;  /* 0x00000008ff417819 */ /* 0x000fe2000001163f */
[----:B------:R-:W-:Y:S01]  /*57e0*/  IMAD.MOV.U32 R51, RZ, RZ, R48 ;  /* 0x000000ffff337224 */ /* 0x000fe200078e0030 */
[----:B------:R-:W-:Y:S02]  /*57f0*/  LOP3.LUT R60, R61, 0xff0000ff, RZ, 0xc0, !PT ;  /* 0xff0000ff3d3c7812 */ /* 0x000fe400078ec0ff */
[----:B------:R-:W-:Y:S01]  /*5800*/  SHF.R.U32.HI R66, RZ, 0x10, R61 ;  /* 0x00000010ff427819 */ /* 0x000fe2000001163d */
[----:B------:R-:W-:Y:S01]  /*5810*/  IMAD.SHL.U32 R61, R67, 0x100, RZ ;  /* 0x00000100433d7824 */ /* 0x000fe200078e00ff */
[----:B------:R-:W-:Y:S02]  /*5820*/  LOP3.LUT R64, R63, 0xff0000ff, RZ, 0xc0, !PT ;  /* 0xff0000ff3f407812 */ /* 0x000fe400078ec0ff */
[----:B------:R-:W-:Y:S01]  /*5830*/  SHF.R.U32.HI R68, RZ, 0x10, R63 ;  /* 0x00000010ff447819 */ /* 0x000fe2000001163f */
[----:B------:R-:W-:Y:S01]  /*5840*/  IMAD.SHL.U32 R63, R65, 0x100, RZ ;  /* 0x00000100413f7824 */ /* 0x000fe200078e00ff */
[----:B------:R-:W-:Y:S01]  /*5850*/  LOP3.LUT R60, R60, 0xff00, R61, 0xf8, !PT ;  /* 0x0000ff003c3c7812 */ /* 0x000fe200078ef83d */
[----:B------:R-:W-:Y:S01]  /*5860*/  IMAD.U32 R61, R66, 0x10000, RZ ;  /* 0x00010000423d7824 */ /* 0x000fe200078e00ff */
[----:B------:R-:W-:Y:S01]  /*5870*/  F2FP.F16.E4M3.UNPACK_B R48, R49 ;  /* 0x00000031ff30723e */ /* 0x000fe200020006ff */
[----:B------:R-:W-:Y:S01]  /*5880*/  IMAD.U32 R68, R68, 0x10000, RZ ;  /* 0x0001000044447824 */ /* 0x000fe200078e00ff */
[----:B------:R-:W-:-:S02]  /*5890*/  LOP3.LUT R63, R64, 0xff00, R63, 0xf8, !PT ;  /* 0x0000ff00403f7812 */ /* 0x000fc400078ef83f */
[----:B------:R-:W-:Y:S02]  /*58a0*/  F2FP.F16.E4M3.UNPACK_B R64, R141.H1 ;  /* 0x0000008dff40723e */ /* 0x000fe400030006ff */
[----:B------:R-:W-:Y:S02]  /*58b0*/  F2FP.F16.E4M3.UNPACK_B R49, R49.H1 ;  /* 0x00000031ff31723e */ /* 0x000fe400030006ff */
[----:B------:R-:W-:Y:S01]  /*58c0*/  LOP3.LUT R70, R63, 0xff0000, R68, 0xf8, !PT ;  /* 0x00ff00003f467812 */ /* 0x000fe200078ef844 */
[--C-:B------:R-:W-:Y:S01]  /*58d0*/  HADD2.F32 R68, -RZ, R64.reuse.H1_H1 ;  /* 0x30000040ff447230 */ /* 0x100fe20000004100 */
[----:B------:R-:W-:Y:S01]  /*58e0*/  LOP3.LUT R66, R60, 0xff0000, R61, 0xf8, !PT ;  /* 0x00ff00003c427812 */ /* 0x000fe200078ef83d */
[----:B------:R-:W-:Y:S01]  /*58f0*/  HADD2.F32 R61, -RZ, R49.H1_H1 ;  /* 0x30000031ff3d7230 */ /* 0x000fe20000004100 */
[----:B------:R-:W-:Y:S01]  /*5900*/  F2FP.F16.E4M3.UNPACK_B R63, R135.H1 ;  /* 0x00000087ff3f723e */ /* 0x000fe200030006ff */
[----:B------:R-:W-:Y:S01]  /*5910*/  HADD2.F32 R67, -RZ, R64.H0_H0 ;  /* 0x20000040ff437230 */ /* 0x000fe20000004100 */
[----:B------:R-:W-:Y:S01]  /*5920*/  F2FP.F16.E4M3.UNPACK_B R141, R141 ;  /* 0x0000008dff8d723e */ /* 0x000fe200020006ff */
[----:B------:R-:W-:-:S02]  /*5930*/  HADD2.F32 R60, -RZ, R48.H1_H1 ;  /* 0x30000030ff3c7230 */ /* 0x000fc40000004100 */
[-C--:B------:R-:W-:Y:S01]  /*5940*/  FMUL.FTZ R72, R61, R68.reuse ;  /* 0x000000443d487220 */ /* 0x080fe20000410000 */
[----:B------:R-:W-:Y:S01]  /*5950*/  HADD2.F32 R49, -RZ, R49.H0_H0 ;  /* 0x20000031ff317230 */ /* 0x000fe20000004100 */
[----:B------:R-:W-:Y:S01]  /*5960*/  F2FP.F16.E4M3.UNPACK_B R135, R135 ;  /* 0x00000087ff87723e */ /* 0x000fe200020006ff */
[--C-:B------:R-:W-:Y:S02]  /*5970*/  HADD2.F32 R64, -RZ, R63.reuse.H1_H1 ;  /* 0x3000003fff407230 */ /* 0x100fe40000004100 */
[----:B------:R-:W-:Y:S01]  /*5980*/  FMUL.FTZ R73, R60, R67 ;  /* 0x000000433c497220 */ /* 0x000fe20000410000 */
[----:B------:R-:W-:Y:S02]  /*5990*/  HADD2.F32 R48, -RZ, R48.H0_H0 ;  /* 0x20000030ff307230 */ /* 0x000fe40000004100 */
[C---:B------:R-:W-:Y:S01]  /*59a0*/  FMUL.FTZ R68, R49.reuse, R68 ;  /* 0x0000004431447220 */ /* 0x040fe20000410000 */
[----:B------:R-:W-:Y:S02]  /*59b0*/  HADD2.F32 R65, -RZ, R63.H0_H0 ;  /* 0x2000003fff417230 */ /* 0x000fe40000004100 */
[-C--:B------:R-:W-:Y:S01]  /*59c0*/  FFMA.FTZ R76, R49, R64.reuse, -R72 ;  /* 0x00000040314c7223 */ /* 0x080fe20000010848 */
[----:B------:R-:W-:Y:S01]  /*59d0*/  F2FP.F16.E4M3.UNPACK_B R49, R51.H1 ;  /* 0x00000033ff31723e */ /* 0x000fe200030006ff */
[C---:B------:R-:W-:Y:S01]  /*59e0*/  FMUL.FTZ R67, R48.reuse, R67 ;  /* 0x0000004330437220 */ /* 0x040fe20000410000 */
[----:B------:R-:W-:Y:S01]  /*59f0*/  F2FP.F16.E4M3.UNPACK_B R51, R51 ;  /* 0x00000033ff33723e */ /* 0x000fe200020006ff */
[----:B------:R-:W-:Y:S01]  /*5a00*/  FFMA.FTZ R77, R61, R64, R68 ;  /* 0x000000403d4d7223 */ /* 0x000fe20000010044 */
[-C--:B------:R-:W-:Y:S01]  /*5a10*/  FFMA.FTZ R48, R48, R65.reuse, -R73 ;  /* 0x0000004130307223 */ /* 0x080fe20000010849 */
[----:B------:R-:W-:Y:S01]  /*5a20*/  FFMA.FTZ R75, R60, R65, R67 ;  /* 0x000000413c4b7223 */ /* 0x000fe20000010043 */
[----:B------:R-:W-:-:S02]  /*5a30*/  HADD2.F32 R60, -RZ, R49.H0_H0 ;  /* 0x20000031ff3c7230 */ /* 0x000fc40000004100 */
[----:B------:R-:W-:Y:S01]  /*5a40*/  HADD2.F32 R61, -RZ, R49.H1_H1 ;  /* 0x30000031ff3d7230 */ /* 0x000fe20000004100 */
[----:B------:R-:W-:Y:S01]  /*5a50*/  F2FP.SATFINITE.E4M3.F32.PACK_AB_MERGE_C R79, R77, R76, RZ ;  /* 0x0000004c4d4f723e */ /* 0x000fe200048070ff */
[----:B------:R-:W-:Y:S02]  /*5a60*/  HADD2.F32 R49, -RZ, R51.H0_H0 ;  /* 0x20000033ff317230 */ /* 0x000fe40000004100 */
[----:B------:R-:W-:Y:S02]  /*5a70*/  HADD2.F32 R68, -RZ, R141.H0_H0 ;  /* 0x2000008dff447230 */ /* 0x000fe40000004100 */
[----:B------:R-:W-:Y:S02]  /*5a80*/  HADD2.F32 R51, -RZ, R51.H1_H1 ;  /* 0x30000033ff337230 */ /* 0x000fe40000004100 */
[----:B------:R-:W-:Y:S02]  /*5a90*/  HADD2.F32 R65, -RZ, R141.H1_H1 ;  /* 0x3000008dff417230 */ /* 0x000fe40000004100 */
[----:B------:R-:W-:-:S02]  /*5aa0*/  HADD2.F32 R63, -RZ, R135.H1_H1 ;  /* 0x30000087ff3f7230 */ /* 0x000fc40000004100 */
[-C--:B------:R-:W-:Y:S01]  /*5ab0*/  FMUL.FTZ R72, R51, R68.reuse ;  /* 0x0000004433487220 */ /* 0x080fe20000410000 */
[----:B------:R-:W-:Y:S02]  /*5ac0*/  HADD2.F32 R64, -RZ, R135.H0_H0 ;  /* 0x20000087ff407230 */ /* 0x000fe40000004100 */
[-C--:B------:R-:W-:Y:S01]  /*5ad0*/  FMUL.FTZ R67, R61, R65.reuse ;  /* 0x000000413d437220 */ /* 0x080fe20000410000 */
[C---:B------:R-:W-:Y:S01]  /*5ae0*/  FMUL.FTZ R74, R60.reuse, R65 ;  /* 0x000000413c4a7220 */ /* 0x040fe20000410000 */
[----:B------:R-:W-:Y:S01]  /*5af0*/  FMUL.FTZ R68, R49, R68 ;  /* 0x0000004431447220 */ /* 0x000fe20000410000 */
[----:B------:R-:W-:Y:S01]  /*5b00*/  F2FP.F16.E4M3.UNPACK_B R65, R70.H1 ;  /* 0x00000046ff41723e */ /* 0x000fe200030006ff */
[-C--:B------:R-:W-:Y:S01]  /*5b10*/  FFMA.FTZ R67, R60, R63.reuse, -R67 ;  /* 0x0000003f3c437223 */ /* 0x080fe20000010843 */
[----:B------:R-:W-:Y:S01]  /*5b20*/  FFMA.FTZ R74, R61, R63, R74 ;  /* 0x0000003f3d4a7223 */ /* 0x000fe2000001004a */
[----:B------:R-:W-:Y:S01]  /*5b30*/  FFMA.FTZ R73, R51, R64, R68 ;  /* 0x0000004033497223 */ /* 0x000fe20000010044 */
[----:B------:R-:W-:Y:S01]  /*5b40*/  F2FP.F16.E4M3.UNPACK_B R51, R62.H1 ;  /* 0x0000003eff33723e */ /* 0x000fe200030006ff */
[----:B------:R-:W-:Y:S01]  /*5b50*/  FFMA.FTZ R72, R49, R64, -R72 ;  /* 0x0000004031487223 */ /* 0x000fe20000010848 */
[----:B------:R-:W-:-:S02]  /*5b60*/  F2FP.F16.E4M3.UNPACK_B R63, R66.H1 ;  /* 0x00000042ff3f723e */ /* 0x000fc400030006ff */
[----:B------:R-:W-:Y:S01]  /*5b70*/  F2FP.SATFINITE.E4M3.F32.PACK_AB_MERGE_C R78, R74, R67, RZ ;  /* 0x000000434a4e723e */ /* 0x000fe200048070ff */
[----:B------:R-:W-:Y:S01]  /*5b80*/  HADD2.F32 R61, -RZ, R51.H1_H1 ;  /* 0x30000033ff3d7230 */ /* 0x000fe20000004100 */
[----:B------:R-:W-:Y:S01]  /*5b90*/  F2FP.F16.E4M3.UNPACK_B R49, R50.H1 ;  /* 0x00000032ff31723e */ /* 0x000fe200030006ff */
[----:B------:R-:W-:Y:S01]  /*5ba0*/  HADD2.F32 R67, -RZ, R65.H1_H1 ;  /* 0x30000041ff437230 */ /* 0x000fe20000004100 */
[----:B------:R-:W-:Y:S01]  /*5bb0*/  F2FP.F16.E4M3.UNPACK_B R70, R70 ;  /* 0x00000046ff46723e */ /* 0x000fe200020006ff */
[----:B------:R-:W-:Y:S01]  /*5bc0*/  HADD2.F32 R60, -RZ, R51.H0_H0 ;  /* 0x20000033ff3c7230 */ /* 0x000fe20000004100 */
[----:B------:R-:W-:Y:S01]  /*5bd0*/  F2FP.F16.E4M3.UNPACK_B R66, R66 ;  /* 0x00000042ff42723e */ /* 0x000fe200020006ff */
[----:B------:R-:W-:Y:S02]  /*5be0*/  HADD2.F32 R64, -RZ, R63.H1_H1 ;  /* 0x3000003fff407230 */ /* 0x000fe40000004100 */
        /* <DEDUP_REMOVED lines=17> */
[----:B------:R-:W-:Y:S02]  /*5d00*/  HADD2.F32 R62, -RZ, R62.H1_H1 ;  /* 0x3000003eff3e7230 */ /* 0x000fe40000004100 */
        /* <DEDUP_REMOVED lines=16> */
[----:B------:R-:W-:Y:S02]  /*5e10*/  F2FP.SATFINITE.E4M3.F32.PACK_AB_MERGE_C R50, R61, R60, R67 ;  /* 0x0000003c3d32723e */ /* 0x000fe40004807043 */
[----:B------:R-:W-:-:S07]  /*5e20*/  F2FP.SATFINITE.E4M3.F32.PACK_AB_MERGE_C R51, R65, R64, R76 ;  /* 0x000000404133723e */ /* 0x000fce000480704c */
.L_x_2085:
[----:B------:R-:W-:Y:S05]  /*5e30*/  BSYNC B2 ;  /* 0x0000000000027941 */ /* 0x000fea0003800000 */
.L_x_2084:
[----:B------:R-:W-:Y:S02]  /*5e40*/  ULDC.64 UR4, c[0x0][0x2d8] ;  /* 0x0000b60000047ab9 */ /* 0x000fe40000000a00 */
[----:B------:R-:W-:-:S04]  /*5e50*/  IADD3 R60, P2, P3, R40, UR4, R71 ;  /* 0x00000004283c7c10 */ /* 0x000fc8000fb5e047 */
[----:B------:R-:W-:-:S05]  /*5e60*/  IADD3.X R61, R106, UR5, R69, P2, P3 ;  /* 0x000000056a3d7c10 */ /* 0x000fca00097e6445 */
[----:B-1----:R4:W-:Y:S04]  /*5e70*/  STG.E.128 desc[UR60][R60.64], R48 ;  /* 0x000000303c007986 */ /* 0x0029e8000c101d3c */
.L_x_2079:
[----:B------:R-:W-:Y:S05]  /*5e80*/  BSYNC B1 ;  /* 0x0000000000017941 */ /* 0x000fea0003800000 */
.L_x_2078:
        /* <DEDUP_REMOVED lines=114> */
.L_x_2090:
[----:B------:R-:W-:Y:S05]  /*65b0*/  BSYNC B2 ;  /* 0x0000000000027941 */ /* 0x000fea0003800000 */
.L_x_2089:
[----:B------:R-:W-:Y:S02]  /*65c0*/  ULDC.64 UR4, c[0x0][0x2d8] ;  /* 0x0000b60000047ab9 */ /* 0x000fe40000000a00 */
[----:B------:R-:W-:-:S04]  /*65d0*/  IADD3 R56, P2, P3, R127, UR4, R44 ;  /* 0x000000047f387c10 */ /* 0x000fc8000fb5e02c */
[----:B------:R-:W-:-:S05]  /*65e0*/  IADD3.X R57, R129, UR5, R38, P2, P3 ;  /* 0x0000000581397c10 */ /* 0x000fca00097e6426 */
[----:B--2---:R1:W-:Y:S04]  /*65f0*/  STG.E.128 desc[UR60][R56.64], R48 ;  /* 0x0000003038007986 */ /* 0x0043e8000c101d3c */
.L_x_2088:
[----:B------:R-:W-:Y:S05]  /*6600*/  BSYNC B1 ;  /* 0x0000000000017941 */ /* 0x000fea0003800000 */
.L_x_2087:
        /* <DEDUP_REMOVED lines=112> */
[----:B------:R-:W-:Y:S02]  /*6d10*/  F2FP.SATFINITE.E4M3.F32.PACK_AB_MERGE_C R48, R84, R61, R66 ;  /* 0x0000003d5430723e */ /* 0x000fe40004807042 */
[----:B------:R-:W-:-:S07]  /*6d20*/  MOV R50, R58 ;  /* 0x0000003a00327202 */ /* 0x000fce0000000f00 */
.L_x_2092:
[----:B------:R-:W-:Y:S05]  /*6d30*/  BSYNC B1 ;  /* 0x0000000000017941 */ /* 0x000fea0003800000 */
.L_x_2091:
[----:B------:R-:W-:Y:S02]  /*6d40*/  ULDC.64 UR4, c[0x0][0x2d8] ;  /* 0x0000b60000047ab9 */ /* 0x000fe40000000a00 */
[----:B------:R-:W-:-:S04]  /*6d50*/  IADD3 R52, P2, P3, R40, UR4, R127 ;  /* 0x0000000428347c10 */ /* 0x000fc8000fb5e07f */
[----:B------:R-:W-:-:S05]  /*6d60*/  IADD3.X R53, R106, UR5, R129, P2, P3 ;  /* 0x000000056a357c10 */ /* 0x000fca00097e6481 */
[----:B-1----:R1:W-:Y:S01]  /*6d70*/  STG.E.128 desc[UR60][R52.64], R48 ;  /* 0x0000003034007986 */ /* 0x0023e2000c101d3c */
[----:B------:R-:W-:Y:S05]  /*6d80*/  BRA `(.L_x_2086) ;  /* 0x0000004c00787947 */ /* 0x000fea0003800000 */
.L_x_2050:
[----:B------:R-:W2:Y:S01]  /*6d90*/  LDL R52, [R1+0x50] ;  /* 0x0000500001347983 */ /* 0x000ea20000100800 */
[C---:B------:R-:W-:Y:S01]  /*6da0*/  ISETP.GE.AND P5, PT, R228.reuse, R118, PT ;  /* 0x00000076e400720c */ /* 0x040fe20003fa6270 */
[C---:B------:R-:W-:Y:S01]  /*6db0*/  VIADD R60, R228.reuse, 0x40 ;  /* 0x00000040e43c7836 */ /* 0x040fe20000000000 */
[----:B------:R-:W-:Y:S01]  /*6dc0*/  P2R R61, PR, RZ, 0x1 ;  /* 0x00000001ff3d7803 */ /* 0x000fe20000000000 */
[----:B------:R-:W-:Y:S01]  /*6dd0*/  VIADD R62, R228, 0x80 ;  /* 0x00000080e43e7836 */ /* 0x000fe20000000000 */
[----:B------:R-:W-:-:S13]  /*6de0*/  ISETP.GE.OR P5, PT, R18, R128, P5 ;  /* 0x000000801200720c */ /* 0x000fda0002fa6670 */
        /* <DEDUP_REMOVED lines=96> */
.L_x_2093:
[----:B------:R-:W2:Y:S01]  /*73f0*/  LDL R80, [R1] ;  /* 0x0000000001507983 */ /* 0x000ea20000100800 */
        /* <DEDUP_REMOVED lines=9> */
.L_x_2355:
[----:B------:R-:W-:Y:S05]  /*7490*/  BSYNC B1 ;  /* 0x0000000000017941 */ /* 0x000fea0003800000 */
.L_x_2094:
[----:B------:R-:W-:Y:S01]  /*74a0*/  ISETP.GE.OR P3, PT, R228, R118, P0 ;  /* 0x00000076e400720c */ /* 0x000fe20000766670 */
[----:B------:R-:W-:-:S12]  /*74b0*/  BSSY B1, `(.L_x_2096) ;  /* 0x00000f8000017945 */ /* 0x000fd80003800000 */
[----:B------:R-:W-:Y:S05]  /*74c0*/  @P3 BRA `(.L_x_2097) ;  /* 0x0000000c00d83947 */ /* 0x000fea0003800000 */
[----:B------:R-:W1:Y:S01]  /*74d0*/  S2R R81, SR_TID.X ;  /* 0x0000000000517919 */ /* 0x000e620000002100 */
        /* <DEDUP_REMOVED lines=8> */
[----:B------:R-:W-:-:S05]  /*7560*/  IMAD.IADD R155, R155, 0x1, R135 ;  /* 0x000000019b9b7824 */ /* 0x000fca00078e0287 */
[----:B------:R-:W-:Y:S01]  /*7570*/  IADD3.X R162, R38, R155, R37, P3, P4 ;  /* 0x0000009b26a27210 */ /* 0x000fe20001fe8425 */
[----:B-1----:R-:W-:Y:S01]  /*7580*/  VIADD R83, R81, 0xffffff80 ;  /* 0xffffff8051537836 */ /* 0x002fe20000000000 */
[----:B------:R-:W-:-:S04]  /*7590*/  SHF.R.S32.HI R81, RZ, 0x1f, R80 ;  /* 0x0000001fff517819 */ /* 0x000fc80000011450 */
[----:B------:R-:W-:Y:S02]  /*75a0*/  LEA.HI R80, R81, R80, RZ, 0x5 ;  /* 0x0000005051507211 */ /* 0x000fe400078f28ff */
[----:B------:R-:W-:Y:S02]  /*75b0*/  SHF.R.S32.HI R82, RZ, 0x1f, R83 ;  /* 0x0000001fff527819 */ /* 0x000fe40000011453 */
[----:B------:R-:W-:Y:S02]  /*75c0*/  LEA.HI.SX32 R80, R80, R35, 0x1b ;  /* 0x0000002350507211 */ /* 0x000fe400078fdaff */
[----:B------:R-:W-:-:S03]  /*75d0*/  LEA.HI R82, R82, R83, RZ, 0x5 ;  /* 0x0000005352527211 */ /* 0x000fc600078f28ff */
[----:B------:R-:W-:Y:S02]  /*75e0*/  IMAD.SHL.U32 R157, R80, 0x10, RZ ;  /* 0x00000010509d7824 */ /* 0x000fe400078e00ff */
[----:B------:R-:W-:-:S03]  /*75f0*/  IMAD.SHL.U32 R82, R82, 0x20, RZ ;  /* 0x0000002052527824 */ /* 0x000fc600078e00ff */
[----:B------:R-:W-:Y:S02]  /*7600*/  LOP3.LUT R81, R3, 0x70, R157, 0xf8, !PT ;  /* 0x0000007003517812 */ /* 0x000fe400078ef89d */
[----:B------:R-:W-:Y:S02]  /*7610*/  LOP3.LUT R82, R82, 0xfffffc00, RZ, 0xc0, !PT ;  /* 0xfffffc0052527812 */ /* 0x000fe400078ec0ff */
[----:B------:R-:W-:-:S05]  /*7620*/  LOP3.LUT R81, R81, R26, RZ, 0x3c, !PT ;  /* 0x0000001a51517212 */ /* 0x000fca00078e3cff */
[----:B------:R-:W-:Y:S02]  /*7630*/  IMAD.IADD R80, R82, 0x1, R81 ;  /* 0x0000000152507824 */ /* 0x000fe400078e0251 */
[C---:B------:R-:W-:Y:S02]  /*7640*/  IMAD R81, R17.reuse, 0x7000, R119 ;  /* 0x0000700011517824 */ /* 0x040fe400078e0277 */
[----:B------:R-:W-:Y:S02]  /*7650*/  IMAD R83, R17, 0x7000, R80 ;  /* 0x0000700011537824 */ /* 0x000fe400078e0250 */
[C---:B------:R-:W-:Y:S02]  /*7660*/  IMAD.IADD R81, R16.reuse, 0x1, R81 ;  /* 0x0000000110517824 */ /* 0x040fe400078e0251 */
[----:B------:R-:W-:-:S04]  /*7670*/  IMAD.IADD R84, R16, 0x1, R83 ;  /* 0x0000000110547824 */ /* 0x000fc800078e0253 */
        /* <DEDUP_REMOVED lines=29> */
[----:B-1----:R-:W-:Y:S01]  /*7850*/  F2FP.F16.E4M3.UNPACK_B R54, R80.H1 ;  /* 0x00000050ff36723e */ /* 0x002fe200030006ff */
        /* <DEDUP_REMOVED lines=18> */
[----:B------:R-:W-:Y:S01]  /*7980*/  F2FP.F16.E4M3.UNPACK_B R166, R161 ;  /* 0x000000a1ffa6723e */ /* 0x000fe200020006ff */
[----:B------:R-:W-:Y:S01]  /*7990*/  HADD2.F32 R161, -RZ, R84.H0_H0 ;  /* 0x20000054ffa17230 */ /* 0x000fe20000004100 */
[----:B------:R-:W-:-:S02]  /*79a0*/  F2FP.F16.E4M3.UNPACK_B R160, R80 ;  /* 0x00000050ffa0723e */ /* 0x000fc400020006ff */
[-C--:B------:R-:W-:Y:S01]  /*79b0*/  FMUL.FTZ R55, R163, R168.reuse ;  /* 0x000000a8a3377220 */ /* 0x080fe20000410000 */
[----:B------:R-:W-:Y:S01]  /*79c0*/  LOP3.LUT R49, R167, 0xff0000, R170, 0xf8, !PT ;  /* 0x00ff0000a7317812 */ /* 0x000fe200078ef8aa */
[C---:B------:R-:W-:Y:S01]  /*79d0*/  FMUL.FTZ R168, R54.reuse, R168 ;  /* 0x000000a836a87220 */ /* 0x040fe20000410000 */
[----:B------:R-:W-:Y:S02]  /*79e0*/  HADD2.F32 R167, -RZ, R166.H0_H0 ;  /* 0x200000a6ffa77230 */ /* 0x000fe40000004100 */
[-C--:B------:R-:W-:Y:S01]  /*79f0*/  FFMA.FTZ R55, R54, R165.reuse, -R55 ;  /* 0x000000a536377223 */ /* 0x080fe20000010837 */
[----:B------:R-:W-:Y:S02]  /*7a00*/  HADD2.F32 R80, -RZ, R160.H0_H0 ;  /* 0x200000a0ff507230 */ /* 0x000fe40000004100 */
[----:B------:R-:W-:Y:S01]  /*7a10*/  FFMA.FTZ R54, R163, R165, R168 ;  /* 0x000000a5a3367223 */ /* 0x000fe200000100a8 */
[----:B------:R-:W-:Y:S02]  /*7a20*/  HADD2.F32 R165, -RZ, R164.H0_H0 ;  /* 0x200000a4ffa57230 */ /* 0x000fe40000004100 */
[----:B------:R-:W-:Y:S01]  /*7a30*/  FMUL.FTZ R169, R161, R167 ;  /* 0x000000a7a1a97220 */ /* 0x000fe20000410000 */
        /* <DEDUP_REMOVED lines=17> */
[----:B------:R-:W-:Y:S01]  /*7b50*/  HADD2.F32 R169, -RZ, R168.H0_H0 ;  /* 0x200000a8ffa97230 */ /* 0x000fe20000004100 */
[----:B------:R-:W-:Y:S01]  /*7b60*/  F2FP.F16.E4M3.UNPACK_B R82, R82 ;  /* 0x00000052ff52723e */ /* 0x000fe200020006ff */
[--C-:B------:R-:W-:Y:S02]  /*7b70*/  HADD2.F32 R164, -RZ, R160.reuse.H0_H0 ;  /* 0x200000a0ffa47230 */ /* 0x100fe40000004100 */
[----:B------:R-:W-:Y:S01]  /*7b80*/  FMUL.FTZ R173, R166, R171 ;  /* 0x000000aba6ad7220 */ /* 0x000fe20000410000 */
[----:B------:R-:W-:Y:S01]  /*7b90*/  HADD2.F32 R170, -RZ, R167.H1_H1 ;  /* 0x300000a7ffaa7230 */ /* 0x000fe20000004100 */
[----:B------:R-:W-:Y:S01]  /*7ba0*/  F2FP.SATFINITE.E4M3.F32.PACK_AB_MERGE_C R53, R54, R53, RZ ;  /* 0x000000353635723e */ /* 0x000fe200048070ff */
[----:B------:R-:W-:Y:S02]  /*7bb0*/  HADD2.F32 R167, -RZ, R165.H1_H1 ;  /* 0x300000a5ffa77230 */ /* 0x000fe40000004100 */
[----:B------:R-:W-:Y:S01]  /*7bc0*/  FMUL.FTZ R171, R164, R171 ;  /* 0x000000aba4ab7220 */ /* 0x000fe20000410000 */
[----:B------:R-:W-:-:S02]  /*7bd0*/  HADD2.F32 R165, -RZ, R160.H1_H1 ;  /* 0x300000a0ffa57230 */ /* 0x000fc40000004100 */
[-C--:B------:R-:W-:Y:S01]  /*7be0*/  FFMA.FTZ R160, R164, R169.reuse, -R173 ;  /* 0x000000a9a4a07223 */ /* 0x080fe200000108ad */
[----:B------:R-:W-:Y:S01]  /*7bf0*/  F2FP.F16.E4M3.UNPACK_B R164, R158 ;  /* 0x0000009effa4723e */ /* 0x000fe200020006ff */
[----:B------:R-:W-:Y:S01]  /*7c00*/  FMUL.FTZ R172, R167, R170 ;  /* 0x000000aaa7ac7220 */ /* 0x000fe20000410000 */
[----:B------:R-:W-:Y:S01]  /*7c10*/  F2FP.F16.E4M3.UNPACK_B R158, R86 ;  /* 0x00000056ff9e723e */ /* 0x000fe200020006ff */
[----:B------:R-:W-:Y:S01]  /*7c20*/  FMUL.FTZ R174, R165, R170 ;  /* 0x000000aaa5ae7220 */ /* 0x000fe20000410000 */
[----:B------:R-:W-:Y:S01]  /*7c30*/  FFMA.FTZ R170, R166, R169, R171 ;  /* 0x000000a9a6aa7223 */ /* 0x000fe200000100ab */
[--C-:B------:R-:W-:Y:S01]  /*7c40*/  HADD2.F32 R166, -RZ, R164.reuse.H0_H0 ;  /* 0x200000a4ffa67230 */ /* 0x100fe20000004100 */
[----:B------:R-:W-:Y:S01]  /*7c50*/  F2FP.SATFINITE.E4M3.F32.PACK_AB_MERGE_C R52, R55, R52, RZ ;  /* 0x000000343734723e */ /* 0x000fe200048070ff */
[----:B------:R-:W-:Y:S01]  /*7c60*/  HADD2.F32 R169, -RZ, R164.H1_H1 ;  /* 0x300000a4ffa97230 */ /* 0x000fe20000004100 */
[----:B------:R-:W-:Y:S01]  /*7c70*/  F2FP.F16.E4M3.UNPACK_B R164, R159 ;  /* 0x0000009fffa4723e */ /* 0x000fe200020006ff */
[----:B------:R-:W-:Y:S01]  /*7c80*/  HADD2.F32 R168, -RZ, R168.H1_H1 ;  /* 0x300000a8ffa87230 */ /* 0x000fe20000004100 */
[----:B------:R-:W-:Y:S01]  /*7c90*/  F2FP.F16.E4M3.UNPACK_B R54, R85 ;  /* 0x00000055ff36723e */ /* 0x000fe200020006ff */
[----:B------:R-:W-:Y:S01]  /*7ca0*/  HADD2.F32 R159, -RZ, R158.H0_H0 ;  /* 0x2000009eff9f7230 */ /* 0x000fe20000004100 */
[----:B------:R-:W-:Y:S01]  /*7cb0*/  F2FP.F16.E4M3.UNPACK_B R55, R51 ;  /* 0x00000033ff37723e */ /* 0x000fe200020006ff */
[----:B------:R-:W-:-:S02]  /*7cc0*/  HADD2.F32 R86, -RZ, R82.H0_H0 ;  /* 0x20000052ff567230 */ /* 0x000fc40000004100 */
[-C--:B------:R-:W-:Y:S01]  /*7cd0*/  FFMA.FTZ R175, R165, R168.reuse, -R172 ;  /* 0x000000a8a5af7223 */ /* 0x080fe200000108ac */
[----:B------:R-:W-:Y:S02]  /*7ce0*/  HADD2.F32 R158, -RZ, R158.H1_H1 ;  /* 0x3000009eff9e7230 */ /* 0x000fe40000004100 */
[----:B------:R-:W-:Y:S01]  /*7cf0*/  FFMA.FTZ R177, R167, R168, R174 ;  /* 0x000000a8a7b17223 */ /* 0x000fe200000100ae */
[----:B------:R-:W-:Y:S02]  /*7d00*/  HADD2.F32 R82, -RZ, R82.H1_H1 ;  /* 0x30000052ff527230 */ /* 0x000fe40000004100 */
[----:B------:R-:W-:Y:S01]  /*7d10*/  FMUL.FTZ R171, R159, R166 ;  /* 0x000000a69fab7220 */ /* 0x000fe20000410000 */
[--C-:B------:R-:W-:Y:S02]  /*7d20*/  HADD2.F32 R165, -RZ, R164.reuse.H0_H0 ;  /* 0x200000a4ffa57230 */ /* 0x100fe40000004100 */
[----:B------:R-:W-:Y:S01]  /*7d30*/  FMUL.FTZ R173, R158, R169 ;  /* 0x000000a99ead7220 */ /* 0x000fe20000410000 */
[----:B------:R-:W-:-:S02]  /*7d40*/  HADD2.F32 R167, -RZ, R164.H1_H1 ;  /* 0x300000a4ffa77230 */ /* 0x000fc40000004100 */
[----:B------:R-:W-:Y:S01]  /*7d50*/  FMUL.FTZ R166, R86, R166 ;  /* 0x000000a656a67220 */ /* 0x000fe20000410000 */
[----:B------:R-:W-:Y:S01]  /*7d60*/  FMUL.FTZ R169, R82, R169 ;  /* 0x000000a952a97220 */ /* 0x000fe20000410000 */
[----:B------:R-:W-:Y:S01]  /*7d70*/  F2FP.SATFINITE.E4M3.F32.PACK_AB_MERGE_C R84, R163, R84, R53 ;  /* 0x00000054a354723e */ /* 0x000fe20004807035 */
[----:B------:R-:W-:Y:S01]  /*7d80*/  FFMA.FTZ R171, R86, R165, -R171 ;  /* 0x000000a556ab7223 */ /* 0x000fe200000108ab */
[----:B------:R-:W-:Y:S01]  /*7d90*/  F2FP.F16.E4M3.UNPACK_B R53, R81 ;  /* 0x00000051ff35723e */ /* 0x000fe200020006ff */
[----:B------:R-:W-:Y:S01]  /*7da0*/  FFMA.FTZ R86, R159, R165, R166 ;  /* 0x000000a59f567223 */ /* 0x000fe200000100a6 */
[-C--:B------:R-:W-:Y:S01]  /*7db0*/  FFMA.FTZ R82, R82, R167.reuse, -R173 ;  /* 0x000000a752527223 */ /* 0x080fe200000108ad */
[----:B------:R-:W-:Y:S01]  /*7dc0*/  FFMA.FTZ R169, R158, R167, R169 ;  /* 0x000000a79ea97223 */ /* 0x000fe200000100a9 */
[----:B------:R-:W-:Y:S01]  /*7dd0*/  F2FP.SATFINITE.E4M3.F32.PACK_AB_MERGE_C R160, R175, R160, RZ ;  /* 0x000000a0afa0723e */ /* 0x000fe200048070ff */
[----:B------:R-:W-:Y:S01]  /*7de0*/  HADD2.F32 R158, -RZ, R54.H0_H0 ;  /* 0x20000036ff9e7230 */ /* 0x000fe20000004100 */
[----:B------:R-:W-:Y:S01]  /*7df0*/  F2FP.SATFINITE.E4M3.F32.PACK_AB_MERGE_C R80, R161, R80, R52 ;  /* 0x00000050a150723e */ /* 0x000fe20004807034 */
[----:B------:R-:W-:Y:S01]  /*7e00*/  HADD2.F32 R163, -RZ, R55.H0_H0 ;  /* 0x20000037ffa37230 */ /* 0x000fe20000004100 */
[----:B------:R-:W-:Y:S01]  /*7e10*/  F2FP.F16.E4M3.UNPACK_B R159, R50 ;  /* 0x00000032ff9f723e */ /* 0x000fe200020006ff */
[----:B------:R-:W-:Y:S01]  /*7e20*/  HADD2.F32 R52, -RZ, R53.H0_H0 ;  /* 0x20000035ff347230 */ /* 0x000fe20000004100 */
[----:B------:R-:W-:Y:S01]  /*7e30*/  F2FP.SATFINITE.E4M3.F32.PACK_AB_MERGE_C R82, R82, R171, R160 ;  /* 0x000000ab5252723e */ /* 0x000fe200048070a0 */
[----:B------:R-:W-:-:S02]  /*7e40*/  HADD2.F32 R160, -RZ, R55.H1_H1 ;  /* 0x30000037ffa07230 */ /* 0x000fc40000004100 */
[-C--:B------:R-:W-:Y:S01]  /*7e50*/  FMUL.FTZ R165, R158, R163.reuse ;  /* 0x000000a39ea57220 */ /* 0x080fe20000410000 */
[----:B------:R-:W-:Y:S02]  /*7e60*/  HADD2.F32 R161, -RZ, R159.H0_H0 ;  /* 0x2000009fffa17230 */ /* 0x000fe40000004100 */
[C---:B------:R-:W-:Y:S01]  /*7e70*/  FMUL.FTZ R163, R52.reuse, R163 ;  /* 0x000000a334a37220 */ /* 0x040fe20000410000 */
[----:B------:R-:W-:Y:S01]  /*7e80*/  HADD2.F32 R54, -RZ, R54.H1_H1 ;  /* 0x30000036ff367230 */ /* 0x000fe20000004100 */
[----:B------:R-:W-:Y:S01]  /*7e90*/  F2FP.F16.E4M3.UNPACK_B R85, R85.H1 ;  /* 0x00000055ff55723e */ /* 0x000fe200030006ff */
[----:B------:R-:W-:Y:S02]  /*7ea0*/  HADD2.F32 R55, -RZ, R53.H1_H1 ;  /* 0x30000035ff377230 */ /* 0x000fe40000004100 */
[-C--:B------:R-:W-:Y:S01]  /*7eb0*/  FFMA.FTZ R52, R52, R161.reuse, -R165 ;  /* 0x000000a134347223 */ /* 0x080fe200000108a5 */
[----:B------:R-:W-:Y:S01]  /*7ec0*/  FFMA.FTZ R53, R158, R161, R163 ;  /* 0x000000a19e357223 */ /* 0x000fe200000100a3 */
[----:B------:R-:W-:-:S02]  /*7ed0*/  HADD2.F32 R159, -RZ, R159.H1_H1 ;  /* 0x3000009fff9f7230 */ /* 0x000fc40000004100 */
[CC--:B------:R-:W-:Y:S01]  /*7ee0*/  FMUL.FTZ R158, R54.reuse, R160.reuse ;  /* 0x000000a0369e7220 */ /* 0x0c0fe20000410000 */
[C---:B------:R-:W-:Y:S01]  /*7ef0*/  FMUL.FTZ R161, R55.reuse, R160 ;  /* 0x000000a037a17220 */ /* 0x040fe20000410000 */
[----:B------:R-:W-:Y:S02]  /*7f00*/  F2FP.F16.E4M3.UNPACK_B R160, R51.H1 ;  /* 0x00000033ffa0723e */ /* 0x000fe400030006ff */
[----:B------:R-:W-:Y:S01]  /*7f10*/  F2FP.F16.E4M3.UNPACK_B R81, R81.H1 ;  /* 0x00000051ff51723e */ /* 0x000fe200030006ff */
[-C--:B------:R-:W-:Y:S01]  /*7f20*/  FFMA.FTZ R55, R55, R159.reuse, -R158 ;  /* 0x0000009f37377223 */ /* 0x080fe2000001089e */
[----:B------:R-:W-:Y:S01]  /*7f30*/  FFMA.FTZ R54, R54, R159, R161 ;  /* 0x0000009f36367223 */ /* 0x000fe200000100a1 */
[----:B------:R-:W-:Y:S01]  /*7f40*/  F2FP.F16.E4M3.UNPACK_B R50, R50.H1 ;  /* 0x00000032ff32723e */ /* 0x000fe200030006ff */
[----:B------:R-:W-:Y:S01]  /*7f50*/  HADD2.F32 R158, -RZ, R85.H0_H0 ;  /* 0x20000055ff9e7230 */ /* 0x000fe20000004100 */
[----:B------:R-:W-:Y:S01]  /*7f60*/  F2FP.SATFINITE.E4M3.F32.PACK_AB_MERGE_C R170, R177, R170, RZ ;  /* 0x000000aab1aa723e */ /* 0x000fe200048070ff */
[----:B------:R-:W-:Y:S01]  /*7f70*/  HADD2.F32 R161, -RZ, R160.H0_H0 ;  /* 0x200000a0ffa17230 */ /* 0x000fe20000004100 */
[----:B------:R-:W-:Y:S01]  /*7f80*/  F2FP.F16.E4M3.UNPACK_B R167, R49 ;  /* 0x00000031ffa7723e */ /* 0x000fe200020006ff */
[----:B------:R-:W-:Y:S01]  /*7f90*/  HADD2.F32 R51, -RZ, R81.H0_H0 ;  /* 0x20000051ff337230 */ /* 0x000fe20000004100 */
[----:B------:R-:W-:Y:S01]  /*7fa0*/  F2FP.SATFINITE.E4M3.F32.PACK_AB_MERGE_C R86, R169, R86, R170 ;  /* 0x00000056a956723e */ /* 0x000fe200048070aa */
        /* <DEDUP_REMOVED lines=16> */
[----:B------:R-:W-:Y:S01]  /*80b0*/  HADD2.F32 R163, -RZ, R160.H0_H0 ;  /* 0x200000a0ffa37230 */ /* 0x000fe20000004100 */
[----:B------:R-:W-:Y:S01]  /*80c0*/  F2FP.F16.E4M3.UNPACK_B R168, R49.H1 ;  /* 0x00000031ffa8723e */ /* 0x000fe200030006ff */
[----:B------:R-:W-:Y:S01]  /*80d0*/  HADD2.F32 R87, -RZ, R85.H0_H0 ;  /* 0x20000055ff577230 */ /* 0x000fe20000004100 */
[----:B------:R-:W-:Y:S01]  /*80e0*/  F2FP.F16.E4M3.UNPACK_B R83, R83.H1 ;  /* 0x00000053ff53723e */ /* 0x000fe200030006ff */
[----:B------:R-:W-:Y:S01]  /*80f0*/  FFMA.FTZ R158, R159, R164, R158 ;  /* 0x000000a49f9e7223 */ /* 0x000fe2000001009e */
[-C--:B------:R-:W-:Y:S01]  /*8100*/  F2FP.F16.E4M3.UNPACK_B R49, R48.reuse ;  /* 0x00000030ff31723e */ /* 0x080fe200020006ff */
[----:B------:R-:W-:Y:S01]  /*8110*/  HADD2.F32 R169, -RZ, R168.H0_H0 ;  /* 0x200000a8ffa97230 */ /* 0x000fe20000004100 */
[----:B------:R-:W-:Y:S01]  /*8120*/  F2FP.F16.E4M3.UNPACK_B R164, R48.H1 ;  /* 0x00000030ffa4723e */ /* 0x000fe200030006ff */
[----:B------:R-:W-:-:S02]  /*8130*/  HADD2.F32 R48, -RZ, R161.H0_H0 ;  /* 0x200000a1ff307230 */ /* 0x000fc40000004100 */
[-C--:B------:R-:W-:Y:S01]  /*8140*/  FMUL.FTZ R172, R163, R170.reuse ;  /* 0x000000aaa3ac7220 */ /* 0x080fe20000410000 */
[----:B------:R-:W-:Y:S02]  /*8150*/  HADD2.F32 R159, -RZ, R83.H0_H0 ;  /* 0x20000053ff9f7230 */ /* 0x000fe40000004100 */
[----:B------:R-:W-:Y:S01]  /*8160*/  FMUL.FTZ R170, R87, R170 ;  /* 0x000000aa57aa7220 */ /* 0x000fe20000410000 */
        /* <DEDUP_REMOVED lines=8> */
[----:B------:R-:W-:Y:S02]  /*81f0*/  HADD2.F32 R165, -RZ, R164.H0_H0 ;  /* 0x200000a4ffa57230 */ /* 0x000fe40000004100 */
        /* <DEDUP_REMOVED lines=8> */
[CC--:B------:R-:W-:Y:S01]  /*8280*/  FMUL.FTZ R48, R160.reuse, R167.reuse ;  /* 0x000000a7a0307220 */ /* 0x0c0fe20000410000 */
[----:B------:R-:W-:Y:S02]  /*8290*/  HADD2.F32 R49, -RZ, R49.H1_H1 ;  /* 0x30000031ff317230 */ /* 0x000fe40000004100 */
[-C--:B------:R-:W-:Y:S01]  /*82a0*/  FFMA.FTZ R83, R83, R164.reuse, -R166 ;  /* 0x000000a453537223 */ /* 0x080fe200000108a6 */
[----:B------:R-:W-:Y:S01]  /*82b0*/  FFMA.FTZ R168, R161, R164, R168 ;  /* 0x000000a4a1a87223 */ /* 0x000fe200000100a8 */
[----:B------:R-:W-:Y:S01]  /*82c0*/  FMUL.FTZ R167, R85, R167 ;  /* 0x000000a755a77220 */ /* 0x000fe20000410000 */
[----:B------:R-:W-:Y:S01]  /*82d0*/  F2FP.SATFINITE.E4M3.F32.PACK_AB_MERGE_C R50, R81, R50, RZ ;  /* 0x000000325132723e */ /* 0x000fe200048070ff */
[-C--:B------:R-:W-:Y:S01]  /*82e0*/  FFMA.FTZ R85, R85, R49.reuse, -R48 ;  /* 0x0000003155557223 */ /* 0x080fe20000010830 */
[----:B------:R-:W-:Y:S01]  /*82f0*/  F2FP.SATFINITE.E4M3.F32.PACK_AB_MERGE_C R83, R83, R174, RZ ;  /* 0x000000ae5353723e */ /* 0x000fe200048070ff */
[----:B------:R-:W-:Y:S01]  /*8300*/  FFMA.FTZ R167, R160, R49, R167 ;  /* 0x00000031a0a77223 */ /* 0x000fe200000100a7 */
[----:B------:R-:W-:-:S02]  /*8310*/  F2FP.SATFINITE.E4M3.F32.PACK_AB_MERGE_C R51, R158, R51, RZ ;  /* 0x000000339e33723e */ /* 0x000fc400048070ff */
[----:B------:R-:W-:Y:S02]  /*8320*/  F2FP.SATFINITE.E4M3.F32.PACK_AB_MERGE_C R168, R168, R169, RZ ;  /* 0x000000a9a8a8723e */ /* 0x000fe400048070ff */
[----:B------:R-:W-:Y:S02]  /*8330*/  F2FP.SATFINITE.E4M3.F32.PACK_AB_MERGE_C R83, R85, R172, R83 ;  /* 0x000000ac5553723e */ /* 0x000fe40004807053 */
[----:B------:R-:W-:Y:S02]  /*8340*/  F2FP.SATFINITE.E4M3.F32.PACK_AB_MERGE_C R81, R55, R52, R50 ;  /* 0x000000343751723e */ /* 0x000fe40004807032 */
[----:B------:R-:W-:Y:S02]  /*8350*/  F2FP.SATFINITE.E4M3.F32.PACK_AB_MERGE_C R85, R54, R53, R51 ;  /* 0x000000353655723e */ /* 0x000fe40004807033 */
[----:B------:R-:W-:-:S07]  /*8360*/  F2FP.SATFINITE.E4M3.F32.PACK_AB_MERGE_C R87, R167, R170, R168 ;  /* 0x000000aaa757723e */ /* 0x000fce00048070a8 */
.L_x_2099:
[----:B------:R-:W-:Y:S05]  /*8370*/  BSYNC B2 ;  /* 0x0000000000027941 */ /* 0x000fea0003800000 */
.L_x_2098:
        /* <DEDUP_REMOVED lines=11> */
.L_x_2097:
[----:B------:R-:W-:Y:S05]  /*8430*/  BSYNC B1 ;  /* 0x0000000000017941 */ /* 0x000fea0003800000 */
.L_x_2096:
[----:B-1----:R-:W-:Y:S01]  /*8440*/  VIADD R49, R228, 0x40 ;  /* 0x00000040e4317836 */ /* 0x002fe20000000000 */
[----:B------:R-:W-:Y:S04]  /*8450*/  BSSY B1, `(.L_x_2100) ;  /* 0x0000103000017945 */ /* 0x000fe80003800000 */
[----:B------:R-:W-:-:S13]  /*8460*/  ISETP.GE.OR P3, PT, R49, R118, P0 ;  /* 0x000000763100720c */ /* 0x000fda0000766670 */
[----:B------:R-:W-:Y:S05]  /*8470*/  @P3 BRA `(.L_x_2101) ;  /* 0x0000001000003947 */ /* 0x000fea0003800000 */
[----:B------:R-:W2:Y:S01]  /*8480*/  LDL R50, [R1+0x68] ;  /* 0x0000680001327983 */ /* 0x000ea20000100800 */
[----:B------:R-:W-:-:S05]  /*8490*/  VIADD R48, R228, 0x40 ;  /* 0x00000040e4307836 */ /* 0x000fca0000000000 */
[----:B------:R-:W-:Y:S02]  /*84a0*/  SHF.R.S32.HI R48, RZ, 0x1f, R48 ;  /* 0x0000001fff307819 */ /* 0x000fe40000011430 */
[----:B------:R-:W-:-:S03]  /*84b0*/  ISETP.NE.AND P6, PT, R0, RZ, PT ;  /* 0x000000ff0000720c */ /* 0x000fc60003fc5270 */
[----:B------:R-:W-:-:S04]  /*84c0*/  IMAD R48, R48, R128, RZ ;  /* 0x0000008030307224 */ /* 0x000fc800078e02ff */
[C---:B------:R-:W-:Y:S01]  /*84d0*/  IMAD R83, R49.reuse, R129, R48 ;  /* 0x0000008131537224 */ /* 0x040fe200078e0230 */
[----:B------:R-:W-:Y:S01]  /*84e0*/  SEL R48, R120, R147, !P6 ;  /* 0x0000009378307207 */ /* 0x000fe20007000000 */
[----:B------:R-:W-:-:S03]  /*84f0*/  IMAD.WIDE.U32 R80, R49, R128, R126 ;  /* 0x0000008031507225 */ /* 0x000fc600078e007e */
[----:B------:R-:W-:Y:S01]  /*8500*/  SHF.R.S32.HI R49, RZ, 0x1f, R48 ;  /* 0x0000001fff317819 */ /* 0x000fe20000011430 */
[C---:B------:R-:W-:Y:S02]  /*8510*/  VIADD R51, R228.reuse, 0x40 ;  /* 0x00000040e4337836 */ /* 0x040fe40000000000 */
[----:B------:R-:W-:Y:S01]  /*8520*/  VIADD R52, R228, 0x40 ;  /* 0x00000040e4347836 */ /* 0x000fe20000000000 */
[----:B------:R-:W-:Y:S01]  /*8530*/  LEA.HI R48, R49, R48, RZ, 0x5 ;  /* 0x0000003031307211 */ /* 0x000fe200078f28ff */
[----:B------:R-:W-:Y:S02]  /*8540*/  IMAD.SHL.U32 R51, R51, 0x80, RZ ;  /* 0x0000008033337824 */ /* 0x000fe400078e00ff */
[----:B------:R-:W-:Y:S01]  /*8550*/  IMAD.SHL.U32 R52, R52, 0x80, RZ ;  /* 0x0000008034347824 */ /* 0x000fe200078e00ff */
[----:B------:R-:W-:Y:S02]  /*8560*/  LEA.HI.SX32 R48, R48, R35, 0x1b ;  /* 0x0000002330307211 */ /* 0x000fe400078fdaff */
[----:B------:R-:W-:-:S02]  /*8570*/  LOP3.LUT R51, R51, 0x380, RZ, 0xc0, !PT ;  /* 0x0000038033337812 */ /* 0x000fc400078ec0ff */
[----:B------:R-:W-:Y:S01]  /*8580*/  LOP3.LUT R52, R52, 0x380, RZ, 0xc0, !PT ;  /* 0x0000038034347812 */ /* 0x000fe200078ec0ff */
[----:B------:R-:W-:Y:S01]  /*8590*/  IMAD.SHL.U32 R85, R48, 0x10, RZ ;  /* 0x0000001030557824 */ /* 0x000fe200078e00ff */
[----:B------:R-:W-:-:S04]  /*85a0*/  SHF.R.U32.HI R51, RZ, 0x3, R51 ;  /* 0x00000003ff337819 */ /* 0x000fc80000011633 */
[----:B------:R-:W-:-:S04]  /*85b0*/  LOP3.LUT R48, R52, 0x70, R85, 0xf8, !PT ;  /* 0x0000007034307812 */ /* 0x000fc800078ef855 */
[----:B------:R-:W-:Y:S01]  /*85c0*/  LOP3.LUT R48, R48, R51, RZ, 0x3c, !PT ;  /* 0x0000003330307212 */ /* 0x000fe200078e3cff */
[----:B------:R-:W-:-:S04]  /*85d0*/  IMAD R49, R17, 0x7000, R115 ;  /* 0x0000700011317824 */ /* 0x000fc800078e0273 */
[----:B------:R-:W-:Y:S01]  /*85e0*/  IMAD.IADD R49, R16, 0x1, R49 ;  /* 0x0000000110317824 */ /* 0x000fe200078e0231 */
[----:B------:R-:W-:Y:S01]  /*85f0*/  IADD3 R82, P3, P4, R44, R80, R36 ;  /* 0x000000502c527210 */ /* 0x000fe20007c7e024 */
[----:B------:R-:W-:Y:S01]  /*8600*/  IMAD.IADD R83, R81, 0x1, R83 ;  /* 0x0000000151537824 */ /* 0x000fe200078e0253 */
[----:B------:R-:W-:Y:S04]  /*8610*/  BSSY B2, `(.L_x_2102) ;  /* 0x00000db000027945 */ /* 0x000fe80003800000 */
[----:B------:R-:W-:Y:S01]  /*8620*/  IADD3.X R86, R38, R83, R37, P3, P4 ;  /* 0x0000005326567210 */ /* 0x000fe20001fe8425 */
        /* <DEDUP_REMOVED lines=32> */
[----:B------:R-:W-:Y:S01]  /*8830*/  F2FP.F16.E4M3.UNPACK_B R134, R153.H1 ;  /* 0x00000099ff86723e */ /* 0x000fe200030006ff */
[----:B------:R-:W-:Y:S01]  /*8840*/  IMAD.U32 R155, R155, 0x10000, RZ ;  /* 0x000100009b9b7824 */ /* 0x000fe200078e00ff */
[----:B------:R-:W-:-:S02]  /*8850*/  F2FP.F16.E4M3.UNPACK_B R63, R62.H1 ;  /* 0x0000003eff3f723e */ /* 0x000fc400030006ff */
        /* <DEDUP_REMOVED lines=20> */
[----:B------:R-:W-:Y:S02]  /*89a0*/  F2FP.F16.E4M3.UNPACK_B R63, R62 ;  /* 0x0000003eff3f723e */ /* 0x000fe400020006ff */
[----:B------:R-:W-:Y:S01]  /*89b0*/  LOP3.LUT R49, R156, 0xff0000, R155, 0xf8, !PT ;  /* 0x00ff00009c317812 */ /* 0x000fe200078ef89b */
[-C--:B------:R-:W-:Y:S01]  /*89c0*/  FMUL.FTZ R157, R61, R87.reuse ;  /* 0x000000573d9d7220 */ /* 0x080fe20000410000 */
[----:B------:R-:W-:Y:S01]  /*89d0*/  FMUL.FTZ R60, R134, R87 ;  /* 0x00000057863c7220 */ /* 0x000fe20000410000 */
[----:B------:R-:W-:Y:S01]  /*89e0*/  F2FP.F16.E4M3.UNPACK_B R151, R151 ;  /* 0x00000097ff97723e */ /* 0x000fe200020006ff */
[----:B------:R-:W-:-:S02]  /*89f0*/  HADD2.F32 R155, -RZ, R153.H0_H0 ;  /* 0x20000099ff9b7230 */ /* 0x000fc40000004100 */
[----:B------:R-:W-:Y:S02]  /*8a00*/  HADD2.F32 R87, -RZ, R63.H0_H0 ;  /* 0x2000003fff577230 */ /* 0x000fe40000004100 */
        /* <DEDUP_REMOVED lines=18> */
[----:B------:R-:W-:Y:S01]  /*8b30*/  FFMA.FTZ R158, R134, R153, R159 ;  /* 0x00000099869e7223 */ /* 0x000fe2000001009f */
[----:B------:R-:W-:Y:S01]  /*8b40*/  F2FP.F16.E4M3.UNPACK_B R155, R152.H1 ;  /* 0x00000098ff9b723e */ /* 0x000fe200030006ff */
[----:B------:R-:W-:Y:S01]  /*8b50*/  HADD2.F32 R157, -RZ, R156.H0_H0 ;  /* 0x2000009cff9d7230 */ /* 0x000fe20000004100 */
[----:B------:R-:W-:Y:S01]  /*8b60*/  F2FP.F16.E4M3.UNPACK_B R154, R154 ;  /* 0x0000009aff9a723e */ /* 0x000fe200020006ff */
[----:B------:R-:W-:Y:S01]  /*8b70*/  HADD2.F32 R151, -RZ, R135.H0_H0 ;  /* 0x20000087ff977230 */ /* 0x000fe20000004100 */
[----:B------:R-:W-:Y:S01]  /*8b80*/  F2FP.F16.E4M3.UNPACK_B R57, R57 ;  /* 0x00000039ff39723e */ /* 0x000fe200020006ff */
[----:B------:R-:W-:Y:S01]  /*8b90*/  HADD2.F32 R134, -RZ, R84.H0_H0 ;  /* 0x20000054ff867230 */ /* 0x000fe20000004100 */
[----:B------:R-:W-:Y:S01]  /*8ba0*/  F2FP.F16.E4M3.UNPACK_B R152, R152 ;  /* 0x00000098ff98723e */ /* 0x000fe200020006ff */
[----:B------:R-:W-:-:S02]  /*8bb0*/  HADD2.F32 R156, -RZ, R156.H1_H1 ;  /* 0x3000009cff9c7230 */ /* 0x000fc40000004100 */
[-C--:B------:R-:W-:Y:S01]  /*8bc0*/  FMUL.FTZ R159, R151, R157.reuse ;  /* 0x0000009d979f7220 */ /* 0x080fe20000410000 */
[----:B------:R-:W-:Y:S02]  /*8bd0*/  HADD2.F32 R135, -RZ, R135.H1_H1 ;  /* 0x30000087ff877230 */ /* 0x000fe40000004100 */
[----:B------:R-:W-:Y:S01]  /*8be0*/  FMUL.FTZ R160, R134, R157 ;  /* 0x0000009d86a07220 */ /* 0x000fe20000410000 */
[--C-:B------:R-:W-:Y:S01]  /*8bf0*/  HADD2.F32 R153, -RZ, R155.reuse.H0_H0 ;  /* 0x2000009bff997230 */ /* 0x100fe20000004100 */
[----:B------:R-:W-:Y:S01]  /*8c00*/  F2FP.SATFINITE.E4M3.F32.PACK_AB_MERGE_C R58, R61, R58, RZ ;  /* 0x0000003a3d3a723e */ /* 0x000fe200048070ff */
[----:B------:R-:W-:Y:S02]  /*8c10*/  HADD2.F32 R84, -RZ, R84.H1_H1 ;  /* 0x30000054ff547230 */ /* 0x000fe40000004100 */
[----:B------:R-:W-:Y:S01]  /*8c20*/  FMUL.FTZ R157, R135, R156 ;  /* 0x0000009c879d7220 */ /* 0x000fe20000410000 */
[----:B------:R-:W-:Y:S02]  /*8c30*/  HADD2.F32 R155, -RZ, R155.H1_H1 ;  /* 0x3000009bff9b7230 */ /* 0x000fe40000004100 */
[----:B------:R-:W-:Y:S01]  /*8c40*/  FFMA.FTZ R160, R151, R153, R160 ;  /* 0x0000009997a07223 */ /* 0x000fe200000100a0 */
[----:B------:R-:W-:-:S02]  /*8c50*/  HADD2.F32 R151, -RZ, R154.H0_H0 ;  /* 0x2000009aff977230 */ /* 0x000fc40000004100 */
[C---:B------:R-:W-:Y:S01]  /*8c60*/  FMUL.FTZ R156, R84.reuse, R156 ;  /* 0x0000009c549c7220 */ /* 0x040fe20000410000 */
[----:B------:R-:W-:Y:S02]  /*8c70*/  HADD2.F32 R154, -RZ, R154.H1_H1 ;  /* 0x3000009aff9a7230 */ /* 0x000fe40000004100 */
[----:B------:R-:W-:Y:S01]  /*8c80*/  FFMA.FTZ R162, R84, R155, -R157 ;  /* 0x0000009b54a27223 */ /* 0x000fe2000001089d */
[----:B------:R-:W-:Y:S01]  /*8c90*/  F2FP.F16.E4M3.UNPACK_B R84, R54 ;  /* 0x00000036ff54723e */ /* 0x000fe200020006ff */
[--C-:B------:R-:W-:Y:S02]  /*8ca0*/  HADD2.F32 R54, -RZ, R57.reuse.H0_H0 ;  /* 0x20000039ff367230 */ /* 0x100fe40000004100 */
[----:B------:R-:W-:Y:S01]  /*8cb0*/  FFMA.FTZ R159, R134, R153, -R159 ;  /* 0x00000099869f7223 */ /* 0x000fe2000001089f */
[----:B------:R-:W-:Y:S02]  /*8cc0*/  HADD2.F32 R57, -RZ, R57.H1_H1 ;  /* 0x30000039ff397230 */ /* 0x000fe40000004100 */
[----:B------:R-:W-:Y:S01]  /*8cd0*/  FFMA.FTZ R157, R135, R155, R156 ;  /* 0x0000009b879d7223 */ /* 0x000fe2000001009c */
[----:B------:R-:W-:Y:S01]  /*8ce0*/  HADD2.F32 R134, -RZ, R84.H0_H0 ;  /* 0x20000054ff867230 */ /* 0x000fe20000004100 */
[----:B------:R-:W-:Y:S01]  /*8cf0*/  F2FP.SATFINITE.E4M3.F32.PACK_AB_MERGE_C R60, R60, R59, RZ ;  /* 0x0000003b3c3c723e */ /* 0x000fe200048070ff */
[----:B------:R-:W-:-:S02]  /*8d00*/  HADD2.F32 R135, -RZ, R152.H0_H0 ;  /* 0x20000098ff877230 */ /* 0x000fc40000004100 */
[----:B------:R-:W-:Y:S01]  /*8d10*/  FMUL.FTZ R155, R57, R154 ;  /* 0x0000009a399b7220 */ /* 0x000fe20000410000 */
[----:B------:R-:W-:Y:S02]  /*8d20*/  HADD2.F32 R84, -RZ, R84.H1_H1 ;  /* 0x30000054ff547230 */ /* 0x000fe40000004100 */
[-C--:B------:R-:W-:Y:S01]  /*8d30*/  FMUL.FTZ R153, R134, R151.reuse ;  /* 0x0000009786997220 */ /* 0x080fe20000410000 */
[----:B------:R-:W-:Y:S01]  /*8d40*/  HADD2.F32 R152, -RZ, R152.H1_H1 ;  /* 0x30000098ff987230 */ /* 0x000fe20000004100 */
[----:B------:R-:W-:Y:S01]  /*8d50*/  F2FP.SATFINITE.E4M3.F32.PACK_AB_MERGE_C R59, R87, R62, R58 ;  /* 0x0000003e573b723e */ /* 0x000fe2000480703a */
[----:B------:R-:W-:Y:S01]  /*8d60*/  FMUL.FTZ R151, R54, R151 ;  /* 0x0000009736977220 */ /* 0x000fe20000410000 */
[C---:B------:R-:W-:Y:S01]  /*8d70*/  FMUL.FTZ R156, R84.reuse, R154 ;  /* 0x0000009a549c7220 */ /* 0x040fe20000410000 */
[----:B------:R-:W-:Y:S01]  /*8d80*/  F2FP.F16.E4M3.UNPACK_B R62, R52 ;  /* 0x00000034ff3e723e */ /* 0x000fe200020006ff */
[----:B------:R-:W-:Y:S01]  /*8d90*/  FFMA.FTZ R155, R84, R152, R155 ;  /* 0x00000098549b7223 */ /* 0x000fe2000001009b */
[----:B------:R-:W-:Y:S01]  /*8da0*/  F2FP.F16.E4M3.UNPACK_B R84, R53 ;  /* 0x00000035ff54723e */ /* 0x000fe200020006ff */
[-C--:B------:R-:W-:Y:S01]  /*8db0*/  FFMA.FTZ R153, R54, R135.reuse, -R153 ;  /* 0x0000008736997223 */ /* 0x080fe20000010899 */
[----:B------:R-:W-:Y:S01]  /*8dc0*/  F2FP.F16.E4M3.UNPACK_B R61, R56 ;  /* 0x00000038ff3d723e */ /* 0x000fe200020006ff */
[----:B------:R-:W-:Y:S01]  /*8dd0*/  FFMA.FTZ R54, R134, R135, R151 ;  /* 0x0000008786367223 */ /* 0x000fe20000010097 */
[----:B------:R-:W-:Y:S01]  /*8de0*/  F2FP.SATFINITE.E4M3.F32.PACK_AB_MERGE_C R58, R158, R63, R60 ;  /* 0x0000003f9e3a723e */ /* 0x000fe2000480703c */
[----:B------:R-:W-:Y:S01]  /*8df0*/  HADD2.F32 R63, -RZ, R84.H0_H0 ;  /* 0x20000054ff3f7230 */ /* 0x000fe20000004100 */
[----:B------:R-:W-:Y:S01]  /*8e00*/  F2FP.F16.E4M3.UNPACK_B R87, R50 ;  /* 0x00000032ff57723e */ /* 0x000fe200020006ff */
[----:B------:R-:W-:-:S02]  /*8e10*/  HADD2.F32 R135, -RZ, R62.H0_H0 ;  /* 0x2000003eff877230 */ /* 0x000fc40000004100 */
[----:B------:R-:W-:Y:S01]  /*8e20*/  FFMA.FTZ R156, R57, R152, -R156 ;  /* 0x00000098399c7223 */ /* 0x000fe2000001089c */
[----:B------:R-:W-:Y:S01]  /*8e30*/  HADD2.F32 R60, -RZ, R61.H0_H0 ;  /* 0x2000003dff3c7230 */ /* 0x000fe20000004100 */
        /* <DEDUP_REMOVED lines=14> */
[----:B------:R-:W-:Y:S01]  /*8f20*/  FFMA.FTZ R53, R62, R87, -R151 ;  /* 0x000000573e357223 */ /* 0x000fe20000010897 */
[----:B------:R-:W-:Y:S01]  /*8f30*/  F2FP.SATFINITE.E4M3.F32.PACK_AB_MERGE_C R57, R162, R159, RZ ;  /* 0x0000009fa239723e */ /* 0x000fe200048070ff */
[----:B------:R-:W-:Y:S01]  /*8f40*/  FFMA.FTZ R52, R84, R87, R135 ;  /* 0x0000005754347223 */ /* 0x000fe20000010087 */
[----:B------:R-:W-:Y:S01]  /*8f50*/  HADD2.F32 R84, -RZ, R63.H0_H0 ;  /* 0x2000003fff547230 */ /* 0x000fe20000004100 */
[----:B------:R-:W-:Y:S01]  /*8f60*/  F2FP.F16.E4M3.UNPACK_B R50, R50.H1 ;  /* 0x00000032ff32723e */ /* 0x000fe200030006ff */
[----:B------:R-:W-:Y:S01]  /*8f70*/  HADD2.F32 R135, -RZ, R134.H0_H0 ;  /* 0x20000086ff877230 */ /* 0x000fe20000004100 */
[----:B------:R-:W-:Y:S01]  /*8f80*/  F2FP.SATFINITE.E4M3.F32.PACK_AB_MERGE_C R57, R156, R153, R57 ;  /* 0x000000999c39723e */ /* 0x000fe20004807039 */
[----:B------:R-:W-:Y:S01]  /*8f90*/  HADD2.F32 R62, -RZ, R56.H0_H0 ;  /* 0x20000038ff3e7230 */ /* 0x000fe20000004100 */
[----:B------:R-:W-:Y:S01]  /*8fa0*/  F2FP.SATFINITE.E4M3.F32.PACK_AB_MERGE_C R157, R157, R160, RZ ;  /* 0x000000a09d9d723e */ /* 0x000fe200048070ff */
[----:B------:R-:W-:-:S02]  /*8fb0*/  HADD2.F32 R87, -RZ, R50.H0_H0 ;  /* 0x20000032ff577230 */ /* 0x000fc40000004100 */
[-C--:B------:R-:W-:Y:S01]  /*8fc0*/  FMUL.FTZ R153, R84, R135.reuse ;  /* 0x0000008754997220 */ /* 0x080fe20000410000 */
[----:B------:R-:W-:Y:S02]  /*8fd0*/  HADD2.F32 R56, -RZ, R56.H1_H1 ;  /* 0x30000038ff387230 */ /* 0x000fe40000004100 */
[----:B------:R-:W-:Y:S01]  /*8fe0*/  FMUL.FTZ R135, R62, R135 ;  /* 0x000000873e877220 */ /* 0x000fe20000410000 */
[----:B------:R-:W-:Y:S01]  /*8ff0*/  HADD2.F32 R151, -RZ, R134.H1_H1 ;  /* 0x30000086ff977230 */ /* 0x000fe20000004100 */
[----:B------:R-:W-:Y:S01]  /*9000*/  F2FP.SATFINITE.E4M3.F32.PACK_AB_MERGE_C R54, R155, R54, R157 ;  /* 0x000000369b36723e */ /* 0x000fe2000480709d */
[----:B------:R-:W-:Y:S02]  /*9010*/  HADD2.F32 R63, -RZ, R63.H1_H1 ;  /* 0x3000003fff3f7230 */ /* 0x000fe40000004100 */
[----:B------:R-:W-:Y:S01]  /*9020*/  FFMA.FTZ R156, R84, R87, R135 ;  /* 0x00000057549c7223 */ /* 0x000fe20000010087 */
[----:B------:R-:W-:Y:S02]  /*9030*/  HADD2.F32 R134, -RZ, R50.H1_H1 ;  /* 0x30000032ff867230 */ /* 0x000fe40000004100 */
[----:B------:R-:W-:Y:S01]  /*9040*/  FMUL.FTZ R84, R56, R151 ;  /* 0x0000009738547220 */ /* 0x000fe20000410000 */
[----:B------:R-:W-:Y:S01]  /*9050*/  F2FP.F16.E4M3.UNPACK_B R50, R51 ;  /* 0x00000033ff32723e */ /* 0x000fe200020006ff */
[C---:B------:R-:W-:Y:S01]  /*9060*/  FMUL.FTZ R155, R63.reuse, R151 ;  /* 0x000000973f9b7220 */ /* 0x040fe20000410000 */
[----:B------:R-:W-:Y:S01]  /*9070*/  F2FP.F16.E4M3.UNPACK_B R152, R49.H1 ;  /* 0x00000031ff98723e */ /* 0x000fe200030006ff */
[-C--:B------:R-:W-:Y:S01]  /*9080*/  FFMA.FTZ R159, R63, R134.reuse, R84 ;  /* 0x000000863f9f7223 */ /* 0x080fe20000010054 */
[----:B------:R-:W-:Y:S01]  /*9090*/  F2FP.F16.E4M3.UNPACK_B R63, R55.H1 ;  /* 0x00000037ff3f723e */ /* 0x000fe200030006ff */
[----:B------:R-:W-:Y:S01]  /*90a0*/  FFMA.FTZ R154, R62, R87, -R153 ;  /* 0x000000573e9a7223 */ /* 0x000fe20000010899 */
        /* <DEDUP_REMOVED lines=16> */
[-C--:B------:R-:W-:Y:S01]  /*91b0*/  FFMA.FTZ R161, R56, R135.reuse, -R161 ;  /* 0x0000008738a17223 */ /* 0x080fe200000108a1 */
[----:B------:R-:W-:Y:S02]  /*91c0*/  HADD2.F32 R152, -RZ, R152.H1_H1 ;  /* 0x30000098ff987230 */ /* 0x000fe40000004100 */
[----:B------:R-:W-:Y:S01]  /*91d0*/  FFMA.FTZ R155, R48, R135, R155 ;  /* 0x00000087309b7223 */ /* 0x000fe2000001009b */
[----:B------:R-:W-:-:S02]  /*91e0*/  HADD2.F32 R51, -RZ, R51.H1_H1 ;  /* 0x30000033ff337230 */ /* 0x000fc40000004100 */
[-C--:B------:R-:W-:Y:S01]  /*91f0*/  FMUL.FTZ R158, R84, R153.reuse ;  /* 0x00000099549e7220 */ /* 0x080fe20000410000 */
        /* <DEDUP_REMOVED lines=22> */
[----:B------:R-:W-:Y:S01]  /*9360*/  F2FP.SATFINITE.E4M3.F32.PACK_AB_MERGE_C R49, R53, R60, R154 ;  /* 0x0000003c3531723e */ /* 0x000fe2000480709a */
[----:B------:R-:W-:Y:S01]  /*9370*/  IMAD.MOV.U32 R50, RZ, RZ, R57 ;  /* 0x000000ffff327224 */ /* 0x000fe200078e0039 */
[----:B------:R-:W-:-:S02]  /*9380*/  F2FP.SATFINITE.E4M3.F32.PACK_AB_MERGE_C R51, R55, R158, R56 ;  /* 0x0000009e3733723e */ /* 0x000fc40004807038 */
[----:B------:R-:W-:Y:S01]  /*9390*/  F2FP.SATFINITE.E4M3.F32.PACK_AB_MERGE_C R53, R52, R61, R156 ;  /* 0x0000003d3435723e */ /* 0x000fe2000480709c */
[----:B------:R-:W-:Y:S01]  /*93a0*/  IMAD.MOV.U32 R52, RZ, RZ, R58 ;  /* 0x000000ffff347224 */ /* 0x000fe200078e003a */
[----:B------:R-:W-:-:S07]  /*93b0*/  F2FP.SATFINITE.E4M3.F32.PACK_AB_MERGE_C R55, R62, R153, R152 ;  /* 0x000000993e37723e */ /* 0x000fce0004807098 */
.L_x_2103:
[----:B------:R-:W-:Y:S05]  /*93c0*/  BSYNC B2 ;  /* 0x0000000000027941 */ /* 0x000fea0003800000 */
.L_x_2102:
        /* <DEDUP_REMOVED lines=11> */
.L_x_2101:
[----:B------:R-:W-:Y:S05]  /*9480*/  BSYNC B1 ;  /* 0x0000000000017941 */ /* 0x000fea0003800000 */
.L_x_2100:
        /* <DEDUP_REMOVED lines=82> */
[C---:B------:R-:W-:Y:S01]  /*99b0*/  FMUL.FTZ R84, R70.reuse, R82 ;  /* 0x0000005246547220 */ /* 0x040fe20000410000 */
        /* <DEDUP_REMOVED lines=43> */
[----:B------:R-:W-:Y:S01]  /*9c70*/  HADD2.F32 R54, -RZ, R62.H0_H0 ;  /* 0x2000003eff367230 */ /* 0x000fe20000004100 */
[----:B------:R-:W-:Y:S01]  /*9c80*/  F2FP.F16.E4M3.UNPACK_B R148, R148 ;  /* 0x00000094ff94723e */ /* 0x000fe200020006ff */
[----:B------:R-:W-:Y:S01]  /*9c90*/  FFMA.FTZ R151, R67, R70, R82 ;  /* 0x0000004643977223 */ /* 0x000fe20000010052 */
[----:B------:R-:W-:Y:S01]  /*9ca0*/  HADD2.F32 R150, -RZ, R150.H1_H1 ;  /* 0x30000096ff967230 */ /* 0x000fe20000004100 */
[----:B------:R-:W-:Y:S01]  /*9cb0*/  F2FP.SATFINITE.E4M3.F32.PACK_AB_MERGE_C R63, R86, R63, RZ ;  /* 0x0000003f563f723e */ /* 0x000fe200048070ff */
[--C-:B------:R-:W-:Y:S01]  /*9cc0*/  HADD2.F32 R66, -RZ, R65.reuse.H0_H0 ;  /* 0x20000041ff427230 */ /* 0x100fe20000004100 */
[----:B------:R-:W-:Y:S01]  /*9cd0*/  F2FP.F16.E4M3.UNPACK_B R68, R52 ;  /* 0x00000034ff44723e */ /* 0x000fe200020006ff */
[----:B------:R-:W-:Y:S01]  /*9ce0*/  HADD2.F32 R67, -RZ, R148.H0_H0 ;  /* 0x20000094ff437230 */ /* 0x000fe20000004100 */
[----:B------:R-:W-:Y:S01]  /*9cf0*/  F2FP.SATFINITE.E4M3.F32.PACK_AB_MERGE_C R63, R84, R81, R63 ;  /* 0x00000051543f723e */ /* 0x000fe2000480703f */
[----:B------:R-:W-:-:S02]  /*9d00*/  HADD2.F32 R65, -RZ, R65.H1_H1 ;  /* 0x30000041ff417230 */ /* 0x000fc40000004100 */
[-C--:B------:R-:W-:Y:S01]  /*9d10*/  FMUL.FTZ R71, R66, R69.reuse ;  /* 0x0000004542477220 */ /* 0x080fe20000410000 */
[C---:B------:R-:W-:Y:S01]  /*9d20*/  FMUL.FTZ R69, R54.reuse, R69 ;  /* 0x0000004536457220 */ /* 0x040fe20000410000 */
[----:B------:R-:W-:Y:S01]  /*9d30*/  HADD2.F32 R62, -RZ, R62.H1_H1 ;  /* 0x3000003eff3e7230 */ /* 0x000fe20000004100 */
[----:B------:R-:W-:Y:S01]  /*9d40*/  F2FP.SATFINITE.E4M3.F32.PACK_AB_MERGE_C R151, R151, R152, RZ ;  /* 0x000000989797723e */ /* 0x000fe200048070ff */
[----:B------:R-:W-:Y:S02]  /*9d50*/  HADD2.F32 R148, -RZ, R148.H1_H1 ;  /* 0x30000094ff947230 */ /* 0x000fe40000004100 */
[-C--:B------:R-:W-:Y:S01]  /*9d60*/  FFMA.FTZ R54, R54, R67.reuse, -R71 ;  /* 0x0000004336367223 */ /* 0x080fe20000010847 */
[----:B------:R-:W-:Y:S01]  /*9d70*/  FFMA.FTZ R70, R66, R67, R69 ;  /* 0x0000004342467223 */ /* 0x000fe20000010045 */
[-C--:B------:R-:W-:Y:S01]  /*9d80*/  FMUL.FTZ R87, R65, R150.reuse ;  /* 0x0000009641577220 */ /* 0x080fe20000410000 */
[----:B------:R-:W-:Y:S01]  /*9d90*/  F2FP.F16.E4M3.UNPACK_B R67, R53 ;  /* 0x00000035ff43723e */ /* 0x000fe200020006ff */
[C---:B------:R-:W-:Y:S01]  /*9da0*/  FMUL.FTZ R150, R62.reuse, R150 ;  /* 0x000000963e967220 */ /* 0x040fe20000410000 */
[----:B------:R-:W-:Y:S01]  /*9db0*/  F2FP.F16.E4M3.UNPACK_B R66, R60 ;  /* 0x0000003cff42723e */ /* 0x000fe200020006ff */
[----:B------:R-:W-:Y:S01]  /*9dc0*/  FFMA.FTZ R87, R62, R148, -R87 ;  /* 0x000000943e577223 */ /* 0x000fe20000010857 */
[----:B------:R-:W-:Y:S01]  /*9dd0*/  F2FP.SATFINITE.E4M3.F32.PACK_AB_MERGE_C R62, R149, R134, RZ ;  /* 0x00000086953e723e */ /* 0x000fe200048070ff */
[----:B------:R-:W-:Y:S01]  /*9de0*/  FFMA.FTZ R135, R65, R148, R150 ;  /* 0x0000009441877223 */ /* 0x000fe20000010096 */
[----:B------:R-:W-:Y:S01]  /*9df0*/  HADD2.F32 R69, -RZ, R67.H0_H0 ;  /* 0x20000043ff457230 */ /* 0x000fe20000004100 */
[----:B------:R-:W-:Y:S01]  /*9e00*/  F2FP.F16.E4M3.UNPACK_B R71, R50 ;  /* 0x00000032ff47723e */ /* 0x000fe200020006ff */
[----:B------:R-:W-:Y:S01]  /*9e10*/  HADD2.F32 R84, -RZ, R68.H0_H0 ;  /* 0x20000044ff547230 */ /* 0x000fe20000004100 */
[----:B------:R-:W-:Y:S01]  /*9e20*/  F2FP.SATFINITE.E4M3.F32.PACK_AB_MERGE_C R62, R87, R54, R62 ;  /* 0x00000036573e723e */ /* 0x000fe2000480703e */
[----:B------:R-:W-:Y:S01]  /*9e30*/  HADD2.F32 R65, -RZ, R66.H0_H0 ;  /* 0x20000042ff417230 */ /* 0x000fe20000004100 */
[----:B------:R-:W-:Y:S01]  /*9e40*/  F2FP.SATFINITE.E4M3.F32.PACK_AB_MERGE_C R54, R135, R70, R151 ;  /* 0x000000468736723e */ /* 0x000fe20004807097 */
[----:B------:R-:W-:-:S02]  /*9e50*/  HADD2.F32 R82, -RZ, R71.H0_H0 ;  /* 0x20000047ff527230 */ /* 0x000fc40000004100 */
[-C--:B------:R-:W-:Y:S01]  /*9e60*/  FMUL.FTZ R86, R69, R84.reuse ;  /* 0x0000005445567220 */ /* 0x080fe20000410000 */
[----:B------:R-:W-:Y:S02]  /*9e70*/  HADD2.F32 R70, -RZ, R67.H1_H1 ;  /* 0x30000043ff467230 */ /* 0x000fe40000004100 */
[----:B------:R-:W-:Y:S01]  /*9e80*/  FMUL.FTZ R84, R65, R84 ;  /* 0x0000005441547220 */ /* 0x000fe20000410000 */
[----:B------:R-:W-:Y:S01]  /*9e90*/  HADD2.F32 R81, -RZ, R68.H1_H1 ;  /* 0x30000044ff517230 */ /* 0x000fe20000004100 */
[----:B------:R-:W-:Y:S01]  /*9ea0*/  F2FP.F16.E4M3.UNPACK_B R67, R60.H1 ;  /* 0x0000003cff43723e */ /* 0x000fe200030006ff */
[----:B------:R-:W-:Y:S02]  /*9eb0*/  HADD2.F32 R68, -RZ, R66.H1_H1 ;  /* 0x30000042ff447230 */ /* 0x000fe40000004100 */
[----:B------:R-:W-:Y:S01]  /*9ec0*/  FFMA.FTZ R66, R69, R82, R84 ;  /* 0x0000005245427223 */ /* 0x000fe20000010054 */
[----:B------:R-:W-:Y:S02]  /*9ed0*/  HADD2.F32 R71, -RZ, R71.H1_H1 ;  /* 0x30000047ff477230 */ /* 0x000fe40000004100 */
[----:B------:R-:W-:Y:S01]  /*9ee0*/  FMUL.FTZ R69, R70, R81 ;  /* 0x0000005146457220 */ /* 0x000fe20000410000 */
[----:B------:R-:W-:Y:S01]  /*9ef0*/  F2FP.F16.E4M3.UNPACK_B R53, R53.H1 ;  /* 0x00000035ff35723e */ /* 0x000fe200030006ff */
[C---:B------:R-:W-:Y:S01]  /*9f00*/  FMUL.FTZ R81, R68.reuse, R81 ;  /* 0x0000005144517220 */ /* 0x040fe20000410000 */
[----:B------:R-:W-:Y:S01]  /*9f10*/  F2FP.SATFINITE.E4M3.F32.PACK_AB_MERGE_C R64, R85, R64, RZ ;  /* 0x000000405540723e */ /* 0x000fe200048070ff */
[-C--:B------:R-:W-:Y:S01]  /*9f20*/  FFMA.FTZ R60, R68, R71.reuse, -R69 ;  /* 0x00000047443c7223 */ /* 0x080fe20000010845 */
[----:B------:R-:W-:Y:S01]  /*9f30*/  F2FP.F16.E4M3.UNPACK_B R69, R52.H1 ;  /* 0x00000034ff45723e */ /* 0x000fe200030006ff */
[----:B------:R-:W-:Y:S01]  /*9f40*/  FFMA.FTZ R65, R65, R82, -R86 ;  /* 0x0000005241417223 */ /* 0x000fe20000010856 */
[----:B------:R-:W-:Y:S01]  /*9f50*/  FFMA.FTZ R85, R70, R71, R81 ;  /* 0x0000004746557223 */ /* 0x000fe20000010051 */
[----:B------:R-:W-:Y:S01]  /*9f60*/  HADD2.F32 R68, -RZ, R53.H0_H0 ;  /* 0x20000035ff447230 */ /* 0x000fe20000004100 */
[----:B------:R-:W-:Y:S01]  /*9f70*/  F2FP.F16.E4M3.UNPACK_B R50, R50.H1 ;  /* 0x00000032ff32723e */ /* 0x000fe200030006ff */
[----:B------:R-:W-:Y:S01]  /*9f80*/  HADD2.F32 R52, -RZ, R67.H0_H0 ;  /* 0x20000043ff347230 */ /* 0x000fe20000004100 */
[----:B------:R-:W-:Y:S01]  /*9f90*/  F2FP.SATFINITE.E4M3.F32.PACK_AB_MERGE_C R64, R146, R83, R64 ;  /* 0x000000539240723e */ /* 0x000fe20004807040 */
[----:B------:R-:W-:-:S02]  /*9fa0*/  HADD2.F32 R71, -RZ, R69.H0_H0 ;  /* 0x20000045ff477230 */ /* 0x000fc40000004100 */
[----:B------:R-:W-:Y:S02]  /*9fb0*/  HADD2.F32 R53, -RZ, R53.H1_H1 ;  /* 0x30000035ff357230 */ /* 0x000fe40000004100 */
[----:B------:R-:W-:Y:S02]  /*9fc0*/  HADD2.F32 R82, -RZ, R69.H1_H1 ;  /* 0x30000045ff527230 */ /* 0x000fe40000004100 */
[-C--:B------:R-:W-:Y:S01]  /*9fd0*/  FMUL.FTZ R81, R68, R71.reuse ;  /* 0x0000004744517220 */ /* 0x080fe20000410000 */
[----:B------:R-:W-:Y:S02]  /*9fe0*/  HADD2.F32 R67, -RZ, R67.H1_H1 ;  /* 0x30000043ff437230 */ /* 0x000fe40000004100 */
[----:B------:R-:W-:Y:S01]  /*9ff0*/  FMUL.FTZ R71, R52, R71 ;  /* 0x0000004734477220 */ /* 0x000fe20000410000 */
[--C-:B------:R-:W-:Y:S02]  /*a000*/  HADD2.F32 R69, -RZ, R50.reuse.H0_H0 ;  /* 0x20000032ff457230 */ /* 0x100fe40000004100 */
[----:B------:R-:W-:-:S02]  /*a010*/  HADD2.F32 R70, -RZ, R50.H1_H1 ;  /* 0x30000032ff467230 */ /* 0x000fc40000004100 */
[-C--:B------:R-:W-:Y:S01]  /*a020*/  FMUL.FTZ R50, R53, R82.reuse ;  /* 0x0000005235327220 */ /* 0x080fe20000410000 */
[C---:B------:R-:W-:Y:S01]  /*a030*/  FMUL.FTZ R82, R67.reuse, R82 ;  /* 0x0000005243527220 */ /* 0x040fe20000410000 */
[----:B------:R-:W-:Y:S01]  /*a040*/  FFMA.FTZ R86, R52, R69, -R81 ;  /* 0x0000004534567223 */ /* 0x000fe20000010851 */
[----:B------:R-:W-:Y:S01]  /*a050*/  F2FP.F16.E4M3.UNPACK_B R81, R49 ;  /* 0x00000031ff51723e */ /* 0x000fe200020006ff */
[-C--:B------:R-:W-:Y:S01]  /*a060*/  FFMA.FTZ R135, R67, R70.reuse, -R50 ;  /* 0x0000004643877223 */ /* 0x080fe20000010832 */
[----:B------:R-:W-:Y:S01]  /*a070*/  F2FP.F16.E4M3.UNPACK_B R50, R51 ;  /* 0x00000033ff32723e */ /* 0x000fe200020006ff */
[----:B------:R-:W-:Y:S01]  /*a080*/  FFMA.FTZ R134, R53, R70, R82 ;  /* 0x0000004635867223 */ /* 0x000fe20000010052 */
[----:B------:R-:W-:Y:S01]  /*a090*/  F2FP.F16.E4M3.UNPACK_B R67, R55 ;  /* 0x00000037ff43723e */ /* 0x000fe200020006ff */
[----:B------:R-:W-:Y:S01]  /*a0a0*/  FFMA.FTZ R87, R68, R69, R71 ;  /* 0x0000004544577223 */ /* 0x000fe20000010047 */
[----:B------:R-:W-:Y:S01]  /*a0b0*/  F2FP.F16.E4M3.UNPACK_B R51, R51.H1 ;  /* 0x00000033ff33723e */ /* 0x000fe200030006ff */
[----:B------:R-:W-:Y:S01]  /*a0c0*/  HADD2.F32 R83, -RZ, R81.H0_H0 ;  /* 0x20000051ff537230 */ /* 0x000fe20000004100 */
[----:B------:R-:W-:Y:S01]  /*a0d0*/  F2FP.F16.E4M3.UNPACK_B R82, R49.H1 ;  /* 0x00000031ff52723e */ /* 0x000fe200030006ff */
[----:B------:R-:W-:Y:S01]  /*a0e0*/  HADD2.F32 R68, -RZ, R67.H0_H0 ;  /* 0x20000043ff447230 */ /* 0x000fe20000004100 */
        /* <DEDUP_REMOVED lines=11> */
[----:B------:R-:W-:Y:S02]  /*a1a0*/  HADD2.F32 R70, -RZ, R69.H0_H0 ;  /* 0x20000045ff467230 */ /* 0x000fe40000004100 */
[----:B------:R-:W-:Y:S01]  /*a1b0*/  FMUL.FTZ R146, R48, R84 ;  /* 0x0000005430927220 */ /* 0x000fe20000410000 */
[----:B------:R-:W-:-:S02]  /*a1c0*/  HADD2.F32 R55, -RZ, R55.H1_H1 ;  /* 0x30000037ff377230 */ /* 0x000fc40000004100 */
[-C--:B------:R-:W-:Y:S01]  /*a1d0*/  FFMA.FTZ R83, R68, R71.reuse, R83 ;  /* 0x0000004744537223 */ /* 0x080fe20000010053 */
[----:B------:R-:W-:Y:S02]  /*a1e0*/  HADD2.F32 R82, -RZ, R82.H1_H1 ;  /* 0x30000052ff527230 */ /* 0x000fe40000004100 */
[----:B------:R-:W-:Y:S01]  /*a1f0*/  FFMA.FTZ R151, R48, R70, R151 ;  /* 0x0000004630977223 */ /* 0x000fe20000010097 */
[----:B------:R-:W-:Y:S02]  /*a200*/  HADD2.F32 R51, -RZ, R51.H1_H1 ;  /* 0x30000033ff337230 */ /* 0x000fe40000004100 */
[----:B------:R-:W-:Y:S01]  /*a210*/  FFMA.FTZ R149, R52, R71, -R149 ;  /* 0x0000004734957223 */ /* 0x000fe20000010895 */
[----:B------:R-:W-:Y:S02]  /*a220*/  HADD2.F32 R50, -RZ, R50.H1_H1 ;  /* 0x30000032ff327230 */ /* 0x000fe40000004100 */
[----:B------:R-:W-:Y:S01]  /*a230*/  FMUL.FTZ R68, R55, R82 ;  /* 0x0000005237447220 */ /* 0x000fe20000410000 */
[----:B------:R-:W-:-:S02]  /*a240*/  HADD2.F32 R67, -RZ, R67.H1_H1 ;  /* 0x30000043ff437230 */ /* 0x000fc40000004100 */
[----:B------:R-:W-:Y:S01]  /*a250*/  FMUL.FTZ R82, R51, R82 ;  /* 0x0000005233527220 */ /* 0x000fe20000410000 */
[----:B------:R-:W-:Y:S02]  /*a260*/  HADD2.F32 R81, -RZ, R81.H1_H1 ;  /* 0x30000051ff517230 */ /* 0x000fe40000004100 */
[----:B------:R-:W-:Y:S01]  /*a270*/  FFMA.FTZ R146, R53, R70, -R146 ;  /* 0x0000004635927223 */ /* 0x000fe20000010892 */
[----:B------:R-:W-:Y:S01]  /*a280*/  HADD2.F32 R48, -RZ, R69.H1_H1 ;  /* 0x30000045ff307230 */ /* 0x000fe20000004100 */
[----:B------:R-:W-:Y:S01]  /*a290*/  F2FP.SATFINITE.E4M3.F32.PACK_AB_MERGE_C R86, R135, R86, RZ ;  /* 0x000000568756723e */ /* 0x000fe200048070ff */
[----:B------:R-:W-:Y:S02]  /*a2a0*/  HADD2.F32 R49, -RZ, R49.H1_H1 ;  /* 0x30000031ff317230 */ /* 0x000fe40000004100 */
[-C--:B------:R-:W-:Y:S01]  /*a2b0*/  FMUL.FTZ R53, R67, R81.reuse ;  /* 0x0000005143357220 */ /* 0x080fe20000410000 */
[C---:B------:R-:W-:Y:S01]  /*a2c0*/  FMUL.FTZ R52, R50.reuse, R81 ;  /* 0x0000005132347220 */ /* 0x040fe20000410000 */
[-C--:B------:R-:W-:Y:S01]  /*a2d0*/  FFMA.FTZ R51, R51, R48.reuse, -R68 ;  /* 0x0000003033337223 */ /* 0x080fe20000010844 */
[----:B------:R-:W-:Y:S01]  /*a2e0*/  FFMA.FTZ R82, R55, R48, R82 ;  /* 0x0000003037527223 */ /* 0x000fe20000010052 */
[-C--:B------:R-:W-:Y:S01]  /*a2f0*/  FFMA.FTZ R50, R50, R49.reuse, -R53 ;  /* 0x0000003132327223 */ /* 0x080fe20000010835 */
[----:B------:R-:W-:Y:S01]  /*a300*/  FFMA.FTZ R52, R67, R49, R52 ;  /* 0x0000003143347223 */ /* 0x000fe20000010034 */
[----:B------:R-:W-:Y:S01]  /*a310*/  F2FP.SATFINITE.E4M3.F32.PACK_AB_MERGE_C R87, R134, R87, RZ ;  /* 0x000000578657723e */ /* 0x000fe200048070ff */
[----:B------:R-:W-:Y:S01]  /*a320*/  IMAD.MOV.U32 R48, RZ, RZ, R63 ;  /* 0x000000ffff307224 */ /* 0x000fe200078e003f */
[----:B------:R-:W-:-:S02]  /*a330*/  F2FP.SATFINITE.E4M3.F32.PACK_AB_MERGE_C R51, R51, R146, RZ ;  /* 0x000000923333723e */ /* 0x000fc400048070ff */
[----:B------:R-:W-:Y:S02]  /*a340*/  F2FP.SATFINITE.E4M3.F32.PACK_AB_MERGE_C R82, R82, R151, RZ ;  /* 0x000000975252723e */ /* 0x000fe400048070ff */
[----:B------:R-:W-:Y:S01]  /*a350*/  F2FP.SATFINITE.E4M3.F32.PACK_AB_MERGE_C R51, R50, R149, R51 ;  /* 0x000000953233723e */ /* 0x000fe20004807033 */
[----:B------:R-:W-:Y:S01]  /*a360*/  IMAD.MOV.U32 R50, RZ, RZ, R62 ;  /* 0x000000ffff327224 */ /* 0x000fe200078e003e */
[----:B------:R-:W-:Y:S01]  /*a370*/  F2FP.SATFINITE.E4M3.F32.PACK_AB_MERGE_C R55, R52, R83, R82 ;  /* 0x000000533437723e */ /* 0x000fe20004807052 */
[----:B------:R-:W-:Y:S01]  /*a380*/  IMAD.MOV.U32 R52, RZ, RZ, R64 ;  /* 0x000000ffff347224 */ /* 0x000fe200078e0040 */
[----:B------:R-:W-:Y:S02]  /*a390*/  F2FP.SATFINITE.E4M3.F32.PACK_AB_MERGE_C R49, R60, R65, R86 ;  /* 0x000000413c31723e */ /* 0x000fe40004807056 */
[----:B------:R-:W-:-:S07]  /*a3a0*/  F2FP.SATFINITE.E4M3.F32.PACK_AB_MERGE_C R53, R85, R66, R87 ;  /* 0x000000425535723e */ /* 0x000fce0004807057 */
.L_x_2107:
[----:B------:R-:W-:Y:S05]  /*a3b0*/  BSYNC B2 ;  /* 0x0000000000027941 */ /* 0x000fea0003800000 */
.L_x_2106:
        /* <DEDUP_REMOVED lines=11> */
.L_x_2105:
[----:B------:R-:W-:Y:S05]  /*a470*/  BSYNC B1 ;  /* 0x0000000000017941 */ /* 0x000fea0003800000 */
.L_x_2104:
        /* <DEDUP_REMOVED lines=8> */
[----:B------:R-:W-:Y:S01]  /*a500*/  IMAD.IADD R61, R127, 0x1, R61 ;  /* 0x000000017f3d7824 */ /* 0x000fe200078e023d */
[----:B------:R-:W-:Y:S01]  /*a510*/  IADD3 R59, P3, P4, R44, R126, R36 ;  /* 0x0000007e2c3b7210 */ /* 0x000fe20007c7e024 */
[----:B------:R-:W-:Y:S01]  /*a520*/  VIADD R50, R228, 0xc0 ;  /* 0x000000c0e4327836 */ /* 0x000fe20000000000 */
[----:B------:R-:W-:Y:S01]  /*a530*/  ISETP.NE.AND P6, PT, R0, RZ, PT ;  /* 0x000000ff0000720c */ /* 0x000fe20003fc5270 */
[----:B------:R-:W-:Y:S01]  /*a540*/  BSSY B1, `(.L_x_2108) ;  /* 0x00000e9000017945 */ /* 0x000fe20003800000 */
[----:B------:R-:W-:Y:S01]  /*a550*/  IADD3.X R48, R38, R61, R37, P3, P4 ;  /* 0x0000003d26307210 */ /* 0x000fe20001fe8425 */
[----:B------:R-:W-:Y:S01]  /*a560*/  IMAD.SHL.U32 R50, R50, 0x80, RZ ;  /* 0x0000008032327824 */ /* 0x000fe200078e00ff */
[----:B------:R-:W-:-:S04]  /*a570*/  SEL R147, R120, R147, !P6 ;  /* 0x0000009378937207 */ /* 0x000fc80007000000 */
[----:B------:R-:W-:Y:S02]  /*a580*/  LOP3.LUT R50, R50, 0x380, RZ, 0xc0, !PT ;  /* 0x0000038032327812 */ /* 0x000fe400078ec0ff */
[----:B-1----:R-:W-:-:S05]  /*a590*/  IADD3 R58, P3, R59, R56, RZ ;  /* 0x000000383b3a7210 */ /* 0x002fca0007f7e0ff */
[----:B------:R-:W-:Y:S01]  /*a5a0*/  IMAD.X R59, R48, 0x1, R57, P3 ;  /* 0x00000001303b7824 */ /* 0x000fe200018e0639 */
[----:B------:R-:W-:-:S04]  /*a5b0*/  SHF.R.S32.HI R48, RZ, 0x1f, R147 ;  /* 0x0000001fff307819 */ /* 0x000fc80000011493 */
[----:B------:R-:W-:-:S04]  /*a5c0*/  LEA.HI R48, R48, R147, RZ, 0x5 ;  /* 0x0000009330307211 */ /* 0x000fc800078f28ff */
        /* <DEDUP_REMOVED lines=24> */
[----:B------:R-:W-:Y:S01]  /*a750*/  IMAD.U32 R52, R78, 0x10000, RZ ;  /* 0x000100004e347824 */ /* 0x000fe200078e00ff */
[----:B------:R-:W-:-:S02]  /*a760*/  SHF.R.U32.HI R68, RZ, 0x8, R77 ;  /* 0x00000008ff447819 */ /* 0x000fc4000001164d */
[----:B------:R-:W-:Y:S02]  /*a770*/  SHF.R.U32.HI R66, RZ, 0x8, R79 ;  /* 0x00000008ff427819 */ /* 0x000fe4000001164f */
[----:B------:R-:W-:Y:S01]  /*a780*/  MOV R60, R50 ;  /* 0x00000032003c7202 */ /* 0x000fe20000000f00 */
[----:B------:R-:W-:Y:S01]  /*a790*/  IMAD.SHL.U32 R50, R68, 0x100, RZ ;  /* 0x0000010044327824 */ /* 0x000fe200078e00ff */
[----:B------:R-:W-:Y:S01]  /*a7a0*/  LOP3.LUT R69, R69, 0xff00, R48, 0xf8, !PT ;  /* 0x0000ff0045457812 */ /* 0x000fe200078ef830 */
[----:B------:R-:W-:Y:S01]  /*a7b0*/  IMAD.U32 R48, R72, 0x10000, RZ ;  /* 0x0001000048307824 */ /* 0x000fe200078e00ff */
[----:B------:R-:W-:Y:S01]  /*a7c0*/  LOP3.LUT R52, R65, 0xff0000, R52, 0xf8, !PT ;  /* 0x00ff000041347812 */ /* 0x000fe200078ef834 */
[----:B------:R-:W-:Y:S01]  /*a7d0*/  IMAD.SHL.U32 R54, R66, 0x100, RZ ;  /* 0x0000010042367824 */ /* 0x000fe200078e00ff */
[----:B------:R-:W-:Y:S02]  /*a7e0*/  LOP3.LUT R71, R77, 0xff0000ff, RZ, 0xc0, !PT ;  /* 0xff0000ff4d477812 */ /* 0x000fe400078ec0ff */
[----:B------:R-:W-:-:S02]  /*a7f0*/  F2FP.F16.E4M3.UNPACK_B R72, R143.H1 ;  /* 0x0000008fff48723e */ /* 0x000fc400030006ff */
[----:B------:R-:W-:Y:S02]  /*a800*/  F2FP.F16.E4M3.UNPACK_B R65, R64.H1 ;  /* 0x00000040ff41723e */ /* 0x000fe400030006ff */
        /* <DEDUP_REMOVED lines=33> */
[----:B------:R-:W-:Y:S02]  /*aa20*/  HADD2.F32 R143, -RZ, R143.H1_H1 ;  /* 0x3000008fff8f7230 */ /* 0x000fe40000004100 */
[----:B------:R-:W-:Y:S01]  /*aa30*/  FMUL.FTZ R70, R68, R71 ;  /* 0x0000004744467220 */ /* 0x000fe20000410000 */
[----:B------:R-:W-:-:S02]  /*aa40*/  HADD2.F32 R67, -RZ, R67.H1_H1 ;  /* 0x30000043ff437230 */ /* 0x000fc40000004100 */
[----:B------:R-:W-:Y:S01]  /*aa50*/  FMUL.FTZ R71, R65, R71 ;  /* 0x0000004741477220 */ /* 0x000fe20000410000 */
[--C-:B------:R-:W-:Y:S02]  /*aa60*/  HADD2.F32 R66, -RZ, R141.reuse.H0_H0 ;  /* 0x2000008dff427230 */ /* 0x100fe40000004100 */
[----:B------:R-:W-:Y:S02]  /*aa70*/  IMAD.U32 R74, R74, 0x10000, RZ ;  /* 0x000100004a4a7824 */ /* 0x000fe400078e00ff */
[----:B------:R-:W-:Y:S01]  /*aa80*/  FMUL.FTZ R69, R67, R143 ;  /* 0x0000008f43457220 */ /* 0x000fe20000410000 */
[----:B------:R-:W-:Y:S02]  /*aa90*/  HADD2.F32 R64, -RZ, R64.H1_H1 ;  /* 0x30000040ff407230 */ /* 0x000fe40000004100 */
[-C--:B------:R-:W-:Y:S01]  /*aaa0*/  FFMA.FTZ R72, R65, R66.reuse, -R70 ;  /* 0x0000004241487223 */ /* 0x080fe20000010846 */
[----:B------:R-:W-:Y:S02]  /*aab0*/  HADD2.F32 R141, -RZ, R141.H1_H1 ;  /* 0x3000008dff8d7230 */ /* 0x000fe40000004100 */
[----:B------:R-:W-:Y:S01]  /*aac0*/  FFMA.FTZ R73, R68, R66, R71 ;  /* 0x0000004244497223 */ /* 0x000fe20000010047 */
        /* <DEDUP_REMOVED lines=25> */
[-C--:B------:R-:W-:Y:S01]  /*ac60*/  FFMA.FTZ R85, R64, R69.reuse, -R65 ;  /* 0x0000004540557223 */ /* 0x080fe20000010841 */
[----:B------:R-:W-:Y:S01]  /*ac70*/  F2FP.F16.E4M3.UNPACK_B R64, R62 ;  /* 0x0000003eff40723e */ /* 0x000fe200020006ff */
[----:B------:R-:W-:Y:S01]  /*ac80*/  FFMA.FTZ R87, R66, R69, R71 ;  /* 0x0000004542577223 */ /* 0x000fe20000010047 */
[----:B------:R-:W-:Y:S01]  /*ac90*/  HADD2.F32 R69, -RZ, R144.H1_H1 ;  /* 0x30000090ff457230 */ /* 0x000fe20000004100 */
[----:B------:R-:W-:Y:S01]  /*aca0*/  F2FP.F16.E4M3.UNPACK_B R142, R142 ;  /* 0x0000008eff8e723e */ /* 0x000fe200020006ff */
[----:B------:R-:W-:Y:S01]  /*acb0*/  HADD2.F32 R62, -RZ, R60.H0_H0 ;  /* 0x2000003cff3e7230 */ /* 0x000fe20000004100 */
[----:B------:R-:W-:Y:S01]  /*acc0*/  F2FP.SATFINITE.E4M3.F32.PACK_AB_MERGE_C R85, R85, R70, RZ ;  /* 0x000000465555723e */ /* 0x000fe200048070ff */
[--C-:B------:R-:W-:Y:S01]  /*acd0*/  HADD2.F32 R65, -RZ, R64.reuse.H0_H0 ;  /* 0x20000040ff417230 */ /* 0x100fe20000004100 */
[-C--:B------:R-:W-:Y:S01]  /*ace0*/  F2FP.F16.E4M3.UNPACK_B R70, R52.reuse ;  /* 0x00000034ff46723e */ /* 0x080fe200020006ff */
[----:B------:R-:W-:Y:S01]  /*acf0*/  HADD2.F32 R64, -RZ, R64.H1_H1 ;  /* 0x30000040ff407230 */ /* 0x000fe20000004100 */
[----:B------:R-:W-:Y:S01]  /*ad00*/  F2FP.F16.E4M3.UNPACK_B R52, R52.H1 ;  /* 0x00000034ff34723e */ /* 0x000fe200030006ff */
[----:B------:R-:W-:-:S02]  /*ad10*/  HADD2.F32 R60, -RZ, R60.H1_H1 ;  /* 0x3000003cff3c7230 */ /* 0x000fc40000004100 */
[CC--:B------:R-:W-:Y:S01]  /*ad20*/  FMUL.FTZ R71, R65.reuse, R68.reuse ;  /* 0x0000004441477220 */ /* 0x0c0fe20000410000 */
[--C-:B------:R-:W-:Y:S02]  /*ad30*/  HADD2.F32 R66, -RZ, R142.reuse.H0_H0 ;  /* 0x2000008eff427230 */ /* 0x100fe40000004100 */
[-C--:B------:R-:W-:Y:S01]  /*ad40*/  FMUL.FTZ R81, R64, R69.reuse ;  /* 0x0000004540517220 */ /* 0x080fe20000410000 */
[----:B------:R-:W-:Y:S02]  /*ad50*/  HADD2.F32 R67, -RZ, R142.H1_H1 ;  /* 0x3000008eff437230 */ /* 0x000fe40000004100 */
[----:B------:R-:W-:Y:S01]  /*ad60*/  FMUL.FTZ R68, R62, R68 ;  /* 0x000000443e447220 */ /* 0x000fe20000410000 */
[----:B------:R-:W-:Y:S01]  /*ad70*/  FMUL.FTZ R69, R60, R69 ;  /* 0x000000453c457220 */ /* 0x000fe20000410000 */
[----:B------:R-:W-:Y:S01]  /*ad80*/  FFMA.FTZ R62, R62, R66, -R71 ;  /* 0x000000423e3e7223 */ /* 0x000fe20000010847 */
[----:B------:R-:W-:Y:S01]  /*ad90*/  F2FP.F16.E4M3.UNPACK_B R71, R54 ;  /* 0x00000036ff47723e */ /* 0x000fe200020006ff */
[----:B------:R-:W-:Y:S01]  /*ada0*/  FFMA.FTZ R80, R65, R66, R68 ;  /* 0x0000004241507223 */ /* 0x000fe20000010044 */
[-C--:B------:R-:W-:Y:S01]  /*adb0*/  FFMA.FTZ R83, R64, R67.reuse, R69 ;  /* 0x0000004340537223 */ /* 0x080fe20000010045 */
[----:B------:R-:W-:Y:S01]  /*adc0*/  F2FP.SATFINITE.E4M3.F32.PACK_AB_MERGE_C R64, R79, R76, RZ ;  /* 0x0000004c4f40723e */ /* 0x000fe200048070ff */
[----:B------:R-:W-:Y:S01]  /*add0*/  FFMA.FTZ R81, R60, R67, -R81 ;  /* 0x000000433c517223 */ /* 0x000fe20000010851 */
[----:B------:R-:W-:-:S02]  /*ade0*/  F2FP.F16.E4M3.UNPACK_B R68, R53 ;  /* 0x00000035ff44723e */ /* 0x000fc400020006ff */
[----:B------:R-:W-:Y:S02]  /*adf0*/  F2FP.F16.E4M3.UNPACK_B R66, R49 ;  /* 0x00000031ff42723e */ /* 0x000fe400020006ff */
[----:B------:R-:W-:Y:S01]  /*ae00*/  F2FP.SATFINITE.E4M3.F32.PACK_AB_MERGE_C R64, R74, R73, R64 ;  /* 0x000000494a40723e */ /* 0x000fe20004807040 */
[----:B------:R-:W-:Y:S01]  /*ae10*/  HADD2.F32 R69, -RZ, R68.H0_H0 ;  /* 0x20000044ff457230 */ /* 0x000fe20000004100 */
[----:B------:R-:W-:Y:S01]  /*ae20*/  F2FP.SATFINITE.E4M3.F32.PACK_AB_MERGE_C R65, R78, R77, RZ ;  /* 0x0000004d4e41723e */ /* 0x000fe200048070ff */
[----:B------:R-:W-:Y:S01]  /*ae30*/  HADD2.F32 R74, -RZ, R71.H0_H0 ;  /* 0x20000047ff4a7230 */ /* 0x000fe20000004100 */
[----:B------:R-:W-:Y:S01]  /*ae40*/  F2FP.F16.E4M3.UNPACK_B R49, R49.H1 ;  /* 0x00000031ff31723e */ /* 0x000fe200030006ff */
[----:B------:R-:W-:Y:S01]  /*ae50*/  HADD2.F32 R67, -RZ, R66.H0_H0 ;  /* 0x20000042ff437230 */ /* 0x000fe20000004100 */
[----:B------:R-:W-:Y:S01]  /*ae60*/  F2FP.SATFINITE.E4M3.F32.PACK_AB_MERGE_C R65, R75, R72, R65 ;  /* 0x000000484b41723e */ /* 0x000fe20004807041 */
        /* <DEDUP_REMOVED lines=11> */
[----:B------:R-:W-:Y:S01]  /*af20*/  FMUL.FTZ R71, R66, R71 ;  /* 0x0000004742477220 */ /* 0x000fe20000410000 */
[----:B------:R-:W-:-:S02]  /*af30*/  HADD2.F32 R53, -RZ, R49.H0_H0 ;  /* 0x20000031ff357230 */ /* 0x000fc40000004100 */
[-C--:B------:R-:W-:Y:S01]  /*af40*/  FFMA.FTZ R75, R66, R69.reuse, -R73 ;  /* 0x00000045424b7223 */ /* 0x080fe20000010849 */
[----:B------:R-:W-:Y:S01]  /*af50*/  F2FP.F16.E4M3.UNPACK_B R66, R54.H1 ;  /* 0x00000036ff42723e */ /* 0x000fe200030006ff */
[----:B------:R-:W-:Y:S01]  /*af60*/  FFMA.FTZ R77, R68, R69, R71 ;  /* 0x00000045444d7223 */ /* 0x000fe20000010047 */
[--C-:B------:R-:W-:Y:S01]  /*af70*/  HADD2.F32 R54, -RZ, R67.reuse.H0_H0 ;  /* 0x20000043ff367230 */ /* 0x100fe20000004100 */
[----:B------:R-:W-:Y:S01]  /*af80*/  F2FP.SATFINITE.E4M3.F32.PACK_AB_MERGE_C R60, R87, R82, RZ ;  /* 0x00000052573c723e */ /* 0x000fe200048070ff */
[----:B------:R-:W-:Y:S01]  /*af90*/  HADD2.F32 R67, -RZ, R67.H1_H1 ;  /* 0x30000043ff437230 */ /* 0x000fe20000004100 */
[----:B------:R-:W-:Y:S01]  /*afa0*/  F2FP.SATFINITE.E4M3.F32.PACK_AB_MERGE_C R62, R81, R62, R85 ;  /* 0x0000003e513e723e */ /* 0x000fe20004807055 */
[--C-:B------:R-:W-:Y:S01]  /*afb0*/  HADD2.F32 R68, -RZ, R66.reuse.H0_H0 ;  /* 0x20000042ff447230 */ /* 0x100fe20000004100 */
[----:B------:R-:W-:Y:S01]  /*afc0*/  F2FP.SATFINITE.E4M3.F32.PACK_AB_MERGE_C R60, R83, R80, R60 ;  /* 0x00000050533c723e */ /* 0x000fe2000480703c */
[----:B------:R-:W-:Y:S01]  /*afd0*/  HADD2.F32 R70, -RZ, R66.H1_H1 ;  /* 0x30000042ff467230 */ /* 0x000fe20000004100 */
[----:B------:R-:W-:Y:S01]  /*afe0*/  F2FP.F16.E4M3.UNPACK_B R71, R50.H1 ;  /* 0x00000032ff47723e */ /* 0x000fe200030006ff */
[----:B------:R-:W-:-:S02]  /*aff0*/  HADD2.F32 R49, -RZ, R49.H1_H1 ;  /* 0x30000031ff317230 */ /* 0x000fc40000004100 */
[CC--:B------:R-:W-:Y:S01]  /*b000*/  FMUL.FTZ R72, R54.reuse, R68.reuse ;  /* 0x0000004436487220 */ /* 0x0c0fe20000410000 */
[--C-:B------:R-:W-:Y:S02]  /*b010*/  HADD2.F32 R66, -RZ, R52.reuse.H0_H0 ;  /* 0x20000034ff427230 */ /* 0x100fe40000004100 */
[----:B------:R-:W-:Y:S01]  /*b020*/  FMUL.FTZ R69, R53, R68 ;  /* 0x0000004435457220 */ /* 0x000fe20000410000 */
[----:B------:R-:W-:Y:S02]  /*b030*/  HADD2.F32 R52, -RZ, R52.H1_H1 ;  /* 0x30000034ff347230 */ /* 0x000fe40000004100 */
[-C--:B------:R-:W-:Y:S01]  /*b040*/  FMUL.FTZ R68, R67, R70.reuse ;  /* 0x0000004643447220 */ /* 0x080fe20000410000 */
[C---:B------:R-:W-:Y:S01]  /*b050*/  FMUL.FTZ R70, R49.reuse, R70 ;  /* 0x0000004631467220 */ /* 0x040fe20000410000 */
[----:B------:R-:W-:Y:S01]  /*b060*/  FFMA.FTZ R79, R54, R66, R69 ;  /* 0x00000042364f7223 */ /* 0x000fe20000010045 */
[----:B------:R-:W-:Y:S01]  /*b070*/  F2FP.F16.E4M3.UNPACK_B R54, R55 ;  /* 0x00000037ff36723e */ /* 0x000fe200020006ff */
[-C--:B------:R-:W-:Y:S01]  /*b080*/  FFMA.FTZ R81, R49, R52.reuse, -R68 ;  /* 0x0000003431517223 */ /* 0x080fe20000010844 */
[----:B------:R-:W-:Y:S01]  /*b090*/  FFMA.FTZ R80, R67, R52, R70 ;  /* 0x0000003443507223 */ /* 0x000fe20000010046 */
[----:B------:R-:W-:Y:S01]  /*b0a0*/  F2FP.F16.E4M3.UNPACK_B R70, R50 ;  /* 0x00000032ff46723e */ /* 0x000fe200020006ff */
[----:B------:R-:W-:Y:S01]  /*b0b0*/  FFMA.FTZ R78, R53, R66, -R72 ;  /* 0x00000042354e7223 */ /* 0x000fe20000010848 */
[-C--:B------:R-:W-:Y:S01]  /*b0c0*/  F2FP.F16.E4M3.UNPACK_B R49, R51.reuse ;  /* 0x00000033ff31723e */ /* 0x080fe200020006ff */
        /* <DEDUP_REMOVED lines=29> */
[CC--:B------:R-:W-:Y:S01]  /*b2a0*/  FMUL.FTZ R52, R54.reuse, R70.reuse ;  /* 0x0000004636347220 */ /* 0x0c0fe20000410000 */
[----:B------:R-:W-:Y:S02]  /*b2b0*/  HADD2.F32 R50, -RZ, R50.H1_H1 ;  /* 0x30000032ff327230 */ /* 0x000fe40000004100 */
[----:B------:R-:W-:Y:S01]  /*b2c0*/  FMUL.FTZ R53, R49, R70 ;  /* 0x0000004631357220 */ /* 0x000fe20000410000 */
[----:B------:R-:W-:Y:S01]  /*b2d0*/  F2FP.SATFINITE.E4M3.F32.PACK_AB_MERGE_C R78, R81, R78, RZ ;  /* 0x0000004e514e723e */ /* 0x000fe200048070ff */
        /* <DEDUP_REMOVED lines=13> */
[----:B------:R-:W-:Y:S02]  /*b3b0*/  F2FP.SATFINITE.E4M3.F32.PACK_AB_MERGE_C R49, R75, R76, R78 ;  /* 0x0000004c4b31723e */ /* 0x000fe4000480704e */
[----:B------:R-:W-:-:S07]  /*b3c0*/  F2FP.SATFINITE.E4M3.F32.PACK_AB_MERGE_C R53, R77, R74, R79 ;  /* 0x0000004a4d35723e */ /* 0x000fce000480704f */
.L_x_2109:
[----:B------:R-:W-:Y:S05]  /*b3d0*/  BSYNC B1 ;  /* 0x0000000000017941 */ /* 0x000fea0003800000 */
.L_x_2108:
        /* <DEDUP_REMOVED lines=10> */
.L_x_2049:
[----:B------:R-:W2:Y:S02]  /*b480*/  LDL R48, [R1+0x50] ;  /* 0x0000500001307983 */ /* 0x000ea40000100800 */
[----:B--2---:R-:W-:-:S13]  /*b490*/  R2UR UR4, R48 ;  /* 0x00000000300472ca */ /* 0x004fda00000e0000 */
[----:B------:R-:W-:-:S06]  /*b4a0*/  UISETP.NE.AND UP0, UPT, UR4, 0x3, UPT ;  /* 0x000000030400788c */ /* 0x000fcc000bf05270 */
[----:B------:R-:W-:-:S13]  /*b4b0*/  PLOP3.LUT P5, PT, PT, PT, UP0, 0x80, 0x0 ;  /* 0x000000000000781c */ /* 0x000fda0003faf008 */
[----:B------:R-:W-:Y:S05]  /*b4c0*/  @!P5 BRA `(.L_x_2110) ;  /* 0x000000000004d947 */ /* 0x000fea0003800000 */
[----:B------:R-:W-:Y:S01]  /*b4d0*/  BPT.TRAP 0x1 ;  /* 0x000000040000795c */ /* 0x000fe20000300000 */
.L_x_2110:
[----:B------:R-:W2:Y:S01]  /*b4e0*/  LDL R48, [R1] ;  /* 0x0000000001307983 */ /* 0x000ea20000100800 */
        /* <DEDUP_REMOVED lines=9> */
.L_x_2356:
[----:B------:R-:W-:Y:S05]  /*b580*/  BSYNC B1 ;  /* 0x0000000000017941 */ /* 0x000fea0003800000 */
.L_x_2111:
        /* <DEDUP_REMOVED lines=22> */
.L_x_2114:
[----:B------:R-:W-:Y:S05]  /*b6f0*/  BSYNC B1 ;  /* 0x0000000000017941 */ /* 0x000fea0003800000 */
.L_x_2113:
        /* <DEDUP_REMOVED lines=22> */
.L_x_2116:
[----:B------:R-:W-:Y:S05]  /*b860*/  BSYNC B1 ;  /* 0x0000000000017941 */ /* 0x000fea0003800000 */
.L_x_2115:
[----:B-12---:R-:W-:Y:S01]  /*b870*/  VIADD R48, R228, 0x80 ;  /* 0x00000080e4307836 */ /* 0x006fe20000000000 */
[----:B------:R-:W-:Y:S04]  /*b880*/  BSSY B1, `(.L_x_2117) ;  /* 0x0000015000017945 */ /* 0x000fe80003800000 */
[----:B------:R-:W-:-:S13]  /*b890*/  ISETP.GE.AND P2, PT, R48, R118, PT ;  /* 0x000000763000720c */ /* 0x000fda0003f46270 */
[----:B------:R-:W-:Y:S05]  /*b8a0*/  @P2 BRA `(.L_x_2118) ;  /* 0x0000000000482947 */ /* 0x000fea0003800000 */
[----:B------:R-:W1:Y:S01]  /*b8b0*/  @!P0 LDS.128 R48, [R117+0x24400] ;  /* 0x0244000075308984 */ /* 0x000e620000000c00 */
[----:B------:R-:W2:Y:S01]  /*b8c0*/  @!P0 LDC.64 R54, c[0x0][0x2d8] ;  /* 0x0000b600ff368b82 */ /* 0x000ea20000000a00 */
[----:B------:R-:W-:-:S05]  /*b8d0*/  LEA R58, P2, R42, R52, 0x7 ;  /* 0x000000342a3a7211 */ /* 0x000fca00078438ff */
        /* <DEDUP_REMOVED lines=15> */
.L_x_2118:
[----:B------:R-:W-:Y:S05]  /*b9d0*/  BSYNC B1 ;  /* 0x0000000000017941 */ /* 0x000fea0003800000 */
.L_x_2117:
        /* <DEDUP_REMOVED lines=25> */
.L_x_2086:
[----:B------:R-:W-:Y:S05]  /*bb70*/  BSYNC B0 ;  /* 0x0000000000007941 */ /* 0x000fea0003800000 */
.L_x_2048:
        /* <DEDUP_REMOVED lines=17> */
.L_x_2120:
[----:B------:R-:W-:Y:S05]  /*bc90*/  BSYNC B0 ;  /* 0x0000000000007941 */ /* 0x000fea0003800000 */
.L_x_2119:
[----:B------:R-:W2:Y:S01]  /*bca0*/  SYNCS.PHASECHK.TRANS64.TRYWAIT P3, [R109+URZ+0x2e8b0], R130 ;  /* 0x02e8b0826d0075a7 */ /* 0x000ea2000806017f */
[----:B------:R-:W-:Y:S01]  /*bcb0*/  ULDC.64 UR38, c[0x0][0x318] ;  /* 0x0000c60000267ab9 */ /* 0x000fe20000000a00 */
[----:B------:R-:W-:Y:S01]  /*bcc0*/  ULDC.64 UR36, c[0x0][0x308] ;  /* 0x0000c20000247ab9 */ /* 0x000fe20000000a00 */
[----:B------:R-:W-:Y:S04]  /*bcd0*/  BSSY B0, `(.L_x_2121) ;  /* 0x0000002000007945 */ /* 0x000fe80003800000 */
[----:B--2---:R-:W-:Y:S05]  /*bce0*/  @!P3 BRA `(.L_x_2122) ;  /* 0x000001d000f4b947 */ /* 0x004fea0003800000 */
.L_x_2357:
[----:B------:R-:W-:Y:S05]  /*bcf0*/  BSYNC B0 ;  /* 0x0000000000007941 */ /* 0x000fea0003800000 */
.L_x_2121:
        /* <DEDUP_REMOVED lines=12> */
[----:B------:R-:W-:Y:S01]  /*bdc0*/  @!P3 LOP3.LUT P5, RZ, R229, 0x4, RZ, 0xc0, !PT ;  /* 0x00000004e5ffb812 */ /* 0x000fe200078ac0ff */
[----:B------:R-:W-:-:S03]  /*bdd0*/  @!P3 VIADD R56, R116, 0x40 ;  /* 0x000000407438b836 */ /* 0x000fc60000000000 */
        /* <DEDUP_REMOVED lines=10> */
.L_x_2124:
[----:B------:R-:W-:Y:S05]  /*be80*/  BSYNC B0 ;  /* 0x0000000000007941 */ /* 0x000fea0003800000 */
.L_x_2123:
[----:B-1-3--:R-:W-:Y:S01]  /*be90*/  VIADD R48, R228, 0x40 ;  /* 0x00000040e4307836 */ /* 0x00afe20000000000 */
[----:B------:R-:W-:Y:S04]  /*bea0*/  BSSY B0, `(.L_x_2125) ;  /* 0x0000019000007945 */ /* 0x000fe80003800000 */
[----:B------:R-:W-:-:S13]  /*beb0*/  ISETP.GE.AND P3, PT, R48, R118, PT ;  /* 0x000000763000720c */ /* 0x000fda0003f66270 */
[----:B------:R-:W-:Y:S05]  /*bec0*/  @P3 BRA `(.L_x_2126) ;  /* 0x0000000000583947 */ /* 0x000fea0003800000 */
[----:B------:R-:W-:Y:S01]  /*bed0*/  ULDC UR4, c[0x0][0x2e4] ;  /* 0x0000b90000047ab9 */ /* 0x000fe20000000800 */
[----:B------:R-:W-:Y:S01]  /*bee0*/  PLOP3.LUT P4, PT, PT, PT, PT, 0x8, 0x0 ;  /* 0x000000000000781c */ /* 0x000fe20003f8e170 */
[----:B------:R-:W-:Y:S01]  /*bef0*/  IMAD.MOV.U32 R48, RZ, RZ, R46 ;  /* 0x000000ffff307224 */ /* 0x000fe200078e002e */
[----:B------:R-:W-:Y:S01]  /*bf00*/  ISETP.GE.AND P3, PT, R4, UR4, PT ;  /* 0x0000000404007c0c */ /* 0x000fe2000bf66270 */
[----:B------:R-:W-:-:S12]  /*bf10*/  IMAD.MOV.U32 R49, RZ, RZ, R108 ;  /* 0x000000ffff317224 */ /* 0x000fd800078e006c */
        /* <DEDUP_REMOVED lines=17> */
.L_x_2126:
[----:B------:R-:W-:Y:S05]  /*c030*/  BSYNC B0 ;  /* 0x0000000000007941 */ /* 0x000fea0003800000 */
.L_x_2125:
[----:B-1----:R-:W-:Y:S01]  /*c040*/  VIADD R48, R228, 0x80 ;  /* 0x00000080e4307836 */ /* 0x002fe20000000000 */
        /* <DEDUP_REMOVED lines=25> */
.L_x_2128:
[----:B------:R-:W-:Y:S05]  /*c1e0*/  BSYNC B0 ;  /* 0x0000000000007941 */ /* 0x000fea0003800000 */
.L_x_2127:
        /* <DEDUP_REMOVED lines=26> */
.L_x_2130:
[----:B------:R-:W-:Y:S05]  /*c390*/  BSYNC B0 ;  /* 0x0000000000007941 */ /* 0x000fea0003800000 */
.L_x_2129:
[----:B-1----:R-:W3:Y:S01]  /*c3a0*/  LDL.LU R49, [R1] ;  /* 0x0000000001317983 */ /* 0x002ee20000300800 */
[----:B0-2---:R-:W-:Y:S01]  /*c3b0*/  @!P2 VIADD R109, R109, 0x2e8c0 ;  /* 0x0002e8c06d6da836 */ /* 0x005fe20000000000 */
        /* <DEDUP_REMOVED lines=14> */
[----:B---3--:R-:W-:-:S05]  /*c4a0*/  LOP3.LUT R49, R49, R48, RZ, 0x3c, !PT ;  /* 0x0000003031317212 */ /* 0x008fca00078e3cff */
[----:B------:R0:W-:Y:S01]  /*c4b0*/  STL [R1], R49 ;  /* 0x0000003101007387 */ /* 0x0001e20000100800 */
[----:B------:R-:W-:Y:S05]  /*c4c0*/  @P3 BRA `(.L_x_2131) ;  /* 0xffffff60008c3947 */ /* 0x000fea000383ffff */
[----:B0-----:R-:W0:Y:S01]  /*c4d0*/  S2R R49, SR_TID.X ;  /* 0x0000000000317919 */ /* 0x001e220000002100 */
[----:B------:R-:W-:Y:S02]  /*c4e0*/  PLOP3.LUT P0, PT, PT, PT, PT, 0x8, 0x0 ;  /* 0x000000000000781c */ /* 0x000fe40003f0e170 */
[----:B0-----:R-:W-:-:S04]  /*c4f0*/  SHF.R.U32.HI R49, RZ, 0x7, R49 ;  /* 0x00000007ff317819 */ /* 0x001fc80000011631 */
[----:B------:R-:W-:-:S13]  /*c500*/  ISETP.NE.AND P3, PT, R49, 0x1, PT ;  /* 0x000000013100780c */ /* 0x000fda0003f65270 */
[----:B------:R-:W-:Y:S06]  /*c510*/  @!P3 BAR.ARV 0x9, 0x100 ;  /* 0x024400000000bb1d */ /* 0x000fec0000002000 */
.L_x_2043:
[----:B------:R-:W0:Y:S01]  /*c520*/  LDC R0, c[0x0][0x428] ;  /* 0x00010a00ff007b82 */ /* 0x000e220000000800 */
[----:B------:R-:W-:Y:S05]  /*c530*/  @P0 BRA `(.L_x_2132) ;  /* 0x00000000000c0947 */ /* 0x000fea0003800000 */
[----:B------:R-:W2:Y:S01]  /*c540*/  FENCE.VIEW.ASYNC.G ;  /* 0x00000000000073c6 */ /* 0x000ea20000000100 */
[----:B------:R-:W-:Y:S05]  /*c550*/  WARPSYNC.ALL ;  /* 0x0000000000007948 */ /* 0x000fea0003800000 */
[----:B--2---:R-:W-:Y:S06]  /*c560*/  BAR.ARV 0xc, 0x180 ;  /* 0x0306000000007b1d */ /* 0x004fec0000002000 */
.L_x_2132:
[----:B------:R-:W2:Y:S01]  /*c570*/  LDL R5, [R1+0x64] ;  /* 0x0000640001057983 */ /* 0x000ea20000100800 */
[----:B------:R-:W-:Y:S01]  /*c580*/  ULDC.64 UR4, c[0x0][0x990] ;  /* 0x0002640000047ab9 */ /* 0x000fe20000000a00 */
[----:B0-----:R-:W-:Y:S01]  /*c590*/  ISETP.NE.AND P2, PT, R0, 0x1, PT ;  /* 0x000000010000780c */ /* 0x001fe20003f45270 */
[----:B------:R-:W-:Y:S01]  /*c5a0*/  ULDC.64 UR6, c[0x0][0x998] ;  /* 0x0002660000067ab9 */ /* 0x000fe20000000a00 */
[----:B------:R-:W-:Y:S01]  /*c5b0*/  ISETP.NE.U32.AND P0, PT, RZ, UR4, PT ;  /* 0x00000004ff007c0c */ /* 0x000fe2000bf05070 */
[----:B------:R-:W3:Y:S01]  /*c5c0*/  LDL R25, [R1+0x54] ;  /* 0x0000540001197983 */ /* 0x000ee20000100800 */
[----:B------:R-:W-:Y:S02]  /*c5d0*/  ISETP.NE.U32.AND P1, PT, RZ, UR6, PT ;  /* 0x00000006ff007c0c */ /* 0x000fe4000bf25070 */
[----:B------:R-:W-:Y:S01]  /*c5e0*/  ISETP.NE.AND.EX P0, PT, RZ, UR5, PT, P0 ;  /* 0x00000005ff007c0c */ /* 0x000fe2000bf05300 */
[----:B------:R-:W3:Y:S01]  /*c5f0*/  LDL R24, [R1+0x60] ;  /* 0x0000600001187983 */ /* 0x000ee20000100800 */
[----:B------:R-:W-:Y:S01]  /*c600*/  ISETP.NE.AND.EX P1, PT, RZ, UR7, PT, P1 ;  /* 0x00000007ff007c0c */ /* 0x000fe2000bf25310 */
[----:B------:R-:W-:-:S04]  /*c610*/  IMAD.MOV.U32 R7, RZ, RZ, R234 ;  /* 0x000000ffff077224 */ /* 0x000fc800078e00ea */
[----:B------:R-:W0:Y:S08]  /*c620*/  @P2 LDC R3, c[0x0][0x42c] ;  /* 0x00010b00ff032b82 */ /* 0x000e300000000800 */
[----:B------:R-:W4:Y:S08]  /*c630*/  @P0 LDC.64 R10, c[0x0][0x9a8] ;  /* 0x00026a00ff0a0b82 */ /* 0x000f300000000a00 */
[----:B------:R-:W4:Y:S08]  /*c640*/  @P2 LDC R2, c[0x0][0x430] ;  /* 0x00010c00ff022b82 */ /* 0x000f300000000800 */
[----:B-1----:R-:W1:Y:S01]  /*c650*/  @P1 LDC.64 R12, c[0x0][0x9b8] ;  /* 0x00026e00ff0c1b82 */ /* 0x002e620000000a00 */
[----:B0-----:R-:W-:-:S07]  /*c660*/  @P2 IMAD.HI.U32 R3, R234, R3, RZ ;  /* 0x00000003ea032227 */ /* 0x001fce00078e00ff */
[----:B------:R-:W0:Y:S01]  /*c670*/  @P0 LDC.64 R14, c[0x0][0x9b0] ;  /* 0x00026c00ff0e0b82 */ /* 0x000e220000000a00 */
[----:B----4-:R-:W-:-:S07]  /*c680*/  @P0 IMAD R0, R131, R10, RZ ;  /* 0x0000000a83000224 */ /* 0x010fce00078e02ff */
[----:B------:R-:W4:Y:S01]  /*c690*/  @P1 LDC.64 R20, c[0x0][0x9c0] ;  /* 0x00027000ff141b82 */ /* 0x000f220000000a00 */
[----:B------:R-:W-:-:S04]  /*c6a0*/  @P2 SHF.R.U32.HI R7, RZ, R2, R3 ;  /* 0x00000002ff072219 */ /* 0x000fc80000011603 */
[----:B------:R-:W-:Y:S01]  /*c6b0*/  @P0 SHF.R.S32.HI R9, RZ, 0x1f, R7 ;  /* 0x0000001fff090819 */ /* 0x000fe20000011407 */
[----:B-1----:R-:W-:Y:S02]  /*c6c0*/  @P1 IMAD R4, R131, R12, RZ ;  /* 0x0000000c83041224 */ /* 0x002fe400078e02ff */
[C---:B--2---:R-:W-:Y:S02]  /*c6d0*/  @P0 IMAD R11, R5.reuse, R11, R0 ;  /* 0x0000000b050b0224 */ /* 0x044fe400078e0200 */
[----:B------:R-:W-:-:S04]  /*c6e0*/  @P0 IMAD.WIDE.U32 R2, R5, R10, RZ ;  /* 0x0000000a05020225 */ /* 0x000fc800078e00ff */
[----:B------:R-:W-:Y:S01]  /*c6f0*/  @P0 IMAD.IADD R3, R3, 0x1, R11 ;  /* 0x0000000103030824 */ /* 0x000fe200078e020b */
[----:B------:R-:W-:Y:S01]  /*c700*/  @P1 SHF.R.S32.HI R11, RZ, 0x1f, R7 ;  /* 0x0000001fff0b1819 */ /* 0x000fe20000011407 */
[C---:B------:R-:W-:Y:S02]  /*c710*/  @P1 IMAD R13, R5.reuse, R13, R4 ;  /* 0x0000000d050d1224 */ /* 0x040fe400078e0204 */
[----:B------:R-:W-:-:S04]  /*c720*/  @P1 IMAD.WIDE.U32 R4, R5, R12, RZ ;  /* 0x0000000c05041225 */ /* 0x000fc800078e00ff */
[----:B0-----:R-:W-:Y:S02]  /*c730*/  @P0 IMAD R0, R9, R14, RZ ;  /* 0x0000000e09000224 */ /* 0x001fe400078e02ff */
[----:B----4-:R-:W-:Y:S02]  /*c740*/  @P1 IMAD R6, R11, R20, RZ ;  /* 0x000000140b061224 */ /* 0x010fe400078e02ff */
        /* <DEDUP_REMOVED lines=12> */
[----:B------:R-:W-:Y:S01]  /*c810*/  IMAD.MOV.U32 R0, RZ, RZ, 0x3f800000 ;  /* 0x3f800000ff007424 */ /* 0x000fe200078e00ff */
[----:B------:R-:W-:Y:S01]  /*c820*/  @P1 LEA.HI.X R9, R6, UR7, R3, 0x2, P4 ;  /* 0x0000000706091c11 */ /* 0x000fe2000a0f1403 */
[----:B------:R-:W0:Y:S02]  /*c830*/  @P2 LDC R11, c[0x0][0x42c] ;  /* 0x00010b00ff0b2b82 */ /* 0x000e240000000800 */
[----:B------:R-:W2:Y:S04]  /*c840*/  @P0 LDG.E R7, desc[UR60][R4.64] ;  /* 0x0000003c04070981 */ /* 0x000ea8000c1e1900 */
[----:B------:R1:W2:Y:S01]  /*c850*/  @P1 LDG.E R0, desc[UR60][R8.64] ;  /* 0x0000003c08001981 */ /* 0x0002a2000c1e1900 */
[----:B---3--:R-:W-:Y:S01]  /*c860*/  IADD3 R2, R24, 0x15f, -R25 ;  /* 0x0000015f18027810 */ /* 0x008fe20007ffe819 */
[----:B------:R-:W3:Y:S01]  /*c870*/  @P2 LDC R6, c[0x0][0x430] ;  /* 0x00010c00ff062b82 */ /* 0x000ee20000000800 */
[----:B------:R-:W-:-:S02]  /*c880*/  PLOP3.LUT P0, PT, PT, PT, PT, 0x80, 0x0 ;  /* 0x000000000000781c */ /* 0x000fc40003f0f070 */
[----:B------:R-:W-:Y:S01]  /*c890*/  CS2R R88, SRZ ;  /* 0x0000000000587805 */ /* 0x000fe2000001ff00 */
[----:B------:R-:W-:Y:S01]  /*c8a0*/  IMAD.MOV.U32 R87, RZ, RZ, RZ ;  /* 0x000000ffff577224 */ /* 0x000fe200078e00ff */
[----:B------:R-:W-:Y:S01]  /*c8b0*/  CS2R R12, SRZ ;  /* 0x00000000000c7805 */ /* 0x000fe2000001ff00 */
[----:B------:R-:W-:Y:S01]  /*c8c0*/  IMAD R3, R233, 0x80, R2 ;  /* 0x00000080e9037824 */ /* 0x000fe200078e0202 */
[----:B------:R-:W-:Y:S01]  /*c8d0*/  CS2R R14, SRZ ;  /* 0x00000000000e7805 */ /* 0x000fe2000001ff00 */
[----:B------:R-:W-:Y:S01]  /*c8e0*/  IMAD.MOV.U32 R2, RZ, RZ, RZ ;  /* 0x000000ffff027224 */ /* 0x000fe200078e00ff */
[----:B-1----:R-:W-:Y:S01]  /*c8f0*/  CS2R R8, SRZ ;  /* 0x0000000000087805 */ /* 0x002fe2000001ff00 */
[----:B------:R-:W-:Y:S01]  /*c900*/  IMAD.MOV.U32 R4, RZ, RZ, R234 ;  /* 0x000000ffff047224 */ /* 0x000fe200078e00ea */
[----:B------:R-:W-:Y:S01]  /*c910*/  CS2R R20, SRZ ;  /* 0x0000000000147805 */ /* 0x000fe2000001ff00 */
[----:B------:R-:W-:Y:S01]  /*c920*/  IMAD.HI R2, R3, -0x6db6db6d, R2 ;  /* 0x9249249303027827 */ /* 0x000fe200078e0202 */
[----:B------:R-:W-:-:S02]  /*c930*/  CS2R R24, SRZ ;  /* 0x0000000000187805 */ /* 0x000fc4000001ff00 */
[----:B------:R-:W-:Y:S02]  /*c940*/  CS2R R26, SRZ ;  /* 0x00000000001a7805 */ /* 0x000fe4000001ff00 */
[----:B------:R-:W-:Y:S02]  /*c950*/  CS2R R28, SRZ ;  /* 0x00000000001c7805 */ /* 0x000fe4000001ff00 */
[----:B------:R-:W-:Y:S02]  /*c960*/  CS2R R30, SRZ ;  /* 0x00000000001e7805 */ /* 0x000fe4000001ff00 */
[----:B------:R-:W-:Y:S01]  /*c970*/  SHF.R.U32.HI R3, RZ, 0x1f, R2 ;  /* 0x0000001fff037819 */ /* 0x000fe20000011602 */
[----:B0-----:R-:W-:Y:S01]  /*c980*/  @P2 IMAD.HI.U32 R11, R234, R11, RZ ;  /* 0x0000000bea0b2227 */ /* 0x001fe200078e00ff */
[----:B------:R-:W-:Y:S02]  /*c990*/  CS2R R32, SRZ ;  /* 0x0000000000207805 */ /* 0x000fe4000001ff00 */
[----:B------:R-:W-:-:S02]  /*c9a0*/  CS2R R34, SRZ ;  /* 0x0000000000227805 */ /* 0x000fc4000001ff00 */
[----:B------:R-:W-:Y:S02]  /*c9b0*/  LEA.HI.SX32 R3, R2, R3, 0x19 ;  /* 0x0000000302037211 */ /* 0x000fe400078fcaff */
[----:B------:R-:W-:Y:S02]  /*c9c0*/  CS2R R36, SRZ ;  /* 0x0000000000247805 */ /* 0x000fe4000001ff00 */
[----:B------:R-:W-:Y:S02]  /*c9d0*/  CS2R R38, SRZ ;  /* 0x0000000000267805 */ /* 0x000fe4000001ff00 */
[----:B------:R-:W-:Y:S02]  /*c9e0*/  CS2R R40, SRZ ;  /* 0x0000000000287805 */ /* 0x000fe4000001ff00 */
[----:B------:R-:W-:Y:S02]  /*c9f0*/  VIMNMX R138, R138, R3, PT ;  /* 0x000000038a8a7248 */ /* 0x000fe40003fe0100 */
[----:B------:R-:W-:-:S02]  /*ca00*/  CS2R R42, SRZ ;  /* 0x00000000002a7805 */ /* 0x000fc4000001ff00 */
[----:B---3--:R-:W-:Y:S02]  /*ca10*/  @P2 SHF.R.U32.HI R4, RZ, R6, R11 ;  /* 0x00000006ff042219 */ /* 0x008fe4000001160b */
[----:B------:R-:W-:Y:S02]  /*ca20*/  CS2R R10, SRZ ;  /* 0x00000000000a7805 */ /* 0x000fe4000001ff00 */
[----:B------:R-:W-:Y:S02]  /*ca30*/  ISETP.GE.AND P1, PT, R138, 0x1, PT ;  /* 0x000000018a00780c */ /* 0x000fe40003f26270 */
[----:B------:R-:W-:Y:S02]  /*ca40*/  CS2R R44, SRZ ;  /* 0x00000000002c7805 */ /* 0x000fe4000001ff00 */
[----:B------:R-:W-:Y:S01]  /*ca50*/  CS2R R46, SRZ ;  /* 0x00000000002e7805 */ /* 0x000fe2000001ff00 */
[----:B------:R0:W-:Y:S01]  /*ca60*/  STL [R1+0x84], R4 ;  /* 0x0000840401007387 */ /* 0x0001e20000100800 */
        /* <DEDUP_REMOVED lines=9> */
[----:B0-----:R-:W-:Y:S02]  /*cb00*/  CS2R R4, SRZ ;  /* 0x0000000000047805 */ /* 0x001fe4000001ff00 */
[----:B------:R-:W-:Y:S01]  /*cb10*/  CS2R R98, SRZ ;  /* 0x0000000000627805 */ /* 0x000fe2000001ff00 */
[----:B------:R-:W-:Y:S01]  /*cb20*/  IMAD.MOV.U32 R76, RZ, RZ, RZ ;  /* 0x000000ffff4c7224 */ /* 0x000fe200078e00ff */
[----:B------:R-:W-:Y:S01]  /*cb30*/  CS2R R100, SRZ ;  /* 0x0000000000647805 */ /* 0x000fe2000001ff00 */
[----:B------:R-:W-:Y:S02]  /*cb40*/  IMAD.MOV.U32 R69, RZ, RZ, RZ ;  /* 0x000000ffff457224 */ /* 0x000fe400078e00ff */
[----:B------:R-:W-:Y:S02]  /*cb50*/  IMAD.MOV.U32 R80, RZ, RZ, RZ ;  /* 0x000000ffff507224 */ /* 0x000fe400078e00ff */
[----:B------:R-:W-:-:S02]  /*cb60*/  IMAD.MOV.U32 R103, RZ, RZ, RZ ;  /* 0x000000ffff677224 */ /* 0x000fc400078e00ff */
[----:B--2---:R-:W-:Y:S01]  /*cb70*/  FMUL.FTZ R0, R7, R0 ;  /* 0x0000000007007220 */ /* 0x004fe20000410000 */
[----:B------:R-:W-:-:S03]  /*cb80*/  CS2R R6, SRZ ;  /* 0x0000000000067805 */ /* 0x000fc6000001ff00 */
[----:B------:R-:W-:Y:S01]  /*cb90*/  FMUL.FTZ R2, R0, UR4 ;  /* 0x0000000400027c20 */ /* 0x000fe20008410000 */
[----:B------:R-:W-:Y:S06]  /*cba0*/  @!P1 BRA `(.L_x_2133) ;  /* 0x0000013800c89947 */ /* 0x000fec0003800000 */
        /* <DEDUP_REMOVED lines=9> */
.L_x_2360:
        /* <DEDUP_REMOVED lines=27> */
.L_x_2136:
[----:B------:R-:W-:Y:S05]  /*cdf0*/  BSYNC B6 ;  /* 0x0000000000067941 */ /* 0x000fea0003800000 */
.L_x_2135:
        /* <DEDUP_REMOVED lines=15> */
.L_x_2140:
[----:B--2---:R2:W3:Y:S02]  /*cef0*/  SYNCS.PHASECHK.TRANS64.TRYWAIT P0, [R16+URZ+0x2e800], R3 ;  /* 0x02e80003100075a7 */ /* 0x0044e4000800017f */
[----:B---3--:R-:W-:Y:S05]  /*cf00*/  @!P0 NANOSLEEP.SYNCS 0x989680 ;  /* 0x009896800000895d */ /* 0x008fea0003900000 */
[----:B------:R-:W3:Y:S02]  /*cf10*/  @!P0 SYNCS.PHASECHK.TRANS64 P0, [R16+URZ+0x2e800], R3 ;  /* 0x02e80003100085a7 */ /* 0x000ee4000800007f */
[----:B---3--:R-:W-:Y:S05]  /*cf20*/  @!P0 BRA `(.L_x_2140) ;  /* 0xfffffffc00f08947 */ /* 0x008fea000383ffff */
.L_x_2139:
[----:B------:R-:W-:Y:S05]  /*cf30*/  BSYNC B0 ;  /* 0x0000000000007941 */ /* 0x000fea0003800000 */
.L_x_2138:
[----:B------:R-:W-:Y:S05]  /*cf40*/  BRA `(.L_x_2141) ;  /* 0x0000005000a47947 */ /* 0x000fea0003800000 */
.L_x_2137:
[----:B------:R-:W0:Y:S01]  /*cf50*/  LDC.64 R12, c[0x0][0x3d8] ;  /* 0x0000f600ff0c7b82 */ /* 0x000e220000000a00 */
[----:B-----5:R-:W-:Y:S01]  /*cf60*/  SHF.R.S32.HI R3, RZ, 0x1f, R121 ;  /* 0x0000001fff037819 */ /* 0x020fe20000011479 */
[----:B------:R-:W-:Y:S01]  /*cf70*/  IMAD.MOV.U32 R6, RZ, RZ, R18 ;  /* 0x000000ffff067224 */ /* 0x000fe200078e0012 */
[--C-:B------:R-:W-:Y:S01]  /*cf80*/  SHF.R.S32.HI R5, RZ, 0x1f, R22.reuse ;  /* 0x0000001fff057819 */ /* 0x100fe20000011416 */
[----:B------:R-:W-:Y:S01]  /*cf90*/  IMAD.MOV.U32 R7, RZ, RZ, R19 ;  /* 0x000000ffff077224 */ /* 0x000fe200078e0013 */
[----:B------:R-:W-:Y:S01]  /*cfa0*/  LOP3.LUT P0, RZ, R25, 0x3ff, RZ, 0xc0, !PT ;  /* 0x000003ff19ff7812 */ /* 0x000fe2000780c0ff */
[----:B------:R-:W-:Y:S01]  /*cfb0*/  IMAD.MOV.U32 R4, RZ, RZ, R22 ;  /* 0x000000ffff047224 */ /* 0x000fe200078e0016 */
[----:B------:R-:W-:Y:S01]  /*cfc0*/  SHF.R.S32.HI R24, RZ, 0x1f, R228 ;  /* 0x0000001fff187819 */ /* 0x000fe200000114e4 */
[----:B-1----:R-:W1:Y:S01]  /*cfd0*/  LDC.64 R14, c[0x0][0x3e8] ;  /* 0x0000fa00ff0e7b82 */ /* 0x002e620000000a00 */
[----:B------:R-:W-:Y:S01]  /*cfe0*/  BSSY B6, `(.L_x_2142) ;  /* 0x000002e000067945 */ /* 0x000fe20003800000 */
[-C--:B0-----:R-:W-:Y:S01]  /*cff0*/  IMAD R0, R3, R12.reuse, RZ ;  /* 0x0000000c03007224 */ /* 0x081fe200078e02ff */
[----:B------:R-:W-:Y:S01]  /*d000*/  SHF.L.U64.HI R54, R12, 0x6, R13 ;  /* 0x000000060c367819 */ /* 0x000fe2000001020d */
[----:B------:R-:W-:-:S04]  /*d010*/  IMAD.WIDE.U32 R8, R228, R12, R6 ;  /* 0x0000000ce4087225 */ /* 0x000fc800078e0006 */
[----:B------:R-:W-:Y:S02]  /*d020*/  IMAD R21, R24, R12, RZ ;  /* 0x0000000c18157224 */ /* 0x000fe400078e02ff */
[-C--:B-1----:R-:W-:Y:S01]  /*d030*/  IMAD R20, R3, R14.reuse, RZ ;  /* 0x0000000e03147224 */ /* 0x082fe200078e02ff */
[----:B------:R-:W-:Y:S01]  /*d040*/  SHF.L.U64.HI R57, R14, 0x6, R15 ;  /* 0x000000060e397819 */ /* 0x000fe2000001020f */
[----:B------:R-:W-:-:S04]  /*d050*/  IMAD.WIDE.U32 R10, R228, R14, R6 ;  /* 0x0000000ee40a7225 */ /* 0x000fc800078e0006 */
[----:B------:R-:W-:-:S04]  /*d060*/  IMAD.WIDE.U32 R6, R228, R12, R4 ;  /* 0x0000000ce4067225 */ /* 0x000fc800078e0004 */
[----:B------:R-:W-:-:S04]  /*d070*/  IMAD.WIDE.U32 R44, R121, R12, RZ ;  /* 0x0000000c792c7225 */ /* 0x000fc800078e00ff */
[----:B------:R-:W-:Y:S01]  /*d080*/  IMAD R3, R24, R14, RZ ;  /* 0x0000000e18037224 */ /* 0x000fe200078e02ff */
[-C--:B------:R-:W-:Y:S01]  /*d090*/  IADD3 R24, P3, R8, R44.reuse, RZ ;  /* 0x0000002c08187210 */ /* 0x080fe20007f7e0ff */
[C---:B------:R-:W-:Y:S01]  /*d0a0*/  IMAD R47, R121.reuse, R13, R0 ;  /* 0x0000000d792f7224 */ /* 0x040fe200078e0200 */
[----:B------:R-:W-:Y:S01]  /*d0b0*/  IADD3 R38, P1, R6, R44, RZ ;  /* 0x0000002c06267210 */ /* 0x000fe20007f3e0ff */
[C---:B------:R-:W-:Y:S02]  /*d0c0*/  IMAD R49, R121.reuse, R15, R20 ;  /* 0x0000000f79317224 */ /* 0x040fe400078e0214 */
[----:B------:R-:W-:-:S04]  /*d0d0*/  IMAD.WIDE.U32 R42, R121, R14, RZ ;  /* 0x0000000e792a7225 */ /* 0x000fc800078e00ff */
[----:B------:R-:W-:Y:S01]  /*d0e0*/  IMAD.WIDE.U32 R4, R228, R14, R4 ;  /* 0x0000000ee4047225 */ /* 0x000fe200078e0004 */
[----:B------:R-:W-:-:S03]  /*d0f0*/  IADD3 R26, P4, R10, R42, RZ ;  /* 0x0000002a0a1a7210 */ /* 0x000fc60007f9e0ff */
[----:B------:R-:W-:Y:S01]  /*d100*/  IMAD R21, R228, R13, R21 ;  /* 0x0000000de4157224 */ /* 0x000fe200078e0215 */
[----:B------:R-:W-:Y:S01]  /*d110*/  IADD3 R46, P2, R4, R42, RZ ;  /* 0x0000002a042e7210 */ /* 0x000fe20007f5e0ff */
[----:B------:R-:W-:Y:S02]  /*d120*/  IMAD R3, R228, R15, R3 ;  /* 0x0000000fe4037224 */ /* 0x000fe400078e0203 */
[----:B------:R-:W-:Y:S02]  /*d130*/  IMAD.IADD R47, R47, 0x1, R45 ;  /* 0x000000012f2f7824 */ /* 0x000fe400078e022d */
[----:B------:R-:W-:Y:S02]  /*d140*/  IMAD.IADD R49, R49, 0x1, R43 ;  /* 0x0000000131317824 */ /* 0x000fe400078e022b */
[----:B------:R-:W-:Y:S01]  /*d150*/  IMAD.SHL.U32 R56, R12, 0x40, RZ ;  /* 0x000000400c387824 */ /* 0x000fe200078e00ff */
[C---:B------:R-:W-:Y:S01]  /*d160*/  IADD3.X R41, R47.reuse, R7, R21, P1, !PT ;  /* 0x000000072f297210 */ /* 0x040fe20000ffe415 */
[----:B------:R-:W-:Y:S01]  /*d170*/  IMAD.SHL.U32 R58, R14, 0x40, RZ ;  /* 0x000000400e3a7824 */ /* 0x000fe200078e00ff */
[----:B------:R-:W-:-:S02]  /*d180*/  IADD3.X R25, R47, R21, R9, P3, !PT ;  /* 0x000000152f197210 */ /* 0x000fc40001ffe409 */
        /* <DEDUP_REMOVED lines=19> */
.L_x_2143:
[----:B------:R-:W-:Y:S05]  /*d2c0*/  BSYNC B6 ;  /* 0x0000000000067941 */ /* 0x000fea0003800000 */
.L_x_2142:
[----:B------:R-:W2:Y:S01]  /*d2d0*/  LDL R20, [R1+0x54] ;  /* 0x0000540001147983 */ /* 0x000ea20000100800 */
[----:B------:R-:W0:Y:S01]  /*d2e0*/  LDC.64 R6, c[0x0][0x3d8] ;  /* 0x0000f600ff067b82 */ /* 0x000e220000000a00 */
[----:B------:R-:W-:Y:S01]  /*d2f0*/  SHF.R.S32.HI R3, RZ, 0x1f, R233 ;  /* 0x0000001fff037819 */ /* 0x000fe200000114e9 */
[----:B------:R-:W-:Y:S01]  /*d300*/  ULDC.U8 UR4, c[0x0][0x3f0] ;  /* 0x0000fc0000047ab9 */ /* 0x000fe20000000000 */
[----:B------:R-:W-:Y:S01]  /*d310*/  BSSY B0, `(.L_x_2144) ;  /* 0x00004e4000007945 */ /* 0x000fe20003800000 */
[----:B------:R-:W-:-:S04]  /*d320*/  ISETP.NE.AND P0, PT, RZ, UR4, PT ;  /* 0x00000004ff007c0c */ /* 0x000fc8000bf05270 */
[----:B------:R-:W1:Y:S01]  /*d330*/  LDC.64 R4, c[0x0][0x3e8] ;  /* 0x0000fa00ff047b82 */ /* 0x000e620000000a00 */
[-C--:B0-----:R-:W-:Y:S02]  /*d340*/  IMAD R0, R3, R6.reuse, RZ ;  /* 0x0000000603007224 */ /* 0x081fe400078e02ff */
[----:B------:R-:W-:-:S04]  /*d350*/  IMAD.WIDE.U32 R8, R233, R6, RZ ;  /* 0x00000006e9087225 */ /* 0x000fc800078e00ff */
[----:B------:R-:W-:Y:S02]  /*d360*/  IMAD.SHL.U32 R51, R8, 0x80, RZ ;  /* 0x0000008008337824 */ /* 0x000fe400078e00ff */
[-C--:B-1----:R-:W-:Y:S02]  /*d370*/  IMAD R12, R3, R4.reuse, RZ ;  /* 0x00000004030c7224 */ /* 0x082fe400078e02ff */
[C---:B------:R-:W-:Y:S02]  /*d380*/  IMAD R3, R233.reuse, R7, R0 ;  /* 0x00000007e9037224 */ /* 0x040fe400078e0200 */
[----:B------:R-:W-:-:S04]  /*d390*/  IMAD.WIDE.U32 R10, R233, R4, RZ ;  /* 0x00000004e90a7225 */ /* 0x000fc800078e00ff */
[----:B------:R-:W-:Y:S02]  /*d3a0*/  IMAD R13, R233, R5, R12 ;  /* 0x00000005e90d7224 */ /* 0x000fe400078e020c */
[----:B------:R-:W-:Y:S02]  /*d3b0*/  IMAD.IADD R9, R9, 0x1, R3 ;  /* 0x0000000109097824 */ /* 0x000fe400078e0203 */
[----:B------:R-:W-:Y:S02]  /*d3c0*/  IMAD.IADD R3, R11, 0x1, R13 ;  /* 0x000000010b037824 */ /* 0x000fe400078e020d */
[----:B------:R-:W-:Y:S01]  /*d3d0*/  IMAD.SHL.U32 R53, R10, 0x80, RZ ;  /* 0x000000800a357824 */ /* 0x000fe200078e00ff */
[----:B------:R-:W-:Y:S02]  /*d3e0*/  SHF.L.U64.HI R50, R8, 0x7, R9 ;  /* 0x0000000708327819 */ /* 0x000fe40000010209 */
[----:B------:R-:W-:Y:S01]  /*d3f0*/  SHF.L.U64.HI R52, R10, 0x7, R3 ;  /* 0x000000070a347819 */ /* 0x000fe20000010203 */
[----:B--2---:R-:W-:-:S05]  /*d400*/  IMAD R0, R233, -0x80, R20 ;  /* 0xffffff80e9007824 */ /* 0x004fca00078e0214 */
[----:B------:R-:W-:Y:S01]  /*d410*/  VIMNMX R55, R0, 0x80, PT ;  /* 0x0000008000377848 */ /* 0x000fe20003fe0100 */
[----:B------:R-:W-:Y:S06]  /*d420*/  @!P0 BRA `(.L_x_2145) ;  /* 0x0000002400d08947 */ /* 0x000fec0003800000 */
[----:B------:R-:W0:Y:S01]  /*d430*/  LDC R0, c[0x0][0x428] ;  /* 0x00010a00ff007b82 */ /* 0x000e220000000800 */
[----:B------:R-:W1:Y:S01]  /*d440*/  S2R R20, SR_TID.X ;  /* 0x0000000000147919 */ /* 0x000e620000002100 */
        /* <DEDUP_REMOVED lines=14> */
[----:B-1----:R-:W-:-:S10]  /*d530*/  VIADD R20, R20, 0xffffff80 ;  /* 0xffffff8014147836 */ /* 0x002fd40000000000 */
[----:B------:R-:W0:Y:S01]  /*d540*/  @P2 LDC R8, c[0x0][0x42c] ;  /* 0x00010b00ff082b82 */ /* 0x000e220000000800 */
[----:B------:R-:W-:-:S04]  /*d550*/  SHF.R.S32.HI R21, RZ, 0x1f, R20 ;  /* 0x0000001fff157819 */ /* 0x000fc80000011414 */
[----:B------:R-:W-:-:S03]  /*d560*/  LEA.HI R21, R21, R20, RZ, 0x2 ;  /* 0x0000001415157211 */ /* 0x000fc600078f10ff */
[----:B------:R-:W1:Y:S01]  /*d570*/  @P2 LDC R9, c[0x0][0x430] ;  /* 0x00010c00ff092b82 */ /* 0x000e620000000800 */
[----:B------:R-:W-:-:S05]  /*d580*/  LOP3.LUT R21, R21, 0xfffffffc, RZ, 0xc0, !PT ;  /* 0xfffffffc15157812 */ /* 0x000fca00078ec0ff */
[----:B------:R-:W-:Y:S02]  /*d590*/  IMAD.IADD R21, R20, 0x1, -R21 ;  /* 0x0000000114157824 */ /* 0x000fe400078e0a15 */
[----:B------:R-:W-:Y:S02]  /*d5a0*/  VIADD R20, R228, 0x40 ;  /* 0x00000040e4147836 */ /* 0x000fe40000000000 */
[----:B------:R-:W-:-:S03]  /*d5b0*/  IMAD R3, R21, 0x40, R0 ;  /* 0x0000004015037824 */ /* 0x000fc600078e0200 */
[----:B------:R-:W-:Y:S02]  /*d5c0*/  ISETP.GE.AND P1, PT, R20, R55, PT ;  /* 0x000000371400720c */ /* 0x000fe40003f26270 */
[----:B------:R-:W-:Y:S01]  /*d5d0*/  CS2R R20, SRZ ;  /* 0x0000000000147805 */ /* 0x000fe2000001ff00 */
        /* <DEDUP_REMOVED lines=16> */
[----:B------:R-:W-:Y:S02]  /*d6e0*/  CS2R R28, SRZ ;  /* 0x00000000001c7805 */ /* 0x000fe4000001ff00 */
[----:B------:R-:W-:Y:S01]  /*d6f0*/  IADD3.X R37, R48, UR9, R52, P4, P5 ;  /* 0x0000000930257c10 */ /* 0x000fe2000a7ea434 */
[----:B------:R0:W5:Y:S04]  /*d700*/  @!P3 LDG.E.64 R34, desc[UR60][R14.64] ;  /* 0x0000003c0e22b981 */ /* 0x000168000c1e1b00 */
[----:B------:R0:W5:Y:S04]  /*d710*/  @!P2 LDG.E.64 R30, desc[UR60][R14.64+0x20] ;  /* 0x0000203c0e1ea981 */ /* 0x000168000c1e1b00 */
[----:B------:R0:W5:Y:S04]  /*d720*/  @!P3 LDG.E.64 R32, desc[UR60][R36.64] ;  /* 0x0000003c2420b981 */ /* 0x000168000c1e1b00 */
[----:B------:R0:W5:Y:S02]  /*d730*/  @!P2 LDG.E.64 R28, desc[UR60][R36.64+0x20] ;  /* 0x0000203c241ca981 */ /* 0x000164000c1e1b00 */
.L_x_2147:
[----:B------:R-:W-:Y:S05]  /*d740*/  BSYNC B1 ;  /* 0x0000000000017941 */ /* 0x000fea0003800000 */
.L_x_2146:
        /* <DEDUP_REMOVED lines=14> */
[----:B------:R-:W-:Y:S02]  /*d830*/  IADD3 R14, P2, R14, UR6, RZ ;  /* 0x000000060e0e7c10 */ /* 0x000fe4000ff5e0ff */
        /* <DEDUP_REMOVED lines=8> */
.L_x_2149:
[----:B------:R-:W-:Y:S05]  /*d8c0*/  BSYNC B1 ;  /* 0x0000000000017941 */ /* 0x000fea0003800000 */
.L_x_2148:
        /* <DEDUP_REMOVED lines=14> */
.L_x_2363:
[----:B------:R-:W-:-:S03]  /*d9b0*/  UMOV UR4, 0xffffffff ;  /* 0xffffffff00047882 */ /* 0x000fc60000000000 */
[----:B------:R-:W-:Y:S05]  /*d9c0*/  BRA.DIV UR4, `(.L_x_2151) ;  /* 0x000001ba04207947 */ /* 0x000fea000b800000 */
.L_x_2366:
[----:B------:R-:W-:-:S03]  /*d9d0*/  UMOV UR4, 0xffffffff ;  /* 0xffffffff00047882 */ /* 0x000fc60000000000 */
[----:B------:R-:W-:Y:S05]  /*d9e0*/  BRA.DIV UR4, `(.L_x_2152) ;  /* 0x000001ba04407947 */ /* 0x000fea000b800000 */
.L_x_2369:
[----:B------:R-:W-:-:S03]  /*d9f0*/  UMOV UR4, 0xffffffff ;  /* 0xffffffff00047882 */ /* 0x000fc60000000000 */
[----:B------:R-:W-:Y:S05]  /*da00*/  BRA.DIV UR4, `(.L_x_2153) ;  /* 0x000001ba04607947 */ /* 0x000fea000b800000 */
.L_x_2372:
[----:B------:R-:W-:-:S03]  /*da10*/  UMOV UR4, 0xffffffff ;  /* 0xffffffff00047882 */ /* 0x000fc60000000000 */
[----:B------:R-:W-:Y:S05]  /*da20*/  BRA.DIV UR4, `(.L_x_2154) ;  /* 0x000001ba04807947 */ /* 0x000fea000b800000 */
.L_x_2375:
[----:B------:R-:W-:-:S03]  /*da30*/  UMOV UR4, 0xffffffff ;  /* 0xffffffff00047882 */ /* 0x000fc60000000000 */
[----:B------:R-:W-:Y:S05]  /*da40*/  BRA.DIV UR4, `(.L_x_2155) ;  /* 0x000001ba04a07947 */ /* 0x000fea000b800000 */
.L_x_2378:
[----:B------:R-:W-:-:S03]  /*da50*/  UMOV UR4, 0xffffffff ;  /* 0xffffffff00047882 */ /* 0x000fc60000000000 */
[----:B------:R-:W-:Y:S05]  /*da60*/  BRA.DIV UR4, `(.L_x_2156) ;  /* 0x000001ba04c07947 */ /* 0x000fea000b800000 */
.L_x_2381:
[----:B------:R-:W-:-:S03]  /*da70*/  UMOV UR4, 0xffffffff ;  /* 0xffffffff00047882 */ /* 0x000fc60000000000 */
[----:B------:R-:W-:Y:S05]  /*da80*/  BRA.DIV UR4, `(.L_x_2157) ;  /* 0x000001ba04e07947 */ /* 0x000fea000b800000 */
.L_x_2384:
[----:B------:R-:W2:Y:S01]  /*da90*/  LDL R0, [R1+0x88] ;  /* 0x0000880001007983 */ /* 0x000ea20000100800 */
[----:B------:R-:W-:Y:S01]  /*daa0*/  BSSY B1, `(.L_x_2158) ;  /* 0x0000018000017945 */ /* 0x000fe20003800000 */
[----:B------:R-:W-:Y:S02]  /*dab0*/  LOP3.LUT P3, RZ, R229, 0x4, RZ, 0xc0, !PT ;  /* 0x00000004e5ff7812 */ /* 0x000fe4000786c0ff */
[----:B--2---:R-:W-:Y:S02]  /*dac0*/  R2UR UR5, R0 ;  /* 0x00000000000572ca */ /* 0x004fe400000e0000 */
[----:B------:R-:W2:Y:S11]  /*dad0*/  S2R R0, SR_TID.X ;  /* 0x0000000000007919 */ /* 0x000eb60000002100 */
[----:B------:R-:W-:-:S04]  /*dae0*/  ULEA.HI UR4, UR5, UR5, URZ, 0x1 ;  /* 0x0000000505047291 */ /* 0x000fc8000f8f083f */
[----:B------:R-:W-:-:S04]  /*daf0*/  ULOP3.LUT UR4, UR4, 0xfffffffe, URZ, 0xc0, !UPT ;  /* 0xfffffffe04047892 */ /* 0x000fc8000f8ec03f */
[----:B------:R-:W-:-:S06]  /*db00*/  UIADD3 UR4, UR5, -UR4, URZ ;  /* 0x8000000405047290 */ /* 0x000fcc000fffe03f */
[----:B------:R-:W-:-:S05]  /*db10*/  IMAD.U32 R5, RZ, RZ, UR4 ;  /* 0x00000004ff057e24 */ /* 0x000fca000f8e00ff */
[----:B------:R-:W-:Y:S01]  /*db20*/  SHF.L.U32 R5, R5, 0x1f, RZ ;  /* 0x0000001f05057819 */ /* 0x000fe200000006ff */
[----:B--2---:R-:W-:-:S03]  /*db30*/  VIADD R6, R0, 0xffffff80 ;  /* 0xffffff8000067836 */ /* 0x004fc60000000000 */
[----:B------:R-:W2:Y:S01]  /*db40*/  SYNCS.PHASECHK.TRANS64.TRYWAIT P2, [R16+URZ+0x2e800], R5 ;  /* 0x02e80005100075a7 */ /* 0x000ea2000804017f */
[----:B------:R-:W-:Y:S01]  /*db50*/  IMAD.SHL.U32 R0, R229, 0x80, RZ ;  /* 0x00000080e5007824 */ /* 0x000fe200078e00ff */
[----:B------:R-:W-:-:S04]  /*db60*/  SHF.R.S32.HI R4, RZ, 0x1f, R6 ;  /* 0x0000001fff047819 */ /* 0x000fc80000011406 */
[----:B------:R-:W-:Y:S02]  /*db70*/  LOP3.LUT R3, R0, 0x380, RZ, 0xc0, !PT ;  /* 0x0000038000037812 */ /* 0x000fe400078ec0ff */
[----:B------:R-:W-:Y:S02]  /*db80*/  LEA.HI R4, R4, R6, RZ, 0x5 ;  /* 0x0000000604047211 */ /* 0x000fe400078f28ff */
[----:B------:R-:W-:Y:S02]  /*db90*/  LOP3.LUT R0, R3, 0x30, R18, 0xf8, !PT ;  /* 0x0000003003007812 */ /* 0x000fe400078ef812 */
[----:B------:R-:W-:Y:S01]  /*dba0*/  SHF.R.U32.HI R3, RZ, 0x3, R3 ;  /* 0x00000003ff037819 */ /* 0x000fe20000011603 */
[----:B------:R-:W-:-:S03]  /*dbb0*/  IMAD.SHL.U32 R4, R4, 0x20, RZ ;  /* 0x0000002004047824 */ /* 0x000fc600078e00ff */
[----:B------:R-:W-:Y:S02]  /*dbc0*/  LOP3.LUT R3, R0, R3, RZ, 0x3c, !PT ;  /* 0x0000000300037212 */ /* 0x000fe400078e3cff */
[----:B------:R-:W-:-:S04]  /*dbd0*/  LOP3.LUT R4, R4, 0xfffffc00, RZ, 0xc0, !PT ;  /* 0xfffffc0004047812 */ /* 0x000fc800078ec0ff */
[----:B------:R-:W-:-:S05]  /*dbe0*/  IADD3 R3, R16, R3, R4 ;  /* 0x0000000310037210 */ /* 0x000fca0007ffe004 */
[C---:B------:R-:W-:Y:S02]  /*dbf0*/  VIADD R4, R3.reuse, 0x1c400 ;  /* 0x0001c40003047836 */ /* 0x040fe40000000000 */
[----:B------:R-:W-:Y:S01]  /*dc00*/  VIADD R0, R3, 0x1c440 ;  /* 0x0001c44003007836 */ /* 0x000fe20000000000 */
[----:B--2---:R-:W-:Y:S06]  /*dc10*/  @!P2 BRA `(.L_x_2159) ;  /* 0x000001b800a4a947 */ /* 0x004fec0003800000 */
.L_x_2385:
[----:B------:R-:W-:Y:S05]  /*dc20*/  BSYNC B1 ;  /* 0x0000000000017941 */ /* 0x000fea0003800000 */
.L_x_2158:
[----:B------:R-:W-:Y:S01]  /*dc30*/  BSSY B1, `(.L_x_2160) ;  /* 0x00000fa000017945 */ /* 0x000fe20003800000 */
[----:B------:R-:W-:-:S03]  /*dc40*/  @P3 VIADD R0, R4, 0xffffffc0 ;  /* 0xffffffc004003836 */ /* 0x000fc60000000000 */
[----:B------:R-:W-:Y:S05]  /*dc50*/  @P0 BRA `(.L_x_2161) ;  /* 0x0000000c00dc0947 */ /* 0x000fea0003800000 */
[----:B--2---:R-:W2:Y:S01]  /*dc60*/  LDC R5, c[0x0][0x3d4] ;  /* 0x0000f500ff057b82 */ /* 0x004ea20000000800 */
[----:B------:R-:W-:Y:S01]  /*dc70*/  BSSY B2, `(.L_x_2162) ;  /* 0x000007a000027945 */ /* 0x000fe20003800000 */
[-C--:B--2---:R-:W-:Y:S02]  /*dc80*/  ISETP.GE.AND P0, PT, R22, R5.reuse, PT ;  /* 0x000000051600720c */ /* 0x084fe40003f06270 */
[----:B------:R-:W-:-:S11]  /*dc90*/  ISETP.GE.AND P2, PT, R230, R5, PT ;  /* 0x00000005e600720c */ /* 0x000fd60003f46270 */
[----:B------:R-:W-:Y:S05]  /*dca0*/  @P0 BRA `(.L_x_2163) ;  /* 0x0000000400d80947 */ /* 0x000fea0003800000 */
[----:B------:R-:W2:Y:S01]  /*dcb0*/  LDS.128 R4, [R3+0x1c400] ;  /* 0x01c4000003047984 */ /* 0x000ea20000000c00 */
        /* <DEDUP_REMOVED lines=117> */
.L_x_2163:
[----:B------:R-:W-:Y:S05]  /*e410*/  BSYNC B2 ;  /* 0x0000000000027941 */ /* 0x000fea0003800000 */
.L_x_2162:
[----:B------:R-:W-:Y:S05]  /*e420*/  @P2 BRA `(.L_x_2161) ;  /* 0x0000000400e82947 */ /* 0x000fea0003800000 */
[----:B--2---:R-:W2:Y:S01]  /*e430*/  LDS.128 R4, [R0] ;  /* 0x0000000000047984 */ /* 0x004ea20000000c00 */
        /* <DEDUP_REMOVED lines=121> */
.L_x_2161:
[----:B------:R-:W-:Y:S05]  /*ebd0*/  BSYNC B1 ;  /* 0x0000000000017941 */ /* 0x000fea0003800000 */
.L_x_2160:
[----:B------:R-:W-:Y:S05]  /*ebe0*/  @P1 BRA `(.L_x_2164) ;  /* 0x0000003400581947 */ /* 0x000fea0003800000 */
[----:B--23--:R-:W2:Y:S01]  /*ebf0*/  LDC R5, c[0x0][0x3d4] ;  /* 0x0000f500ff057b82 */ /* 0x00cea20000000800 */
[----:B------:R-:W-:Y:S01]  /*ec00*/  BSSY B1, `(.L_x_2165) ;  /* 0x000007e000017945 */ /* 0x000fe20003800000 */
[-C--:B--2---:R-:W-:Y:S02]  /*ec10*/  ISETP.GE.AND P0, PT, R22, R5.reuse, PT ;  /* 0x000000051600720c */ /* 0x084fe40003f06270 */
[----:B------:R-:W-:-:S11]  /*ec20*/  ISETP.GE.AND P1, PT, R230, R5, PT ;  /* 0x00000005e600720c */ /* 0x000fd60003f26270 */
[----:B------:R-:W-:Y:S05]  /*ec30*/  @P0 BRA `(.L_x_2166) ;  /* 0x0000000400e80947 */ /* 0x000fea0003800000 */
[----:B------:R-:W2:Y:S01]  /*ec40*/  LDS.128 R4, [R3+0x1e400] ;  /* 0x01e4000003047984 */ /* 0x000ea20000000c00 */
        /* <DEDUP_REMOVED lines=121> */
.L_x_2166:
[----:B------:R-:W-:Y:S05]  /*f3e0*/  BSYNC B1 ;  /* 0x0000000000017941 */ /* 0x000fea0003800000 */
.L_x_2165:
[----:B------:R-:W-:Y:S05]  /*f3f0*/  @P1 BRA `(.L_x_2164) ;  /* 0x0000002c00541947 */ /* 0x000fea0003800000 */
[----:B--2---:R-:W2:Y:S01]  /*f400*/  LDS.128 R4, [R0+0x2000] ;  /* 0x0020000000047984 */ /* 0x004ea20000000c00 */
        /* <DEDUP_REMOVED lines=118> */
.L_x_2145:
[----:B------:R-:W0:Y:S01]  /*fb70*/  LDC R21, c[0x0][0x3d4] ;  /* 0x0000f500ff157b82 */ /* 0x000e220000000800 */
[C---:B------:R-:W-:Y:S01]  /*fb80*/  VIADD R46, R228.reuse, 0x40 ;  /* 0x00000040e42e7836 */ /* 0x040fe20000000000 */
[-C--:B------:R-:W-:Y:S01]  /*fb90*/  ISETP.GE.AND P1, PT, R228, R55.reuse, PT ;  /* 0x00000037e400720c */ /* 0x080fe20003f26270 */
[----:B------:R-:W-:Y:S01]  /*fba0*/  ULDC.64 UR4, c[0x0][0x3c8] ;  /* 0x0000f20000047ab9 */ /* 0x000fe20000000a00 */
[----:B------:R-:W-:Y:S02]  /*fbb0*/  ULDC.64 UR6, c[0x0][0x3e0] ;  /* 0x0000f80000067ab9 */ /* 0x000fe40000000a00 */
        /* <DEDUP_REMOVED lines=9> */
[C-C-:B------:R-:W-:Y:S01]  /*fc50*/  @!P1 IADD3 R10, P2, P3, R26.reuse, UR6, R53.reuse ;  /* 0x000000061a0a9c10 */ /* 0x140fe2000fb5e035 */
[----:B------:R-:W2:Y:S01]  /*fc60*/  S2R R3, SR_TID.X ;  /* 0x0000000000037919 */ /* 0x000ea20000002100 */
[----:B------:R-:W-:-:S02]  /*fc70*/  @!P0 IADD3 R15, P4, P5, R26, R58, R53 ;  /* 0x0000003a1a0f8210 */ /* 0x000fc40007d9e035 */
[----:B------:R-:W-:Y:S02]  /*fc80*/  CS2R R32, SRZ ;  /* 0x0000000000207805 */ /* 0x000fe4000001ff00 */
[C-C-:B------:R-:W-:Y:S02]  /*fc90*/  @!P1 IADD3.X R11, R27.reuse, UR7, R52.reuse, P2, P3 ;  /* 0x000000071b0b9c10 */ /* 0x140fe400097e6434 */
[----:B------:R-:W-:Y:S02]  /*fca0*/  CS2R R34, SRZ ;  /* 0x0000000000227805 */ /* 0x000fe4000001ff00 */
[----:B------:R-:W-:Y:S02]  /*fcb0*/  @!P0 IADD3.X R0, R27, R57, R52, P4, P5 ;  /* 0x000000391b008210 */ /* 0x000fe400027ea434 */
[----:B------:R-:W-:Y:S02]  /*fcc0*/  CS2R R36, SRZ ;  /* 0x0000000000247805 */ /* 0x000fe4000001ff00 */
        /* <DEDUP_REMOVED lines=11> */
[----:B--2---:R-:W-:Y:S01]  /*fd80*/  VIADD R3, R3, 0xffffff80 ;  /* 0xffffff8003037836 */ /* 0x004fe20000000000 */
[----:B---3--:R-:W-:-:S04]  /*fd90*/  ISETP.NE.AND P0, PT, R0, 0x1, PT ;  /* 0x000000010000780c */ /* 0x008fc80003f05270 */
[----:B------:R-:W-:-:S04]  /*fda0*/  SHF.R.S32.HI R41, RZ, 0x1f, R3 ;  /* 0x0000001fff297819 */ /* 0x000fc80000011403 */
[----:B------:R-:W-:-:S05]  /*fdb0*/  LEA.HI R41, R41, R3, RZ, 0x2 ;  /* 0x0000000329297211 */ /* 0x000fca00078f10ff */
[----:B------:R-:W1:Y:S01]  /*fdc0*/  @P0 LDC R0, c[0x0][0x42c] ;  /* 0x00010b00ff000b82 */ /* 0x000e620000000800 */
[----:B------:R-:W-:-:S07]  /*fdd0*/  LOP3.LUT R41, R41, 0xfffffffc, RZ, 0xc0, !PT ;  /* 0xfffffffc29297812 */ /* 0x000fce00078ec0ff */
[----:B0-----:R-:W0:Y:S01]  /*fde0*/  @P0 LDC R9, c[0x0][0x430] ;  /* 0x00010c00ff090b82 */ /* 0x001e220000000800 */
[----:B------:R-:W-:Y:S02]  /*fdf0*/  IMAD.IADD R41, R3, 0x1, -R41 ;  /* 0x0000000103297824 */ /* 0x000fe400078e0a29 */
[----:B------:R-:W-:-:S04]  /*fe00*/  IMAD R3, R233, 0x80, R228 ;  /* 0x00000080e9037824 */ /* 0x000fc800078e02e4 */
[----:B------:R-:W-:Y:S01]  /*fe10*/  IMAD R3, R41, 0x40, R3 ;  /* 0x0000004029037824 */ /* 0x000fe200078e0203 */
[----:B------:R-:W-:Y:S02]  /*fe20*/  CS2R R28, SRZ ;  /* 0x00000000001c7805 */ /* 0x000fe4000001ff00 */
[----:B------:R-:W-:Y:S01]  /*fe30*/  CS2R R30, SRZ ;  /* 0x00000000001e7805 */ /* 0x000fe2000001ff00 */
[----:B------:R-:W-:-:S05]  /*fe40*/  IMAD.MOV.U32 R8, RZ, RZ, R44 ;  /* 0x000000ffff087224 */ /* 0x000fca00078e002c */
[----:B------:R2:W5:Y:S01]  /*fe50*/  @!P1 LDG.E.128 R28, desc[UR60][R10.64] ;  /* 0x0000003c0a1c9981 */ /* 0x000562000c1e1d00 */
[----:B-1----:R-:W-:-:S05]  /*fe60*/  @P0 IMAD.HI.U32 R0, R3, R0, RZ ;  /* 0x0000000003000227 */ /* 0x002fca00078e00ff */
[----:B0-----:R-:W-:Y:S01]  /*fe70*/  @P0 SHF.R.U32.HI R3, RZ, R9, R0 ;  /* 0x00000009ff030219 */ /* 0x001fe20000011600 */
[----:B------:R-:W-:-:S03]  /*fe80*/  IMAD.MOV.U32 R9, RZ, RZ, R47 ;  /* 0x000000ffff097224 */ /* 0x000fc600078e002f */
[----:B------:R-:W-:Y:S01]  /*fe90*/  SHF.R.S32.HI R41, RZ, 0x1f, R3 ;  /* 0x0000001fff297819 */ /* 0x000fe20000011403 */
[----:B--2---:R-:W-:Y:S02]  /*fea0*/  IMAD.MOV.U32 R10, RZ, RZ, R42 ;  /* 0x000000ffff0a7224 */ /* 0x004fe400078e002a */
[----:B------:R-:W-:Y:S02]  /*feb0*/  IMAD.MOV.U32 R11, RZ, RZ, R49 ;  /* 0x000000ffff0b7224 */ /* 0x000fe400078e0031 */
        /* <DEDUP_REMOVED lines=12> */
.L_x_2388:
[----:B------:R-:W-:-:S03]  /*ff80*/  UMOV UR4, 0xffffffff ;  /* 0xffffffff00047882 */ /* 0x000fc60000000000 */
[----:B------:R-:W-:Y:S05]  /*ff90*/  BRA.DIV UR4, `(.L_x_2168) ;  /* 0x0000019a04007947 */ /* 0x000fea000b800000 */
.L_x_2391:
[----:B------:R-:W-:-:S03]  /*ffa0*/  UMOV UR4, 0xffffffff ;  /* 0xffffffff00047882 */ /* 0x000fc60000000000 */
[----:B------:R-:W-:Y:S05]  /*ffb0*/  BRA.DIV UR4, `(.L_x_2169) ;  /* 0x0000019a04207947 */ /* 0x000fea000b800000 */
.L_x_2394:
[----:B------:R-:W-:-:S03]  /*ffc0*/  UMOV UR4, 0xffffffff ;  /* 0xffffffff00047882 */ /* 0x000fc60000000000 */
[----:B------:R-:W-:Y:S05]  /*ffd0*/  BRA.DIV UR4, `(.L_x_2170) ;  /* 0x0000019a04407947 */ /* 0x000fea000b800000 */
.L_x_2397:
[----:B------:R-:W-:-:S03]  /*ffe0*/  UMOV UR4, 0xffffffff ;  /* 0xffffffff00047882 */ /* 0x000fc60000000000 */
[----:B------:R-:W-:Y:S05]  /*fff0*/  BRA.DIV UR4, `(.L_x_2171) ;  /* 0x0000019a04607947 */ /* 0x000fea000b800000 */
.L_x_2400:
[----:B------:R-:W-:-:S03]  /*10000*/  UMOV UR4, 0xffffffff ;  /* 0xffffffff00047882 */ /* 0x000fc60000000000 */
[----:B------:R-:W-:Y:S05]  /*10010*/  BRA.DIV UR4, `(.L_x_2172) ;  /* 0x0000019a04807947 */ /* 0x000fea000b800000 */
.L_x_2403:
[----:B------:R-:W-:-:S03]  /*10020*/  UMOV UR4, 0xffffffff ;  /* 0xffffffff00047882 */ /* 0x000fc60000000000 */
[----:B------:R-:W-:Y:S05]  /*10030*/  BRA.DIV UR4, `(.L_x_2173) ;  /* 0x0000019a04a07947 */ /* 0x000fea000b800000 */
.L_x_2406:
[----:B------:R-:W-:-:S03]  /*10040*/  UMOV UR4, 0xffffffff ;  /* 0xffffffff00047882 */ /* 0x000fc60000000000 */
[----:B------:R-:W-:Y:S05]  /*10050*/  BRA.DIV UR4, `(.L_x_2174) ;  /* 0x0000019a04c07947 */ /* 0x000fea000b800000 */
.L_x_2409:
        /* <DEDUP_REMOVED lines=13> */
.L_x_2410:
[----:B------:R-:W-:Y:S05]  /*10130*/  BSYNC B1 ;  /* 0x0000000000017941 */ /* 0x000fea0003800000 */
.L_x_2175:
[----:B------:R-:W-:Y:S04]  /*10140*/  BSSY B1, `(.L_x_2177) ;  /* 0x0000106000017945 */ /* 0x000fe80003800000 */
[----:B------:R-:W-:Y:S05]  /*10150*/  @P2 BRA `(.L_x_2178) ;  /* 0x0000001000102947 */ /* 0x000fea0003800000 */
[----:B------:R-:W1:Y:S01]  /*10160*/  S2R R10, SR_TID.X ;  /* 0x00000000000a7919 */ /* 0x000e620000002100 */
        /* <DEDUP_REMOVED lines=17> */
[----:B------:R-:W-:Y:S01]  /*10280*/  LOP3.LUT R8, R0, 0xff, RZ, 0xc0, !PT ;  /* 0x000000ff00087812 */ /* 0x000fe200078ec0ff */
[----:B-1----:R-:W-:Y:S01]  /*10290*/  VIADD R10, R10, 0xffffff80 ;  /* 0xffffff800a0a7836 */ /* 0x002fe20000000000 */
[----:B------:R-:W-:Y:S02]  /*102a0*/  LOP3.LUT R5, R27, 0xff, RZ, 0xc0, !PT ;  /* 0x000000ff1b057812 */ /* 0x000fe400078ec0ff */
[----:B------:R-:W-:Y:S02]  /*102b0*/  LOP3.LUT R6, R6, 0xff, RZ, 0xc0, !PT ;  /* 0x000000ff06067812 */ /* 0x000fe400078ec0ff */
[----:B------:R-:W-:-:S02]  /*102c0*/  SHF.R.S32.HI R14, RZ, 0x1f, R10 ;  /* 0x0000001fff0e7819 */ /* 0x000fc4000001140a */
[----:B------:R-:W-:Y:S02]  /*102d0*/  LOP3.LUT R0, R4, 0x70, R18, 0xf8, !PT ;  /* 0x0000007004007812 */ /* 0x000fe400078ef812 */
[----:B------:R-:W-:Y:S02]  /*102e0*/  LEA.HI R14, R14, R10, RZ, 0x5 ;  /* 0x0000000a0e0e7211 */ /* 0x000fe400078f28ff */
[----:B------:R-:W-:Y:S02]  /*102f0*/  SHF.R.U32.HI R9, RZ, 0x3, R4 ;  /* 0x00000003ff097819 */ /* 0x000fe40000011604 */
[----:B------:R-:W-:Y:S01]  /*10300*/  LOP3.LUT R4, R4, 0x70, R3, 0xf8, !PT ;  /* 0x0000007004047812 */ /* 0x000fe200078ef803 */
[----:B------:R-:W-:Y:S01]  /*10310*/  IMAD.SHL.U32 R14, R14, 0x20, RZ ;  /* 0x000000200e0e7824 */ /* 0x000fe200078e00ff */
[----:B------:R-:W-:Y:S02]  /*10320*/  LOP3.LUT R7, R28, 0xff, RZ, 0xc0, !PT ;  /* 0x000000ff1c077812 */ /* 0x000fe400078ec0ff */
[----:B------:R-:W-:-:S02]  /*10330*/  PRMT R45, R6, 0x7604, R5 ;  /* 0x00007604062d7816 */ /* 0x000fc40000000005 */
[-C--:B------:R-:W-:Y:S02]  /*10340*/  LOP3.LUT R3, R0, R9.reuse, RZ, 0x3c, !PT ;  /* 0x0000000900037212 */ /* 0x080fe400078e3cff */
[----:B------:R-:W-:Y:S02]  /*10350*/  LOP3.LUT R14, R14, 0xfffffc00, RZ, 0xc0, !PT ;  /* 0xfffffc000e0e7812 */ /* 0x000fe400078ec0ff */
[----:B------:R-:W-:Y:S02]  /*10360*/  SHF.R.U32.HI R5, RZ, 0x8, R29 ;  /* 0x00000008ff057819 */ /* 0x000fe4000001161d */
[----:B------:R-:W-:Y:S02]  /*10370*/  PRMT R47, R8, 0x7604, R7 ;  /* 0x00007604082f7816 */ /* 0x000fe40000000007 */
[----:B------:R-:W-:Y:S02]  /*10380*/  LOP3.LUT R9, R4, R9, RZ, 0x3c, !PT ;  /* 0x0000000904097212 */ /* 0x000fe400078e3cff */
[----:B------:R-:W-:-:S02]  /*10390*/  IADD3 R0, R16, R3, R14 ;  /* 0x0000000310007210 */ /* 0x000fc40007ffe00e */
[----:B------:R-:W-:Y:S02]  /*103a0*/  LOP3.LUT R8, R29, 0xff, RZ, 0xc0, !PT ;  /* 0x000000ff1d087812 */ /* 0x000fe400078ec0ff */
[----:B------:R-:W-:Y:S02]  /*103b0*/  SHF.R.U32.HI R4, RZ, 0x8, R30 ;  /* 0x00000008ff047819 */ /* 0x000fe4000001161e */
[----:B------:R-:W-:Y:S02]  /*103c0*/  LOP3.LUT R3, R5, 0xff, RZ, 0xc0, !PT ;  /* 0x000000ff05037812 */ /* 0x000fe400078ec0ff */
[----:B------:R-:W-:Y:S02]  /*103d0*/  LOP3.LUT R10, R30, 0xff, RZ, 0xc0, !PT ;  /* 0x000000ff1e0a7812 */ /* 0x000fe400078ec0ff */
[----:B------:R-:W-:Y:S02]  /*103e0*/  LOP3.LUT R11, R4, 0xff, RZ, 0xc0, !PT ;  /* 0x000000ff040b7812 */ /* 0x000fe400078ec0ff */
[----:B------:R-:W-:Y:S01]  /*103f0*/  PRMT R49, R3, 0x7604, R8 ;  /* 0x0000760403317816 */ /* 0x000fe20000000008 */
[----:B------:R-:W-:Y:S01]  /*10400*/  LDS.128 R4, [R0+0x1c400] ;  /* 0x01c4000000047984 */ /* 0x000fe20000000c00 */
[----:B------:R-:W-:-:S02]  /*10410*/  IADD3 R3, R16, R9, R14 ;  /* 0x0000000910037210 */ /* 0x000fc40007ffe00e */
[----:B------:R-:W-:Y:S02]  /*10420*/  PRMT R51, R11, 0x7604, R10 ;  /* 0x000076040b337816 */ /* 0x000fe4000000000a */
[----:B------:R-:W-:Y:S01]  /*10430*/  SHF.R.U32.HI R14, RZ, 0x10, R25 ;  /* 0x00000010ff0e7819 */ /* 0x000fe20000011619 */
[----:B------:R-:W0:Y:S01]  /*10440*/  LDS.128 R8, [R3+0x1c400] ;  /* 0x01c4000003087984 */ /* 0x000e220000000c00 */
[----:B------:R-:W-:Y:S02]  /*10450*/  SHF.R.U32.HI R43, RZ, 0x8, R31 ;  /* 0x00000008ff2b7819 */ /* 0x000fe4000001161f */
[----:B------:R-:W-:Y:S02]  /*10460*/  LOP3.LUT R14, R14, 0xff, RZ, 0xc0, !PT ;  /* 0x000000ff0e0e7812 */ /* 0x000fe400078ec0ff */
[----:B------:R-:W-:Y:S02]  /*10470*/  SHF.R.U32.HI R20, RZ, 0x10, R26 ;  /* 0x00000010ff147819 */ /* 0x000fe4000001161a */
[----:B------:R-:W-:-:S02]  /*10480*/  PRMT R15, R14, 0x7054, R15 ;  /* 0x000070540e0f7816 */ /* 0x000fc4000000000f */
[----:B------:R-:W-:Y:S02]  /*10490*/  SHF.R.U32.HI R14, RZ, 0x10, R29 ;  /* 0x00000010ff0e7819 */ /* 0x000fe4000001161d */
[----:B------:R-:W-:Y:S02]  /*104a0*/  LOP3.LUT R12, R31, 0xff, RZ, 0xc0, !PT ;  /* 0x000000ff1f0c7812 */ /* 0x000fe400078ec0ff */
[----:B------:R-:W-:Y:S02]  /*104b0*/  LOP3.LUT R43, R43, 0xff, RZ, 0xc0, !PT ;  /* 0x000000ff2b2b7812 */ /* 0x000fe400078ec0ff */
[----:B------:R-:W-:Y:S02]  /*104c0*/  SHF.R.U32.HI R42, RZ, 0x10, R27 ;  /* 0x00000010ff2a7819 */ /* 0x000fe4000001161b */
[----:B------:R-:W-:Y:S02]  /*104d0*/  LOP3.LUT R20, R20, 0xff, RZ, 0xc0, !PT ;  /* 0x000000ff14147812 */ /* 0x000fe400078ec0ff */
[----:B------:R-:W-:-:S02]  /*104e0*/  LOP3.LUT R14, R14, 0xff, RZ, 0xc0, !PT ;  /* 0x000000ff0e0e7812 */ /* 0x000fc400078ec0ff */
[----:B------:R-:W-:Y:S02]  /*104f0*/  PRMT R44, R43, 0x7604, R12 ;  /* 0x000076042b2c7816 */ /* 0x000fe4000000000c */
[----:B------:R-:W-:Y:S02]  /*10500*/  SHF.R.U32.HI R12, RZ, 0x10, R24 ;  /* 0x00000010ff0c7819 */ /* 0x000fe40000011618 */
[----:B------:R-:W-:Y:S02]  /*10510*/  LOP3.LUT R42, R42, 0xff, RZ, 0xc0, !PT ;  /* 0x000000ff2a2a7812 */ /* 0x000fe400078ec0ff */
[----:B------:R-:W-:Y:S02]  /*10520*/  PRMT R43, R20, 0x7054, R41 ;  /* 0x00007054142b7816 */ /* 0x000fe40000000029 */
[----:B------:R-:W-:Y:S02]  /*10530*/  SHF.R.U32.HI R41, RZ, 0x10, R31 ;  /* 0x00000010ff297819 */ /* 0x000fe4000001161f */
[----:B------:R-:W-:-:S02]  /*10540*/  SHF.R.U32.HI R20, RZ, 0x10, R30 ;  /* 0x00000010ff147819 */ /* 0x000fc4000001161e */
[----:B------:R-:W-:Y:S02]  /*10550*/  PRMT R49, R14, 0x7054, R49 ;  /* 0x000070540e317816 */ /* 0x000fe40000000031 */
[----:B------:R-:W-:Y:S02]  /*10560*/  LOP3.LUT R12, R12, 0xff, RZ, 0xc0, !PT ;  /* 0x000000ff0c0c7812 */ /* 0x000fe400078ec0ff */
[----:B------:R-:W-:Y:S02]  /*10570*/  PRMT R45, R42, 0x7054, R45 ;  /* 0x000070542a2d7816 */ /* 0x000fe4000000002d */
[----:B------:R-:W-:Y:S02]  /*10580*/  LOP3.LUT R41, R41, 0xff, RZ, 0xc0, !PT ;  /* 0x000000ff29297812 */ /* 0x000fe400078ec0ff */
[----:B------:R-:W-:Y:S02]  /*10590*/  LOP3.LUT R42, R15, 0xff000000, R25, 0xf8, !PT ;  /* 0xff0000000f2a7812 */ /* 0x000fe400078ef819 */
[----:B------:R-:W-:-:S02]  /*105a0*/  LOP3.LUT R20, R20, 0xff, RZ, 0xc0, !PT ;  /* 0x000000ff14147812 */ /* 0x000fc400078ec0ff */
[----:B------:R-:W-:Y:S02]  /*105b0*/  LOP3.LUT R49, R49, 0xff000000, R29, 0xf8, !PT ;  /* 0xff00000031317812 */ /* 0x000fe400078ef81d */
[----:B------:R-:W-:Y:S02]  /*105c0*/  PRMT R13, R12, 0x7054, R13 ;  /* 0x000070540c0d7816 */ /* 0x000fe4000000000d */
[----:B------:R-:W-:Y:S02]  /*105d0*/  PRMT R53, R41, 0x7054, R44 ;  /* 0x0000705429357816 */ /* 0x000fe4000000002c */
[----:B------:R-:W-:Y:S02]  /*105e0*/  F2FP.F16.E4M3.UNPACK_B R29, R42.H1 ;  /* 0x0000002aff1d723e */ /* 0x000fe400030006ff */
[----:B0-----:R-:W-:Y:S02]  /*105f0*/  F2FP.F16.E4M3.UNPACK_B R25, R9.H1 ;  /* 0x00000009ff19723e */ /* 0x001fe400030006ff */
[----:B------:R-:W-:-:S02]  /*10600*/  SHF.R.U32.HI R12, RZ, 0x10, R28 ;  /* 0x00000010ff0c7819 */ /* 0x000fc4000001161c */
[----:B------:R-:W-:Y:S02]  /*10610*/  PRMT R51, R20, 0x7054, R51 ;  /* 0x0000705414337816 */ /* 0x000fe40000000033 */
[----:B------:R-:W-:Y:S02]  /*10620*/  F2FP.F16.E4M3.UNPACK_B R44, R49.H1 ;  /* 0x00000031ff2c723e */ /* 0x000fe400030006ff */
[----:B------:R-:W-:Y:S02]  /*10630*/  LOP3.LUT R41, R13, 0xff000000, R24, 0xf8, !PT ;  /* 0xff0000000d297812 */ /* 0x000fe400078ef818 */
[----:B------:R-:W-:Y:S01]  /*10640*/  LOP3.LUT R43, R43, 0xff000000, R26, 0xf8, !PT ;  /* 0xff0000002b2b7812 */ /* 0x000fe200078ef81a */
[----:B------:R-:W-:Y:S01]  /*10650*/  HADD2.F32 R26, -RZ, R25.H0_H0 ;  /* 0x20000019ff1a7230 */ /* 0x000fe20000004100 */
[----:B------:R-:W-:Y:S01]  /*10660*/  LOP3.LUT R53, R53, 0xff000000, R31, 0xf8, !PT ;  /* 0xff00000035357812 */ /* 0x000fe200078ef81f */
[----:B------:R-:W-:Y:S01]  /*10670*/  HADD2.F32 R31, -RZ, R29.H0_H0 ;  /* 0x2000001dff1f7230 */ /* 0x000fe20000004100 */
[----:B------:R-:W-:Y:S01]  /*10680*/  F2FP.F16.E4M3.UNPACK_B R13, R5.H1 ;  /* 0x00000005ff0d723e */ /* 0x000fe200030006ff */
[----:B------:R-:W-:Y:S01]  /*10690*/  HADD2.F32 R25, -RZ, R25.H1_H1 ;  /* 0x30000019ff197230 */ /* 0x000fe20000004100 */
[----:B------:R-:W-:-:S02]  /*106a0*/  LOP3.LUT R12, R12, 0xff, RZ, 0xc0, !PT ;  /* 0x000000ff0c0c7812 */ /* 0x000fc400078ec0ff */
[----:B------:R-:W-:Y:S01]  /*106b0*/  LOP3.LUT R46, R51, 0xff000000, R30, 0xf8, !PT ;  /* 0xff000000332e7812 */ /* 0x000fe200078ef81e */
[--C-:B------:R-:W-:Y:S01]  /*106c0*/  HADD2.F32 R51, -RZ, R44.reuse.H0_H0 ;  /* 0x2000002cff337230 */ /* 0x100fe20000004100 */
[----:B------:R-:W-:Y:S01]  /*106d0*/  F2FP.F16.E4M3.UNPACK_B R15, R7 ;  /* 0x00000007ff0f723e */ /* 0x000fe200020006ff */
[C---:B------:R-:W-:Y:S01]  /*106e0*/  FMUL.FTZ R30, R26.reuse, R31 ;  /* 0x0000001f1a1e7220 */ /* 0x040fe20000410000 */
[----:B------:R-:W-:Y:S01]  /*106f0*/  F2FP.F16.E4M3.UNPACK_B R20, R7.H1 ;  /* 0x00000007ff14723e */ /* 0x000fe200030006ff */
[----:B------:R-:W-:Y:S01]  /*10700*/  HADD2.F32 R44, -RZ, R44.H1_H1 ;  /* 0x3000002cff2c7230 */ /* 0x000fe20000004100 */
[-C--:B------:R-:W-:Y:S01]  /*10710*/  F2FP.F16.E4M3.UNPACK_B R7, R6.reuse ;  /* 0x00000006ff07723e */ /* 0x080fe200020006ff */
[----:B------:R-:W-:Y:S01]  /*10720*/  FMUL.FTZ R55, R26, R51 ;  /* 0x000000331a377220 */ /* 0x000fe20000410000 */
[----:B------:R-:W-:Y:S01]  /*10730*/  F2FP.F16.E4M3.UNPACK_B R14, R6.H1 ;  /* 0x00000006ff0e723e */ /* 0x000fe200030006ff */
[--C-:B------:R-:W-:Y:S01]  /*10740*/  HADD2.F32 R6, -RZ, R13.reuse.H0_H0 ;  /* 0x2000000dff067230 */ /* 0x100fe20000004100 */
[----:B------:R-:W-:Y:S01]  /*10750*/  PRMT R47, R12, 0x7054, R47 ;  /* 0x000070540c2f7816 */ /* 0x000fe2000000002f */
[----:B------:R-:W-:Y:S01]  /*10760*/  HADD2.F32 R13, -RZ, R13.H1_H1 ;  /* 0x3000000dff0d7230 */ /* 0x000fe20000004100 */
[----:B------:R-:W-:Y:S01]  /*10770*/  F2FP.F16.E4M3.UNPACK_B R24, R9 ;  /* 0x00000009ff18723e */ /* 0x000fe200020006ff */
[----:B------:R-:W-:Y:S01]  /*10780*/  FMUL.FTZ R48, R25, R44 ;  /* 0x0000002c19307220 */ /* 0x000fe20000410000 */
[----:B------:R-:W-:Y:S01]  /*10790*/  F2FP.F16.E4M3.UNPACK_B R49, R49 ;  /* 0x00000031ff31723e */ /* 0x000fe200020006ff */
[C---:B------:R-:W-:Y:S01]  /*107a0*/  FFMA.FTZ R50, R6.reuse, R51, R30 ;  /* 0x0000003306327223 */ /* 0x040fe2000001001e */
[----:B------:R-:W-:Y:S01]  /*107b0*/  LOP3.LUT R45, R45, 0xff000000, R27, 0xf8, !PT ;  /* 0xff0000002d2d7812 */ /* 0x000fe200078ef81b */
[----:B------:R-:W-:Y:S01]  /*107c0*/  FFMA.FTZ R55, R6, R31, -R55 ;  /* 0x0000001f06377223 */ /* 0x000fe20000010837 */
[----:B------:R-:W-:Y:S01]  /*107d0*/  LOP3.LUT R47, R47, 0xff000000, R28, 0xf8, !PT ;  /* 0xff0000002f2f7812 */ /* 0x000fe200078ef81c */
[----:B------:R-:W-:Y:S01]  /*107e0*/  HADD2.F32 R30, -RZ, R29.H1_H1 ;  /* 0x3000001dff1e7230 */ /* 0x000fe20000004100 */
[-C--:B------:R-:W-:Y:S01]  /*107f0*/  F2FP.F16.E4M3.UNPACK_B R27, R11.reuse ;  /* 0x0000000bff1b723e */ /* 0x080fe200020006ff */
[--C-:B------:R-:W-:Y:S01]  /*10800*/  HADD2.F32 R31, -RZ, R49.reuse.H0_H0 ;  /* 0x20000031ff1f7230 */ /* 0x100fe20000004100 */
[----:B------:R-:W-:Y:S01]  /*10810*/  F2FP.F16.E4M3.UNPACK_B R28, R11.H1 ;  /* 0x0000000bff1c723e */ /* 0x000fe200030006ff */
[----:B------:R-:W-:Y:S01]  /*10820*/  HADD2.F32 R49, -RZ, R49.H1_H1 ;  /* 0x30000031ff317230 */ /* 0x000fe20000004100 */
[----:B------:R-:W-:Y:S01]  /*10830*/  F2FP.F16.E4M3.UNPACK_B R12, R5 ;  /* 0x00000005ff0c723e */ /* 0x000fe200020006ff */
[----:B------:R-:W-:Y:S01]  /*10840*/  FMUL.FTZ R51, R25, R30 ;  /* 0x0000001e19337220 */ /* 0x000fe20000410000 */
[----:B------:R-:W-:Y:S01]  /*10850*/  F2FP.F16.E4M3.UNPACK_B R11, R10 ;  /* 0x0000000aff0b723e */ /* 0x000fe200020006ff */
[----:B------:R-:W-:Y:S01]  /*10860*/  FFMA.FTZ R52, R13, R30, -R48 ;  /* 0x0000001e0d347223 */ /* 0x000fe20000010830 */
[----:B------:R-:W-:Y:S01]  /*10870*/  F2FP.F16.E4M3.UNPACK_B R26, R10.H1 ;  /* 0x0000000aff1a723e */ /* 0x000fe200030006ff */
[----:B------:R-:W-:Y:S01]  /*10880*/  HADD2.F32 R10, -RZ, R24.H0_H0 ;  /* 0x20000018ff0a7230 */ /* 0x000fe20000004100 */
[----:B------:R-:W-:Y:S01]  /*10890*/  F2FP.F16.E4M3.UNPACK_B R42, R42 ;  /* 0x0000002aff2a723e */ /* 0x000fe200020006ff */
[----:B------:R-:W-:-:S02]  /*108a0*/  HADD2.F32 R6, -RZ, R12.H0_H0 ;  /* 0x2000000cff067230 */ /* 0x000fc40000004100 */
[----:B------:R-:W-:Y:S01]  /*108b0*/  FFMA.FTZ R57, R13, R44, R51 ;  /* 0x0000002c0d397223 */ /* 0x000fe20000010033 */
[----:B------:R-:W-:Y:S01]  /*108c0*/  F2FP.F16.E4M3.UNPACK_B R30, R53.H1 ;  /* 0x00000035ff1e723e */ /* 0x000fe200030006ff */
[C---:B------:R-:W-:Y:S01]  /*108d0*/  FMUL.FTZ R25, R10.reuse, R31 ;  /* 0x0000001f0a197220 */ /* 0x040fe20000410000 */
[----:B------:R-:W-:Y:S01]  /*108e0*/  HADD2.F32 R29, -RZ, R42.H0_H0 ;  /* 0x2000002aff1d7230 */ /* 0x000fe20000004100 */
[----:B------:R-:W-:Y:S01]  /*108f0*/  F2FP.F16.E4M3.UNPACK_B R53, R53 ;  /* 0x00000035ff35723e */ /* 0x000fe200020006ff */
[----:B------:R-:W-:Y:S01]  /*10900*/  HADD2.F32 R24, -RZ, R24.H1_H1 ;  /* 0x30000018ff187230 */ /* 0x000fe20000004100 */
[----:B------:R-:W-:Y:S01]  /*10910*/  F2FP.F16.E4M3.UNPACK_B R9, R8 ;  /* 0x00000008ff09723e */ /* 0x000fe200020006ff */
[----:B------:R-:W-:Y:S02]  /*10920*/  HADD2.F32 R13, -RZ, R42.H1_H1 ;  /* 0x3000002aff0d7230 */ /* 0x000fe40000004100 */
[-C--:B------:R-:W-:Y:S01]  /*10930*/  FMUL.FTZ R10, R10, R29.reuse ;  /* 0x0000001d0a0a7220 */ /* 0x080fe20000410000 */
[----:B------:R-:W-:Y:S01]  /*10940*/  FFMA.FTZ R44, R6, R29, -R25 ;  /* 0x0000001d062c7223 */ /* 0x000fe20000010819 */
[----:B------:R-:W-:Y:S01]  /*10950*/  F2FP.F16.E4M3.UNPACK_B R25, R45.H1 ;  /* 0x0000002dff19723e */ /* 0x000fe200030006ff */
[----:B------:R-:W-:-:S02]  /*10960*/  HADD2.F32 R12, -RZ, R12.H1_H1 ;  /* 0x3000000cff0c7230 */ /* 0x000fc40000004100 */
[----:B------:R-:W-:Y:S01]  /*10970*/  FFMA.FTZ R48, R6, R31, R10 ;  /* 0x0000001f06307223 */ /* 0x000fe2000001000a */
[----:B------:R-:W-:Y:S02]  /*10980*/  HADD2.F32 R31, -RZ, R30.H0_H0 ;  /* 0x2000001eff1f7230 */ /* 0x000fe40000004100 */
[C---:B------:R-:W-:Y:S01]  /*10990*/  FMUL.FTZ R51, R24.reuse, R49 ;  /* 0x0000003118337220 */ /* 0x040fe20000410000 */
[----:B------:R-:W-:Y:S01]  /*109a0*/  HADD2.F32 R10, -RZ, R28.H0_H0 ;  /* 0x2000001cff0a7230 */ /* 0x000fe20000004100 */
[----:B------:R-:W-:Y:S01]  /*109b0*/  F2FP.F16.E4M3.UNPACK_B R45, R45 ;  /* 0x0000002dff2d723e */ /* 0x000fe200020006ff */
[----:B------:R-:W-:Y:S02]  /*109c0*/  HADD2.F32 R29, -RZ, R25.H0_H0 ;  /* 0x20000019ff1d7230 */ /* 0x000fe40000004100 */
[----:B------:R-:W-:Y:S01]  /*109d0*/  FMUL.FTZ R24, R24, R13 ;  /* 0x0000000d18187220 */ /* 0x000fe20000410000 */
[----:B------:R-:W-:Y:S02]  /*109e0*/  HADD2.F32 R6, -RZ, R20.H0_H0 ;  /* 0x20000014ff067230 */ /* 0x000fe40000004100 */
[----:B------:R-:W-:Y:S01]  /*109f0*/  FMUL.FTZ R59, R10, R31 ;  /* 0x0000001f0a3b7220 */ /* 0x000fe20000410000 */
[----:B------:R-:W-:-:S02]  /*10a00*/  HADD2.F32 R28, -RZ, R28.H1_H1 ;  /* 0x3000001cff1c7230 */ /* 0x000fc40000004100 */
[----:B------:R-:W-:Y:S01]  /*10a10*/  FMUL.FTZ R10, R10, R29 ;  /* 0x0000001d0a0a7220 */ /* 0x000fe20000410000 */
[----:B------:R-:W-:Y:S01]  /*10a20*/  FFMA.FTZ R51, R12, R13, -R51 ;  /* 0x0000000d0c337223 */ /* 0x000fe20000010833 */
[C---:B------:R-:W-:Y:S01]  /*10a30*/  FFMA.FTZ R56, R6.reuse, R29, -R59 ;  /* 0x0000001d06387223 */ /* 0x040fe2000001083b */
[----:B------:R-:W-:Y:S02]  /*10a40*/  HADD2.F32 R25, -RZ, R25.H1_H1 ;  /* 0x30000019ff197230 */ /* 0x000fe40000004100 */
[----:B------:R-:W-:Y:S01]  /*10a50*/  FFMA.FTZ R58, R6, R31, R10 ;  /* 0x0000001f063a7223 */ /* 0x000fe2000001000a */
[----:B------:R-:W-:Y:S02]  /*10a60*/  HADD2.F32 R31, -RZ, R30.H1_H1 ;  /* 0x3000001eff1f7230 */ /* 0x000fe40000004100 */
[----:B------:R-:W-:Y:S01]  /*10a70*/  FFMA.FTZ R49, R12, R49, R24 ;  /* 0x000000310c317223 */ /* 0x000fe20000010018 */
[----:B------:R-:W-:Y:S01]  /*10a80*/  HADD2.F32 R29, -RZ, R53.H0_H0 ;  /* 0x20000035ff1d7230 */ /* 0x000fe20000004100 */
[----:B------:R-:W-:Y:S01]  /*10a90*/  F2FP.F16.E4M3.UNPACK_B R8, R8.H1 ;  /* 0x00000008ff08723e */ /* 0x000fe200030006ff */
[----:B------:R-:W-:-:S02]  /*10aa0*/  HADD2.F32 R10, -RZ, R27.H0_H0 ;  /* 0x2000001bff0a7230 */ /* 0x000fc40000004100 */
[C---:B------:R-:W-:Y:S01]  /*10ab0*/  FMUL.FTZ R61, R28.reuse, R31 ;  /* 0x0000001f1c3d7220 */ /* 0x040fe20000410000 */
        /* <DEDUP_REMOVED lines=10> */
[-C--:B------:R-:W-:Y:S01]  /*10b60*/  F2FP.F16.E4M3.UNPACK_B R5, R4.reuse ;  /* 0x00000004ff05723e */ /* 0x080fe200020006ff */
[----:B------:R-:W-:Y:S01]  /*10b70*/  FFMA.FTZ R42, R6, R29, R10 ;  /* 0x0000001d062a7223 */ /* 0x000fe2000001000a */
[----:B------:R-:W-:Y:S01]  /*10b80*/  HADD2.F32 R20, -RZ, R45.H1_H1 ;  /* 0x3000002dff147230 */ /* 0x000fe20000004100 */
[----:B------:R-:W-:Y:S01]  /*10b90*/  F2FP.F16.E4M3.UNPACK_B R4, R4.H1 ;  /* 0x00000004ff04723e */ /* 0x000fe200030006ff */
[----:B------:R-:W-:-:S02]  /*10ba0*/  HADD2.F32 R28, -RZ, R53.H1_H1 ;  /* 0x30000035ff1c7230 */ /* 0x000fc40000004100 */
[----:B------:R-:W-:Y:S01]  /*10bb0*/  FFMA.FTZ R59, R6, R13, -R59 ;  /* 0x0000000d063b7223 */ /* 0x000fe2000001083b */
[----:B------:R-:W-:Y:S01]  /*10bc0*/  HADD2.F32 R27, -RZ, R27.H1_H1 ;  /* 0x3000001bff1b7230 */ /* 0x000fe20000004100 */
[----:B------:R-:W-:Y:S01]  /*10bd0*/  F2FP.F16.E4M3.UNPACK_B R47, R47 ;  /* 0x0000002fff2f723e */ /* 0x000fe200020006ff */
[----:B------:R-:W-:Y:S01]  /*10be0*/  HADD2.F32 R25, -RZ, R24.H0_H0 ;  /* 0x20000018ff197230 */ /* 0x000fe20000004100 */
[----:B------:R-:W-:Y:S01]  /*10bf0*/  F2FP.F16.E4M3.UNPACK_B R41, R41 ;  /* 0x00000029ff29723e */ /* 0x000fe200020006ff */
[----:B------:R-:W-:Y:S02]  /*10c00*/  HADD2.F32 R10, -RZ, R8.H0_H0 ;  /* 0x20000008ff0a7230 */ /* 0x000fe40000004100 */
[C---:B------:R-:W-:Y:S01]  /*10c10*/  FMUL.FTZ R30, R27.reuse, R28 ;  /* 0x0000001c1b1e7220 */ /* 0x040fe20000410000 */
[----:B------:R-:W-:Y:S02]  /*10c20*/  HADD2.F32 R13, -RZ, R12.H0_H0 ;  /* 0x2000000cff0d7230 */ /* 0x000fe40000004100 */
[----:B------:R-:W-:Y:S01]  /*10c30*/  FMUL.FTZ R29, R27, R20 ;  /* 0x000000141b1d7220 */ /* 0x000fe20000410000 */
[----:B------:R-:W-:-:S02]  /*10c40*/  HADD2.F32 R15, -RZ, R15.H1_H1 ;  /* 0x3000000fff0f7230 */ /* 0x000fc40000004100 */
[C---:B------:R-:W-:Y:S01]  /*10c50*/  FMUL.FTZ R27, R10.reuse, R25 ;  /* 0x000000190a1b7220 */ /* 0x040fe20000410000 */
[----:B------:R-:W-:Y:S02]  /*10c60*/  HADD2.F32 R6, -RZ, R4.H0_H0 ;  /* 0x20000004ff067230 */ /* 0x000fe40000004100 */
[----:B------:R-:W-:Y:S01]  /*10c70*/  FMUL.FTZ R10, R10, R13 ;  /* 0x0000000d0a0a7220 */ /* 0x000fe20000410000 */
[----:B------:R-:W-:Y:S02]  /*10c80*/  HADD2.F32 R8, -RZ, R8.H1_H1 ;  /* 0x30000008ff087230 */ /* 0x000fe40000004100 */
[----:B------:R-:W-:Y:S01]  /*10c90*/  FFMA.FTZ R53, R15, R28, R29 ;  /* 0x0000001c0f357223 */ /* 0x000fe2000001001d */
[----:B------:R-:W-:Y:S02]  /*10ca0*/  HADD2.F32 R4, -RZ, R4.H1_H1 ;  /* 0x30000004ff047230 */ /* 0x000fe40000004100 */
[----:B------:R-:W-:Y:S01]  /*10cb0*/  FFMA.FTZ R29, R6, R25, R10 ;  /* 0x00000019061d7223 */ /* 0x000fe2000001000a */
[----:B------:R-:W-:-:S02]  /*10cc0*/  HADD2.F32 R25, -RZ, R24.H1_H1 ;  /* 0x30000018ff197230 */ /* 0x000fc40000004100 */
[----:B------:R-:W-:Y:S01]  /*10cd0*/  FFMA.FTZ R28, R6, R13, -R27 ;  /* 0x0000000d061c7223 */ /* 0x000fe2000001081b */
[----:B------:R-:W-:Y:S02]  /*10ce0*/  HADD2.F32 R13, -RZ, R12.H1_H1 ;  /* 0x3000000cff0d7230 */ /* 0x000fe40000004100 */
[----:B------:R-:W-:Y:S01]  /*10cf0*/  FFMA.FTZ R54, R15, R20, -R30 ;  /* 0x000000140f367223 */ /* 0x000fe2000001081e */
[----:B------:R-:W-:Y:S02]  /*10d00*/  HADD2.F32 R15, -RZ, R47.H0_H0 ;  /* 0x2000002fff0f7230 */ /* 0x000fe40000004100 */
[C---:B------:R-:W-:Y:S01]  /*10d10*/  FMUL.FTZ R27, R8.reuse, R25 ;  /* 0x00000019081b7220 */ /* 0x040fe20000410000 */
[--C-:B------:R-:W-:Y:S02]  /*10d20*/  HADD2.F32 R6, -RZ, R9.reuse.H0_H0 ;  /* 0x20000009ff067230 */ /* 0x100fe40000004100 */
[----:B------:R-:W-:Y:S01]  /*10d30*/  FMUL.FTZ R8, R8, R13 ;  /* 0x0000000d08087220 */ /* 0x000fe20000410000 */
[----:B------:R-:W-:-:S02]  /*10d40*/  HADD2.F32 R9, -RZ, R9.H1_H1 ;  /* 0x30000009ff097230 */ /* 0x000fc40000004100 */
[C---:B------:R-:W-:Y:S01]  /*10d50*/  FFMA.FTZ R31, R4.reuse, R13, -R27 ;  /* 0x0000000d041f7223 */ /* 0x040fe2000001081b */
[----:B------:R-:W-:Y:S02]  /*10d60*/  HADD2.F32 R13, -RZ, R41.H0_H0 ;  /* 0x20000029ff0d7230 */ /* 0x000fe40000004100 */
[----:B------:R-:W-:Y:S01]  /*10d70*/  FFMA.FTZ R24, R4, R25, R8 ;  /* 0x0000001904187223 */ /* 0x000fe20000010008 */
[----:B------:R-:W-:Y:S02]  /*10d80*/  HADD2.F32 R8, -RZ, R47.H1_H1 ;  /* 0x3000002fff087230 */ /* 0x000fe40000004100 */
[C---:B------:R-:W-:Y:S01]  /*10d90*/  FMUL.FTZ R25, R6.reuse, R15 ;  /* 0x0000000f06197220 */ /* 0x040fe20000410000 */
[----:B------:R-:W-:Y:S02]  /*10da0*/  HADD2.F32 R4, -RZ, R5.H0_H0 ;  /* 0x20000005ff047230 */ /* 0x000fe40000004100 */
[----:B------:R-:W-:Y:S01]  /*10db0*/  FMUL.FTZ R27, R6, R13 ;  /* 0x0000000d061b7220 */ /* 0x000fe20000410000 */
[----:B------:R-:W-:Y:S01]  /*10dc0*/  HADD2.F32 R6, -RZ, R41.H1_H1 ;  /* 0x30000029ff067230 */ /* 0x000fe20000004100 */
[----:B------:R-:W-:Y:S01]  /*10dd0*/  F2FP.F16.E4M3.UNPACK_B R10, R46.H1 ;  /* 0x0000002eff0a723e */ /* 0x000fe200030006ff */
[----:B------:R-:W-:-:S02]  /*10de0*/  HADD2.F32 R5, -RZ, R5.H1_H1 ;  /* 0x30000005ff057230 */ /* 0x000fc40000004100 */
[C---:B------:R-:W-:Y:S01]  /*10df0*/  FMUL.FTZ R12, R9.reuse, R8 ;  /* 0x00000008090c7220 */ /* 0x040fe20000410000 */
        /* <DEDUP_REMOVED lines=9> */
[--C-:B------:R-:W-:Y:S01]  /*10e90*/  HADD2.F32 R5, -RZ, R4.reuse.H0_H0 ;  /* 0x20000004ff057230 */ /* 0x100fe20000004100 */
[----:B------:R-:W-:Y:S01]  /*10ea0*/  F2FP.F16.E4M3.UNPACK_B R43, R43 ;  /* 0x0000002bff2b723e */ /* 0x000fe200020006ff */
[----:B------:R-:W-:-:S02]  /*10eb0*/  HADD2.F32 R9, -RZ, R4.H1_H1 ;  /* 0x30000004ff097230 */ /* 0x000fc40000004100 */
[C---:B------:R-:W-:Y:S01]  /*10ec0*/  FMUL.FTZ R41, R6.reuse, R13 ;  /* 0x0000000d06297220 */ /* 0x040fe20000410000 */
[----:B------:R-:W-:Y:S02]  /*10ed0*/  HADD2.F32 R4, -RZ, R14.H0_H0 ;  /* 0x2000000eff047230 */ /* 0x000fe40000004100 */
[-C--:B------:R-:W-:Y:S01]  /*10ee0*/  FMUL.FTZ R45, R6, R5.reuse ;  /* 0x00000005062d7220 */ /* 0x080fe20000410000 */
[----:B------:R-:W-:Y:S02]  /*10ef0*/  HADD2.F32 R15, -RZ, R10.H1_H1 ;  /* 0x3000000aff0f7230 */ /* 0x000fe40000004100 */
[----:B------:R-:W-:Y:S02]  /*10f00*/  HADD2.F32 R26, -RZ, R26.H1_H1 ;  /* 0x3000001aff1a7230 */ /* 0x000fe40000004100 */
[C---:B------:R-:W-:Y:S01]  /*10f10*/  FFMA.FTZ R41, R4.reuse, R5, -R41 ;  /* 0x0000000504297223 */ /* 0x040fe20000010829 */
[----:B------:R-:W-:Y:S02]  /*10f20*/  HADD2.F32 R14, -RZ, R14.H1_H1 ;  /* 0x3000000eff0e7230 */ /* 0x000fe40000004100 */
[----:B------:R-:W-:Y:S01]  /*10f30*/  FFMA.FTZ R45, R4, R13, R45 ;  /* 0x0000000d042d7223 */ /* 0x000fe2000001002d */
[----:B------:R-:W-:-:S02]  /*10f40*/  HADD2.F32 R8, -RZ, R43.H1_H1 ;  /* 0x3000002bff087230 */ /* 0x000fc40000004100 */
[C---:B------:R-:W-:Y:S01]  /*10f50*/  FMUL.FTZ R5, R26.reuse, R15 ;  /* 0x0000000f1a057220 */ /* 0x040fe20000410000 */
[-C--:B------:R-:W-:Y:S01]  /*10f60*/  FMUL.FTZ R6, R26, R9.reuse ;  /* 0x000000091a067220 */ /* 0x080fe20000410000 */
[----:B------:R-:W-:Y:S02]  /*10f70*/  HADD2.F32 R4, -RZ, R7.H0_H0 ;  /* 0x20000007ff047230 */ /* 0x000fe40000004100 */
[C---:B------:R-:W-:Y:S01]  /*10f80*/  FFMA.FTZ R26, R14.reuse, R9, -R5 ;  /* 0x000000090e1a7223 */ /* 0x040fe20000010805 */
[--C-:B------:R-:W-:Y:S02]  /*10f90*/  HADD2.F32 R9, -RZ, R46.reuse.H0_H0 ;  /* 0x2000002eff097230 */ /* 0x100fe40000004100 */
[----:B------:R-:W-:Y:S01]  /*10fa0*/  FFMA.FTZ R30, R14, R15, R6 ;  /* 0x0000000f0e1e7223 */ /* 0x000fe20000010006 */
[--C-:B------:R-:W-:Y:S02]  /*10fb0*/  HADD2.F32 R5, -RZ, R11.reuse.H0_H0 ;  /* 0x2000000bff057230 */ /* 0x100fe40000004100 */
[----:B------:R-:W-:Y:S01]  /*10fc0*/  HADD2.F32 R46, -RZ, R46.H1_H1 ;  /* 0x3000002eff2e7230 */ /* 0x000fe20000004100 */
[----:B------:R-:W-:Y:S01]  /*10fd0*/  F2FP.SATFINITE.E4M3.F32.PACK_AB_MERGE_C R26, R26, R41, RZ ;  /* 0x000000291a1a723e */ /* 0x000fe200048070ff */
[----:B------:R-:W-:-:S02]  /*10fe0*/  HADD2.F32 R11, -RZ, R11.H1_H1 ;  /* 0x3000000bff0b7230 */ /* 0x000fc40000004100 */
[----:B------:R-:W-:Y:S01]  /*10ff0*/  FMUL.FTZ R13, R5, R9 ;  /* 0x00000009050d7220 */ /* 0x000fe20000410000 */
[----:B------:R-:W-:Y:S01]  /*11000*/  HADD2.F32 R6, -RZ, R43.H0_H0 ;  /* 0x2000002bff067230 */ /* 0x000fe20000004100 */
[----:B------:R-:W-:Y:S01]  /*11010*/  F2FP.SATFINITE.E4M3.F32.PACK_AB_MERGE_C R30, R30, R45, RZ ;  /* 0x0000002d1e1e723e */ /* 0x000fe200048070ff */
[----:B------:R-:W-:Y:S02]  /*11020*/  HADD2.F32 R7, -RZ, R7.H1_H1 ;  /* 0x30000007ff077230 */ /* 0x000fe40000004100 */
[C---:B------:R-:W-:Y:S01]  /*11030*/  FMUL.FTZ R14, R11.reuse, R46 ;  /* 0x0000002e0b0e7220 */ /* 0x040fe20000410000 */
[----:B------:R-:W-:Y:S01]  /*11040*/  FMUL.FTZ R11, R11, R8 ;  /* 0x000000080b0b7220 */ /* 0x000fe20000410000 */
[-C--:B------:R-:W-:Y:S01]  /*11050*/  FMUL.FTZ R10, R5, R6.reuse ;  /* 0x00000006050a7220 */ /* 0x080fe20000410000 */
[C---:B------:R-:W-:Y:S01]  /*11060*/  FFMA.FTZ R6, R4.reuse, R6, -R13 ;  /* 0x0000000604067223 */ /* 0x040fe2000001080d */
[C---:B------:R-:W-:Y:S01]  /*11070*/  FFMA.FTZ R13, R7.reuse, R8, -R14 ;  /* 0x00000008070d7223 */ /* 0x040fe2000001080e */
        /* <DEDUP_REMOVED lines=18> */
.L_x_2178:
[----:B------:R-:W-:Y:S05]  /*111a0*/  BSYNC B1 ;  /* 0x0000000000017941 */ /* 0x000fea0003800000 */
.L_x_2177:
[----:B------:R-:W-:Y:S05]  /*111b0*/  @P0 BRA `(.L_x_2164) ;  /* 0x0000000c00e40947 */ /* 0x000fea0003800000 */
[----:B-1----:R-:W2:Y:S04]  /*111c0*/  LDL R9, [R1+0x68] ;  /* 0x0000680001097983 */ /* 0x002ea80000100800 */
[----:B------:R-:W3:Y:S01]  /*111d0*/  LDL R51, [R1+0x8c] ;  /* 0x00008c0001337983 */ /* 0x000ee20000100800 */
[----:B-----5:R-:W-:Y:S01]  /*111e0*/  SHF.R.U32.HI R0, RZ, 0x8, R32 ;  /* 0x00000008ff007819 */ /* 0x020fe20000011620 */
[----:B------:R-:W-:Y:S01]  /*111f0*/  VIADD R8, R228, 0x40 ;  /* 0x00000040e4087836 */ /* 0x000fe20000000000 */
[----:B0-----:R-:W-:Y:S01]  /*11200*/  LOP3.LUT R3, R32, 0xff, RZ, 0xc0, !PT ;  /* 0x000000ff20037812 */ /* 0x001fe200078ec0ff */
[----:B------:R-:W-:Y:S01]  /*11210*/  IMAD.IADD R21, R18, 0x1, R21 ;  /* 0x0000000112157824 */ /* 0x000fe200078e0215 */
[----:B------:R-:W-:Y:S01]  /*11220*/  LOP3.LUT R0, R0, 0xff, RZ, 0xc0, !PT ;  /* 0x000000ff00007812 */ /* 0x000fe200078ec0ff */
[----:B------:R-:W-:Y:S01]  /*11230*/  IMAD.SHL.U32 R8, R8, 0x80, RZ ;  /* 0x0000008008087824 */ /* 0x000fe200078e00ff */
[----:B------:R-:W-:-:S02]  /*11240*/  SHF.R.U32.HI R4, RZ, 0x8, R33 ;  /* 0x00000008ff047819 */ /* 0x000fc40000011621 */
[----:B------:R-:W-:Y:S02]  /*11250*/  PRMT R13, R0, 0x7604, R3 ;  /* 0x00007604000d7816 */ /* 0x000fe40000000003 */
[----:B------:R-:W-:Y:S02]  /*11260*/  SHF.R.U32.HI R0, RZ, 0x8, R34 ;  /* 0x00000008ff007819 */ /* 0x000fe40000011622 */
[----:B------:R-:W-:Y:S02]  /*11270*/  LOP3.LUT R3, R34, 0xff, RZ, 0xc0, !PT ;  /* 0x000000ff22037812 */ /* 0x000fe400078ec0ff */
[----:B------:R-:W-:Y:S02]  /*11280*/  LOP3.LUT R0, R0, 0xff, RZ, 0xc0, !PT ;  /* 0x000000ff00007812 */ /* 0x000fe400078ec0ff */
[----:B------:R-:W-:Y:S02]  /*11290*/  LOP3.LUT R8, R8, 0x380, RZ, 0xc0, !PT ;  /* 0x0000038008087812 */ /* 0x000fe400078ec0ff */
[----:B------:R-:W-:-:S02]  /*112a0*/  PRMT R15, R0, 0x7604, R3 ;  /* 0x00007604000f7816 */ /* 0x000fc40000000003 */
[----:B------:R-:W-:Y:S01]  /*112b0*/  LOP3.LUT R0, R8, 0x70, R21, 0xf8, !PT ;  /* 0x0000007008007812 */ /* 0x000fe200078ef815 */
[----:B------:R-:W-:Y:S01]  /*112c0*/  VIADD R8, R228, 0x40 ;  /* 0x00000040e4087836 */ /* 0x000fe20000000000 */
[----:B------:R-:W-:Y:S02]  /*112d0*/  LOP3.LUT R5, R33, 0xff, RZ, 0xc0, !PT ;  /* 0x000000ff21057812 */ /* 0x000fe400078ec0ff */
[----:B------:R-:W-:Y:S01]  /*112e0*/  LOP3.LUT R4, R4, 0xff, RZ, 0xc0, !PT ;  /* 0x000000ff04047812 */ /* 0x000fe200078ec0ff */
[----:B------:R-:W-:Y:S01]  /*112f0*/  IMAD.SHL.U32 R8, R8, 0x80, RZ ;  /* 0x0000008008087824 */ /* 0x000fe200078e00ff */
[----:B------:R-:W-:Y:S02]  /*11300*/  SHF.R.U32.HI R6, RZ, 0x8, R36 ;  /* 0x00000008ff067819 */ /* 0x000fe40000011624 */
[----:B------:R-:W-:Y:S02]  /*11310*/  PRMT R12, R4, 0x7604, R5 ;  /* 0x00007604040c7816 */ /* 0x000fe40000000005 */
[----:B------:R-:W-:-:S02]  /*11320*/  LOP3.LUT R8, R8, 0x380, RZ, 0xc0, !PT ;  /* 0x0000038008087812 */ /* 0x000fc400078ec0ff */
[----:B------:R-:W-:Y:S02]  /*11330*/  SHF.R.U32.HI R4, RZ, 0x8, R35 ;  /* 0x00000008ff047819 */ /* 0x000fe40000011623 */
[----:B------:R-:W-:Y:S02]  /*11340*/  SHF.R.U32.HI R8, RZ, 0x3, R8 ;  /* 0x00000003ff087819 */ /* 0x000fe40000011608 */
[----:B------:R-:W-:Y:S02]  /*11350*/  LOP3.LUT R5, R35, 0xff, RZ, 0xc0, !PT ;  /* 0x000000ff23057812 */ /* 0x000fe400078ec0ff */
[----:B------:R-:W-:Y:S02]  /*11360*/  LOP3.LUT R3, R0, R8, RZ, 0x3c, !PT ;  /* 0x0000000800037212 */ /* 0x000fe400078e3cff */
[----:B------:R-:W-:Y:S02]  /*11370*/  SHF.R.U32.HI R8, RZ, 0x8, R37 ;  /* 0x00000008ff087819 */ /* 0x000fe40000011625 */
[----:B------:R-:W-:-:S02]  /*11380*/  LOP3.LUT R7, R36, 0xff, RZ, 0xc0, !PT ;  /* 0x000000ff24077812 */ /* 0x000fc400078ec0ff */
[----:B------:R-:W-:Y:S02]  /*11390*/  LOP3.LUT R4, R4, 0xff, RZ, 0xc0, !PT ;  /* 0x000000ff04047812 */ /* 0x000fe400078ec0ff */
[----:B------:R-:W-:Y:S02]  /*113a0*/  LOP3.LUT R6, R6, 0xff, RZ, 0xc0, !PT ;  /* 0x000000ff06067812 */ /* 0x000fe400078ec0ff */
[----:B------:R-:W-:Y:S02]  /*113b0*/  PRMT R14, R4, 0x7604, R5 ;  /* 0x00007604040e7816 */ /* 0x000fe40000000005 */
[----:B------:R-:W-:Y:S02]  /*113c0*/  PRMT R25, R6, 0x7604, R7 ;  /* 0x0000760406197816 */ /* 0x000fe40000000007 */
[----:B------:R-:W-:Y:S02]  /*113d0*/  SHF.R.U32.HI R26, RZ, 0x8, R39 ;  /* 0x00000008ff1a7819 */ /* 0x000fe40000011627 */
[----:B------:R-:W-:-:S02]  /*113e0*/  LOP3.LUT R20, R37, 0xff, RZ, 0xc0, !PT ;  /* 0x000000ff25147812 */ /* 0x000fc400078ec0ff */
[----:B------:R-:W-:Y:S02]  /*113f0*/  LOP3.LUT R27, R39, 0xff, RZ, 0xc0, !PT ;  /* 0x000000ff271b7812 */ /* 0x000fe400078ec0ff */
[----:B------:R-:W-:Y:S02]  /*11400*/  LOP3.LUT R26, R26, 0xff, RZ, 0xc0, !PT ;  /* 0x000000ff1a1a7812 */ /* 0x000fe400078ec0ff */
[----:B------:R-:W-:Y:S02]  /*11410*/  SHF.R.U32.HI R21, RZ, 0x8, R38 ;  /* 0x00000008ff157819 */ /* 0x000fe40000011626 */
[----:B------:R-:W-:Y:S02]  /*11420*/  PRMT R26, R26, 0x7604, R27 ;  /* 0x000076041a1a7816 */ /* 0x000fe4000000001b */
[----:B------:R-:W-:Y:S02]  /*11430*/  SHF.R.U32.HI R27, RZ, 0x10, R37 ;  /* 0x00000010ff1b7819 */ /* 0x000fe40000011625 */
[----:B------:R-:W-:-:S02]  /*11440*/  LOP3.LUT R24, R38, 0xff, RZ, 0xc0, !PT ;  /* 0x000000ff26187812 */ /* 0x000fc400078ec0ff */
[----:B------:R-:W-:Y:S01]  /*11450*/  LOP3.LUT R21, R21, 0xff, RZ, 0xc0, !PT ;  /* 0x000000ff15157812 */ /* 0x000fe200078ec0ff */
[----:B------:R-:W-:Y:S01]  /*11460*/  IMAD.U32 R27, R27, 0x10000, RZ ;  /* 0x000100001b1b7824 */ /* 0x000fe200078e00ff */
[----:B------:R-:W-:Y:S02]  /*11470*/  LOP3.LUT R13, R13, 0xff0000, R32, 0xf8, !PT ;  /* 0x00ff00000d0d7812 */ /* 0x000fe400078ef820 */
[----:B------:R-:W-:Y:S02]  /*11480*/  PRMT R31, R21, 0x7604, R24 ;  /* 0x00007604151f7816 */ /* 0x000fe40000000018 */
[----:B------:R-:W-:Y:S02]  /*11490*/  SHF.R.U32.HI R21, RZ, 0x10, R35 ;  /* 0x00000010ff157819 */ /* 0x000fe40000011623 */
[----:B------:R-:W-:Y:S02]  /*114a0*/  LOP3.LUT R25, R25, 0xff0000, R36, 0xf8, !PT ;  /* 0x00ff000019197812 */ /* 0x000fe400078ef824 */
[----:B------:R-:W-:Y:S01]  /*114b0*/  LOP3.LUT R31, R31, 0xff0000, R38, 0xf8, !PT ;  /* 0x00ff00001f1f7812 */ /* 0x000fe200078ef826 */
[----:B------:R-:W-:Y:S01]  /*114c0*/  IMAD.U32 R21, R21, 0x10000, RZ ;  /* 0x0001000015157824 */ /* 0x000fe200078e00ff */
[----:B------:R-:W-:-:S02]  /*114d0*/  SHF.R.U32.HI R41, RZ, 0x10, R39 ;  /* 0x00000010ff297819 */ /* 0x000fc40000011627 */
[----:B------:R-:W-:Y:S02]  /*114e0*/  LOP3.LUT R15, R15, 0xff0000, R34, 0xf8, !PT ;  /* 0x00ff00000f0f7812 */ /* 0x000fe400078ef822 */
        /* <DEDUP_REMOVED lines=198> */
.L_x_2164:
[----:B------:R-:W-:Y:S05]  /*12150*/  BSYNC B0 ;  /* 0x0000000000007941 */ /* 0x000fea0003800000 */
.L_x_2144:
        /* <DEDUP_REMOVED lines=8> */
.L_x_2141:
[----:B0--34-:R-:W3:Y:S02]  /*121e0*/  LDL R0, [R1+0x50] ;  /* 0x0000500001007983 */ /* 0x019ee40000100800 */
[----:B---3--:R-:W-:-:S13]  /*121f0*/  R2UR UR4, R0 ;  /* 0x00000000000472ca */ /* 0x008fda00000e0000 */
[----:B------:R-:W-:-:S05]  /*12200*/  IMAD.U32 R0, RZ, RZ, UR4 ;  /* 0x00000004ff007e24 */ /* 0x000fca000f8e00ff */
[----:B------:R-:W-:-:S13]  /*12210*/  ISETP.NE.AND P1, PT, R0, 0x3, PT ;  /* 0x000000030000780c */ /* 0x000fda0003f25270 */
[----:B------:R-:W-:Y:S05]  /*12220*/  @!P1 BRA `(.L_x_2179) ;  /* 0x0000000000049947 */ /* 0x000fea0003800000 */
[----:B------:R-:W-:Y:S01]  /*12230*/  BPT.TRAP 0x1 ;  /* 0x000000040000795c */ /* 0x000fe20000300000 */
.L_x_2179:
[----:B-1----:R-:W-:Y:S01]  /*12240*/  IMAD R14, R136, 0x8, R16 ;  /* 0x00000008880e7824 */ /* 0x002fe200078e0210 */
[----:B--2---:R-:W-:-:S04]  /*12250*/  SHF.L.U32 R3, R231, 0x1f, RZ ;  /* 0x0000001fe7037819 */ /* 0x004fc800000006ff */
[----:B------:R0:W1:Y:S01]  /*12260*/  SYNCS.PHASECHK.TRANS64.TRYWAIT P0, [R14+URZ+0x2e830], R3 ;  /* 0x02e830030e0075a7 */ /* 0x000062000800017f */
[----:B------:R-:W-:Y:S05]  /*12270*/  @!P1 BRA `(.L_x_2180) ;  /* 0x0000000000049947 */ /* 0x000fea0003800000 */
[----:B------:R-:W-:Y:S01]  /*12280*/  BPT.TRAP 0x1 ;  /* 0x000000040000795c */ /* 0x000fe20000300000 */
.L_x_2180:
        /* <DEDUP_REMOVED lines=10> */
.L_x_2181:
[----:B--2---:R-:W2:Y:S01]  /*12330*/  LDL R0, [R1+0x4c] ;  /* 0x00004c0001007983 */ /* 0x004ea20000100800 */
[----:B------:R-:W-:Y:S01]  /*12340*/  IMAD.MOV.U32 R13, RZ, RZ, 0x40000040 ;  /* 0x40000040ff0d7424 */ /* 0x000fe200078e00ff */
[----:B------:R-:W-:Y:S05]  /*12350*/  WARPSYNC.ALL ;  /* 0x0000000000007948 */ /* 0x000fea0003800000 */
[C---:B------:R-:W-:Y:S01]  /*12360*/  R2UR UR4, R4.reuse ;  /* 0x00000000040472ca */ /* 0x040fe200000e0000 */
[----:B------:R-:W3:Y:S01]  /*12370*/  LDL R144, [R1+0x60] ;  /* 0x0000600001907983 */ /* 0x000ee20000100800 */
[----:B------:R-:W-:Y:S02]  /*12380*/  R2UR UR5, R5 ;  /* 0x00000000050572ca */ /* 0x000fe400000e0000 */
[----:B------:R-:W-:Y:S01]  /*12390*/  R2UR UR7, R13 ;  /* 0x000000000d0772ca */ /* 0x000fe200000e0000 */
[----:B-----5:R-:W-:Y:S01]  /*123a0*/  WARPGROUP.ARRIVE ;  /* 0x00000000000079c5 */ /* 0x020fe20000000000 */
[----:B------:R-:W-:Y:S01]  /*123b0*/  IMAD.MOV.U32 R7, RZ, RZ, 0x40000040 ;  /* 0x40000040ff077424 */ /* 0x000fe200078e00ff */
[----:B------:R-:W-:Y:S01]  /*123c0*/  R2UR UR12, R4 ;  /* 0x00000000040c72ca */ /* 0x000fe200000e0000 */
[----:B------:R-:W0:Y:S01]  /*123d0*/  LDL R146, [R1+0x54] ;  /* 0x0000540001927983 */ /* 0x000e220000100800 */
[----:B------:R-:W-:-:S02]  /*123e0*/  R2UR UR13, R5 ;  /* 0x00000000050d72ca */ /* 0x000fc400000e0000 */
[----:B------:R-:W-:Y:S01]  /*123f0*/  R2UR UR15, R7 ;  /* 0x00000000070f72ca */ /* 0x000fe200000e0000 */
[----:B------:R-:W-:Y:S01]  /*12400*/  IMAD.MOV.U32 R7, RZ, RZ, 0x40000040 ;  /* 0x40000040ff077424 */ /* 0x000fe200078e00ff */
[----:B------:R-:W-:Y:S01]  /*12410*/  R2UR UR8, R4 ;  /* 0x00000000040872ca */ /* 0x000fe200000e0000 */
[----:B------:R-:W4:Y:S01]  /*12420*/  LDL R137, [R1+0x70] ;  /* 0x0000700001897983 */ /* 0x000f220000100800 */
[----:B------:R-:W-:Y:S02]  /*12430*/  R2UR UR9, R5 ;  /* 0x00000000050972ca */ /* 0x000fe400000e0000 */
[----:B------:R-:W-:Y:S01]  /*12440*/  R2UR UR11, R7 ;  /* 0x00000000070b72ca */ /* 0x000fe200000e0000 */
[----:B------:R-:W-:Y:S01]  /*12450*/  IMAD.MOV.U32 R9, RZ, RZ, 0x40000040 ;  /* 0x40000040ff097424 */ /* 0x000fe200078e00ff */
[----:B------:R-:W4:Y:S01]  /*12460*/  LDL R15, [R1+0x6c] ;  /* 0x00006c00010f7983 */ /* 0x000f220000100800 */
[----:B------:R-:W-:Y:S02]  /*12470*/  IMAD.MOV.U32 R7, RZ, RZ, 0x40000040 ;  /* 0x40000040ff077424 */ /* 0x000fe400078e00ff */
[----:B--2---:R-:W-:-:S05]  /*12480*/  IMAD R12, R136, 0x700, R0 ;  /* 0x00000700880c7824 */ /* 0x004fca00078e0200 */
[----:B------:R-:W-:-:S13]  /*12490*/  R2UR UR6, R12 ;  /* 0x000000000c0672ca */ /* 0x000fda00000e0000 */
[----:B------:R-:W-:Y:S01]  /*124a0*/  QGMMA.64x32x32.F32.E4M3.E4M3 R120, gdesc[UR4], RZ, !UPT, gsb0 ;  /* 0x00600000047879f3 */ /* 0x000fe2000c0008ff */
[----:B------:R-:W-:-:S05]  /*124b0*/  VIADD R6, R12, 0x100 ;  /* 0x000001000c067836 */ /* 0x000fca0000000000 */
[----:B------:R-:W-:Y:S01]  /*124c0*/  R2UR UR14, R6 ;  /* 0x00000000060e72ca */ /* 0x000fe200000e0000 */
[----:B------:R-:W-:Y:S02]  /*124d0*/  WARPGROUP.DEPBAR.LE gsb0, 0x0 ;  /* 0x00008000000079c5 */ /* 0x000fe40000010000 */
[----:B------:R-:W-:-:S10]  /*124e0*/  WARPGROUP.ARRIVE ;  /* 0x00000000000079c5 */ /* 0x000fd40000000000 */
[----:B------:R-:W-:Y:S01]  /*124f0*/  QGMMA.64x32x32.F32.E4M3.E4M3 R104, gdesc[UR12], RZ, !UPT, gsb0 ;  /* 0x006000000c6879f3 */ /* 0x000fe2000c0008ff */
[----:B------:R-:W-:-:S05]  /*12500*/  VIADD R6, R12, 0x200 ;  /* 0x000002000c067836 */ /* 0x000fca0000000000 */
        /* <DEDUP_REMOVED lines=39> */
[----:B------:R-:W-:Y:S02]  /*12780*/  VIADD R10, R4, 0x2 ;  /* 0x00000002040a7836 */ /* 0x000fe40000000000 */
[----:B------:R-:W-:Y:S02]  /*12790*/  IMAD.MOV.U32 R21, RZ, RZ, 0x40000040 ;  /* 0x40000040ff157424 */ /* 0x000fe400078e00ff */
[----:B------:R-:W-:Y:S01]  /*127a0*/  IMAD.MOV.U32 R11, RZ, RZ, 0x40000040 ;  /* 0x40000040ff0b7424 */ /* 0x000fe200078e00ff */
[----:B------:R-:W-:Y:S02]  /*127b0*/  R2UR UR26, R20 ;  /* 0x00000000141a72ca */ /* 0x000fe400000e0000 */
[----:B------:R-:W-:-:S02]  /*127c0*/  R2UR UR27, R21 ;  /* 0x00000000151b72ca */ /* 0x000fc400000e0000 */
        /* <DEDUP_REMOVED lines=135> */
[----:B------:R-:W-:Y:S01]  /*13040*/  VIADD R20, R12, 0x106 ;  /* 0x000001060c147836 */ /* 0x000fe20000000000 */
[----:B------:R-:W-:Y:S02]  /*13050*/  MOV R21, 0x40000040 ;  /* 0x4000004000157802 */ /* 0x000fe40000000f00 */
        /* <DEDUP_REMOVED lines=13> */
[----:B---3--:R-:W-:-:S05]  /*13130*/  IMAD R0, R138, -0xe0, R144 ;  /* 0xffffff208a007824 */ /* 0x008fca00078e0290 */
[----:B01----:R-:W-:Y:S01]  /*13140*/  IADD3 R3, -R146, 0xe1, R0 ;  /* 0x000000e192037810 */ /* 0x003fe20007ffe100 */
[----:B------:R-:W-:Y:S02]  /*13150*/  VIADD R20, R0, 0xe0 ;  /* 0x000000e000147836 */ /* 0x000fe40000000000 */
[----:B----4-:R-:W-:Y:S02]  /*13160*/  IMAD R140, R233, 0x80, R137 ;  /* 0x00000080e98c7824 */ /* 0x010fe400078e0289 */
[C---:B------:R-:W-:Y:S02]  /*13170*/  IMAD R3, R15.reuse, -0x2, R3 ;  /* 0xfffffffe0f037824 */ /* 0x040fe400078e0203 */
[----:B------:R-:W-:Y:S01]  /*13180*/  IMAD R20, R15, -0x2, R20 ;  /* 0xfffffffe0f147824 */ /* 0x000fe200078e0214 */
[----:B------:R-:W-:Y:S02]  /*13190*/  WARPGROUP.DEPBAR.LE gsb0, 0x0 ;  /* 0x00008000000079c5 */ /* 0x000fe40000010000 */
[----:B------:R-:W-:-:S06]  /*131a0*/  WARPGROUP.ARRIVE ;  /* 0x00000000000079c5 */ /* 0x000fcc0000000000 */
[----:B------:R-:W-:Y:S01]  /*131b0*/  QGMMA.64x32x32.F32.E4M3.E4M3 R88, gdesc[UR4], R88, gsb0 ;  /* 0x00600000045879f3 */ /* 0x000fe20008000858 */
[----:B------:R-:W-:-:S04]  /*131c0*/  IADD3 R13, R3, 0x8, R140 ;  /* 0x00000008030d7810 */ /* 0x000fc80007ffe08c */
[----:B------:R-:W-:-:S04]  /*131d0*/  VIMNMX R0, R20, R13, PT ;  /* 0x0000000d14007248 */ /* 0x000fc80003fe0100 */
[C---:B------:R-:W-:Y:S02]  /*131e0*/  ISETP.GT.AND P0, PT, R0.reuse, RZ, PT ;  /* 0x000000ff0000720c */ /* 0x040fe40003f04270 */
[----:B------:R-:W-:Y:S02]  /*131f0*/  ISETP.GT.AND P3, PT, R0, 0x8, PT ;  /* 0x000000080000780c */ /* 0x000fe40003f64270 */
[----:B------:R-:W-:Y:S02]  /*13200*/  FSEL R15, R122, -INF , P0 ;  /* 0xff8000007a0f7808 */ /* 0x000fe40000000000 */
[----:B------:R-:W-:Y:S02]  /*13210*/  ISETP.GT.AND P0, PT, R0, 0x9, PT ;  /* 0x000000090000780c */ /* 0x000fe40003f04270 */
[----:B------:R-:W-:Y:S01]  /*13220*/  FSEL R21, R126, -INF , P3 ;  /* 0xff8000007e157808 */ /* 0x000fe20001800000 */
[----:B------:R-:W-:Y:S01]  /*13230*/  VIADD R126, R12, 0x306 ;  /* 0x000003060c7e7836 */ /* 0x000fe20000000000 */
[----:B------:R-:W-:Y:S01]  /*13240*/  FSEL R137, R127, -INF , P0 ;  /* 0xff8000007f897808 */ /* 0x000fe20000000000 */
[----:B------:R-:W-:Y:S01]  /*13250*/  IMAD.MOV.U32 R127, RZ, RZ, 0x40000040 ;  /* 0x40000040ff7f7424 */ /* 0x000fe200078e00ff */
[----:B------:R-:W-:-:S02]  /*13260*/  R2UR UR4, R6 ;  /* 0x00000000060472ca */ /* 0x000fc400000e0000 */
[----:B------:R-:W-:Y:S02]  /*13270*/  R2UR UR6, R126 ;  /* 0x000000007e0672ca */ /* 0x000fe400000e0000 */
[----:B------:R-:W-:Y:S02]  /*13280*/  R2UR UR7, R127 ;  /* 0x000000007f0772ca */ /* 0x000fe400000e0000 */
[----:B------:R-:W-:Y:S01]  /*13290*/  R2UR UR5, R7 ;  /* 0x00000000070572ca */ /* 0x000fe200000e0000 */
[----:B------:R-:W-:Y:S02]  /*132a0*/  WARPGROUP.DEPBAR.LE gsb0, 0x0 ;  /* 0x00008000000079c5 */ /* 0x000fe40000010000 */
[----:B------:R-:W-:-:S10]  /*132b0*/  WARPGROUP.ARRIVE ;  /* 0x00000000000079c5 */ /* 0x000fd40000000000 */
[----:B------:R-:W-:Y:S01]  /*132c0*/  QGMMA.64x32x32.F32.E4M3.E4M3 R72, gdesc[UR4], R72, gsb0 ;  /* 0x00600000044879f3 */ /* 0x000fe20008000848 */
[C---:B------:R-:W-:Y:S02]  /*132d0*/  ISETP.GT.AND P2, PT, R0.reuse, 0x1, PT ;  /* 0x000000010000780c */ /* 0x040fe40003f44270 */
[C---:B------:R-:W-:Y:S02]  /*132e0*/  ISETP.GT.AND P0, PT, R0.reuse, 0x11, PT ;  /* 0x000000110000780c */ /* 0x040fe40003f04270 */
[----:B------:R-:W-:Y:S02]  /*132f0*/  FSEL R123, R123, -INF , P2 ;  /* 0xff8000007b7b7808 */ /* 0x000fe40001000000 */
[----:B------:R-:W-:Y:S02]  /*13300*/  ISETP.GT.AND P2, PT, R0, 0x10, PT ;  /* 0x000000100000780c */ /* 0x000fe40003f44270 */
[----:B------:R-:W-:Y:S02]  /*13310*/  FSEL R131, R131, -INF , P0 ;  /* 0xff80000083837808 */ /* 0x000fe40000000000 */
[----:B------:R-:W-:-:S02]  /*13320*/  FSEL R139, R130, -INF , P2 ;  /* 0xff800000828b7808 */ /* 0x000fc40001000000 */
[C---:B------:R-:W-:Y:S02]  /*13330*/  ISETP.GT.AND P2, PT, R0.reuse, 0x18, PT ;  /* 0x000000180000780c */ /* 0x040fe40003f44270 */
[----:B------:R-:W-:Y:S02]  /*13340*/  ISETP.GT.AND P0, PT, R0, 0x19, PT ;  /* 0x000000190000780c */ /* 0x000fe40003f04270 */
[----:B------:R-:W-:Y:S02]  /*13350*/  FSEL R127, R134, -INF , P2 ;  /* 0xff800000867f7808 */ /* 0x000fe40001000000 */
[----:B------:R-:W-:Y:S02]  /*13360*/  FSEL R135, R135, -INF , P0 ;  /* 0xff80000087877808 */ /* 0x000fe40000000000 */
[C---:B------:R-:W-:Y:S02]  /*13370*/  ISETP.GT.AND P2, PT, R0.reuse, 0x20, PT ;  /* 0x000000200000780c */ /* 0x040fe40003f44270 */
[----:B------:R-:W-:-:S02]  /*13380*/  ISETP.GT.AND P0, PT, R0, 0x21, PT ;  /* 0x000000210000780c */ /* 0x000fc40003f04270 */
[----:B------:R-:W-:Y:S01]  /*13390*/  FSEL R141, R106, -INF , P2 ;  /* 0xff8000006a8d7808 */ /* 0x000fe20001000000 */
[----:B------:R-:W-:Y:S01]  /*133a0*/  VIADD R106, R12, 0x406 ;  /* 0x000004060c6a7836 */ /* 0x000fe20000000000 */
[----:B------:R-:W-:Y:S01]  /*133b0*/  FSEL R143, R107, -INF , P0 ;  /* 0xff8000006b8f7808 */ /* 0x000fe20000000000 */
[----:B------:R-:W-:Y:S01]  /*133c0*/  IMAD.MOV.U32 R107, RZ, RZ, 0x40000040 ;  /* 0x40000040ff6b7424 */ /* 0x000fe200078e00ff */
[----:B------:R-:W-:Y:S02]  /*133d0*/  R2UR UR4, R6 ;  /* 0x00000000060472ca */ /* 0x000fe400000e0000 */
[----:B------:R-:W-:Y:S02]  /*133e0*/  R2UR UR6, R106 ;  /* 0x000000006a0672ca */ /* 0x000fe400000e0000 */
[----:B------:R-:W-:Y:S02]  /*133f0*/  R2UR UR7, R107 ;  /* 0x000000006b0772ca */ /* 0x000fe400000e0000 */
[----:B------:R-:W-:-:S02]  /*13400*/  R2UR UR5, R7 ;  /* 0x00000000070572ca */ /* 0x000fc400000e0000 */
[----:B------:R-:W-:Y:S01]  /*13410*/  FMNMX.FTZ R122, R15, R123, !PT ;  /* 0x0000007b0f7a7209 */ /* 0x000fe20007810000 */
[----:B------:R-:W-:Y:S02]  /*13420*/  WARPGROUP.DEPBAR.LE gsb0, 0x0 ;  /* 0x00008000000079c5 */ /* 0x000fe40000010000 */
[----:B------:R-:W-:-:S08]  /*13430*/  WARPGROUP.ARRIVE ;  /* 0x00000000000079c5 */ /* 0x000fd00000000000 */
[----:B------:R-:W-:Y:S01]  /*13440*/  QGMMA.64x32x32.F32.E4M3.E4M3 R56, gdesc[UR4], R56, gsb0 ;  /* 0x00600000043879f3 */ /* 0x000fe20008000838 */
[----:B------:R-:W-:-:S04]  /*13450*/  FMNMX.FTZ R122, R21, R122, !PT ;  /* 0x0000007a157a7209 */ /* 0x000fc80007810000 */
[----:B------:R-:W-:-:S04]  /*13460*/  FMNMX.FTZ R122, R137, R122, !PT ;  /* 0x0000007a897a7209 */ /* 0x000fc80007810000 */
[----:B------:R-:W-:-:S04]  /*13470*/  FMNMX.FTZ R122, R139, R122, !PT ;  /* 0x0000007a8b7a7209 */ /* 0x000fc80007810000 */
[----:B------:R-:W-:Y:S02]  /*13480*/  FMNMX.FTZ R122, R131, R122, !PT ;  /* 0x0000007a837a7209 */ /* 0x000fe40007810000 */
[C---:B------:R-:W-:Y:S02]  /*13490*/  ISETP.GT.AND P2, PT, R0.reuse, 0x28, PT ;  /* 0x000000280000780c */ /* 0x040fe40003f44270 */
[----:B------:R-:W-:Y:S02]  /*134a0*/  ISETP.GT.AND P0, PT, R0, 0x29, PT ;  /* 0x000000290000780c */ /* 0x000fe40003f04270 */
[----:B------:R-:W-:Y:S02]  /*134b0*/  FMNMX.FTZ R122, R127, R122, !PT ;  /* 0x0000007a7f7a7209 */ /* 0x000fe40007810000 */
[----:B------:R-:W-:Y:S02]  /*134c0*/  FSEL R145, R110, -INF , P2 ;  /* 0xff8000006e917808 */ /* 0x000fe40001000000 */
[----:B------:R-:W-:-:S02]  /*134d0*/  FSEL R111, R111, -INF , P0 ;  /* 0xff8000006f6f7808 */ /* 0x000fc40000000000 */
[----:B------:R-:W-:Y:S02]  /*134e0*/  FMNMX.FTZ R122, R135, R122, !PT ;  /* 0x0000007a877a7209 */ /* 0x000fe40007810000 */
[C---:B------:R-:W-:Y:S02]  /*134f0*/  ISETP.GT.AND P2, PT, R0.reuse, 0x30, PT ;  /* 0x000000300000780c */ /* 0x040fe40003f44270 */
[----:B------:R-:W-:Y:S02]  /*13500*/  ISETP.GT.AND P0, PT, R0, 0x31, PT ;  /* 0x000000310000780c */ /* 0x000fe40003f04270 */
[----:B------:R-:W-:Y:S02]  /*13510*/  FMNMX.FTZ R122, R141, R122, !PT ;  /* 0x0000007a8d7a7209 */ /* 0x000fe40007810000 */
[----:B------:R-:W-:Y:S02]  /*13520*/  FSEL R147, R114, -INF , P2 ;  /* 0xff80000072937808 */ /* 0x000fe40001000000 */
[----:B------:R-:W-:-:S02]  /*13530*/  FSEL R115, R115, -INF , P0 ;  /* 0xff80000073737808 */ /* 0x000fc40000000000 */
[C---:B------:R-:W-:Y:S02]  /*13540*/  ISETP.GT.AND P2, PT, R0.reuse, 0x38, PT ;  /* 0x000000380000780c */ /* 0x040fe40003f44270 */
[----:B------:R-:W-:Y:S02]  /*13550*/  ISETP.GT.AND P0, PT, R0, 0x39, PT ;  /* 0x000000390000780c */ /* 0x000fe40003f04270 */
[----:B------:R-:W-:Y:S02]  /*13560*/  FMNMX.FTZ R122, R143, R122, !PT ;  /* 0x0000007a8f7a7209 */ /* 0x000fe40007810000 */
[----:B------:R-:W-:Y:S02]  /*13570*/  FSEL R107, R118, -INF , P2 ;  /* 0xff800000766b7808 */ /* 0x000fe40001000000 */
[----:B------:R-:W-:Y:S02]  /*13580*/  FSEL R119, R119, -INF , P0 ;  /* 0xff80000077777808 */ /* 0x000fe40000000000 */
[----:B------:R-:W-:-:S02]  /*13590*/  ISETP.GT.AND P2, PT, R0, 0x40, PT ;  /* 0x000000400000780c */ /* 0x000fc40003f44270 */
[----:B------:R-:W-:Y:S02]  /*135a0*/  ISETP.GT.AND P0, PT, R0, 0x41, PT ;  /* 0x000000410000780c */ /* 0x000fe40003f04270 */
[----:B------:R-:W-:Y:S02]  /*135b0*/  FMNMX.FTZ R122, R145, R122, !PT ;  /* 0x0000007a917a7209 */ /* 0x000fe40007810000 */
[----:B------:R-:W-:Y:S01]  /*135c0*/  FSEL R149, R90, -INF , P2 ;  /* 0xff8000005a957808 */ /* 0x000fe20001000000 */
[----:B------:R-:W-:Y:S01]  /*135d0*/  VIADD R90, R12, 0x506 ;  /* 0x000005060c5a7836 */ /* 0x000fe20000000000 */
[----:B------:R-:W-:Y:S01]  /*135e0*/  FSEL R151, R91, -INF , P0 ;  /* 0xff8000005b977808 */ /* 0x000fe20000000000 */
[----:B------:R-:W-:Y:S01]  /*135f0*/  IMAD.MOV.U32 R91, RZ, RZ, 0x40000040 ;  /* 0x40000040ff5b7424 */ /* 0x000fe200078e00ff */
[----:B------:R-:W-:Y:S02]  /*13600*/  FMNMX.FTZ R122, R111, R122, !PT ;  /* 0x0000007a6f7a7209 */ /* 0x000fe40007810000 */
[----:B------:R-:W-:-:S02]  /*13610*/  R2UR UR6, R90 ;  /* 0x000000005a0672ca */ /* 0x000fc400000e0000 */
[----:B------:R-:W-:Y:S02]  /*13620*/  FMNMX.FTZ R122, R147, R122, !PT ;  /* 0x0000007a937a7209 */ /* 0x000fe40007810000 */
[----:B------:R-:W-:Y:S02]  /*13630*/  R2UR UR7, R91 ;  /* 0x000000005b0772ca */ /* 0x000fe400000e0000 */
[----:B------:R-:W-:Y:S02]  /*13640*/  R2UR UR4, R6 ;  /* 0x00000000060472ca */ /* 0x000fe400000e0000 */
[----:B------:R-:W-:Y:S02]  /*13650*/  R2UR UR5, R7 ;  /* 0x00000000070572ca */ /* 0x000fe400000e0000 */
[----:B------:R-:W-:Y:S01]  /*13660*/  FMNMX.FTZ R122, R115, R122, !PT ;  /* 0x0000007a737a7209 */ /* 0x000fe20007810000 */
[----:B------:R-:W-:Y:S02]  /*13670*/  WARPGROUP.DEPBAR.LE gsb0, 0x0 ;  /* 0x00008000000079c5 */ /* 0x000fe40000010000 */
[----:B------:R-:W-:Y:S01]  /*13680*/  WARPGROUP.ARRIVE ;  /* 0x00000000000079c5 */ /* 0x000fe20000000000 */
[----:B------:R-:W-:-:S04]  /*13690*/  FMNMX.FTZ R122, R107, R122, !PT ;  /* 0x0000007a6b7a7209 */ /* 0x000fc80007810000 */
[----:B------:R-:W-:-:S03]  /*136a0*/  FMNMX.FTZ R122, R119, R122, !PT ;  /* 0x0000007a777a7209 */ /* 0x000fc60007810000 */
[----:B------:R-:W-:Y:S01]  /*136b0*/  QGMMA.64x32x32.F32.E4M3.E4M3 R40, gdesc[UR4], R40, gsb0 ;  /* 0x00600000042879f3 */ /* 0x000fe20008000828 */
[C---:B------:R-:W-:Y:S02]  /*136c0*/  ISETP.GT.AND P2, PT, R0.reuse, 0x48, PT ;  /* 0x000000480000780c */ /* 0x040fe40003f44270 */
        /* <DEDUP_REMOVED lines=33> */
[----:B------:R-:W-:Y:S01]  /*138e0*/  FMNMX.FTZ R122, R79, R122, !PT ;  /* 0x0000007a4f7a7209 */ /* 0x000fe20007810000 */
[----:B------:R-:W-:Y:S02]  /*138f0*/  VIADD R12, R12, 0x606 ;  /* 0x000006060c0c7836 */ /* 0x000fe40000000000 */
[----:B------:R-:W-:Y:S01]  /*13900*/  IMAD.MOV.U32 R13, RZ, RZ, 0x40000040 ;  /* 0x40000040ff0d7424 */ /* 0x000fe200078e00ff */
[----:B------:R-:W-:-:S02]  /*13910*/  ISETP.GT.AND P2, PT, R0, 0x78, PT ;  /* 0x000000780000780c */ /* 0x000fc40003f44270 */
[----:B------:R-:W-:Y:S02]  /*13920*/  FSEL R83, R83, -INF , P0 ;  /* 0xff80000053537808 */ /* 0x000fe40000000000 */
[----:B------:R-:W-:Y:S02]  /*13930*/  FMNMX.FTZ R122, R161, R122, !PT ;  /* 0x0000007aa17a7209 */ /* 0x000fe40007810000 */
[----:B------:R-:W-:Y:S02]  /*13940*/  R2UR UR6, R12 ;  /* 0x000000000c0672ca */ /* 0x000fe400000e0000 */
[----:B------:R-:W-:Y:S02]  /*13950*/  R2UR UR7, R13 ;  /* 0x000000000d0772ca */ /* 0x000fe400000e0000 */
[----:B------:R-:W-:Y:S02]  /*13960*/  R2UR UR4, R6 ;  /* 0x00000000060472ca */ /* 0x000fe400000e0000 */
[----:B------:R-:W-:-:S02]  /*13970*/  R2UR UR5, R7 ;  /* 0x00000000070572ca */ /* 0x000fc400000e0000 */
[----:B------:R-:W-:Y:S02]  /*13980*/  ISETP.GT.AND P0, PT, R0, 0x79, PT ;  /* 0x000000790000780c */ /* 0x000fe40003f04270 */
[----:B------:R-:W-:Y:S02]  /*13990*/  FSEL R13, R86, -INF , P2 ;  /* 0xff800000560d7808 */ /* 0x000fe40001000000 */
[----:B------:R-:W-:Y:S01]  /*139a0*/  FMNMX.FTZ R122, R83, R122, !PT ;  /* 0x0000007a537a7209 */ /* 0x000fe20007810000 */
[----:B------:R-:W-:Y:S02]  /*139b0*/  WARPGROUP.DEPBAR.LE gsb0, 0x0 ;  /* 0x00008000000079c5 */ /* 0x000fe40000010000 */
[C---:B------:R-:W-:Y:S02]  /*139c0*/  ISETP.GT.AND P2, PT, R0.reuse, 0x80, PT ;  /* 0x000000800000780c */ /* 0x040fe40003f44270 */
[----:B------:R-:W-:Y:S02]  /*139d0*/  FSEL R87, R87, -INF , P0 ;  /* 0xff80000057577808 */ /* 0x000fe40000000000 */
[----:B------:R-:W-:Y:S01]  /*139e0*/  FMNMX.FTZ R122, R13, R122, !PT ;  /* 0x0000007a0d7a7209 */ /* 0x000fe20007810000 */
[----:B------:R-:W-:Y:S01]  /*139f0*/  WARPGROUP.ARRIVE ;  /* 0x00000000000079c5 */ /* 0x000fe20000000000 */
[----:B------:R-:W-:-:S02]  /*13a00*/  ISETP.GT.AND P0, PT, R0, 0x81, PT ;  /* 0x000000810000780c */ /* 0x000fc40003f04270 */
[----:B------:R-:W-:Y:S02]  /*13a10*/  FSEL R163, R58, -INF , P2 ;  /* 0xff8000003aa37808 */ /* 0x000fe40001000000 */
[----:B------:R-:W-:Y:S01]  /*13a20*/  FMNMX.FTZ R122, R87, R122, !PT ;  /* 0x0000007a577a7209 */ /* 0x000fe20007810000 */
[----:B------:R-:W-:Y:S01]  /*13a30*/  QGMMA.64x32x32.F32.E4M3.E4M3 R24, gdesc[UR4], R24, gsb0 ;  /* 0x00600000041879f3 */ /* 0x000fe20008000818 */
[C---:B------:R-:W-:Y:S02]  /*13a40*/  ISETP.GT.AND P2, PT, R0.reuse, 0x88, PT ;  /* 0x000000880000780c */ /* 0x040fe40003f44270 */
[----:B------:R-:W-:Y:S02]  /*13a50*/  FSEL R59, R59, -INF , P0 ;  /* 0xff8000003b3b7808 */ /* 0x000fe40000000000 */
[----:B------:R-:W-:Y:S02]  /*13a60*/  FMNMX.FTZ R122, R163, R122, !PT ;  /* 0x0000007aa37a7209 */ /* 0x000fe40007810000 */
[----:B------:R-:W-:-:S02]  /*13a70*/  ISETP.GT.AND P0, PT, R0, 0x89, PT ;  /* 0x000000890000780c */ /* 0x000fc40003f04270 */
[----:B------:R-:W-:Y:S02]  /*13a80*/  FSEL R165, R62, -INF , P2 ;  /* 0xff8000003ea57808 */ /* 0x000fe40001000000 */
[----:B------:R-:W-:Y:S02]  /*13a90*/  FMNMX.FTZ R122, R59, R122, !PT ;  /* 0x0000007a3b7a7209 */ /* 0x000fe40007810000 */
        /* <DEDUP_REMOVED lines=38> */
[----:B------:R-:W-:Y:S01]  /*13d00*/  FMNMX.FTZ R122, R177, R122, !PT ;  /* 0x0000007ab17a7209 */ /* 0x000fe20007810000 */
[----:B------:R-:W-:Y:S02]  /*13d10*/  WARPGROUP.DEPBAR.LE gsb0, 0x0 ;  /* 0x00008000000079c5 */ /* 0x000fe40000010000 */
        /* <DEDUP_REMOVED lines=21> */
[----:B------:R-:W-:Y:S02]  /*13e70*/  FSEL R39, R39, -INF , P0 ;  /* 0xff80000027277808 */ /* 0x000fe40000000000 */
[----:B------:R-:W-:-:S04]  /*13e80*/  FMNMX.FTZ R122, R185, R122, !PT ;  /* 0x0000007ab97a7209 */ /* 0x000fc80007810000 */
[----:B------:R-:W-:-:S05]  /*13e90*/  FMNMX.FTZ R122, R39, R122, !PT ;  /* 0x0000007a277a7209 */ /* 0x000fca0007810000 */
[----:B------:R-:W0:Y:S02]  /*13ea0*/  SHFL.BFLY PT, R187, R122, 0x2, 0x1f ;  /* 0x0c401f007abb7f89 */ /* 0x000e2400000e0000 */
[----:B0-----:R-:W-:-:S05]  /*13eb0*/  FMNMX.FTZ R26, R122, R187, !PT ;  /* 0x000000bb7a1a7209 */ /* 0x001fca0007810000 */
[----:B------:R-:W0:Y:S01]  /*13ec0*/  SHFL.BFLY PT, R187, R26, 0x1, 0x1f ;  /* 0x0c201f001abb7f89 */ /* 0x000e2200000e0000 */
[----:B------:R-:W-:-:S04]  /*13ed0*/  VIADDMNMX R3, R140, R3, R20, PT ;  /* 0x000000038c037246 */ /* 0x000fc80003800114 */
[C---:B------:R-:W-:Y:S02]  /*13ee0*/  ISETP.GT.AND P2, PT, R3.reuse, 0x1, PT ;  /* 0x000000010300780c */ /* 0x040fe40003f44270 */
[----:B------:R-:W-:Y:S02]  /*13ef0*/  ISETP.GT.AND P3, PT, R3, 0x8, PT ;  /* 0x000000080300780c */ /* 0x000fe40003f64270 */
[----:B0-----:R-:W-:-:S04]  /*13f00*/  FMNMX.FTZ R0, R26, R187, !PT ;  /* 0x000000bb1a007209 */ /* 0x001fc80007810000 */
[----:B------:R-:W-:Y:S01]  /*13f10*/  FSETP.NEU.FTZ.AND P0, PT, R0, -INF , PT ;  /* 0xff8000000000780b */ /* 0x000fe20003f1d000 */
[----:B------:R-:W-:-:S05]  /*13f20*/  FFMA.FTZ R187, R2, R0, -8 ;  /* 0xc100000002bb7423 */ /* 0x000fca0000010000 */
[----:B------:R-:W-:Y:S02]  /*13f30*/  FSEL R187, R187, RZ, P0 ;  /* 0x000000ffbbbb7208 */ /* 0x000fe40000000000 */
[----:B------:R-:W-:Y:S02]  /*13f40*/  ISETP.GT.AND P0, PT, R3, RZ, PT ;  /* 0x000000ff0300720c */ /* 0x000fe40003f04270 */
[----:B------:R-:W-:Y:S01]  /*13f50*/  FSEL R121, R121, -INF , P2 ;  /* 0xff80000079797808 */ /* 0x000fe20001000000 */
[----:B------:R-:W-:-:S01]  /*13f60*/  FFMA.FTZ R20, R2, R107, -R187 ;  /* 0x0000006b02147223 */ /* 0x000fc200000108bb */
[----:B------:R-:W-:Y:S01]  /*13f70*/  FSEL R107, R120, -INF , P0 ;  /* 0xff800000786b7808 */ /* 0x000fe20000000000 */
[----:B------:R-:W-:-:S01]  /*13f80*/  FFMA.FTZ R34, R2, R127, -R187 ;  /* 0x0000007f02227223 */ /* 0x000fc200000108bb */
[----:B------:R-:W-:Y:S01]  /*13f90*/  FFMA.FTZ R127, R2, R135, -R187 ;  /* 0x00000087027f7223 */ /* 0x000fe200000108bb */
[----:B------:R-:W-:Y:S02]  /*13fa0*/  ISETP.GT.AND P0, PT, R3, 0x9, PT ;  /* 0x000000090300780c */ /* 0x000fe40003f04270 */
[----:B------:R-:W-:-:S02]  /*13fb0*/  FSEL R135, R124, -INF , P3 ;  /* 0xff8000007c877808 */ /* 0x000fc40001800000 */
[----:B------:R-:W-:Y:S02]  /*13fc0*/  FMNMX.FTZ R50, R107, R121, !PT ;  /* 0x000000796b327209 */ /* 0x000fe40007810000 */
[----:B------:R-:W-:Y:S02]  /*13fd0*/  ISETP.GT.AND P2, PT, R3, 0x10, PT ;  /* 0x000000100300780c */ /* 0x000fe40003f44270 */
[----:B------:R-:W-:Y:S02]  /*13fe0*/  FSEL R125, R125, -INF , P0 ;  /* 0xff8000007d7d7808 */ /* 0x000fe40000000000 */
[----:B------:R-:W-:Y:S01]  /*13ff0*/  FMNMX.FTZ R50, R135, R50, !PT ;  /* 0x0000003287327209 */ /* 0x000fe20007810000 */
[----:B------:R-:W-:-:S01]  /*14000*/  FFMA.FTZ R26, R2, R137, -R187 ;  /* 0x00000089021a7223 */ /* 0x000fc200000108bb */
[----:B------:R-:W-:Y:S02]  /*14010*/  ISETP.GT.AND P0, PT, R3, 0x11, PT ;  /* 0x000000110300780c */ /* 0x000fe40003f04270 */
[----:B------:R-:W-:-:S02]  /*14020*/  FSEL R137, R128, -INF , P2 ;  /* 0xff80000080897808 */ /* 0x000fc40001000000 */
[----:B------:R-:W-:Y:S02]  /*14030*/  FMNMX.FTZ R54, R125, R50, !PT ;  /* 0x000000327d367209 */ /* 0x000fe40007810000 */
[----:B------:R-:W-:Y:S02]  /*14040*/  ISETP.GT.AND P2, PT, R3, 0x18, PT ;  /* 0x000000180300780c */ /* 0x000fe40003f44270 */
[----:B------:R-:W-:Y:S02]  /*14050*/  FSEL R129, R129, -INF , P0 ;  /* 0xff80000081817808 */ /* 0x000fe40000000000 */
[----:B------:R-:W-:Y:S01]  /*14060*/  FMNMX.FTZ R54, R137, R54, !PT ;  /* 0x0000003689367209 */ /* 0x000fe20007810000 */
[----:B------:R-:W-:Y:S01]  /*14070*/  FFMA.FTZ R30, R2, R139, -R187 ;  /* 0x0000008b021e7223 */ /* 0x000fe200000108bb */
[----:B------:R-:W-:Y:S02]  /*14080*/  ISETP.GT.AND P0, PT, R3, 0x19, PT ;  /* 0x000000190300780c */ /* 0x000fe40003f04270 */
[----:B------:R-:W-:-:S02]  /*14090*/  FSEL R139, R132, -INF , P2 ;  /* 0xff800000848b7808 */ /* 0x000fc40001000000 */
[----:B------:R-:W-:Y:S01]  /*140a0*/  FMNMX.FTZ R54, R129, R54, !PT ;  /* 0x0000003681367209 */ /* 0x000fe20007810000 */
[C-C-:B------:R-:W-:Y:S01]  /*140b0*/  FFMA.FTZ R38, R2.reuse, R141, -R187.reuse ;  /* 0x0000008d02267223 */ /* 0x140fe200000108bb */
[----:B------:R-:W-:Y:S01]  /*140c0*/  FSEL R141, R133, -INF , P0 ;  /* 0xff800000858d7808 */ /* 0x000fe20000000000 */
[C-C-:B------:R-:W-:Y:S01]  /*140d0*/  FFMA.FTZ R12, R2.reuse, R15, -R187.reuse ;  /* 0x0000000f020c7223 */ /* 0x140fe200000108bb */
[----:B------:R-:W-:Y:S01]  /*140e0*/  ISETP.GT.AND P0, PT, R3, 0x20, PT ;  /* 0x000000200300780c */ /* 0x000fe20003f04270 */
[C-C-:B------:R-:W-:Y:S01]  /*140f0*/  FFMA.FTZ R15, R2.reuse, R123, -R187.reuse ;  /* 0x0000007b020f7223 */ /* 0x140fe200000108bb */
[----:B------:R-:W-:Y:S01]  /*14100*/  FMNMX.FTZ R54, R139, R54, !PT ;  /* 0x000000368b367209 */ /* 0x000fe20007810000 */
[C-C-:B------:R-:W-:Y:S01]  /*14110*/  FFMA.FTZ R123, R2.reuse, R131, -R187.reuse ;  /* 0x00000083027b7223 */ /* 0x140fe200000108bb */
        /* <DEDUP_REMOVED lines=17> */
[----:B------:R-:W-:Y:S01]  /*14230*/  FMNMX.FTZ R62, R109, R58, !PT ;  /* 0x0000003a6d3e7209 */ /* 0x000fe20007810000 */
[----:B------:R-:W-:-:S01]  /*14240*/  FFMA.FTZ R149, R2, R149, -R187 ;  /* 0x0000009502957223 */ /* 0x000fc200000108bb */
[----:B------:R-:W-:Y:S02]  /*14250*/  ISETP.GT.AND P0, PT, R3, 0x38, PT ;  /* 0x000000380300780c */ /* 0x000fe40003f04270 */
[----:B------:R-:W-:Y:S02]  /*14260*/  FSEL R113, R113, -INF , P2 ;  /* 0xff80000071717808 */ /* 0x000fe40001000000 */
[----:B------:R-:W-:Y:S01]  /*14270*/  FMNMX.FTZ R62, R147, R62, !PT ;  /* 0x0000003e933e7209 */ /* 0x000fe20007810000 */
[----:B------:R0:W-:Y:S01]  /*14280*/  MUFU.EX2 R50, R149 ;  /* 0x0000009500327308 */ /* 0x0001e20000000800 */
[----:B------:R-:W-:Y:S02]  /*14290*/  ISETP.GT.AND P2, PT, R3, 0x39, PT ;  /* 0x000000390300780c */ /* 0x000fe40003f44270 */
[----:B------:R-:W-:Y:S01]  /*142a0*/  FMNMX.FTZ R62, R113, R62, !PT ;  /* 0x0000003e713e7209 */ /* 0x000fe20007810000 */
[----:B------:R-:W-:-:S01]  /*142b0*/  FFMA.FTZ R151, R2, R151, -R187 ;  /* 0x0000009702977223 */ /* 0x000fc200000108bb */
[----:B------:R-:W-:-:S02]  /*142c0*/  FSEL R117, R117, -INF , P2 ;  /* 0xff80000075757808 */ /* 0x000fc40001000000 */
[----:B0-----:R-:W-:Y:S02]  /*142d0*/  FSEL R149, R116, -INF , P0 ;  /* 0xff80000074957808 */ /* 0x001fe40000000000 */
[----:B------:R-:W-:Y:S02]  /*142e0*/  ISETP.GT.AND P0, PT, R3, 0x40, PT ;  /* 0x000000400300780c */ /* 0x000fe40003f04270 */
        /* <DEDUP_REMOVED lines=18> */
[----:B------:R-:W-:-:S01]  /*14410*/  FFMA.FTZ R91, R2, R103, -R187 ;  /* 0x00000067025b7223 */ /* 0x000fc200000108bb */
[----:B------:R-:W-:Y:S02]  /*14420*/  ISETP.GT.AND P2, PT, R3, 0x51, PT ;  /* 0x000000510300780c */ /* 0x000fe40003f44270 */
[----:B------:R-:W-:Y:S01]  /*14430*/  FSEL R103, R96, -INF , P0 ;  /* 0xff80000060677808 */ /* 0x000fe20000000000 */
[----:B------:R-:W-:Y:S01]  /*14440*/  FFMA.FTZ R155, R2, R155, -R187 ;  /* 0x0000009b029b7223 */ /* 0x000fe200000108bb */
[----:B0-----:R-:W-:-:S02]  /*14450*/  FMNMX.FTZ R70, R93, R66, !PT ;  /* 0x000000425d467209 */ /* 0x001fc40007810000 */
        /* <DEDUP_REMOVED lines=13> */
[----:B0-----:R-:W-:Y:S02]  /*14530*/  FSEL R157, R72, -INF , P0 ;  /* 0xff800000489d7808 */ /* 0x001fe40000000000 */
[----:B------:R-:W-:-:S02]  /*14540*/  FMNMX.FTZ R72, R101, R70, !PT ;  /* 0x0000004665487209 */ /* 0x000fc40007810000 */
[----:B------:R-:W-:Y:S02]  /*14550*/  ISETP.GT.AND P0, PT, R3, 0x68, PT ;  /* 0x000000680300780c */ /* 0x000fe40003f04270 */
[----:B------:R-:W-:Y:S02]  /*14560*/  FSEL R73, R73, -INF , P2 ;  /* 0xff80000049497808 */ /* 0x000fe40001000000 */
[----:B------:R-:W-:Y:S01]  /*14570*/  FMNMX.FTZ R72, R157, R72, !PT ;  /* 0x000000489d487209 */ /* 0x000fe20007810000 */
[----:B------:R-:W-:-:S01]  /*14580*/  FFMA.FTZ R74, R2, R159, -R187 ;  /* 0x0000009f024a7223 */ /* 0x000fc200000108bb */
[----:B------:R-:W-:Y:S02]  /*14590*/  ISETP.GT.AND P2, PT, R3, 0x69, PT ;  /* 0x000000690300780c */ /* 0x000fe40003f44270 */
[----:B------:R-:W-:Y:S02]  /*145a0*/  FSEL R159, R76, -INF , P0 ;  /* 0xff8000004c9f7808 */ /* 0x000fe40000000000 */
[----:B------:R-:W-:Y:S01]  /*145b0*/  FMNMX.FTZ R72, R73, R72, !PT ;  /* 0x0000004849487209 */ /* 0x000fe20007810000 */
[----:B------:R-:W-:-:S01]  /*145c0*/  FFMA.FTZ R76, R2, R79, -R187 ;  /* 0x0000004f024c7223 */ /* 0x000fc200000108bb */
[----:B------:R-:W-:-:S02]  /*145d0*/  ISETP.GT.AND P0, PT, R3, 0x70, PT ;  /* 0x000000700300780c */ /* 0x000fc40003f04270 */
[----:B------:R-:W-:Y:S02]  /*145e0*/  FSEL R79, R77, -INF , P2 ;  /* 0xff8000004d4f7808 */ /* 0x000fe40001000000 */
[----:B------:R-:W-:Y:S01]  /*145f0*/  FMNMX.FTZ R72, R159, R72, !PT ;  /* 0x000000489f487209 */ /* 0x000fe20007810000 */
[----:B------:R0:W-:Y:S01]  /*14600*/  MUFU.EX2 R70, R74 ;  /* 0x0000004a00467308 */ /* 0x0001e20000000800 */
[----:B------:R-:W-:Y:S02]  /*14610*/  ISETP.GT.AND P2, PT, R3, 0x71, PT ;  /* 0x000000710300780c */ /* 0x000fe40003f44270 */
[----:B------:R-:W-:Y:S01]  /*14620*/  FSEL R189, R80, -INF , P0 ;  /* 0xff80000050bd7808 */ /* 0x000fe20000000000 */
[----:B------:R-:W-:-:S01]  /*14630*/  FFMA.FTZ R78, R2, R161, -R187 ;  /* 0x000000a1024e7223 */ /* 0x000fc200000108bb */
[----:B------:R-:W-:Y:S02]  /*14640*/  ISETP.GT.AND P0, PT, R3, 0x78, PT ;  /* 0x000000780300780c */ /* 0x000fe40003f04270 */
[----:B0-----:R-:W-:-:S02]  /*14650*/  FMNMX.FTZ R74, R79, R72, !PT ;  /* 0x000000484f4a7209 */ /* 0x001fc40007810000 */
[----:B------:R-:W-:Y:S02]  /*14660*/  FSEL R161, R81, -INF , P2 ;  /* 0xff80000051a17808 */ /* 0x000fe40001000000 */
[----:B------:R-:W-:Y:S02]  /*14670*/  FMNMX.FTZ R74, R189, R74, !PT ;  /* 0x0000004abd4a7209 */ /* 0x000fe40007810000 */
[----:B------:R-:W-:Y:S02]  /*14680*/  ISETP.GT.AND P2, PT, R3, 0x79, PT ;  /* 0x000000790300780c */ /* 0x000fe40003f44270 */
[----:B------:R-:W-:Y:S02]  /*14690*/  FSEL R81, R84, -INF , P0 ;  /* 0xff80000054517808 */ /* 0x000fe40000000000 */
[----:B------:R-:W-:Y:S02]  /*146a0*/  FMNMX.FTZ R74, R161, R74, !PT ;  /* 0x0000004aa14a7209 */ /* 0x000fe40007810000 */
[----:B------:R-:W-:-:S02]  /*146b0*/  FSEL R85, R85, -INF , P2 ;  /* 0xff80000055557808 */ /* 0x000fc40001000000 */
[----:B------:R-:W-:Y:S02]  /*146c0*/  ISETP.GT.AND P0, PT, R3, 0x80, PT ;  /* 0x000000800300780c */ /* 0x000fe40003f04270 */
        /* <DEDUP_REMOVED lines=13> */
[----:B------:R-:W-:Y:S01]  /*147a0*/  FFMA.FTZ R56, R2, R87, -R187 ;  /* 0x0000005702387223 */ /* 0x000fe200000108bb */
[----:B------:R-:W-:Y:S02]  /*147b0*/  ISETP.GT.AND P2, PT, R3, 0x91, PT ;  /* 0x000000910300780c */ /* 0x000fe40003f44270 */
[----:B------:R-:W-:Y:S02]  /*147c0*/  FSEL R87, R64, -INF , P0 ;  /* 0xff80000040577808 */ /* 0x000fe40000000000 */
[----:B------:R-:W-:Y:S02]  /*147d0*/  FMNMX.FTZ R74, R61, R74, !PT ;  /* 0x0000004a3d4a7209 */ /* 0x000fe40007810000 */
[----:B------:R-:W-:-:S02]  /*147e0*/  ISETP.GT.AND P0, PT, R3, 0x98, PT ;  /* 0x000000980300780c */ /* 0x000fc40003f04270 */
[----:B------:R-:W-:Y:S02]  /*147f0*/  FSEL R65, R65, -INF , P2 ;  /* 0xff80000041417808 */ /* 0x000fe40001000000 */
[----:B------:R-:W-:Y:S01]  /*14800*/  FMNMX.FTZ R74, R87, R74, !PT ;  /* 0x0000004a574a7209 */ /* 0x000fe20007810000 */
[----:B------:R-:W-:-:S01]  /*14810*/  FFMA.FTZ R60, R2, R163, -R187 ;  /* 0x000000a3023c7223 */ /* 0x000fc200000108bb */
        /* <DEDUP_REMOVED lines=28> */
[----:B------:R-:W-:Y:S01]  /*149e0*/  FMNMX.FTZ R74, R49, R74, !PT ;  /* 0x0000004a314a7209 */ /* 0x000fe20007810000 */
[----:B------:R-:W-:-:S01]  /*149f0*/  FFMA.FTZ R52, R2, R67, -R187 ;  /* 0x0000004302347223 */ /* 0x000fc200000108bb */
[----:B------:R-:W-:-:S02]  /*14a00*/  FSEL R67, R53, -INF , P2 ;  /* 0xff80000035437808 */ /* 0x000fc40001000000 */
[----:B------:R-:W-:Y:S02]  /*14a10*/  ISETP.GT.AND P0, PT, R3, 0xc0, PT ;  /* 0x000000c00300780c */ /* 0x000fe40003f04270 */
[----:B------:R-:W-:Y:S02]  /*14a20*/  FMNMX.FTZ R74, R167, R74, !PT ;  /* 0x0000004aa74a7209 */ /* 0x000fe40007810000 */
[----:B------:R-:W-:Y:S02]  /*14a30*/  ISETP.GT.AND P2, PT, R3, 0xc1, PT ;  /* 0x000000c10300780c */ /* 0x000fe40003f44270 */
[----:B------:R-:W-:Y:S02]  /*14a40*/  FSEL R199, R24, -INF , P0 ;  /* 0xff80000018c77808 */ /* 0x000fe40000000000 */
[----:B------:R-:W-:Y:S01]  /*14a50*/  FMNMX.FTZ R74, R67, R74, !PT ;  /* 0x0000004a434a7209 */ /* 0x000fe20007810000 */
[----:B------:R-:W-:Y:S01]  /*14a60*/  FFMA.FTZ R48, R2, R169, -R187 ;  /* 0x000000a902307223 */ /* 0x000fe200000108bb */
[----:B------:R-:W-:-:S02]  /*14a70*/  ISETP.GT.AND P0, PT, R3, 0xc8, PT ;  /* 0x000000c80300780c */ /* 0x000fc40003f04270 */
[----:B------:R-:W-:Y:S02]  /*14a80*/  FSEL R169, R25, -INF , P2 ;  /* 0xff80000019a97808 */ /* 0x000fe40001000000 */
[----:B------:R-:W-:Y:S02]  /*14a90*/  FMNMX.FTZ R74, R199, R74, !PT ;  /* 0x0000004ac74a7209 */ /* 0x000fe40007810000 */
[----:B------:R-:W-:Y:S02]  /*14aa0*/  ISETP.GT.AND P2, PT, R3, 0xc9, PT ;  /* 0x000000c90300780c */ /* 0x000fe40003f44270 */
[----:B------:R-:W-:Y:S02]  /*14ab0*/  FSEL R201, R28, -INF , P0 ;  /* 0xff8000001cc97808 */ /* 0x000fe40000000000 */
[----:B------:R-:W-:Y:S01]  /*14ac0*/  FMNMX.FTZ R74, R169, R74, !PT ;  /* 0x0000004aa94a7209 */ /* 0x000fe20007810000 */
[----:B------:R-:W-:-:S01]  /*14ad0*/  FFMA.FTZ R24, R2, R71, -R187 ;  /* 0x0000004702187223 */ /* 0x000fc200000108bb */
        /* <DEDUP_REMOVED lines=15> */
[----:B------:R-:W-:-:S04]  /*14bd0*/  FMNMX.FTZ R74, R171, R74, !PT ;  /* 0x0000004aab4a7209 */ /* 0x000fc80007810000 */
[----:B------:R-:W-:-:S05]  /*14be0*/  FMNMX.FTZ R74, R43, R74, !PT ;  /* 0x0000004a2b4a7209 */ /* 0x000fca0007810000 */
[----:B------:R-:W0:Y:S01]  /*14bf0*/  SHFL.BFLY PT, R3, R74, 0x2, 0x1f ;  /* 0x0c401f004a037f89 */ /* 0x000e2200000e0000 */
[----:B------:R0:W-:Y:S02]  /*14c00*/  MUFU.EX2 R29, R24 ;  /* 0x00000018001d7308 */ /* 0x0001e40000000800 */
[----:B0-----:R-:W-:-:S05]  /*14c10*/  FMNMX.FTZ R24, R74, R3, !PT ;  /* 0x000000034a187209 */ /* 0x001fca0007810000 */
[----:B------:R-:W0:Y:S01]  /*14c20*/  SHFL.BFLY PT, R3, R24, 0x1, 0x1f ;  /* 0x0c201f0018037f89 */ /* 0x000e2200000e0000 */
[----:B------:R-:W-:-:S01]  /*14c30*/  FFMA.FTZ R21, R2, R21, -R187 ;  /* 0x0000001502157223 */ /* 0x000fc200000108bb */
[----:B------:R1:W-:Y:S01]  /*14c40*/  MUFU.EX2 R77, R76 ;  /* 0x0000004c004d7308 */ /* 0x0003e20000000800 */
[----:B------:R-:W-:-:S01]  /*14c50*/  FFMA.FTZ R236, R2, R39, -R187 ;  /* 0x0000002702ec7223 */ /* 0x000fc200000108bb */
[----:B0-----:R-:W-:-:S04]  /*14c60*/  FMNMX.FTZ R3, R24, R3, !PT ;  /* 0x0000000318037209 */ /* 0x001fc80007810000 */
[----:B------:R-:W-:Y:S01]  /*14c70*/  FSETP.NEU.FTZ.AND P0, PT, R3, -INF , PT ;  /* 0xff8000000300780b */ /* 0x000fe20003f1d000 */
[----:B------:R-:W-:-:S05]  /*14c80*/  FFMA.FTZ R86, R2, R3, -8 ;  /* 0xc100000002567423 */ /* 0x000fca0000010003 */
[----:B------:R-:W-:Y:S01]  /*14c90*/  FSEL R86, R86, RZ, P0 ;  /* 0x000000ff56567208 */ /* 0x000fe20000000000 */
[----:B------:R-:W-:Y:S04]  /*14ca0*/  MUFU.EX2 R12, R12 ;  /* 0x0000000c000c7308 */ /* 0x000fe80000000800 */
[----:B------:R-:W-:-:S01]  /*14cb0*/  FFMA.FTZ R39, R2, R107, -R86 ;  /* 0x0000006b02277223 */ /* 0x000fc20000010856 */
[----:B-1----:R-:W-:-:S03]  /*14cc0*/  FFMA.FTZ R76, R2, R121, -R86 ;  /* 0x00000079024c7223 */ /* 0x002fc60000010856 */
[----:B------:R-:W0:Y:S01]  /*14cd0*/  MUFU.EX2 R15, R15 ;  /* 0x0000000f000f7308 */ /* 0x000e220000000800 */
[----:B------:R-:W-:-:S01]  /*14ce0*/  FFMA.FTZ R88, R2, R135, -R86 ;  /* 0x0000008702587223 */ /* 0x000fc20000010856 */
[----:B------:R-:W-:Y:S01]  /*14cf0*/  FFMA.FTZ R121, R2, R125, -R86 ;  /* 0x0000007d02797223 */ /* 0x000fe20000010856 */
[----:B------:R-:W-:-:S05]  /*14d00*/  IMAD.IADD R24, R144, 0x1, -R146 ;  /* 0x0000000190187824 */ /* 0x000fca00078e0a92 */
[----:B------:R-:W1:Y:S01]  /*14d10*/  MUFU.EX2 R21, R21 ;  /* 0x0000001500157308 */ /* 0x000e620000000800 */
[----:B------:R-:W-:-:S07]  /*14d20*/  IMAD R25, R233, 0x80, R24 ;  /* 0x00000080e9197824 */ /* 0x000fce00078e0218 */
[----:B------:R-:W-:Y:S01]  /*14d30*/  MUFU.EX2 R39, R39 ;  /* 0x0000002700277308 */ /* 0x000fe20000000800 */
[----:B------:R-:W-:-:S07]  /*14d40*/  IMAD.MOV.U32 R24, RZ, RZ, RZ ;  /* 0x000000ffff187224 */ /* 0x000fce00078e00ff */
[----:B------:R-:W2:Y:S01]  /*14d50*/  MUFU.EX2 R76, R76 ;  /* 0x0000004c004c7308 */ /* 0x000ea20000000800 */
[----:B------:R-:W-:-:S07]  /*14d60*/  FFMA.FTZ R107, R2, R129, -R86 ;  /* 0x00000081026b7223 */ /* 0x000fce0000010856 */
[----:B------:R-:W3:Y:S01]  /*14d70*/  MUFU.EX2 R26, R26 ;  /* 0x0000001a001a7308 */ /* 0x000ee20000000800 */
[----:B------:R-:W-:-:S07]  /*14d80*/  IMAD.HI R110, R25, -0x6db6db6d, R24 ;  /* 0x92492493196e7827 */ /* 0x000fce00078e0218 */
[----:B------:R-:W4:Y:S01]  /*14d90*/  MUFU.EX2 R88, R88 ;  /* 0x0000005800587308 */ /* 0x000f220000000800 */
[----:B0-----:R-:W-:-:S07]  /*14da0*/  FADD.FTZ R24, R12, R15 ;  /* 0x0000000f0c187221 */ /* 0x001fce0000010000 */
[----:B------:R0:W-:Y:S01]  /*14db0*/  MUFU.EX2 R72, R78 ;  /* 0x0000004e00487308 */ /* 0x0001e20000000800 */
[----:B------:R-:W-:-:S07]  /*14dc0*/  FFMA.FTZ R90, R2, R139, -R86 ;  /* 0x0000008b025a7223 */ /* 0x000fce0000010856 */
[----:B------:R-:W4:Y:S01]  /*14dd0*/  MUFU.EX2 R30, R30 ;  /* 0x0000001e001e7308 */ /* 0x000f220000000800 */
[----:B0-----:R-:W-:-:S07]  /*14de0*/  FFMA.FTZ R78, R2, R137, -R86 ;  /* 0x00000089024e7223 */ /* 0x001fce0000010856 */
[----:B------:R-:W0:Y:S01]  /*14df0*/  MUFU.EX2 R121, R121 ;  /* 0x0000007900797308 */ /* 0x000e220000000800 */
[----:B------:R-:W-:-:S01]  /*14e00*/  FFMA.FTZ R106, R2, R79, -R86 ;  /* 0x0000004f026a7223 */ /* 0x000fc20000010856 */
[C-C-:B------:R-:W-:Y:S01]  /*14e10*/  FFMA.FTZ R108, R2.reuse, R85, -R86.reuse ;  /* 0x00000055026c7223 */ /* 0x140fe20000010856 */
[----:B------:R-:W-:-:S05]  /*14e20*/  FFMA.FTZ R79, R2, R81, -R86 ;  /* 0x00000051024f7223 */ /* 0x000fca0000010856 */
[----:B------:R-:W0:Y:S01]  /*14e30*/  MUFU.EX2 R123, R123 ;  /* 0x0000007b007b7308 */ /* 0x000e220000000800 */
[----:B------:R-:W-:Y:S01]  /*14e40*/  SHF.R.U32.HI R135, RZ, 0x1f, R110 ;  /* 0x0000001fff877819 */ /* 0x000fe2000001166e */
[----:B-1----:R-:W-:Y:S01]  /*14e50*/  FADD.FTZ R85, R21, R24 ;  /* 0x0000001815557221 */ /* 0x002fe20000010000 */
[----:B--2---:R-:W-:-:S05]  /*14e60*/  FADD.FTZ R81, R39, R76 ;  /* 0x0000004c27517221 */ /* 0x004fca0000010000 */
[----:B------:R-:W1:Y:S01]  /*14e70*/  MUFU.EX2 R78, R78 ;  /* 0x0000004e004e7308 */ /* 0x000e620000000800 */
[----:B------:R-:W-:-:S01]  /*14e80*/  FFMA.FTZ R125, R2, R141, -R86 ;  /* 0x0000008d027d7223 */ /* 0x000fc20000010856 */
[----:B------:R-:W2:Y:S01]  /*14e90*/  S2R R144, SR_TID.X ;  /* 0x0000000000907919 */ /* 0x000ea20000002100 */
[----:B------:R-:W-:-:S05]  /*14ea0*/  LEA.HI.SX32 R24, R110, R135, 0x19 ;  /* 0x000000876e187211 */ /* 0x000fca00078fcaff */
[----:B------:R-:W1:Y:S01]  /*14eb0*/  MUFU.EX2 R34, R34 ;  /* 0x0000002200227308 */ /* 0x000e620000000800 */
[----:B---3--:R-:W-:-:S01]  /*14ec0*/  FADD.FTZ R85, R26, R85 ;  /* 0x000000551a557221 */ /* 0x008fc20000010000 */
[----:B----4-:R-:W-:-:S06]  /*14ed0*/  FADD.FTZ R110, R88, R81 ;  /* 0x00000051586e7221 */ /* 0x010fcc0000010000 */
[----:B------:R-:W3:Y:S01]  /*14ee0*/  MUFU.EX2 R107, R107 ;  /* 0x0000006b006b7308 */ /* 0x000ee20000000800 */
[----:B------:R-:W-:-:S01]  /*14ef0*/  FFMA.FTZ R80, R2, R143, -R86 ;  /* 0x0000008f02507223 */ /* 0x000fc20000010856 */
[----:B------:R-:W-:-:S06]  /*14f00*/  FADD.FTZ R112, R30, R85 ;  /* 0x000000551e707221 */ /* 0x000fcc0000010000 */
[----:B------:R-:W4:Y:S01]  /*14f10*/  MUFU.EX2 R127, R127 ;  /* 0x0000007f007f7308 */ /* 0x000f220000000800 */
[----:B0-----:R-:W-:-:S01]  /*14f20*/  FADD.FTZ R85, R121, R110 ;  /* 0x0000006e79557221 */ /* 0x001fc20000010000 */
[----:B------:R-:W-:-:S06]  /*14f30*/  FFMA.FTZ R105, R2, R105, -R86 ;  /* 0x0000006902697223 */ /* 0x000fcc0000010856 */
[----:B------:R-:W0:Y:S01]  /*14f40*/  MUFU.EX2 R90, R90 ;  /* 0x0000005a005a7308 */ /* 0x000e220000000800 */
[----:B------:R-:W-:-:S01]  /*14f50*/  FADD.FTZ R135, R123, R112 ;  /* 0x000000707b877221 */ /* 0x000fc20000010000 */
[----:B------:R-:W-:-:S06]  /*14f60*/  FFMA.FTZ R111, R2, R111, -R187 ;  /* 0x0000006f026f7223 */ /* 0x000fcc00000108bb */
[----:B------:R-:W2:Y:S01]  /*14f70*/  MUFU.EX2 R38, R38 ;  /* 0x0000002600267308 */ /* 0x000ea20000000800 */
[----:B-1----:R-:W-:-:S01]  /*14f80*/  FADD.FTZ R110, R78, R85 ;  /* 0x000000554e6e7221 */ /* 0x002fc20000010000 */
[----:B------:R-:W-:-:S06]  /*14f90*/  FFMA.FTZ R94, R2, R145, -R86 ;  /* 0x00000091025e7223 */ /* 0x000fcc0000010856 */
[----:B------:R-:W1:Y:S01]  /*14fa0*/  MUFU.EX2 R125, R125 ;  /* 0x0000007d007d7308 */ /* 0x000e620000000800 */
[----:B------:R-:W-:-:S01]  /*14fb0*/  FADD.FTZ R114, R34, R135 ;  /* 0x0000008722727221 */ /* 0x000fc20000010000 */
[----:B---3--:R-:W-:-:S06]  /*14fc0*/  FADD.FTZ R85, R107, R110 ;  /* 0x0000006e6b557221 */ /* 0x008fcc0000010000 */
[----:B------:R-:W3:Y:S01]  /*14fd0*/  MUFU.EX2 R131, R131 ;  /* 0x0000008300837308 */ /* 0x000ee20000000800 */
[----:B------:R-:W-:-:S07]  /*14fe0*/  FFMA.FTZ R129, R2, R109, -R86 ;  /* 0x0000006d02817223 */ /* 0x000fce0000010856 */
[----:B------:R-:W3:Y:S01]  /*14ff0*/  MUFU.EX2 R80, R80 ;  /* 0x0000005000507308 */ /* 0x000ee20000000800 */
[----:B------:R-:W-:-:S01]  /*15000*/  FFMA.FTZ R112, R2, R61, -R86 ;  /* 0x0000003d02707223 */ /* 0x000fc20000010856 */
[----:B----4-:R-:W-:-:S06]  /*15010*/  FADD.FTZ R61, R127, R114 ;  /* 0x000000727f3d7221 */ /* 0x010fcc0000010000 */
[----:B------:R-:W4:Y:S01]  /*15020*/  MUFU.EX2 R42, R42 ;  /* 0x0000002a002a7308 */ /* 0x000f220000000800 */
[----:B------:R-:W-:-:S01]  /*15030*/  FFMA.FTZ R115, R2, R115, -R187 ;  /* 0x0000007302737223 */ /* 0x000fc200000108bb */
[----:B0-----:R-:W-:-:S06]  /*15040*/  FADD.FTZ R110, R90, R85 ;  /* 0x000000555a6e7221 */ /* 0x001fcc0000010000 */
[----:B------:R-:W0:Y:S01]  /*15050*/  MUFU.EX2 R105, R105 ;  /* 0x0000006900697308 */ /* 0x000e220000000800 */
[----:B------:R-:W-:-:S01]  /*15060*/  FFMA.FTZ R82, R2, R147, -R86 ;  /* 0x0000009302527223 */ /* 0x000fc20000010856 */
[----:B--2---:R-:W-:-:S06]  /*15070*/  FADD.FTZ R114, R38, R61 ;  /* 0x0000003d26727221 */ /* 0x004fcc0000010000 */
[----:B------:R-:W2:Y:S01]  /*15080*/  MUFU.EX2 R111, R111 ;  /* 0x0000006f006f7308 */ /* 0x000ea20000000800 */
[----:B-1----:R-:W-:-:S01]  /*15090*/  FADD.FTZ R61, R125, R110 ;  /* 0x0000006e7d3d7221 */ /* 0x002fc20000010000 */
[----:B------:R-:W-:-:S06]  /*150a0*/  FFMA.FTZ R109, R2, R113, -R86 ;  /* 0x00000071026d7223 */ /* 0x000fcc0000010856 */
[----:B------:R-:W1:Y:S01]  /*150b0*/  MUFU.EX2 R94, R94 ;  /* 0x0000005e005e7308 */ /* 0x000e620000000800 */
[----:B------:R-:W-:-:S01]  /*150c0*/  FFMA.FTZ R110, R2, R65, -R86 ;  /* 0x00000041026e7223 */ /* 0x000fc20000010856 */
[----:B---3--:R-:W-:-:S06]  /*150d0*/  FADD.FTZ R65, R131, R114 ;  /* 0x0000007283417221 */ /* 0x008fcc0000010000 */
[----:B------:R-:W3:Y:S01]  /*150e0*/  MUFU.EX2 R46, R46 ;  /* 0x0000002e002e7308 */ /* 0x000ee20000000800 */
[----:B------:R-:W-:-:S01]  /*150f0*/  FFMA.FTZ R119, R2, R119, -R187 ;  /* 0x0000007702777223 */ /* 0x000fc200000108bb */
[----:B------:R-:W-:-:S06]  /*15100*/  FADD.FTZ R116, R80, R61 ;  /* 0x0000003d50747221 */ /* 0x000fcc0000010000 */
[----:B------:R-:W3:Y:S01]  /*15110*/  MUFU.EX2 R129, R129 ;  /* 0x0000008100817308 */ /* 0x000ee20000000800 */
[----:B------:R-:W-:-:S01]  /*15120*/  FFMA.FTZ R96, R2, R149, -R86 ;  /* 0x0000009502607223 */ /* 0x000fc20000010856 */
[----:B----4-:R-:W-:-:S06]  /*15130*/  FADD.FTZ R118, R42, R65 ;  /* 0x000000412a767221 */ /* 0x010fcc0000010000 */
[----:B------:R-:W4:Y:S01]  /*15140*/  MUFU.EX2 R115, R115 ;  /* 0x0000007300737308 */ /* 0x000f220000000800 */
[----:B0-----:R-:W-:-:S01]  /*15150*/  FADD.FTZ R61, R105, R116 ;  /* 0x00000074693d7221 */ /* 0x001fc20000010000 */
[----:B------:R-:W-:-:S06]  /*15160*/  FFMA.FTZ R113, R2, R117, -R86 ;  /* 0x0000007502717223 */ /* 0x000fcc0000010856 */
[----:B------:R-:W0:Y:S01]  /*15170*/  MUFU.EX2 R82, R82 ;  /* 0x0000005200527308 */ /* 0x000e220000000800 */
[----:B------:R-:W-:-:S01]  /*15180*/  FFMA.FTZ R114, R2, R69, -R86 ;  /* 0x0000004502727223 */ /* 0x000fc20000010856 */
[----:B------:R-:W-:Y:S01]  /*15190*/  LOP3.LUT R142, R144, 0x7f, RZ, 0xc0, !PT ;  /* 0x0000007f908e7812 */ /* 0x000fe200078ec0ff */
[----:B--2---:R-:W-:-:S05]  /*151a0*/  FADD.FTZ R69, R111, R118 ;  /* 0x000000766f457221 */ /* 0x004fca0000010000 */
[----:B------:R-:W2:Y:S01]  /*151b0*/  MUFU.EX2 R20, R20 ;  /* 0x0000001400147308 */ /* 0x000ea20000000800 */
[----:B-1----:R-:W-:-:S01]  /*151c0*/  FADD.FTZ R116, R94, R61 ;  /* 0x0000003d5e747221 */ /* 0x002fc20000010000 */
[----:B------:R-:W-:-:S06]  /*151d0*/  FFMA.FTZ R84, R2, R151, -R86 ;  /* 0x0000009702547223 */ /* 0x000fcc0000010856 */
[----:B------:R-:W1:Y:S01]  /*151e0*/  MUFU.EX2 R109, R109 ;  /* 0x0000006d006d7308 */ /* 0x000e620000000800 */
[----:B------:R-:W-:Y:S01]  /*151f0*/  ISETP.NE.AND P0, PT, R142, RZ, PT ;  /* 0x000000ff8e00720c */ /* 0x000fe20003f05270 */
[----:B---3--:R-:W-:-:S06]  /*15200*/  FADD.FTZ R118, R46, R69 ;  /* 0x000000452e767221 */ /* 0x008fcc0000010000 */
[----:B------:R-:W3:Y:S01]  /*15210*/  MUFU.EX2 R119, R119 ;  /* 0x0000007700777308 */ /* 0x000ee20000000800 */
[----:B------:R-:W-:-:S01]  /*15220*/  FADD.FTZ R61, R129, R116 ;  /* 0x00000074813d7221 */ /* 0x000fc20000010000 */
[----:B------:R-:W-:-:S06]  /*15230*/  FFMA.FTZ R89, R2, R89, -R86 ;  /* 0x0000005902597223 */ /* 0x000fcc0000010856 */
[----:B------:R-:W3:Y:S01]  /*15240*/  MUFU.EX2 R96, R96 ;  /* 0x0000006000607308 */ /* 0x000ee20000000800 */
[----:B------:R-:W-:-:S01]  /*15250*/  FFMA.FTZ R69, R2, R45, -R86 ;  /* 0x0000002d02457223 */ /* 0x000fc20000010856 */
[----:B----4-:R-:W-:Y:S01]  /*15260*/  FADD.FTZ R45, R115, R118 ;  /* 0x00000076732d7221 */ /* 0x010fe20000010000 */
[----:B------:R-:W-:-:S05]  /*15270*/  FFMA.FTZ R95, R2, R95, -R187 ;  /* 0x0000005f025f7223 */ /* 0x000fca00000108bb */
[----:B------:R-:W4:Y:S01]  /*15280*/  MUFU.EX2 R113, R113 ;  /* 0x0000007100717308 */ /* 0x000f220000000800 */
[----:B0-----:R-:W-:-:S01]  /*15290*/  FADD.FTZ R116, R82, R61 ;  /* 0x0000003d52747221 */ /* 0x001fc20000010000 */
[----:B------:R-:W-:Y:S01]  /*152a0*/  FFMA.FTZ R100, R2, R153, -R86 ;  /* 0x0000009902647223 */ /* 0x000fe20000010856 */
[----:B--2---:R-:W-:-:S05]  /*152b0*/  FADD.FTZ R118, R20, R45 ;  /* 0x0000002d14767221 */ /* 0x004fca0000010000 */
[----:B------:R-:W0:Y:S01]  /*152c0*/  MUFU.EX2 R84, R84 ;  /* 0x0000005400547308 */ /* 0x000e220000000800 */
[----:B-1----:R-:W-:-:S01]  /*152d0*/  FADD.FTZ R45, R109, R116 ;  /* 0x000000746d2d7221 */ /* 0x002fc20000010000 */
[C-C-:B------:R-:W-:Y:S01]  /*152e0*/  FFMA.FTZ R117, R2.reuse, R93, -R86.reuse ;  /* 0x0000005d02757223 */ /* 0x140fe20000010856 */
[----:B------:R-:W-:-:S01]  /*152f0*/  FFMA.FTZ R61, R2, R49, -R86 ;  /* 0x00000031023d7223 */ /* 0x000fc20000010856 */
[----:B---3--:R-:W-:-:S04]  /*15300*/  FADD.FTZ R49, R119, R118 ;  /* 0x0000007677317221 */ /* 0x008fc80000010000 */
[----:B------:R-:W1:Y:S01]  /*15310*/  MUFU.EX2 R89, R89 ;  /* 0x0000005900597308 */ /* 0x000e620000000800 */
[----:B------:R-:W-:Y:S02]  /*15320*/  @!P0 VIADD R14, R14, 0x2e840 ;  /* 0x0002e8400e0e8836 */ /* 0x000fe40000000000 */
[----:B------:R-:W-:Y:S01]  /*15330*/  FADD.FTZ R116, R96, R45 ;  /* 0x0000002d60747221 */ /* 0x000fe20000010000 */
[----:B------:R-:W-:-:S01]  /*15340*/  FFMA.FTZ R92, R2, R103, -R86 ;  /* 0x00000067025c7223 */ /* 0x000fc20000010856 */
[----:B------:R-:W-:-:S03]  /*15350*/  FFMA.FTZ R81, R2, R57, -R86 ;  /* 0x0000003902517223 */ /* 0x000fc60000010856 */
[----:B------:R-:W2:Y:S01]  /*15360*/  MUFU.EX2 R95, R95 ;  /* 0x0000005f005f7308 */ /* 0x000ea20000000800 */
[----:B------:R-:W-:-:S01]  /*15370*/  FFMA.FTZ R99, R2, R99, -R187 ;  /* 0x0000006302637223 */ /* 0x000fc200000108bb */
[----:B------:R-:W-:Y:S01]  /*15380*/  FADD.FTZ R118, R50, R49 ;  /* 0x0000003132767221 */ /* 0x000fe20000010000 */
[----:B----4-:R-:W-:-:S05]  /*15390*/  FADD.FTZ R49, R113, R116 ;  /* 0x0000007471317221 */ /* 0x010fca0000010000 */
[----:B------:R-:W3:Y:S01]  /*153a0*/  MUFU.EX2 R100, R100 ;  /* 0x0000006400647308 */ /* 0x000ee20000000800 */
[----:B------:R-:W-:-:S01]  /*153b0*/  FFMA.FTZ R93, R2, R97, -R86 ;  /* 0x00000061025d7223 */ /* 0x000fc20000010856 */
[----:B------:R-:W-:Y:S01]  /*153c0*/  @!P0 PRMT R57, RZ, 0x654, R14 ;  /* 0x00000654ff398816 */ /* 0x000fe2000000000e */
[----:B0-----:R-:W-:-:S05]  /*153d0*/  FADD.FTZ R116, R84, R49 ;  /* 0x0000003154747221 */ /* 0x001fca0000010000 */
[----:B------:R-:W0:Y:S01]  /*153e0*/  MUFU.EX2 R117, R117 ;  /* 0x0000007500757308 */ /* 0x000e220000000800 */
[----:B------:R-:W-:-:S01]  /*153f0*/  FFMA.FTZ R103, R2, R155, -R86 ;  /* 0x0000009b02677223 */ /* 0x000fc20000010856 */
[----:B-1----:R-:W-:-:S06]  /*15400*/  FADD.FTZ R49, R89, R116 ;  /* 0x0000007459317221 */ /* 0x002fcc0000010000 */
[----:B------:R-:W1:Y:S01]  /*15410*/  MUFU.EX2 R92, R92 ;  /* 0x0000005c005c7308 */ /* 0x000e620000000800 */
[----:B------:R-:W-:-:S07]  /*15420*/  FFMA.FTZ R104, R2, R101, -R86 ;  /* 0x0000006502687223 */ /* 0x000fce0000010856 */
[----:B------:R4:W-:Y:S08]  /*15430*/  MUFU.EX2 R14, R81 ;  /* 0x00000051000e7308 */ /* 0x0009f00000000800 */
[----:B------:R-:W1:Y:S01]  /*15440*/  MUFU.EX2 R99, R99 ;  /* 0x0000006300637308 */ /* 0x000e620000000800 */
[----:B----4-:R-:W-:-:S01]  /*15450*/  FADD.FTZ R81, R133, R118 ;  /* 0x0000007685517221 */ /* 0x010fc20000010000 */
[C---:B------:R-:W-:Y:S01]  /*15460*/  FFMA.FTZ R97, R2.reuse, R157, -R86 ;  /* 0x0000009d02617223 */ /* 0x040fe20000010856 */
[----:B------:R-:W-:-:S01]  /*15470*/  FFMA.FTZ R75, R2, R75, -R187 ;  /* 0x0000004b024b7223 */ /* 0x000fc200000108bb */
[----:B------:R-:W-:Y:S01]  /*15480*/  FFMA.FTZ R98, R2, R73, -R86 ;  /* 0x0000004902627223 */ /* 0x000fe20000010856 */
[----:B------:R-:W-:-:S03]  /*15490*/  FADD.FTZ R118, R54, R81 ;  /* 0x0000005136767221 */ /* 0x000fc60000010000 */
[----:B------:R-:W4:Y:S01]  /*154a0*/  MUFU.EX2 R93, R93 ;  /* 0x0000005d005d7308 */ /* 0x000f220000000800 */
[----:B--2---:R-:W-:-:S01]  /*154b0*/  FADD.FTZ R81, R95, R118 ;  /* 0x000000765f517221 */ /* 0x004fc20000010000 */
[----:B---3--:R-:W-:Y:S01]  /*154c0*/  FADD.FTZ R116, R100, R49 ;  /* 0x0000003164747221 */ /* 0x008fe20000010000 */
[----:B------:R2:W-:Y:S05]  /*154d0*/  @!P0 SYNCS.ARRIVE.TRANS64.RED.A1T0 RZ, [R57+URZ], RZ ;  /* 0x000000ff39ff89a7 */ /* 0x0005ea000810043f */
[----:B------:R-:W3:Y:S01]  /*154e0*/  MUFU.EX2 R103, R103 ;  /* 0x0000006700677308 */ /* 0x000ee20000000800 */
[----:B------:R-:W-:-:S01]  /*154f0*/  FADD.FTZ R118, R58, R81 ;  /* 0x000000513a767221 */ /* 0x000fc20000010000 */
[----:B0-----:R-:W-:-:S06]  /*15500*/  FADD.FTZ R81, R117, R116 ;  /* 0x0000007475517221 */ /* 0x001fcc0000010000 */
[----:B------:R-:W0:Y:S01]  /*15510*/  MUFU.EX2 R91, R91 ;  /* 0x0000005b005b7308 */ /* 0x000e220000000800 */
[----:B------:R-:W-:-:S01]  /*15520*/  FFMA.FTZ R101, R2, R159, -R86 ;  /* 0x0000009f02657223 */ /* 0x000fc20000010856 */
[C-C-:B------:R-:W-:Y:S01]  /*15530*/  FFMA.FTZ R73, R2.reuse, R189, -R86.reuse ;  /* 0x000000bd02497223 */ /* 0x140fe20000010856 */
[----:B------:R-:W-:-:S01]  /*15540*/  FFMA.FTZ R102, R2, R161, -R86 ;  /* 0x000000a102667223 */ /* 0x000fc20000010856 */
[----:B------:R-:W-:-:S04]  /*15550*/  FFMA.FTZ R25, R2, R191, -R86 ;  /* 0x000000bf02197223 */ /* 0x000fc80000010856 */
[----:B------:R-:W0:Y:S01]  /*15560*/  MUFU.EX2 R104, R104 ;  /* 0x0000006800687308 */ /* 0x000e220000000800 */
[----:B--2---:R-:W-:-:S01]  /*15570*/  FFMA.FTZ R57, R2, R193, -R86 ;  /* 0x000000c102397223 */ /* 0x004fc20000010856 */
        /* <DEDUP_REMOVED lines=17> */
[----:B-1----:R-:W-:-:S01]  /*15690*/  FADD.FTZ R86, R92, R81 ;  /* 0x000000515c567221 */ /* 0x002fc20000010000 */
[----:B------:R-:W1:Y:S01]  /*156a0*/  MUFU.EX2 R75, R75 ;  /* 0x0000004b004b7308 */ /* 0x000e620000000800 */
[----:B------:R-:W-:Y:S01]  /*156b0*/  F2FP.SATFINITE.E4M3.F32.PACK_AB_MERGE_C R225, R26, R21, RZ ;  /* 0x000000151ae1723e */ /* 0x000fe200048070ff */
[----:B------:R-:W-:Y:S01]  /*156c0*/  FADD.FTZ R21, R99, R118 ;  /* 0x0000007663157221 */ /* 0x000fe20000010000 */
[----:B----4-:R-:W-:-:S01]  /*156d0*/  FADD.FTZ R86, R93, R86 ;  /* 0x000000565d567221 */ /* 0x010fc20000010000 */
[----:B------:R-:W-:-:S04]  /*156e0*/  F2FP.SATFINITE.E4M3.F32.PACK_AB_MERGE_C R227, R127, R34, RZ ;  /* 0x000000227fe3723e */ /* 0x000fc800048070ff */
[----:B------:R-:W2:Y:S01]  /*156f0*/  MUFU.EX2 R98, R98 ;  /* 0x0000006200627308 */ /* 0x000ea20000000800 */
[----:B------:R-:W-:-:S01]  /*15700*/  FADD.FTZ R34, R62, R21 ;  /* 0x000000153e227221 */ /* 0x000fc20000010000 */
[----:B---3--:R-:W-:Y:S01]  /*15710*/  FADD.FTZ R81, R103, R86 ;  /* 0x0000005667517221 */ /* 0x008fe20000010000 */
[----:B------:R-:W-:-:S01]  /*15720*/  FFMA.FTZ R83, R2, R83, -R187 ;  /* 0x0000005302537223 */ /* 0x000fc200000108bb */
[----:B------:R-:W-:Y:S01]  /*15730*/  F2FP.SATFINITE.E4M3.F32.PACK_AB_MERGE_C R223, R119, R20, RZ ;  /* 0x0000001477df723e */ /* 0x000fe200048070ff */
[----:B0-----:R-:W-:-:S03]  /*15740*/  FADD.FTZ R85, R91, R34 ;  /* 0x000000225b557221 */ /* 0x001fc60000010000 */
[----:B------:R-:W0:Y:S01]  /*15750*/  MUFU.EX2 R101, R101 ;  /* 0x0000006500657308 */ /* 0x000e220000000800 */
[----:B------:R-:W-:-:S01]  /*15760*/  FADD.FTZ R20, R104, R81 ;  /* 0x0000005168147221 */ /* 0x000fc20000010000 */
[----:B------:R-:W-:Y:S01]  /*15770*/  FADD.FTZ R34, R66, R85 ;  /* 0x0000005542227221 */ /* 0x000fe20000010000 */
[----:B------:R-:W-:-:S05]  /*15780*/  FFMA.FTZ R13, R2, R13, -R187 ;  /* 0x0000000d020d7223 */ /* 0x000fca00000108bb */
[----:B------:R-:W3:Y:S01]  /*15790*/  MUFU.EX2 R106, R106 ;  /* 0x0000006a006a7308 */ /* 0x000ee20000000800 */
[----:B-1----:R-:W-:-:S01]  /*157a0*/  FADD.FTZ R81, R75, R34 ;  /* 0x000000224b517221 */ /* 0x002fc20000010000 */
[----:B------:R-:W-:-:S06]  /*157b0*/  F2FP.SATFINITE.E4M3.F32.PACK_AB_MERGE_C R221, R111, R42, RZ ;  /* 0x0000002a6fdd723e */ /* 0x000fcc00048070ff */
[----:B------:R-:W1:Y:S01]  /*157c0*/  MUFU.EX2 R73, R73 ;  /* 0x0000004900497308 */ /* 0x000e620000000800 */
[----:B------:R-:W-:-:S07]  /*157d0*/  FADD.FTZ R42, R70, R81 ;  /* 0x00000051462a7221 */ /* 0x000fce0000010000 */
[----:B------:R4:W-:Y:S08]  /*157e0*/  MUFU.EX2 R26, R65 ;  /* 0x00000041001a7308 */ /* 0x0009f00000000800 */
[----:B------:R-:W1:Y:S01]  /*157f0*/  MUFU.EX2 R83, R83 ;  /* 0x0000005300537308 */ /* 0x000e620000000800 */
[----:B----4-:R-:W-:-:S04]  /*15800*/  FADD.FTZ R65, R97, R20 ;  /* 0x0000001461417221 */ /* 0x010fc80000010000 */
[----:B--2---:R-:W-:-:S03]  /*15810*/  FADD.FTZ R20, R98, R65 ;  /* 0x0000004162147221 */ /* 0x004fc60000010000 */
[----:B------:R-:W2:Y:S01]  /*15820*/  MUFU.EX2 R102, R102 ;  /* 0x0000006600667308 */ /* 0x000ea20000000800 */
[----:B0-----:R-:W-:-:S01]  /*15830*/  FADD.FTZ R65, R101, R20 ;  /* 0x0000001465417221 */ /* 0x001fc20000010000 */
[C---:B------:R-:W-:Y:S01]  /*15840*/  F2FP.SATFINITE.E4M3.F32.PACK_AB_MERGE_C R213, R77.reuse, R70, RZ ;  /* 0x000000464dd5723e */ /* 0x040fe200048070ff */
[----:B------:R-:W-:-:S05]  /*15850*/  FADD.FTZ R77, R77, R42 ;  /* 0x0000002a4d4d7221 */ /* 0x000fca0000010000 */
[----:B------:R-:W-:Y:S01]  /*15860*/  MUFU.EX2 R13, R13 ;  /* 0x0000000d000d7308 */ /* 0x000fe20000000800 */
[----:B------:R-:W-:-:S01]  /*15870*/  FFMA.FTZ R59, R2, R59, -R187 ;  /* 0x0000003b023b7223 */ /* 0x000fc200000108bb */
[----:B---3--:R-:W-:-:S06]  /*15880*/  FADD.FTZ R42, R106, R65 ;  /* 0x000000416a2a7221 */ /* 0x008fcc0000010000 */
[----:B------:R-:W0:Y:S01]  /*15890*/  MUFU.EX2 R56, R56 ;  /* 0x0000003800387308 */ /* 0x000e220000000800 */
[----:B------:R-:W-:-:S07]  /*158a0*/  F2FP.SATFINITE.E4M3.F32.PACK_AB_MERGE_C R217, R95, R54, RZ ;  /* 0x000000365fd9723e */ /* 0x000fce00048070ff */
[----:B------:R-:W3:Y:S01]  /*158b0*/  MUFU.EX2 R79, R79 ;  /* 0x0000004f004f7308 */ /* 0x000ee20000000800 */
[----:B------:R-:W-:-:S01]  /*158c0*/  FADD.FTZ R54, R72, R77 ;  /* 0x0000004d48367221 */ /* 0x000fc20000010000 */
[----:B-1----:R-:W-:-:S06]  /*158d0*/  FADD.FTZ R65, R73, R42 ;  /* 0x0000002a49417221 */ /* 0x002fcc0000010000 */
[----:B------:R-:W1:Y:S01]  /*158e0*/  MUFU.EX2 R108, R108 ;  /* 0x0000006c006c7308 */ /* 0x000e620000000800 */
[----:B------:R-:W-:-:S01]  /*158f0*/  FFMA.FTZ R63, R2, R63, -R187 ;  /* 0x0000003f023f7223 */ /* 0x000fc200000108bb */
[----:B------:R-:W-:-:S06]  /*15900*/  FADD.FTZ R54, R83, R54 ;  /* 0x0000003653367221 */ /* 0x000fcc0000010000 */
[----:B------:R-:W4:Y:S01]  /*15910*/  MUFU.EX2 R60, R60 ;  /* 0x0000003c003c7308 */ /* 0x000f220000000800 */
[----:B--2---:R-:W-:-:S07]  /*15920*/  FADD.FTZ R42, R102, R65 ;  /* 0x00000041662a7221 */ /* 0x004fce0000010000 */
[----:B------:R-:W2:Y:S01]  /*15930*/  MUFU.EX2 R25, R25 ;  /* 0x0000001900197308 */ /* 0x000ea20000000800 */
[----:B0-----:R-:W-:-:S07]  /*15940*/  F2FP.SATFINITE.E4M3.F32.PACK_AB_MERGE_C R215, R56, R13, RZ ;  /* 0x0000000d38d7723e */ /* 0x001fce00048070ff */
[----:B------:R-:W0:Y:S08]  /*15950*/  MUFU.EX2 R59, R59 ;  /* 0x0000003b003b7308 */ /* 0x000e300000000800 */
[----:B------:R-:W0:Y:S08]  /*15960*/  MUFU.EX2 R40, R40 ;  /* 0x0000002800287308 */ /* 0x000e300000000800 */
[----:B------:R3:W-:Y:S01]  /*15970*/  MUFU.EX2 R34, R69 ;  /* 0x0000004500227308 */ /* 0x0007e20000000800 */
[----:B------:R-:W-:-:S07]  /*15980*/  F2FP.SATFINITE.E4M3.F32.PACK_AB_MERGE_C R225, R15, R12, R225 ;  /* 0x0000000c0fe1723e */ /* 0x000fce00048070e1 */
[----:B------:R-:W0:Y:S01]  /*15990*/  MUFU.EX2 R57, R57 ;  /* 0x0000003900397308 */ /* 0x000e220000000800 */
[----:B---3--:R-:W-:-:S01]  /*159a0*/  FADD.FTZ R69, R13, R54 ;  /* 0x000000360d457221 */ /* 0x008fc20000010000 */
[----:B------:R-:W-:Y:S01]  /*159b0*/  FADD.FTZ R13, R79, R42 ;  /* 0x0000002a4f0d7221 */ /* 0x000fe20000010000 */
[----:B-1----:R-:W-:Y:S02]  /*159c0*/  F2FP.SATFINITE.E4M3.F32.PACK_AB_MERGE_C R79, R108, R79, RZ ;  /* 0x0000004f6c4f723e */ /* 0x002fe400048070ff */
[----:B------:R-:W-:-:S03]  /*159d0*/  FADD.FTZ R69, R56, R69 ;  /* 0x0000004538457221 */ /* 0x000fc60000010000 */
[----:B------:R-:W1:Y:S01]  /*159e0*/  MUFU.EX2 R63, R63 ;  /* 0x0000003f003f7308 */ /* 0x000e620000000800 */
[----:B------:R-:W-:-:S01]  /*159f0*/  FADD.FTZ R108, R108, R13 ;  /* 0x0000000d6c6c7221 */ /* 0x000fc20000010000 */
[----:B----4-:R-:W-:-:S06]  /*15a00*/  FADD.FTZ R12, R60, R69 ;  /* 0x000000453c0c7221 */ /* 0x010fcc0000010000 */
[----:B------:R-:W3:Y:S01]  /*15a10*/  MUFU.EX2 R112, R112 ;  /* 0x0000007000707308 */ /* 0x000ee20000000800 */
[----:B--2---:R-:W-:-:S01]  /*15a20*/  FADD.FTZ R13, R25, R108 ;  /* 0x0000006c190d7221 */ /* 0x004fc20000010000 */
[----:B0-----:R-:W-:-:S06]  /*15a30*/  FADD.FTZ R15, R59, R12 ;  /* 0x0000000c3b0f7221 */ /* 0x001fcc0000010000 */
[----:B------:R-:W0:Y:S01]  /*15a40*/  MUFU.EX2 R44, R44 ;  /* 0x0000002c002c7308 */ /* 0x000e220000000800 */
[----:B------:R-:W-:-:S01]  /*15a50*/  FADD.FTZ R12, R14, R13 ;  /* 0x0000000d0e0c7221 */ /* 0x000fc20000010000 */
[----:B------:R-:W-:-:S06]  /*15a60*/  F2FP.SATFINITE.E4M3.F32.PACK_AB_MERGE_C R221, R131, R38, R221 ;  /* 0x0000002683dd723e */ /* 0x000fcc00048070dd */
[----:B------:R-:W2:Y:S01]  /*15a70*/  MUFU.EX2 R41, R87 ;  /* 0x0000005700297308 */ /* 0x000ea20000000800 */
[----:B------:R-:W-:-:S07]  /*15a80*/  FADD.FTZ R38, R40, R15 ;  /* 0x0000000f28267221 */ /* 0x000fce0000010000 */
[----:B------:R-:W4:Y:S01]  /*15a90*/  MUFU.EX2 R53, R52 ;  /* 0x0000003400357308 */ /* 0x000f220000000800 */
[----:B------:R-:W-:-:S01]  /*15aa0*/  FFMA.FTZ R32, R2, R173, -R187 ;  /* 0x000000ad02207223 */ /* 0x000fc200000108bb */
[----:B------:R-:W-:Y:S01]  /*15ab0*/  FFMA.FTZ R37, R2, R47, -R187 ;  /* 0x0000002f02257223 */ /* 0x000fe200000108bb */
[----:B------:R-:W-:-:S05]  /*15ac0*/  FADD.FTZ R13, R57, R12 ;  /* 0x0000000c390d7221 */ /* 0x000fca0000010000 */
[----:B------:R-:W4:Y:S01]  /*15ad0*/  MUFU.EX2 R110, R110 ;  /* 0x0000006e006e7308 */ /* 0x000f220000000800 */
[C---:B-1----:R-:W-:Y:S01]  /*15ae0*/  F2FP.SATFINITE.E4M3.F32.PACK_AB_MERGE_C R209, R63.reuse, R40, RZ ;  /* 0x000000283fd1723e */ /* 0x042fe200048070ff */
[----:B------:R-:W-:-:S06]  /*15af0*/  FADD.FTZ R63, R63, R38 ;  /* 0x000000263f3f7221 */ /* 0x000fcc0000010000 */
[----:B------:R-:W1:Y:S01]  /*15b00*/  MUFU.EX2 R48, R48 ;  /* 0x0000003000307308 */ /* 0x000e620000000800 */
[C---:B---3--:R-:W-:Y:S01]  /*15b10*/  F2FP.SATFINITE.E4M3.F32.PACK_AB_MERGE_C R57, R112.reuse, R57, RZ ;  /* 0x000000397039723e */ /* 0x048fe200048070ff */
[----:B------:R-:W-:-:S06]  /*15b20*/  FADD.FTZ R112, R112, R13 ;  /* 0x0000000d70707221 */ /* 0x000fcc0000010000 */
[----:B------:R-:W3:Y:S01]  /*15b30*/  MUFU.EX2 R45, R163 ;  /* 0x000000a3002d7308 */ /* 0x000ee20000000800 */
[----:B0-----:R-:W-:-:S01]  /*15b40*/  FADD.FTZ R12, R44, R63 ;  /* 0x0000003f2c0c7221 */ /* 0x001fc20000010000 */
[----:B--2---:R-:W-:-:S06]  /*15b50*/  FADD.FTZ R13, R41, R112 ;  /* 0x00000070290d7221 */ /* 0x004fcc0000010000 */
[----:B------:R-:W0:Y:S01]  /*15b60*/  MUFU.EX2 R114, R114 ;  /* 0x0000007200727308 */ /* 0x000e220000000800 */
[----:B----4-:R-:W-:-:S07]  /*15b70*/  FADD.FTZ R15, R53, R12 ;  /* 0x0000000c350f7221 */ /* 0x010fce0000010000 */
[----:B------:R-:W2:Y:S01]  /*15b80*/  MUFU.EX2 R28, R28 ;  /* 0x0000001c001c7308 */ /* 0x000ea20000000800 */
[----:B------:R-:W-:-:S07]  /*15b90*/  FADD.FTZ R12, R110, R13 ;  /* 0x0000000d6e0c7221 */ /* 0x000fce0000010000 */
[----:B------:R-:W-:Y:S08]  /*15ba0*/  MUFU.EX2 R32, R32 ;  /* 0x0000002000207308 */ /* 0x000ff00000000800 */
[----:B------:R-:W4:Y:S01]  /*15bb0*/  MUFU.EX2 R37, R37 ;  /* 0x0000002500257308 */ /* 0x000f220000000800 */
[----:B-1----:R-:W-:-:S07]  /*15bc0*/  FADD.FTZ R40, R48, R15 ;  /* 0x0000000f30287221 */ /* 0x002fce0000010000 */
[----:B------:R-:W1:Y:S01]  /*15bd0*/  MUFU.EX2 R49, R195 ;  /* 0x000000c300317308 */ /* 0x000e620000000800 */
[----:B---3--:R-:W-:-:S07]  /*15be0*/  FADD.FTZ R13, R45, R12 ;  /* 0x0000000c2d0d7221 */ /* 0x008fce0000010000 */
[----:B------:R-:W3:Y:S01]  /*15bf0*/  MUFU.EX2 R33, R33 ;  /* 0x0000002100217308 */ /* 0x000ee20000000800 */
[----:B------:R-:W-:-:S01]  /*15c00*/  FFMA.FTZ R36, R2, R175, -R187 ;  /* 0x000000af02247223 */ /* 0x000fc200000108bb */
[C---:B------:R-:W-:Y:S01]  /*15c10*/  F2FP.SATFINITE.E4M3.F32.PACK_AB_MERGE_C R211, R29.reuse, R48, RZ ;  /* 0x000000301dd3723e */ /* 0x040fe200048070ff */
[----:B------:R-:W-:-:S01]  /*15c20*/  FADD.FTZ R29, R29, R40 ;  /* 0x000000281d1d7221 */ /* 0x000fc20000010000 */
[----:B0-----:R-:W-:-:S04]  /*15c30*/  F2FP.SATFINITE.E4M3.F32.PACK_AB_MERGE_C R45, R114, R45, RZ ;  /* 0x0000002d722d723e */ /* 0x001fc800048070ff */
[----:B------:R-:W0:Y:S01]  /*15c40*/  MUFU.EX2 R21, R165 ;  /* 0x000000a500157308 */ /* 0x000e220000000800 */
[----:B------:R-:W-:-:S01]  /*15c50*/  FADD.FTZ R114, R114, R13 ;  /* 0x0000000d72727221 */ /* 0x000fc20000010000 */
[----:B------:R-:W-:Y:S01]  /*15c60*/  FFMA.FTZ R47, R2, R51, -R187 ;  /* 0x00000033022f7223 */ /* 0x000fe200000108bb */
[----:B--2---:R-:W-:-:S01]  /*15c70*/  FADD.FTZ R12, R28, R29 ;  /* 0x0000001d1c0c7221 */ /* 0x004fc20000010000 */
[----:B----4-:R-:W-:Y:S01]  /*15c80*/  F2FP.SATFINITE.E4M3.F32.PACK_AB_MERGE_C R29, R37, R32, RZ ;  /* 0x00000020251d723e */ /* 0x010fe200048070ff */
[----:B------:R-:W-:-:S01]  /*15c90*/  FFMA.FTZ R51, R2, R177, -R187 ;  /* 0x000000b102337223 */ /* 0x000fc200000108bb */
[----:B------:R-:W-:Y:S01]  /*15ca0*/  FFMA.FTZ R52, R2, R55, -R187 ;  /* 0x0000003702347223 */ /* 0x000fe200000108bb */
[----:B-1----:R-:W-:-:S01]  /*15cb0*/  FADD.FTZ R13, R49, R114 ;  /* 0x00000072310d7221 */ /* 0x002fc20000010000 */
[----:B------:R-:W1:Y:S01]  /*15cc0*/  MUFU.EX2 R36, R36 ;  /* 0x0000002400247308 */ /* 0x000e620000000800 */
[----:B---3--:R-:W-:-:S01]  /*15cd0*/  FADD.FTZ R15, R33, R12 ;  /* 0x0000000c210f7221 */ /* 0x008fc20000010000 */
[----:B------:R-:W-:Y:S01]  /*15ce0*/  F2FP.SATFINITE.E4M3.F32.PACK_AB_MERGE_C R12, R33, R28, R29 ;  /* 0x0000001c210c723e */ /* 0x000fe2000480701d */
[----:B------:R-:W-:-:S05]  /*15cf0*/  FADD.FTZ R28, R26, R13 ;  /* 0x0000000d1a1c7221 */ /* 0x000fca0000010000 */
[----:B------:R-:W2:Y:S01]  /*15d00*/  MUFU.EX2 R20, R197 ;  /* 0x000000c500147308 */ /* 0x000ea20000000800 */
[----:B------:R-:W-:-:S01]  /*15d10*/  FFMA.FTZ R64, R2, R27, -R187 ;  /* 0x0000001b02407223 */ /* 0x000fc200000108bb */
[C-C-:B------:R-:W-:Y:S01]  /*15d20*/  FFMA.FTZ R27, R2.reuse, R181, -R187.reuse ;  /* 0x000000b5021b7223 */ /* 0x140fe200000108bb */
[----:B------:R-:W-:-:S05]  /*15d30*/  FFMA.FTZ R68, R2, R31, -R187 ;  /* 0x0000001f02447223 */ /* 0x000fca00000108bb */
[----:B------:R-:W3:Y:S01]  /*15d40*/  MUFU.EX2 R47, R47 ;  /* 0x0000002f002f7308 */ /* 0x000ee20000000800 */
[----:B------:R-:W-:-:S01]  /*15d50*/  FADD.FTZ R32, R32, R15 ;  /* 0x0000000f20207221 */ /* 0x000fc20000010000 */
[----:B0-----:R-:W-:-:S06]  /*15d60*/  FADD.FTZ R13, R21, R28 ;  /* 0x0000001c150d7221 */ /* 0x001fcc0000010000 */
[----:B------:R-:W0:Y:S01]  /*15d70*/  MUFU.EX2 R61, R61 ;  /* 0x0000003d003d7308 */ /* 0x000e220000000800 */
[----:B------:R-:W-:-:S01]  /*15d80*/  FFMA.FTZ R55, R2, R179, -R187 ;  /* 0x000000b302377223 */ /* 0x000fc200000108bb */
[----:B------:R-:W-:-:S06]  /*15d90*/  F2FP.SATFINITE.E4M3.F32.PACK_AB_MERGE_C R227, R123, R30, R227 ;  /* 0x0000001e7be3723e */ /* 0x000fcc00048070e3 */
[----:B------:R-:W-:Y:S01]  /*15da0*/  MUFU.EX2 R51, R51 ;  /* 0x0000003300337308 */ /* 0x000fe20000000800 */
[----:B------:R-:W-:-:S01]  /*15db0*/  FADD.FTZ R37, R37, R32 ;  /* 0x0000002025257221 */ /* 0x000fc20000010000 */
[----:B------:R-:W-:-:S06]  /*15dc0*/  FADD.FTZ R13, R34, R13 ;  /* 0x0000000d220d7221 */ /* 0x000fcc0000010000 */
[----:B------:R-:W4:Y:S08]  /*15dd0*/  MUFU.EX2 R52, R52 ;  /* 0x0000003400347308 */ /* 0x000f300000000800 */
[----:B------:R-:W4:Y:S01]  /*15de0*/  MUFU.EX2 R167, R167 ;  /* 0x000000a700a77308 */ /* 0x000f220000000800 */
[----:B-1----:R-:W-:-:S01]  /*15df0*/  FADD.FTZ R28, R36, R37 ;  /* 0x00000025241c7221 */ /* 0x002fc20000010000 */
[----:B--2---:R-:W-:-:S06]  /*15e00*/  FADD.FTZ R32, R20, R13 ;  /* 0x0000000d14207221 */ /* 0x004fcc0000010000 */
[----:B------:R-:W1:Y:S01]  /*15e10*/  MUFU.EX2 R30, R67 ;  /* 0x00000043001e7308 */ /* 0x000e620000000800 */
[----:B------:R-:W-:Y:S01]  /*15e20*/  F2FP.SATFINITE.E4M3.F32.PACK_AB_MERGE_C R21, R34, R21, RZ ;  /* 0x000000152215723e */ /* 0x000fe200048070ff */
[----:B---3--:R-:W-:-:S06]  /*15e30*/  FADD.FTZ R34, R47, R28 ;  /* 0x0000001c2f227221 */ /* 0x008fcc0000010000 */
[----:B------:R-:W-:Y:S01]  /*15e40*/  MUFU.EX2 R27, R27 ;  /* 0x0000001b001b7308 */ /* 0x000fe20000000800 */
[----:B0-----:R-:W-:-:S07]  /*15e50*/  FADD.FTZ R32, R61, R32 ;  /* 0x000000203d207221 */ /* 0x001fce0000010000 */
[----:B------:R-:W0:Y:S08]  /*15e60*/  MUFU.EX2 R68, R68 ;  /* 0x0000004400447308 */ /* 0x000e300000000800 */
[----:B------:R-:W2:Y:S08]  /*15e70*/  MUFU.EX2 R55, R55 ;  /* 0x0000003700377308 */ /* 0x000eb00000000800 */
[----:B------:R-:W3:Y:S01]  /*15e80*/  MUFU.EX2 R199, R199 ;  /* 0x000000c700c77308 */ /* 0x000ee20000000800 */
[----:B------:R-:W-:-:S01]  /*15e90*/  FFMA.FTZ R74, R2, R35, -R187 ;  /* 0x00000023024a7223 */ /* 0x000fc200000108bb */
[----:B----4-:R-:W-:-:S06]  /*15ea0*/  F2FP.SATFINITE.E4M3.F32.PACK_AB_MERGE_C R207, R52, R51, RZ ;  /* 0x0000003334cf723e */ /* 0x010fcc00048070ff */
[----:B------:R-:W4:Y:S01]  /*15eb0*/  MUFU.EX2 R64, R64 ;  /* 0x0000004000407308 */ /* 0x000f220000000800 */
[----:B------:R-:W-:-:S01]  /*15ec0*/  FFMA.FTZ R35, R2, R185, -R187 ;  /* 0x000000b902237223 */ /* 0x000fc200000108bb */
[----:B------:R-:W-:Y:S01]  /*15ed0*/  FADD.FTZ R51, R51, R34 ;  /* 0x0000002233337221 */ /* 0x000fe20000010000 */
[----:B------:R-:W-:-:S05]  /*15ee0*/  FADD.FTZ R13, R167, R32 ;  /* 0x00000020a70d7221 */ /* 0x000fca0000010000 */
[----:B------:R-:W4:Y:S01]  /*15ef0*/  MUFU.EX2 R38, R169 ;  /* 0x000000a900267308 */ /* 0x000f220000000800 */
[----:B------:R-:W-:-:S01]  /*15f00*/  FFMA.FTZ R31, R2, R183, -R187 ;  /* 0x000000b7021f7223 */ /* 0x000fc200000108bb */
[----:B-1----:R-:W-:Y:S01]  /*15f10*/  F2FP.SATFINITE.E4M3.F32.PACK_AB_MERGE_C R167, R30, R167, RZ ;  /* 0x000000a71ea7723e */ /* 0x002fe200048070ff */
[----:B------:R-:W-:-:S05]  /*15f20*/  FADD.FTZ R52, R52, R51 ;  /* 0x0000003334347221 */ /* 0x000fca0000010000 */
[----:B------:R-:W1:Y:S01]  /*15f30*/  MUFU.EX2 R201, R201 ;  /* 0x000000c900c97308 */ /* 0x000e620000000800 */
[----:B------:R-:W-:-:S01]  /*15f40*/  FADD.FTZ R30, R30, R13 ;  /* 0x0000000d1e1e7221 */ /* 0x000fc20000010000 */
[----:B0-----:R-:W-:-:S06]  /*15f50*/  F2FP.SATFINITE.E4M3.F32.PACK_AB_MERGE_C R29, R68, R27, RZ ;  /* 0x0000001b441d723e */ /* 0x001fcc00048070ff */
[----:B------:R-:W0:Y:S01]  /*15f60*/  MUFU.EX2 R40, R71 ;  /* 0x0000004700287308 */ /* 0x000e220000000800 */
[----:B--2---:R-:W-:-:S01]  /*15f70*/  FADD.FTZ R15, R55, R52 ;  /* 0x00000034370f7221 */ /* 0x004fc20000010000 */
[----:B---3--:R-:W-:Y:S01]  /*15f80*/  FADD.FTZ R13, R199, R30 ;  /* 0x0000001ec70d7221 */ /* 0x008fe20000010000 */
[----:B------:R-:W-:-:S05]  /*15f90*/  F2FP.SATFINITE.E4M3.F32.PACK_AB_MERGE_C R224, R121, R88, RZ ;  /* 0x0000005879e0723e */ /* 0x000fca00048070ff */
[----:B------:R-:W-:Y:S01]  /*15fa0*/  MUFU.EX2 R35, R35 ;  /* 0x0000002300237308 */ /* 0x000fe20000000800 */
[C---:B----4-:R-:W-:Y:S01]  /*15fb0*/  F2FP.SATFINITE.E4M3.F32.PACK_AB_MERGE_C R88, R64.reuse, R55, R29 ;  /* 0x000000374058723e */ /* 0x050fe2000480701d */
[----:B------:R-:W-:-:S06]  /*15fc0*/  FADD.FTZ R64, R64, R15 ;  /* 0x0000000f40407221 */ /* 0x000fcc0000010000 */
[----:B------:R-:W-:Y:S01]  /*15fd0*/  MUFU.EX2 R236, R236 ;  /* 0x000000ec00ec7308 */ /* 0x000fe20000000800 */
[----:B------:R-:W-:-:S01]  /*15fe0*/  FADD.FTZ R32, R38, R13 ;  /* 0x0000000d26207221 */ /* 0x000fc20000010000 */
[----:B------:R-:W-:-:S06]  /*15ff0*/  VIMNMX R120, RZ, R24, !PT ;  /* 0x00000018ff787248 */ /* 0x000fcc0007fe0100 */
[----:B------:R-:W2:Y:S08]  /*16000*/  MUFU.EX2 R31, R31 ;  /* 0x0000001f001f7308 */ /* 0x000eb00000000800 */
[----:B------:R-:W3:Y:S01]  /*16010*/  MUFU.EX2 R203, R203 ;  /* 0x000000cb00cb7308 */ /* 0x000ee20000000800 */
[----:B------:R-:W-:-:S01]  /*16020*/  FADD.FTZ R27, R27, R64 ;  /* 0x000000401b1b7221 */ /* 0x000fc20000010000 */
[----:B-1----:R-:W-:-:S06]  /*16030*/  FADD.FTZ R13, R201, R32 ;  /* 0x00000020c90d7221 */ /* 0x002fcc0000010000 */
[----:B------:R-:W1:Y:S01]  /*16040*/  MUFU.EX2 R74, R74 ;  /* 0x0000004a004a7308 */ /* 0x000e620000000800 */
[----:B------:R-:W-:Y:S01]  /*16050*/  VIADD R234, R138, 0xfffffffe ;  /* 0xfffffffe8aea7836 */ /* 0x000fe20000000000 */
[----:B------:R4:W-:Y:S06]  /*16060*/  STL [R1+0x44], R120 ;  /* 0x0000447801007387 */ /* 0x0009ec0000100800 */
[----:B------:R-:W4:Y:S01]  /*16070*/  MUFU.EX2 R28, R205 ;  /* 0x000000cd001c7308 */ /* 0x000f220000000800 */
[----:B0-----:R-:W-:Y:S01]  /*16080*/  F2FP.SATFINITE.E4M3.F32.PACK_AB_MERGE_C R201, R40, R201, RZ ;  /* 0x000000c928c9723e */ /* 0x001fe200048070ff */
[----:B------:R-:W-:-:S06]  /*16090*/  FADD.FTZ R68, R68, R27 ;  /* 0x0000001b44447221 */ /* 0x000fcc0000010000 */
[----:B------:R-:W-:Y:S01]  /*160a0*/  MUFU.EX2 R171, R171 ;  /* 0x000000ab00ab7308 */ /* 0x000fe20000000800 */
[----:B------:R-:W-:-:S07]  /*160b0*/  FADD.FTZ R40, R40, R13 ;  /* 0x0000000d28287221 */ /* 0x000fce0000010000 */
[----:B------:R-:W0:Y:S01]  /*160c0*/  MUFU.EX2 R30, R43 ;  /* 0x0000002b001e7308 */ /* 0x000e220000000800 */
[----:B------:R-:W-:Y:S02]  /*160d0*/  F2FP.SATFINITE.E4M3.F32.PACK_AB_MERGE_C R208, R14, R25, R57 ;  /* 0x000000190ed0723e */ /* 0x000fe40004807039 */
[----:B------:R-:W-:Y:S01]  /*160e0*/  ISETP.GE.AND P0, PT, R234, R120, PT ;  /* 0x00000078ea00720c */ /* 0x000fe20003f06270 */
[----:B--2---:R-:W-:-:S01]  /*160f0*/  FADD.FTZ R15, R31, R68 ;  /* 0x000000441f0f7221 */ /* 0x004fc20000010000 */
[----:B------:R-:W-:Y:S01]  /*16100*/  F2FP.SATFINITE.E4M3.F32.PACK_AB_MERGE_C R14, R236, R35, RZ ;  /* 0x00000023ec0e723e */ /* 0x000fe200048070ff */
[----:B---3--:R-:W-:-:S01]  /*16110*/  FADD.FTZ R13, R203, R40 ;  /* 0x00000028cb0d7221 */ /* 0x008fc20000010000 */
[----:B------:R-:W-:Y:S02]  /*16120*/  F2FP.SATFINITE.E4M3.F32.PACK_AB_MERGE_C R206, R61, R20, R167 ;  /* 0x000000143dce723e */ /* 0x000fe400048070a7 */
[C---:B-1----:R-:W-:Y:S01]  /*16130*/  F2FP.SATFINITE.E4M3.F32.PACK_AB_MERGE_C R20, R74.reuse, R31, R14 ;  /* 0x0000001f4a14723e */ /* 0x042fe2000480700e */
[----:B------:R-:W-:Y:S01]  /*16140*/  FADD.FTZ R74, R74, R15 ;  /* 0x0000000f4a4a7221 */ /* 0x000fe20000010000 */
[----:B----4-:R-:W-:-:S01]  /*16150*/  FADD.FTZ R14, R28, R13 ;  /* 0x0000000d1c0e7221 */ /* 0x010fc20000010000 */
[----:B------:R-:W-:Y:S01]  /*16160*/  F2FP.SATFINITE.E4M3.F32.PACK_AB_MERGE_C R219, R91, R62, RZ ;  /* 0x0000003e5bdb723e */ /* 0x000fe200048070ff */
[----:B------:R-:W-:Y:S01]  /*16170*/  IMAD.MOV.U32 R87, RZ, RZ, RZ ;  /* 0x000000ffff577224 */ /* 0x000fe200078e00ff */
[----:B------:R-:W-:Y:S01]  /*16180*/  F2FP.SATFINITE.E4M3.F32.PACK_AB_MERGE_C R226, R125, R90, RZ ;  /* 0x0000005a7de2723e */ /* 0x000fe200048070ff */
[----:B------:R-:W-:-:S01]  /*16190*/  FADD.FTZ R35, R35, R74 ;  /* 0x0000004a23237221 */ /* 0x000fc20000010000 */
[----:B------:R-:W-:-:S02]  /*161a0*/  F2FP.SATFINITE.E4M3.F32.PACK_AB_MERGE_C R220, R129, R94, RZ ;  /* 0x0000005e81dc723e */ /* 0x000fc400048070ff */
[----:B0-----:R-:W-:Y:S01]  /*161b0*/  F2FP.SATFINITE.E4M3.F32.PACK_AB_MERGE_C R13, R30, R171, RZ ;  /* 0x000000ab1e0d723e */ /* 0x001fe200048070ff */
[----:B------:R-:W-:Y:S01]  /*161c0*/  FADD.FTZ R171, R171, R14 ;  /* 0x0000000eabab7221 */ /* 0x000fe20000010000 */
[----:B------:R-:W-:Y:S02]  /*161d0*/  F2FP.SATFINITE.E4M3.F32.PACK_AB_MERGE_C R222, R113, R96, RZ ;  /* 0x0000006071de723e */ /* 0x000fe400048070ff */
[----:B------:R-:W-:Y:S02]  /*161e0*/  F2FP.SATFINITE.E4M3.F32.PACK_AB_MERGE_C R216, R117, R100, RZ ;  /* 0x0000006475d8723e */ /* 0x000fe400048070ff */
[----:B------:R-:W-:Y:S02]  /*161f0*/  F2FP.SATFINITE.E4M3.F32.PACK_AB_MERGE_C R218, R104, R103, RZ ;  /* 0x0000006768da723e */ /* 0x000fe400048070ff */
[----:B------:R-:W-:Y:S01]  /*16200*/  F2FP.SATFINITE.E4M3.F32.PACK_AB_MERGE_C R101, R106, R101, RZ ;  /* 0x000000656a65723e */ /* 0x000fe200048070ff */
[----:B------:R-:W-:-:S01]  /*16210*/  FADD.FTZ R236, R236, R35 ;  /* 0x00000023ecec7221 */ /* 0x000fc20000010000 */
[----:B------:R-:W-:Y:S01]  /*16220*/  F2FP.SATFINITE.E4M3.F32.PACK_AB_MERGE_C R223, R115, R46, R223 ;  /* 0x0000002e73df723e */ /* 0x000fe200048070df */
[----:B------:R-:W-:-:S01]  /*16230*/  FADD.FTZ R237, R30, R171 ;  /* 0x000000ab1eed7221 */ /* 0x000fc20000010000 */
[----:B------:R-:W-:Y:S01]  /*16240*/  F2FP.SATFINITE.E4M3.F32.PACK_AB_MERGE_C R217, R133, R50, R217 ;  /* 0x0000003285d9723e */ /* 0x000fe200048070d9 */
[----:B------:R-:W-:Y:S01]  /*16250*/  IMAD.MOV.U32 R86, RZ, RZ, R87 ;  /* 0x000000ffff567224 */ /* 0x000fe200078e0057 */
        /* <DEDUP_REMOVED lines=9> */
[--C-:B------:R-:W-:Y:S01]  /*162f0*/  IMAD.MOV.U32 R75, RZ, RZ, R87.reuse ;  /* 0x000000ffff4b7224 */ /* 0x100fe200078e0057 */
[----:B------:R-:W-:Y:S01]  /*16300*/  F2FP.SATFINITE.E4M3.F32.PACK_AB_MERGE_C R224, R76, R39, R224 ;  /* 0x000000274ce0723e */ /* 0x000fe200048070e0 */
[--C-:B------:R-:W-:Y:S01]  /*16310*/  IMAD.MOV.U32 R76, RZ, RZ, R87.reuse ;  /* 0x000000ffff4c7224 */ /* 0x100fe200078e0057 */
[----:B------:R-:W-:Y:S01]  /*16320*/  F2FP.SATFINITE.E4M3.F32.PACK_AB_MERGE_C R226, R107, R78, R226 ;  /* 0x0000004e6be2723e */ /* 0x000fe200048070e2 */
[--C-:B------:R-:W-:Y:S01]  /*16330*/  IMAD.MOV.U32 R78, RZ, RZ, R87.reuse ;  /* 0x000000ffff4e7224 */ /* 0x100fe200078e0057 */
[----:B------:R-:W-:Y:S01]  /*16340*/  F2FP.SATFINITE.E4M3.F32.PACK_AB_MERGE_C R220, R105, R80, R220 ;  /* 0x0000005069dc723e */ /* 0x000fe200048070dc */
[----:B------:R-:W-:Y:S01]  /*16350*/  IMAD.MOV.U32 R80, RZ, RZ, R87 ;  /* 0x000000ffff507224 */ /* 0x000fe200078e0057 */
[----:B------:R-:W-:Y:S01]  /*16360*/  F2FP.SATFINITE.E4M3.F32.PACK_AB_MERGE_C R207, R47, R36, R207 ;  /* 0x000000242fcf723e */ /* 0x000fe200048070cf */
[--C-:B------:R-:W-:Y:S01]  /*16370*/  IMAD.MOV.U32 R74, RZ, RZ, R87.reuse ;  /* 0x000000ffff4a7224 */ /* 0x100fe200078e0057 */
[----:B------:R-:W-:Y:S01]  /*16380*/  F2FP.SATFINITE.E4M3.F32.PACK_AB_MERGE_C R222, R109, R82, R222 ;  /* 0x000000526dde723e */ /* 0x000fe200048070de */
[--C-:B------:R-:W-:Y:S01]  /*16390*/  IMAD.MOV.U32 R82, RZ, RZ, R87.reuse ;  /* 0x000000ffff527224 */ /* 0x100fe200078e0057 */
        /* <DEDUP_REMOVED lines=13> */
[----:B------:R-:W-:Y:S01]  /*16470*/  IMAD.MOV.U32 R69, RZ, RZ, R87 ;  /* 0x000000ffff457224 */ /* 0x000fe200078e0057 */
[----:B------:R-:W-:Y:S01]  /*16480*/  F2FP.SATFINITE.E4M3.F32.PACK_AB_MERGE_C R212, R98, R97, R101 ;  /* 0x0000006162d4723e */ /* 0x000fe20004807065 */
[----:B------:R-:W-:-:S02]  /*16490*/  IMAD.MOV.U32 R68, RZ, RZ, R87 ;  /* 0x000000ffff447224 */ /* 0x000fc400078e0057 */
[--C-:B------:R-:W-:Y:S02]  /*164a0*/  IMAD.MOV.U32 R67, RZ, RZ, R87.reuse ;  /* 0x000000ffff437224 */ /* 0x100fe400078e0057 */
[--C-:B------:R-:W-:Y:S02]  /*164b0*/  IMAD.MOV.U32 R66, RZ, RZ, R87.reuse ;  /* 0x000000ffff427224 */ /* 0x100fe400078e0057 */
[--C-:B------:R-:W-:Y:S02]  /*164c0*/  IMAD.MOV.U32 R65, RZ, RZ, R87.reuse ;  /* 0x000000ffff417224 */ /* 0x100fe400078e0057 */
[--C-:B------:R-:W-:Y:S02]  /*164d0*/  IMAD.MOV.U32 R64, RZ, RZ, R87.reuse ;  /* 0x000000ffff407224 */ /* 0x100fe400078e0057 */
[--C-:B------:R-:W-:Y:S02]  /*164e0*/  IMAD.MOV.U32 R63, RZ, RZ, R87.reuse ;  /* 0x000000ffff3f7224 */ /* 0x100fe400078e0057 */
        /* <DEDUP_REMOVED lines=38> */
[----:B------:R-:W-:Y:S02]  /*16750*/  IMAD.MOV.U32 R24, RZ, RZ, R87 ;  /* 0x000000ffff187224 */ /* 0x000fe400078e0057 */
[----:B------:R-:W-:Y:S02]  /*16760*/  IMAD.MOV.U32 R205, RZ, RZ, R12 ;  /* 0x000000ffffcd7224 */ /* 0x000fe400078e000c */
[----:B------:R-:W-:Y:S02]  /*16770*/  IMAD.MOV.U32 R201, RZ, RZ, R88 ;  /* 0x000000ffffc97224 */ /* 0x000fe400078e0058 */
[----:B------:R-:W-:Y:S01]  /*16780*/  IMAD.MOV.U32 R203, RZ, RZ, R20 ;  /* 0x000000ffffcb7224 */ /* 0x000fe200078e0014 */
[----:B------:R-:W-:Y:S06]  /*16790*/  @!P0 BRA `(.L_x_2183) ;  /* 0x0000005000788947 */ /* 0x000fec0003800000 */
[----:B------:R-:W-:Y:S01]  /*167a0*/  IMAD.MOV.U32 R232, RZ, RZ, R0 ;  /* 0x000000ffffe87224 */ /* 0x000fe200078e0000 */
        /* <DEDUP_REMOVED lines=35> */
.L_x_2194:
        /* <DEDUP_REMOVED lines=9> */
.L_x_2185:
[----:B------:R-:W-:-:S05]  /*16a70*/  VIADD R0, R235, 0x1 ;  /* 0x00000001eb007836 */ /* 0x000fca0000000000 */
[----:B------:R-:W-:-:S04]  /*16a80*/  ISETP.NE.AND P2, PT, R0, 0x2, PT ;  /* 0x000000020000780c */ /* 0x000fc80003f45270 */
[----:B------:R-:W-:Y:S02]  /*16a90*/  SEL R3, R0, RZ, P2 ;  /* 0x000000ff00037207 */ /* 0x000fe40001000000 */
[----:B------:R-:W-:-:S03]  /*16aa0*/  SHF.L.U32 R0, R231, 0x1f, RZ ;  /* 0x0000001fe7007819 */ /* 0x000fc600000006ff */
[----:B------:R-:W-:-:S04]  /*16ab0*/  IMAD R3, R3, 0x8, R16 ;  /* 0x0000000803037824 */ /* 0x000fc800078e0210 */
[----:B------:R0:W1:Y:S01]  /*16ac0*/  SYNCS.PHASECHK.TRANS64.TRYWAIT P2, [R3+URZ+0x2e830], R0 ;  /* 0x02e83000030075a7 */ /* 0x000062000804017f */
[----:B------:R-:W-:Y:S05]  /*16ad0*/  @!P1 BRA `(.L_x_2186) ;  /* 0x0000000000049947 */ /* 0x000fea0003800000 */
[----:B------:R-:W-:Y:S01]  /*16ae0*/  BPT.TRAP 0x1 ;  /* 0x000000040000795c */ /* 0x000fe20000300000 */
.L_x_2186:
[----:B------:R-:W-:Y:S04]  /*16af0*/  BSSY B0, `(.L_x_2184) ;  /* 0x0000004000007945 */ /* 0x000fe80003800000 */
[----:B-1----:R-:W-:Y:S05]  /*16b00*/  @P2 BRA `(.L_x_2187) ;  /* 0x0000000000082947 */ /* 0x002fea0003800000 */
[----:B------:R-:W1:Y:S02]  /*16b10*/  SYNCS.PHASECHK.TRANS64.TRYWAIT P2, [R3+URZ+0x2e830], R0 ;  /* 0x02e83000030075a7 */ /* 0x000e64000804017f */
[----:B-1----:R-:W-:Y:S05]  /*16b20*/  @!P2 BRA `(.L_x_2188) ;  /* 0x00000130005ca947 */ /* 0x002fea0003800000 */
.L_x_2187:
[----:B------:R-:W-:Y:S05]  /*16b30*/  BSYNC B0 ;  /* 0x0000000000007941 */ /* 0x000fea0003800000 */
.L_x_2184:
        /* <DEDUP_REMOVED lines=60> */
[----:B------:R-:W-:Y:S01]  /*16f00*/  IMAD.MOV.U32 R91, RZ, RZ, 0x40000040 ;  /* 0x40000040ff5b7424 */ /* 0x000fe200078e00ff */
        /* <DEDUP_REMOVED lines=10> */
[----:B------:R-:W-:-:S02]  /*16fb0*/  R2UR UR40, R4 ;  /* 0x00000000042872ca */ /* 0x000fc400000e0000 */
[----:B------:R-:W-:Y:S02]  /*16fc0*/  R2UR UR41, R5 ;  /* 0x00000000052972ca */ /* 0x000fe400000e0000 */
[C---:B------:R-:W-:Y:S02]  /*16fd0*/  R2UR UR32, R10.reuse ;  /* 0x000000000a2072ca */ /* 0x040fe400000e0000 */
[----:B------:R-:W-:Y:S02]  /*16fe0*/  R2UR UR33, R11 ;  /* 0x000000000b2172ca */ /* 0x000fe400000e0000 */
[----:B0-----:R-:W-:Y:S02]  /*16ff0*/  MOV R2, UR39 ;  /* 0x0000002700027c02 */ /* 0x001fe40008000f00 */
[----:B------:R-:W-:Y:S02]  /*17000*/  R2UR UR39, R95 ;  /* 0x000000005f2772ca */ /* 0x000fe400000e0000 */
[----:B------:R-:W-:-:S02]  /*17010*/  R2UR UR56, R10 ;  /* 0x000000000a3872ca */ /* 0x000fc400000e0000 */
[----:B------:R-:W-:Y:S02]  /*17020*/  R2UR UR57, R11 ;  /* 0x000000000b3972ca */ /* 0x000fe400000e0000 */
[----:B------:R-:W-:-:S07]  /*17030*/  MOV R3, UR37 ;  /* 0x0000002500037c02 */ /* 0x000fce0008000f00 */
        /* <DEDUP_REMOVED lines=21> */
[C---:B-1----:R-:W-:Y:S01]  /*17190*/  VIADD R94, R20.reuse, 0x4 ;  /* 0x00000004145e7836 */ /* 0x042fe20000000000 */
[----:B------:R-:W-:-:S02]  /*171a0*/  IADD3 R92, R20, 0x402, RZ ;  /* 0x00000402145c7810 */ /* 0x000fc40007ffe0ff */
        /* <DEDUP_REMOVED lines=17> */
[----:B------:R-:W-:Y:S02]  /*172c0*/  VIADD R88, R20, 0x404 ;  /* 0x0000040414587836 */ /* 0x000fe40000000000 */
[----:B------:R-:W-:Y:S02]  /*172d0*/  MOV R12, UR38 ;  /* 0x00000026000c7c02 */ /* 0x000fe40008000f00 */
[----:B------:R-:W-:Y:S01]  /*172e0*/  R2UR UR58, R90 ;  /* 0x000000005a3a72ca */ /* 0x000fe200000e0000 */
[----:B------:R-:W-:Y:S01]  /*172f0*/  VIADD R90, R20, 0x304 ;  /* 0x00000304145a7836 */ /* 0x000fe20000000000 */
[----:B------:R-:W-:Y:S01]  /*17300*/  R2UR UR46, R88 ;  /* 0x00000000582e72ca */ /* 0x000fe200000e0000 */
[----:B------:R-:W-:Y:S01]  /*17310*/  VIADD R88, R20, 0x604 ;  /* 0x0000060414587836 */ /* 0x000fe20000000000 */
[----:B------:R-:W-:-:S02]  /*17320*/  UMOV UR38, UR30 ;  /* 0x0000001e00267c82 */ /* 0x000fc40008000000 */
[----:B------:R-:W-:Y:S01]  /*17330*/  R2UR UR42, R90 ;  /* 0x000000005a2a72ca */ /* 0x000fe200000e0000 */
[----:B------:R-:W-:Y:S01]  /*17340*/  VIADD R90, R20, 0x504 ;  /* 0x00000504145a7836 */ /* 0x000fe20000000000 */
[----:B------:R-:W-:Y:S01]  /*17350*/  MOV R18, UR34 ;  /* 0x0000002200127c02 */ /* 0x000fe20008000f00 */
[----:B------:R-:W-:Y:S01]  /*17360*/  UMOV UR34, UR16 ;  /* 0x0000001000227c82 */ /* 0x000fe20008000000 */
[C---:B------:R-:W-:Y:S02]  /*17370*/  R2UR UR16, R4.reuse ;  /* 0x00000000041072ca */ /* 0x040fe400000e0000 */
[----:B------:R-:W-:Y:S01]  /*17380*/  MOV R28, UR34 ;  /* 0x00000022001c7c02 */ /* 0x000fe20008000f00 */
[----:B------:R-:W-:Y:S01]  /*17390*/  UMOV UR34, UR8 ;  /* 0x0000000800227c82 */ /* 0x000fe20008000000 */
[C---:B------:R-:W-:Y:S02]  /*173a0*/  R2UR UR8, R4.reuse ;  /* 0x00000000040872ca */ /* 0x040fe400000e0000 */
        /* <DEDUP_REMOVED lines=8> */
[----:B------:R-:W-:Y:S01]  /*17430*/  MOV R96, UR42 ;  /* 0x0000002a00607c02 */ /* 0x000fe20008000f00 */
[----:B------:R-:W-:Y:S01]  /*17440*/  UMOV UR42, UR4 ;  /* 0x00000004002a7c82 */ /* 0x000fe20008000000 */
[C---:B------:R-:W-:Y:S01]  /*17450*/  R2UR UR4, R4.reuse ;  /* 0x00000000040472ca */ /* 0x040fe200000e0000 */
[----:B------:R-:W-:Y:S01]  /*17460*/  UMOV UR58, UR12 ;  /* 0x0000000c003a7c82 */ /* 0x000fe20008000000 */
[C---:B------:R-:W-:Y:S01]  /*17470*/  R2UR UR12, R4.reuse ;  /* 0x00000000040c72ca */ /* 0x040fe200000e0000 */
[----:B------:R-:W-:Y:S01]  /*17480*/  IMAD.MOV.U32 R21, RZ, RZ, R96 ;  /* 0x000000ffff157224 */ /* 0x000fe200078e0060 */
        /* <DEDUP_REMOVED lines=28> */
[C---:B------:R-:W-:Y:S01]  /*17650*/  VIADD R90, R20.reuse, 0x406 ;  /* 0x00000406145a7836 */ /* 0x040fe20000000000 */
[----:B------:R-:W-:Y:S01]  /*17660*/  R2UR UR15, R91 ;  /* 0x000000005b0f72ca */ /* 0x000fe200000e0000 */
[----:B------:R-:W-:Y:S02]  /*17670*/  VIADD R20, R20, 0x606 ;  /* 0x0000060614147836 */ /* 0x000fe40000000000 */
[----:B------:R-:W-:-:S03]  /*17680*/  IMAD.MOV.U32 R91, RZ, RZ, 0x40000040 ;  /* 0x40000040ff5b7424 */ /* 0x000fc600078e00ff */
[----:B------:R-:W-:Y:S01]  /*17690*/  R2UR UR30, R20 ;  /* 0x00000000141e72ca */ /* 0x000fe200000e0000 */
[----:B------:R-:W-:Y:S01]  /*176a0*/  IMAD.MOV.U32 R20, RZ, RZ, R97 ;  /* 0x000000ffff147224 */ /* 0x000fe200078e0061 */
        /* <DEDUP_REMOVED lines=153> */
.L_x_2190:
[----:B-----5:R-:W-:Y:S01]  /*18040*/  SHF.L.U32 R0, R12, 0x1f, RZ ;  /* 0x0000001f0c007819 */ /* 0x020fe200000006ff */
[----:B------:R-:W-:-:S04]  /*18050*/  IMAD R3, R235, 0x8, R16 ;  /* 0x00000008eb037824 */ /* 0x000fc800078e0210 */
[----:B------:R0:W1:Y:S01]  /*18060*/  SYNCS.PHASECHK.TRANS64.TRYWAIT P0, [R3+URZ+0x2e850], R0 ;  /* 0x02e85000030075a7 */ /* 0x000062000800017f */
[----:B------:R-:W-:Y:S05]  /*18070*/  @!P1 BRA `(.L_x_2191) ;  /* 0x0000000000049947 */ /* 0x000fea0003800000 */
[----:B------:R-:W-:Y:S01]  /*18080*/  BPT.TRAP 0x1 ;  /* 0x000000040000795c */ /* 0x000fe20000300000 */
.L_x_2191:
[----:B-1----:R-:W-:Y:S05]  /*18090*/  @P0 BRA `(.L_x_2189) ;  /* 0x0000000000080947 */ /* 0x002fea0003800000 */
[----:B------:R-:W1:Y:S02]  /*180a0*/  SYNCS.PHASECHK.TRANS64.TRYWAIT P0, [R3+URZ+0x2e850], R0 ;  /* 0x02e85000030075a7 */ /* 0x000e64000800017f */
[----:B-1----:R-:W-:Y:S05]  /*180b0*/  @!P0 BRA `(.L_x_2192) ;  /* 0x0000011c000c8947 */ /* 0x002fea0003800000 */
.L_x_2189:
[----:B01---5:R-:W-:Y:S01]  /*180c0*/  VIADD R0, R16, 0x400 ;  /* 0x0000040010007836 */ /* 0x023fe20000000000 */
[----:B------:R-:W2:Y:S01]  /*180d0*/  LDL R3, [R1+0x70] ;  /* 0x0000700001037983 */ /* 0x000ea20000100800 */
[----:B------:R-:W-:Y:S01]  /*180e0*/  IMAD.MOV.U32 R13, RZ, RZ, -0x3ffffff0 ;  /* 0xc0000010ff0d7424 */ /* 0x000fe200078e00ff */
[----:B------:R-:W-:Y:S05]  /*180f0*/  WARPSYNC.ALL ;  /* 0x0000000000007948 */ /* 0x000fea0003800000 */
[----:B------:R-:W-:Y:S01]  /*18100*/  SHF.R.U32.HI R0, RZ, 0x4, R0 ;  /* 0x00000004ff007819 */ /* 0x000fe20000011600 */
[----:B------:R-:W-:Y:S01]  /*18110*/  WARPGROUP.ARRIVE ;  /* 0x00000000000079c5 */ /* 0x000fe20000000000 */
[----:B------:R-:W-:-:S02]  /*18120*/  R2UR UR7, R13 ;  /* 0x000000000d0772ca */ /* 0x000fc400000e0000 */
[----:B------:R-:W-:-:S04]  /*18130*/  LOP3.LUT R0, R0, 0x3fff, RZ, 0xc0, !PT ;  /* 0x00003fff00007812 */ /* 0x000fc800078ec0ff */
[----:B------:R-:W-:-:S05]  /*18140*/  LOP3.LUT R0, R0, 0x10000, RZ, 0xfc, !PT ;  /* 0x0001000000007812 */ /* 0x000fca00078efcff */
[----:B------:R-:W-:-:S05]  /*18150*/  IMAD R12, R235, 0x700, R0 ;  /* 0x00000700eb0c7824 */ /* 0x000fca00078e0200 */
[----:B------:R-:W-:-:S13]  /*18160*/  R2UR UR6, R12 ;  /* 0x000000000c0672ca */ /* 0x000fda00000e0000 */
[----:B------:R-:W-:Y:S03]  /*18170*/  QGMMA.64x128x32.F32.E4M3.E4M3 R24, R224, gdesc[UR4], R24, gsb0 ;  /* 0x01e00004e0187df3 */ /* 0x000fe60008000818 */
[----:B------:R-:W-:Y:S02]  /*18180*/  WARPGROUP.DEPBAR.LE gsb0, 0x0 ;  /* 0x00008000000079c5 */ /* 0x000fe40000010000 */
[----:B------:R-:W3:Y:S04]  /*18190*/  LDL R225, [R1+0x60] ;  /* 0x0000600001e17983 */ /* 0x000ee80000100800 */
[----:B------:R-:W4:Y:S04]  /*181a0*/  LDL R226, [R1+0x54] ;  /* 0x0000540001e27983 */ /* 0x000f280000100800 */
[----:B------:R-:W2:Y:S01]  /*181b0*/  LDL R227, [R1+0x6c] ;  /* 0x00006c0001e37983 */ /* 0x000ea20000100800 */
[----:B------:R-:W-:Y:S01]  /*181c0*/  VIADD R20, R12, 0x100 ;  /* 0x000001000c147836 */ /* 0x000fe20000000000 */
[----:B------:R-:W-:Y:S01]  /*181d0*/  WARPGROUP.ARRIVE ;  /* 0x00000000000079c5 */ /* 0x000fe20000000000 */
[----:B------:R-:W-:-:S02]  /*181e0*/  IMAD.MOV.U32 R21, RZ, RZ, -0x3ffffff0 ;  /* 0xc0000010ff157424 */ /* 0x000fc400078e00ff */
[----:B------:R-:W-:Y:S01]  /*181f0*/  IMAD.SHL.U32 R0, R233, 0x80, RZ ;  /* 0x00000080e9007824 */ /* 0x000fe200078e00ff */
[----:B------:R-:W-:Y:S01]  /*18200*/  R2UR UR6, R20 ;  /* 0x00000000140672ca */ /* 0x000fe200000e0000 */
[----:B------:R-:W-:Y:S01]  /*18210*/  VIADD R20, R12, 0x200 ;  /* 0x000002000c147836 */ /* 0x000fe20000000000 */
[----:B------:R-:W-:Y:S01]  /*18220*/  R2UR UR7, R21 ;  /* 0x00000000150772ca */ /* 0x000fe200000e0000 */
[----:B------:R-:W-:Y:S02]  /*18230*/  IMAD R0, R234, -0xe0, R0 ;  /* 0xffffff20ea007824 */ /* 0x000fe400078e0200 */
[----:B------:R-:W-:-:S10]  /*18240*/  IMAD.MOV.U32 R21, RZ, RZ, -0x3ffffff0 ;  /* 0xc0000010ff157424 */ /* 0x000fd400078e00ff */
        /* <DEDUP_REMOVED lines=12> */
[----:B---3--:R-:W-:-:S05]  /*18310*/  IADD3 R0, R0, 0x1, R225 ;  /* 0x0000000100007810 */ /* 0x008fca0007ffe0e1 */
[----:B----4-:R-:W-:-:S04]  /*18320*/  IMAD.IADD R0, R0, 0x1, -R226 ;  /* 0x0000000100007824 */ /* 0x010fc800078e0ae2 */
[----:B--2---:R-:W-:Y:S02]  /*18330*/  IMAD R0, R227, -0x2, R0 ;  /* 0xfffffffee3007824 */ /* 0x004fe400078e0200 */
[----:B------:R-:W0:Y:S02]  /*18340*/  S2R R227, SR_TID.X ;  /* 0x0000000000e37919 */ /* 0x000e240000002100 */
[----:B------:R-:W-:-:S05]  /*18350*/  IMAD.IADD R0, R3, 0x1, R0 ;  /* 0x0000000103007824 */ /* 0x000fca00078e0200 */
[C---:B------:R-:W-:Y:S02]  /*18360*/  ISETP.GT.AND P0, PT, R0.reuse, RZ, PT ;  /* 0x000000ff0000720c */ /* 0x040fe40003f04270 */
[----:B------:R-:W-:Y:S01]  /*18370*/  ISETP.GT.AND P2, PT, R0, 0x1, PT ;  /* 0x000000010000780c */ /* 0x000fe20003f44270 */
[----:B------:R-:W-:Y:S02]  /*18380*/  WARPGROUP.DEPBAR.LE gsb0, 0x0 ;  /* 0x00008000000079c5 */ /* 0x000fe40000010000 */
[----:B------:R-:W-:Y:S01]  /*18390*/  FSEL R184, R184, -INF , P0 ;  /* 0xff800000b8b87808 */ /* 0x000fe20000000000 */
[----:B------:R-:W-:Y:S01]  /*183a0*/  WARPGROUP.ARRIVE ;  /* 0x00000000000079c5 */ /* 0x000fe20000000000 */
[----:B------:R-:W-:Y:S02]  /*183b0*/  ISETP.GT.AND P0, PT, R0, 0x8, PT ;  /* 0x000000080000780c */ /* 0x000fe40003f04270 */
[----:B------:R-:W-:Y:S02]  /*183c0*/  FSEL R185, R185, -INF , P2 ;  /* 0xff800000b9b97808 */ /* 0x000fe40001000000 */
[----:B------:R-:W-:Y:S01]  /*183d0*/  FMNMX.FTZ R3, R184, R15, !PT ;  /* 0x0000000fb8037209 */ /* 0x000fe20007810000 */
[----:B------:R-:W-:Y:S01]  /*183e0*/  QGMMA.64x128x32.F32.E4M3.E4M3 R24, R212, gdesc[UR4], R24, gsb0 ;  /* 0x01e00004d4187df3 */ /* 0x000fe20008000818 */
        /* <DEDUP_REMOVED lines=70> */
[----:B------:R-:W-:Y:S01]  /*18850*/  FSEL R137, R137, -INF , P2 ;  /* 0xff80000089897808 */ /* 0x000fe20001000000 */
[----:B------:R-:W-:Y:S02]  /*18860*/  WARPGROUP.DEPBAR.LE gsb0, 0x0 ;  /* 0x00008000000079c5 */ /* 0x000fe40000010000 */
[----:B------:R-:W-:Y:S01]  /*18870*/  FMNMX.FTZ R3, R136, R3, !PT ;  /* 0x0000000388037209 */ /* 0x000fe20007810000 */
[----:B------:R-:W-:Y:S01]  /*18880*/  WARPGROUP.ARRIVE ;  /* 0x00000000000079c5 */ /* 0x000fe20000000000 */
        /* <DEDUP_REMOVED lines=84> */
[C---:B------:R-:W-:Y:S01]  /*18dd0*/  ISETP.GT.AND P2, PT, R0.reuse, 0xd9, PT ;  /* 0x000000d90000780c */ /* 0x040fe20003f44270 */
[----:B------:R-:W-:Y:S01]  /*18de0*/  VIADD R0, R0, 0x8 ;  /* 0x0000000800007836 */ /* 0x000fe20000000000 */
[----:B------:R-:W-:-:S02]  /*18df0*/  FSEL R100, R100, -INF , P0 ;  /* 0xff80000064647808 */ /* 0x000fc40000000000 */
[----:B------:R-:W-:Y:S02]  /*18e00*/  FMNMX.FTZ R3, R97, R3, !PT ;  /* 0x0000000361037209 */ /* 0x000fe40007810000 */
[----:B------:R-:W-:Y:S02]  /*18e10*/  FSEL R101, R101, -INF , P2 ;  /* 0xff80000065657808 */ /* 0x000fe40001000000 */
[----:B------:R-:W-:Y:S02]  /*18e20*/  FMNMX.FTZ R3, R100, R3, !PT ;  /* 0x0000000364037209 */ /* 0x000fe40007810000 */
[C---:B------:R-:W-:Y:S02]  /*18e30*/  ISETP.GT.AND P5, PT, R0.reuse, 0x1, PT ;  /* 0x000000010000780c */ /* 0x040fe40003fa4270 */
[----:B------:R-:W-:Y:S02]  /*18e40*/  FMNMX.FTZ R3, R101, R3, !PT ;  /* 0x0000000365037209 */ /* 0x000fe40007810000 */
[----:B------:R-:W-:-:S02]  /*18e50*/  ISETP.GT.AND P2, PT, R0, 0x8, PT ;  /* 0x000000080000780c */ /* 0x000fc40003f44270 */
[----:B------:R-:W-:Y:S01]  /*18e60*/  ISETP.GT.AND P3, PT, R0, 0x9, PT ;  /* 0x000000090000780c */ /* 0x000fe20003f64270 */
[----:B------:R-:W1:Y:S01]  /*18e70*/  SHFL.BFLY PT, R13, R3, 0x2, 0x1f ;  /* 0x0c401f00030d7f89 */ /* 0x000e6200000e0000 */
[----:B------:R-:W-:Y:S02]  /*18e80*/  FSEL R187, R187, -INF , P5 ;  /* 0xff800000bbbb7808 */ /* 0x000fe40002800000 */
[----:B------:R-:W-:Y:S02]  /*18e90*/  FSEL R190, R190, -INF , P2 ;  /* 0xff800000bebe7808 */ /* 0x000fe40001000000 */
[----:B------:R-:W-:Y:S02]  /*18ea0*/  FSEL R191, R191, -INF , P3 ;  /* 0xff800000bfbf7808 */ /* 0x000fe40001800000 */
[C---:B------:R-:W-:Y:S02]  /*18eb0*/  ISETP.GT.AND P4, PT, R0.reuse, 0x10, PT ;  /* 0x000000100000780c */ /* 0x040fe40003f84270 */
[----:B------:R-:W-:-:S02]  /*18ec0*/  ISETP.GT.AND P5, PT, R0, 0x11, PT ;  /* 0x000000110000780c */ /* 0x000fc40003fa4270 */
[C---:B------:R-:W-:Y:S02]  /*18ed0*/  ISETP.GT.AND P2, PT, R0.reuse, 0x18, PT ;  /* 0x000000180000780c */ /* 0x040fe40003f44270 */
[----:B------:R-:W-:Y:S02]  /*18ee0*/  ISETP.GT.AND P3, PT, R0, 0x19, PT ;  /* 0x000000190000780c */ /* 0x000fe40003f64270 */
[----:B------:R-:W-:Y:S02]  /*18ef0*/  FSEL R194, R194, -INF , P4 ;  /* 0xff800000c2c27808 */ /* 0x000fe40002000000 */
[----:B------:R-:W-:Y:S02]  /*18f00*/  FSEL R195, R195, -INF , P5 ;  /* 0xff800000c3c37808 */ /* 0x000fe40002800000 */
[----:B------:R-:W-:Y:S02]  /*18f10*/  FSEL R198, R198, -INF , P2 ;  /* 0xff800000c6c67808 */ /* 0x000fe40001000000 */
[----:B------:R-:W-:-:S02]  /*18f20*/  FSEL R199, R199, -INF , P3 ;  /* 0xff800000c7c77808 */ /* 0x000fc40001800000 */
[C---:B------:R-:W-:Y:S02]  /*18f30*/  ISETP.GT.AND P4, PT, R0.reuse, 0x20, PT ;  /* 0x000000200000780c */ /* 0x040fe40003f84270 */
[----:B-1----:R-:W-:Y:S02]  /*18f40*/  FMNMX.FTZ R3, R3, R13, !PT ;  /* 0x0000000d03037209 */ /* 0x002fe40007810000 */
[C---:B------:R-:W-:Y:S02]  /*18f50*/  ISETP.GT.AND P5, PT, R0.reuse, 0x21, PT ;  /* 0x000000210000780c */ /* 0x040fe40003fa4270 */
[C---:B------:R-:W-:Y:S01]  /*18f60*/  ISETP.GT.AND P2, PT, R0.reuse, 0x28, PT ;  /* 0x000000280000780c */ /* 0x040fe20003f44270 */
[----:B------:R-:W1:Y:S01]  /*18f70*/  SHFL.BFLY PT, R13, R3, 0x1, 0x1f ;  /* 0x0c201f00030d7f89 */ /* 0x000e6200000e0000 */
[----:B------:R-:W-:Y:S02]  /*18f80*/  ISETP.GT.AND P3, PT, R0, 0x29, PT ;  /* 0x000000290000780c */ /* 0x000fe40003f64270 */
[----:B------:R-:W-:Y:S01]  /*18f90*/  R2UR UR6, R20 ;  /* 0x00000000140672ca */ /* 0x000fe200000e0000 */
[----:B------:R-:W-:Y:S01]  /*18fa0*/  VIADD R20, R12, 0x500 ;  /* 0x000005000c147836 */ /* 0x000fe20000000000 */
[----:B------:R-:W-:Y:S01]  /*18fb0*/  R2UR UR7, R21 ;  /* 0x00000000150772ca */ /* 0x000fe200000e0000 */
[----:B------:R-:W-:Y:S01]  /*18fc0*/  IMAD.MOV.U32 R21, RZ, RZ, -0x3ffffff0 ;  /* 0xc0000010ff157424 */ /* 0x000fe200078e00ff */
[----:B------:R-:W-:Y:S01]  /*18fd0*/  ISETP.GT.AND P0, PT, R0, RZ, PT ;  /* 0x000000ff0000720c */ /* 0x000fe20003f04270 */
[----:B------:R-:W-:Y:S01]  /*18fe0*/  VIADD R12, R12, 0x600 ;  /* 0x000006000c0c7836 */ /* 0x000fe20000000000 */
[----:B------:R-:W-:-:S02]  /*18ff0*/  FSEL R170, R170, -INF , P4 ;  /* 0xff800000aaaa7808 */ /* 0x000fc40002000000 */
[----:B------:R-:W-:Y:S02]  /*19000*/  FSEL R171, R171, -INF , P5 ;  /* 0xff800000abab7808 */ /* 0x000fe40002800000 */
[----:B------:R-:W-:Y:S02]  /*19010*/  FSEL R174, R174, -INF , P2 ;  /* 0xff800000aeae7808 */ /* 0x000fe40001000000 */
[----:B------:R-:W-:Y:S02]  /*19020*/  FSEL R175, R175, -INF , P3 ;  /* 0xff800000afaf7808 */ /* 0x000fe40001800000 */
[C---:B------:R-:W-:Y:S01]  /*19030*/  ISETP.GT.AND P4, PT, R0.reuse, 0x30, PT ;  /* 0x000000300000780c */ /* 0x040fe20003f84270 */
[----:B------:R-:W-:Y:S01]  /*19040*/  QGMMA.64x128x32.F32.E4M3.E4M3 R24, R208, gdesc[UR4], R24, gsb0 ;  /* 0x01e00004d0187df3 */ /* 0x000fe20008000818 */
[C---:B------:R-:W-:Y:S02]  /*19050*/  ISETP.GT.AND P5, PT, R0.reuse, 0x31, PT ;  /* 0x000000310000780c */ /* 0x040fe40003fa4270 */
[----:B------:R-:W-:-:S02]  /*19060*/  ISETP.GT.AND P2, PT, R0, 0x38, PT ;  /* 0x000000380000780c */ /* 0x000fc40003f44270 */
[----:B------:R-:W-:Y:S02]  /*19070*/  ISETP.GT.AND P3, PT, R0, 0x39, PT ;  /* 0x000000390000780c */ /* 0x000fe40003f64270 */
[----:B-1----:R-:W-:Y:S02]  /*19080*/  FMNMX.FTZ R3, R3, R13, !PT ;  /* 0x0000000d03037209 */ /* 0x002fe40007810000 */
[----:B------:R-:W-:Y:S02]  /*19090*/  FSEL R186, R186, -INF , P0 ;  /* 0xff800000baba7808 */ /* 0x000fe40000000000 */
[----:B------:R-:W-:Y:S01]  /*190a0*/  FSETP.NEU.FTZ.AND P0, PT, R3, -INF , PT ;  /* 0xff8000000300780b */ /* 0x000fe20003f1d000 */
[----:B------:R-:W-:-:S01]  /*190b0*/  FFMA.FTZ R13, R2, R3, -8 ;  /* 0xc1000000020d7423 */ /* 0x000fc20000010003 */
[----:B------:R-:W-:Y:S02]  /*190c0*/  FSEL R178, R178, -INF , P4 ;  /* 0xff800000b2b27808 */ /* 0x000fe40002000000 */
[----:B------:R-:W-:-:S02]  /*190d0*/  FSEL R179, R179, -INF , P5 ;  /* 0xff800000b3b37808 */ /* 0x000fc40002800000 */
[----:B------:R-:W-:Y:S02]  /*190e0*/  FSEL R182, R182, -INF , P2 ;  /* 0xff800000b6b67808 */ /* 0x000fe40001000000 */
[----:B------:R-:W-:Y:S02]  /*190f0*/  FSEL R183, R183, -INF , P3 ;  /* 0xff800000b7b77808 */ /* 0x000fe40001800000 */
[C---:B------:R-:W-:Y:S02]  /*19100*/  ISETP.GT.AND P4, PT, R0.reuse, 0x40, PT ;  /* 0x000000400000780c */ /* 0x040fe40003f84270 */
[C---:B------:R-:W-:Y:S02]  /*19110*/  ISETP.GT.AND P5, PT, R0.reuse, 0x41, PT ;  /* 0x000000410000780c */ /* 0x040fe40003fa4270 */
[C---:B------:R-:W-:Y:S02]  /*19120*/  ISETP.GT.AND P2, PT, R0.reuse, 0x48, PT ;  /* 0x000000480000780c */ /* 0x040fe40003f44270 */
[----:B------:R-:W-:-:S02]  /*19130*/  ISETP.GT.AND P3, PT, R0, 0x49, PT ;  /* 0x000000490000780c */ /* 0x000fc40003f64270 */
[----:B------:R-:W-:Y:S02]  /*19140*/  FSEL R13, R13, RZ, P0 ;  /* 0x000000ff0d0d7208 */ /* 0x000fe40000000000 */
[----:B------:R-:W-:Y:S02]  /*19150*/  FSEL R154, R154, -INF , P4 ;  /* 0xff8000009a9a7808 */ /* 0x000fe40002000000 */
[----:B------:R-:W-:Y:S01]  /*19160*/  FSEL R155, R155, -INF , P5 ;  /* 0xff8000009b9b7808 */ /* 0x000fe20002800000 */
[----:B------:R-:W-:-:S01]  /*19170*/  FFMA.FTZ R193, R2, R193, -R13 ;  /* 0x000000c102c17223 */ /* 0x000fc2000001080d */
[----:B------:R-:W-:Y:S01]  /*19180*/  FSEL R158, R158, -INF , P2 ;  /* 0xff8000009e9e7808 */ /* 0x000fe20001000000 */
[----:B------:R-:W-:-:S01]  /*19190*/  FFMA.FTZ R168, R2, R168, -R13 ;  /* 0x000000a802a87223 */ /* 0x000fc2000001080d */
[----:B------:R-:W-:Y:S01]  /*191a0*/  FSEL R159, R159, -INF , P3 ;  /* 0xff8000009f9f7808 */ /* 0x000fe20001800000 */
[----:B------:R-:W-:-:S01]  /*191b0*/  FFMA.FTZ R172, R2, R172, -R13 ;  /* 0x000000ac02ac7223 */ /* 0x000fc2000001080d */
[----:B------:R-:W-:Y:S01]  /*191c0*/  ISETP.GT.AND P4, PT, R0, 0x50, PT ;  /* 0x000000500000780c */ /* 0x000fe20003f84270 */
[----:B------:R-:W-:-:S01]  /*191d0*/  FFMA.FTZ R173, R2, R173, -R13 ;  /* 0x000000ad02ad7223 */ /* 0x000fc2000001080d */
[----:B------:R-:W-:Y:S01]  /*191e0*/  ISETP.GT.AND P5, PT, R0, 0x51, PT ;  /* 0x000000510000780c */ /* 0x000fe20003fa4270 */
[----:B------:R-:W-:-:S01]  /*191f0*/  FFMA.FTZ R176, R2, R176, -R13 ;  /* 0x000000b002b07223 */ /* 0x000fc2000001080d */
[----:B------:R-:W-:Y:S01]  /*19200*/  ISETP.GT.AND P2, PT, R0, 0x58, PT ;  /* 0x000000580000780c */ /* 0x000fe20003f44270 */
[----:B------:R-:W-:-:S01]  /*19210*/  FFMA.FTZ R180, R2, R180, -R13 ;  /* 0x000000b402b47223 */ /* 0x000fc2000001080d */
[----:B------:R-:W-:Y:S01]  /*19220*/  ISETP.GT.AND P3, PT, R0, 0x59, PT ;  /* 0x000000590000780c */ /* 0x000fe20003f64270 */
[----:B------:R-:W-:-:S01]  /*19230*/  FFMA.FTZ R152, R2, R152, -R13 ;  /* 0x0000009802987223 */ /* 0x000fc2000001080d */
[----:B------:R-:W-:Y:S01]  /*19240*/  R2UR UR7, R21 ;  /* 0x00000000150772ca */ /* 0x000fe200000e0000 */
[----:B------:R-:W-:-:S01]  /*19250*/  FFMA.FTZ R21, R2, R185, -R13 ;  /* 0x000000b902157223 */ /* 0x000fc2000001080d */
[--C-:B------:R-:W-:Y:S01]  /*19260*/  FFMA.FTZ R185, R2, R189, -R13.reuse ;  /* 0x000000bd02b97223 */ /* 0x100fe2000001080d */
[----:B------:R-:W-:Y:S01]  /*19270*/  FSEL R189, R162, -INF , P4 ;  /* 0xff800000a2bd7808 */ /* 0x000fe20002000000 */
[--C-:B------:R-:W-:Y:S01]  /*19280*/  FFMA.FTZ R153, R2, R153, -R13.reuse ;  /* 0x0000009902997223 */ /* 0x100fe2000001080d */
[----:B------:R-:W-:Y:S01]  /*19290*/  FSEL R163, R163, -INF , P5 ;  /* 0xff800000a3a37808 */ /* 0x000fe20002800000 */
[----:B------:R1:W-:Y:S01]  /*192a0*/  MUFU.EX2 R162, R193 ;  /* 0x000000c100a27308 */ /* 0x0003e20000000800 */
[----:B------:R-:W-:Y:S01]  /*192b0*/  FSEL R166, R166, -INF , P2 ;  /* 0xff800000a6a67808 */ /* 0x000fe20001000000 */
[C-C-:B------:R-:W-:Y:S01]  /*192c0*/  FFMA.FTZ R156, R2.reuse, R156, -R13.reuse ;  /* 0x0000009c029c7223 */ /* 0x140fe2000001080d */
[----:B------:R-:W-:Y:S01]  /*192d0*/  FSEL R167, R167, -INF , P3 ;  /* 0xff800000a7a77808 */ /* 0x000fe20001800000 */
[--C-:B------:R-:W-:Y:S01]  /*192e0*/  FFMA.FTZ R157, R2, R157, -R13.reuse ;  /* 0x0000009d029d7223 */ /* 0x100fe2000001080d */
[----:B------:R-:W-:Y:S01]  /*192f0*/  ISETP.GT.AND P4, PT, R0, 0x60, PT ;  /* 0x000000600000780c */ /* 0x000fe20003f84270 */
[--C-:B------:R-:W-:Y:S01]  /*19300*/  FFMA.FTZ R160, R2, R160, -R13.reuse ;  /* 0x000000a002a07223 */ /* 0x100fe2000001080d */
[----:B------:R-:W-:Y:S01]  /*19310*/  ISETP.GT.AND P5, PT, R0, 0x61, PT ;  /* 0x000000610000780c */ /* 0x000fe20003fa4270 */
[--C-:B------:R-:W-:Y:S01]  /*19320*/  FFMA.FTZ R161, R2, R161, -R13.reuse ;  /* 0x000000a102a17223 */ /* 0x100fe2000001080d */
[----:B------:R-:W-:Y:S01]  /*19330*/  ISETP.GT.AND P2, PT, R0, 0x68, PT ;  /* 0x000000680000780c */ /* 0x000fe20003f44270 */
[--C-:B-1----:R-:W-:Y:S01]  /*19340*/  FFMA.FTZ R193, R2, R197, -R13.reuse ;  /* 0x000000c502c17223 */ /* 0x102fe2000001080d */
[----:B------:R-:W-:Y:S01]  /*19350*/  ISETP.GT.AND P3, PT, R0, 0x69, PT ;  /* 0x000000690000780c */ /* 0x000fe20003f64270 */
[--C-:B------:R-:W-:Y:S01]  /*19360*/  FFMA.FTZ R164, R2, R164, -R13.reuse ;  /* 0x000000a402a47223 */ /* 0x100fe2000001080d */
[----:B------:R-:W-:Y:S01]  /*19370*/  FSEL R138, R138, -INF , P4 ;  /* 0xff8000008a8a7808 */ /* 0x000fe20002000000 */
[C-C-:B------:R-:W-:Y:S01]  /*19380*/  FFMA.FTZ R165, R2.reuse, R165, -R13.reuse ;  /* 0x000000a502a57223 */ /* 0x140fe2000001080d */
[----:B------:R-:W-:Y:S01]  /*19390*/  FSEL R139, R139, -INF , P5 ;  /* 0xff8000008b8b7808 */ /* 0x000fe20002800000 */
[--C-:B------:R-:W-:Y:S01]  /*193a0*/  FFMA.FTZ R136, R2, R136, -R13.reuse ;  /* 0x0000008802887223 */ /* 0x100fe2000001080d */
        /* <DEDUP_REMOVED lines=9> */
[--C-:B------:R-:W-:Y:S01]  /*19440*/  FFMA.FTZ R145, R2, R145, -R13.reuse ;  /* 0x0000009102917223 */ /* 0x100fe2000001080d */
[----:B------:R-:W-:Y:S01]  /*19450*/  ISETP.GT.AND P3, PT, R0, 0x79, PT ;  /* 0x000000790000780c */ /* 0x000fe20003f64270 */
[--C-:B------:R-:W-:Y:S01]  /*19460*/  FFMA.FTZ R148, R2, R148, -R13.reuse ;  /* 0x0000009402947223 */ /* 0x100fe2000001080d */
[----:B------:R-:W-:Y:S01]  /*19470*/  R2UR UR6, R20 ;  /* 0x00000000140672ca */ /* 0x000fe200000e0000 */
        /* <DEDUP_REMOVED lines=58> */
[----:B------:R-:W-:Y:S01]  /*19820*/  FFMA.FTZ R100, R2, R100, -R13 ;  /* 0x0000006402647223 */ /* 0x000fe2000001080d */
[C---:B------:R-:W-:Y:S01]  /*19830*/  ISETP.GT.AND P5, PT, R0.reuse, 0xb1, PT ;  /* 0x000000b10000780c */ /* 0x040fe20003fa4270 */
[----:B------:R-:W-:Y:S01]  /*19840*/  MUFU.EX2 R20, R20 ;  /* 0x0000001400147308 */ /* 0x000fe20000000800 */
[----:B------:R-:W-:Y:S01]  /*19850*/  ISETP.GT.AND P2, PT, R0, 0xb8, PT ;  /* 0x000000b80000780c */ /* 0x000fe20003f44270 */
[----:B------:R-:W-:-:S02]  /*19860*/  WARPGROUP.DEPBAR.LE gsb0, 0x0 ;  /* 0x00008000000079c5 */ /* 0x000fc40000010000 */
[----:B------:R-:W-:Y:S01]  /*19870*/  ISETP.GT.AND P3, PT, R0, 0xb9, PT ;  /* 0x000000b90000780c */ /* 0x000fe20003f64270 */
[----:B------:R-:W-:Y:S01]  /*19880*/  WARPGROUP.ARRIVE ;  /* 0x00000000000079c5 */ /* 0x000fe20000000000 */
[----:B------:R-:W-:Y:S02]  /*19890*/  FSEL R177, R114, -INF , P4 ;  /* 0xff80000072b17808 */ /* 0x000fe40002000000 */
[----:B------:R-:W-:Y:S01]  /*198a0*/  FSEL R115, R115, -INF , P5 ;  /* 0xff80000073737808 */ /* 0x000fe20002800000 */
[----:B------:R1:W-:Y:S01]  /*198b0*/  MUFU.EX2 R114, R196 ;  /* 0x000000c400727308 */ /* 0x0003e20000000800 */
[----:B------:R-:W-:Y:S01]  /*198c0*/  FSEL R118, R118, -INF , P2 ;  /* 0xff80000076767808 */ /* 0x000fe20001000000 */
[----:B------:R-:W-:Y:S01]  /*198d0*/  QGMMA.64x128x32.F32.E4M3.E4M3 R24, R204, gdesc[UR4], R24, gsb0 ;  /* 0x01e00004cc187df3 */ /* 0x000fe20008000818 */
[----:B------:R-:W-:Y:S02]  /*198e0*/  FSEL R119, R119, -INF , P3 ;  /* 0xff80000077777808 */ /* 0x000fe40001800000 */
[----:B------:R-:W-:-:S02]  /*198f0*/  ISETP.GT.AND P4, PT, R0, 0xc0, PT ;  /* 0x000000c00000780c */ /* 0x000fc40003f84270 */
[C---:B------:R-:W-:Y:S01]  /*19900*/  ISETP.GT.AND P5, PT, R0.reuse, 0xc1, PT ;  /* 0x000000c10000780c */ /* 0x040fe20003fa4270 */
[----:B------:R-:W-:Y:S01]  /*19910*/  MUFU.EX2 R21, R21 ;  /* 0x0000001500157308 */ /* 0x000fe20000000800 */
[----:B------:R-:W-:Y:S01]  /*19920*/  ISETP.GT.AND P2, PT, R0, 0xc8, PT ;  /* 0x000000c80000780c */ /* 0x000fe20003f44270 */
[----:B-1----:R-:W-:Y:S01]  /*19930*/  FFMA.FTZ R196, R2, R181, -R13 ;  /* 0x000000b502c47223 */ /* 0x002fe2000001080d */
[----:B------:R-:W-:Y:S02]  /*19940*/  ISETP.GT.AND P3, PT, R0, 0xc9, PT ;  /* 0x000000c90000780c */ /* 0x000fe40003f64270 */
[----:B------:R-:W-:Y:S02]  /*19950*/  FSEL R90, R90, -INF , P4 ;  /* 0xff8000005a5a7808 */ /* 0x000fe40002000000 */
[----:B------:R-:W-:Y:S01]  /*19960*/  FSEL R91, R91, -INF , P5 ;  /* 0xff8000005b5b7808 */ /* 0x000fe20002800000 */
[----:B------:R-:W-:Y:S01]  /*19970*/  MUFU.EX2 R184, R184 ;  /* 0x000000b800b87308 */ /* 0x000fe20000000800 */
[----:B------:R-:W-:-:S02]  /*19980*/  FSEL R181, R94, -INF , P2 ;  /* 0xff8000005eb57808 */ /* 0x000fc40001000000 */
[----:B------:R-:W-:Y:S02]  /*19990*/  FSEL R95, R95, -INF , P3 ;  /* 0xff8000005f5f7808 */ /* 0x000fe40001800000 */
[C---:B------:R-:W-:Y:S02]  /*199a0*/  ISETP.GT.AND P4, PT, R0.reuse, 0xd0, PT ;  /* 0x000000d00000780c */ /* 0x040fe40003f84270 */
[C---:B------:R-:W-:Y:S01]  /*199b0*/  ISETP.GT.AND P5, PT, R0.reuse, 0xd1, PT ;  /* 0x000000d10000780c */ /* 0x040fe20003fa4270 */
[----:B------:R1:W-:Y:S01]  /*199c0*/  MUFU.EX2 R94, R196 ;  /* 0x000000c4005e7308 */ /* 0x0003e20000000800 */
[C---:B------:R-:W-:Y:S02]  /*199d0*/  ISETP.GT.AND P2, PT, R0.reuse, 0xd8, PT ;  /* 0x000000d80000780c */ /* 0x040fe40003f44270 */
[----:B------:R-:W-:Y:S02]  /*199e0*/  ISETP.GT.AND P3, PT, R0, 0xd9, PT ;  /* 0x000000d90000780c */ /* 0x000fe40003f64270 */
[----:B------:R-:W-:-:S02]  /*199f0*/  FMNMX.FTZ R0, R186, R232, !PT ;  /* 0x000000e8ba007209 */ /* 0x000fc40007810000 */
[----:B------:R-:W-:Y:S01]  /*19a00*/  FSEL R98, R98, -INF , P4 ;  /* 0xff80000062627808 */ /* 0x000fe20002000000 */
[----:B------:R-:W-:Y:S01]  /*19a10*/  MUFU.EX2 R185, R185 ;  /* 0x000000b900b97308 */ /* 0x000fe20000000800 */
[----:B------:R-:W-:Y:S01]  /*19a20*/  FMNMX.FTZ R0, R187, R0, !PT ;  /* 0x00000000bb007209 */ /* 0x000fe20007810000 */
[C-C-:B-1----:R-:W-:Y:S01]  /*19a30*/  FFMA.FTZ R196, R2.reuse, R108, -R13.reuse ;  /* 0x0000006c02c47223 */ /* 0x142fe2000001080d */
[----:B------:R-:W-:Y:S01]  /*19a40*/  FSEL R99, R99, -INF , P5 ;  /* 0xff80000063637808 */ /* 0x000fe20002800000 */
[----:B------:R-:W-:Y:S01]  /*19a50*/  FFMA.FTZ R13, R2, R101, -R13 ;  /* 0x00000065020d7223 */ /* 0x000fe2000001080d */
[----:B------:R-:W-:Y:S02]  /*19a60*/  FMNMX.FTZ R0, R190, R0, !PT ;  /* 0x00000000be007209 */ /* 0x000fe40007810000 */
[----:B------:R-:W-:Y:S01]  /*19a70*/  FSEL R108, R102, -INF , P2 ;  /* 0xff800000666c7808 */ /* 0x000fe20001000000 */
[----:B------:R-:W-:Y:S01]  /*19a80*/  MUFU.EX2 R188, R188 ;  /* 0x000000bc00bc7308 */ /* 0x000fe20000000800 */
[----:B------:R-:W-:-:S02]  /*19a90*/  FMNMX.FTZ R0, R191, R0, !PT ;  /* 0x00000000bf007209 */ /* 0x000fc40007810000 */
[----:B------:R-:W-:Y:S02]  /*19aa0*/  FSEL R103, R103, -INF , P3 ;  /* 0xff80000067677808 */ /* 0x000fe40001800000 */
[----:B------:R-:W-:Y:S02]  /*19ab0*/  FMNMX.FTZ R0, R194, R0, !PT ;  /* 0x00000000c2007209 */ /* 0x000fe40007810000 */
[----:B------:R-:W-:Y:S01]  /*19ac0*/  FSEL R101, R3, RZ, P0 ;  /* 0x000000ff03657208 */ /* 0x000fe20000000000 */
[----:B------:R-:W-:Y:S01]  /*19ad0*/  MUFU.EX2 R102, R196 ;  /* 0x000000c400667308 */ /* 0x000fe20000000800 */
[----:B------:R-:W-:Y:S02]  /*19ae0*/  FMNMX.FTZ R0, R195, R0, !PT ;  /* 0x00000000c3007209 */ /* 0x000fe40007810000 */
[----:B------:R-:W-:Y:S01]  /*19af0*/  R2UR UR6, R12 ;  /* 0x000000000c0672ca */ /* 0x000fe200000e0000 */
[----:B------:R-:W-:-:S01]  /*19b00*/  FADD.FTZ R15, -R101, R15 ;  /* 0x0000000f650f7221 */ /* 0x000fc20000010100 */
[----:B------:R-:W-:-:S02]  /*19b10*/  FMNMX.FTZ R0, R198, R0, !PT ;  /* 0x00000000c6007209 */ /* 0x000fc40007810000 */
[----:B0-----:R-:W-:Y:S01]  /*19b20*/  LOP3.LUT R212, R227, 0x7f, RZ, 0xc0, !PT ;  /* 0x0000007fe3d47812 */ /* 0x001fe200078ec0ff */
[----:B------:R-:W-:Y:S01]  /*19b30*/  FMUL.FTZ R15, R2, R15 ;  /* 0x0000000f020f7220 */ /* 0x000fe20000410000 */
[----:B------:R-:W-:Y:S01]  /*19b40*/  FMNMX.FTZ R0, R199, R0, !PT ;  /* 0x00000000c7007209 */ /* 0x000fe20007810000 */
[----:B------:R-:W-:Y:S01]  /*19b50*/  MUFU.EX2 R101, R13 ;  /* 0x0000000d00657308 */ /* 0x000fe20000000800 */
[----:B------:R-:W0:Y:S02]  /*19b60*/  S2R R227, SR_TID.X ;  /* 0x0000000000e37919 */ /* 0x000e240000002100 */
[----:B------:R-:W-:-:S04]  /*19b70*/  FMNMX.FTZ R0, R170, R0, !PT ;  /* 0x00000000aa007209 */ /* 0x000fc80007810000 */
[----:B------:R-:W-:Y:S01]  /*19b80*/  FMNMX.FTZ R0, R171, R0, !PT ;  /* 0x00000000ab007209 */ /* 0x000fe20007810000 */
[----:B------:R-:W1:Y:S03]  /*19b90*/  MUFU.EX2 R15, R15 ;  /* 0x0000000f000f7308 */ /* 0x000e660000000800 */
[----:B------:R-:W-:-:S04]  /*19ba0*/  FMNMX.FTZ R0, R174, R0, !PT ;  /* 0x00000000ae007209 */ /* 0x000fc80007810000 */
[----:B------:R-:W-:Y:S01]  /*19bb0*/  FMNMX.FTZ R0, R175, R0, !PT ;  /* 0x00000000af007209 */ /* 0x000fe20007810000 */
[----:B------:R-:W2:Y:S03]  /*19bc0*/  MUFU.EX2 R192, R192 ;  /* 0x000000c000c07308 */ /* 0x000ea60000000800 */
[----:B------:R-:W-:-:S04]  /*19bd0*/  FMNMX.FTZ R0, R178, R0, !PT ;  /* 0x00000000b2007209 */ /* 0x000fc80007810000 */
[----:B------:R-:W-:Y:S01]  /*19be0*/  FMNMX.FTZ R0, R179, R0, !PT ;  /* 0x00000000b3007209 */ /* 0x000fe20007810000 */
[----:B------:R-:W3:Y:S01]  /*19bf0*/  MUFU.EX2 R193, R193 ;  /* 0x000000c100c17308 */ /* 0x000ee20000000800 */
[----:B-1----:R-:W-:-:S02]  /*19c00*/  FFMA.FTZ R237, R15, R237, R20 ;  /* 0x000000ed0fed7223 */ /* 0x002fc40000010014 */
[----:B------:R-:W-:Y:S02]  /*19c10*/  FMNMX.FTZ R0, R182, R0, !PT ;  /* 0x00000000b6007209 */ /* 0x000fe40007810000 */
[----:B------:R-:W-:-:S02]  /*19c20*/  FADD.FTZ R237, R21, R237 ;  /* 0x000000ed15ed7221 */ /* 0x000fc40000010000 */
[----:B------:R-:W-:Y:S01]  /*19c30*/  FMNMX.FTZ R0, R183, R0, !PT ;  /* 0x00000000b7007209 */ /* 0x000fe20007810000 */
[----:B------:R-:W1:Y:S01]  /*19c40*/  MUFU.EX2 R168, R168 ;  /* 0x000000a800a87308 */ /* 0x000e620000000800 */
[----:B------:R-:W-:-:S02]  /*19c50*/  FADD.FTZ R237, R184, R237 ;  /* 0x000000edb8ed7221 */ /* 0x000fc40000010000 */
[----:B------:R-:W-:Y:S02]  /*19c60*/  FMNMX.FTZ R0, R154, R0, !PT ;  /* 0x000000009a007209 */ /* 0x000fe40007810000 */
[----:B------:R-:W-:-:S02]  /*19c70*/  FADD.FTZ R237, R185, R237 ;  /* 0x000000edb9ed7221 */ /* 0x000fc40000010000 */
[----:B------:R-:W-:Y:S01]  /*19c80*/  FMNMX.FTZ R0, R155, R0, !PT ;  /* 0x000000009b007209 */ /* 0x000fe20007810000 */
[----:B------:R-:W4:Y:S01]  /*19c90*/  MUFU.EX2 R172, R172 ;  /* 0x000000ac00ac7308 */ /* 0x000f220000000800 */
[----:B------:R-:W-:-:S02]  /*19ca0*/  FADD.FTZ R237, R188, R237 ;  /* 0x000000edbced7221 */ /* 0x000fc40000010000 */
[----:B------:R-:W-:Y:S02]  /*19cb0*/  FMNMX.FTZ R0, R158, R0, !PT ;  /* 0x000000009e007209 */ /* 0x000fe40007810000 */
[----:B------:R-:W-:-:S02]  /*19cc0*/  FADD.FTZ R237, R162, R237 ;  /* 0x000000eda2ed7221 */ /* 0x000fc40000010000 */
[----:B------:R-:W-:Y:S01]  /*19cd0*/  FMNMX.FTZ R0, R159, R0, !PT ;  /* 0x000000009f007209 */ /* 0x000fe20007810000 */
[----:B------:R-:W0:Y:S01]  /*19ce0*/  MUFU.EX2 R173, R173 ;  /* 0x000000ad00ad7308 */ /* 0x000e220000000800 */
[----:B--2---:R-:W-:-:S02]  /*19cf0*/  FADD.FTZ R237, R192, R237 ;  /* 0x000000edc0ed7221 */ /* 0x004fc40000010000 */
[----:B------:R-:W-:Y:S02]  /*19d00*/  FMNMX.FTZ R0, R189, R0, !PT ;  /* 0x00000000bd007209 */ /* 0x000fe40007810000 */
[----:B---3--:R-:W-:-:S02]  /*19d10*/  FADD.FTZ R237, R193, R237 ;  /* 0x000000edc1ed7221 */ /* 0x008fc40000010000 */
[----:B------:R-:W-:Y:S01]  /*19d20*/  FMNMX.FTZ R0, R163, R0, !PT ;  /* 0x00000000a3007209 */ /* 0x000fe20007810000 */
[----:B------:R-:W2:Y:S01]  /*19d30*/  MUFU.EX2 R176, R176 ;  /* 0x000000b000b07308 */ /* 0x000ea20000000800 */
[----:B-1----:R-:W-:-:S02]  /*19d40*/  FADD.FTZ R237, R168, R237 ;  /* 0x000000eda8ed7221 */ /* 0x002fc40000010000 */
[----:B------:R-:W-:Y:S02]  /*19d50*/  FMNMX.FTZ R0, R166, R0, !PT ;  /* 0x00000000a6007209 */ /* 0x000fe40007810000 */
[----:B------:R-:W-:-:S02]  /*19d60*/  FADD.FTZ R237, R122, R237 ;  /* 0x000000ed7aed7221 */ /* 0x000fc40000010000 */
[----:B------:R-:W-:Y:S01]  /*19d70*/  FMNMX.FTZ R0, R167, R0, !PT ;  /* 0x00000000a7007209 */ /* 0x000fe20007810000 */
[----:B------:R-:W1:Y:S01]  /*19d80*/  MUFU.EX2 R180, R180 ;  /* 0x000000b400b47308 */ /* 0x000e620000000800 */
[----:B----4-:R-:W-:-:S02]  /*19d90*/  FADD.FTZ R237, R172, R237 ;  /* 0x000000edaced7221 */ /* 0x010fc40000010000 */
[----:B------:R-:W-:Y:S02]  /*19da0*/  FMNMX.FTZ R0, R138, R0, !PT ;  /* 0x000000008a007209 */ /* 0x000fe40007810000 */
[----:B0-----:R-:W-:-:S02]  /*19db0*/  FADD.FTZ R237, R173, R237 ;  /* 0x000000edaded7221 */ /* 0x001fc40000010000 */
[----:B------:R-:W-:Y:S01]  /*19dc0*/  FMNMX.FTZ R0, R139, R0, !PT ;  /* 0x000000008b007209 */ /* 0x000fe20007810000 */
[----:B------:R-:W0:Y:S01]  /*19dd0*/  MUFU.EX2 R152, R152 ;  /* 0x0000009800987308 */ /* 0x000e220000000800 */
[----:B--2---:R-:W-:-:S02]  /*19de0*/  FADD.FTZ R237, R176, R237 ;  /* 0x000000edb0ed7221 */ /* 0x004fc40000010000 */
[----:B------:R-:W-:Y:S02]  /*19df0*/  FMNMX.FTZ R0, R142, R0, !PT ;  /* 0x000000008e007209 */ /* 0x000fe40007810000 */
[----:B------:R-:W-:-:S02]  /*19e00*/  FADD.FTZ R237, R114, R237 ;  /* 0x000000ed72ed7221 */ /* 0x000fc40000010000 */
[----:B------:R-:W-:Y:S01]  /*19e10*/  FMNMX.FTZ R0, R143, R0, !PT ;  /* 0x000000008f007209 */ /* 0x000fe20007810000 */
[----:B------:R-:W2:Y:S01]  /*19e20*/  MUFU.EX2 R153, R153 ;  /* 0x0000009900997308 */ /* 0x000ea20000000800 */
[----:B-1----:R-:W-:-:S02]  /*19e30*/  FADD.FTZ R237, R180, R237 ;  /* 0x000000edb4ed7221 */ /* 0x002fc40000010000 */
[----:B------:R-:W-:Y:S02]  /*19e40*/  FMNMX.FTZ R0, R146, R0, !PT ;  /* 0x0000000092007209 */ /* 0x000fe40007810000 */
[----:B------:R-:W-:-:S01]  /*19e50*/  FADD.FTZ R237, R94, R237 ;  /* 0x000000ed5eed7221 */ /* 0x000fc20000010000 */
[----:B------:R-:W-:Y:S02]  /*19e60*/  WARPGROUP.DEPBAR.LE gsb0, 0x0 ;  /* 0x00008000000079c5 */ /* 0x000fe40000010000 */
[----:B------:R-:W-:Y:S01]  /*19e70*/  FMNMX.FTZ R0, R147, R0, !PT ;  /* 0x0000000093007209 */ /* 0x000fe20007810000 */
[----:B------:R-:W1:Y:S01]  /*19e80*/  MUFU.EX2 R156, R156 ;  /* 0x0000009c009c7308 */ /* 0x000e620000000800 */
[----:B0-----:R-:W-:-:S01]  /*19e90*/  FADD.FTZ R237, R152, R237 ;  /* 0x000000ed98ed7221 */ /* 0x001fc20000010000 */
[----:B------:R-:W-:Y:S01]  /*19ea0*/  WARPGROUP.ARRIVE ;  /* 0x00000000000079c5 */ /* 0x000fe20000000000 */
[----:B------:R-:W-:-:S04]  /*19eb0*/  FMNMX.FTZ R0, R150, R0, !PT ;  /* 0x0000000096007209 */ /* 0x000fc80007810000 */
[----:B------:R-:W-:Y:S01]  /*19ec0*/  FMNMX.FTZ R0, R151, R0, !PT ;  /* 0x0000000097007209 */ /* 0x000fe20007810000 */
[----:B------:R-:W0:Y:S01]  /*19ed0*/  MUFU.EX2 R157, R157 ;  /* 0x0000009d009d7308 */ /* 0x000e220000000800 */
[----:B--2---:R-:W-:-:S02]  /*19ee0*/  FADD.FTZ R237, R153, R237 ;  /* 0x000000ed99ed7221 */ /* 0x004fc40000010000 */
[----:B------:R-:W-:-:S04]  /*19ef0*/  FMNMX.FTZ R0, R169, R0, !PT ;  /* 0x00000000a9007209 */ /* 0x000fc80007810000 */
[----:B------:R-:W-:Y:S01]  /*19f00*/  FMNMX.FTZ R0, R123, R0, !PT ;  /* 0x000000007b007209 */ /* 0x000fe20007810000 */
[----:B------:R-:W2:Y:S01]  /*19f10*/  MUFU.EX2 R160, R160 ;  /* 0x000000a000a07308 */ /* 0x000ea20000000800 */
[----:B-1----:R-:W-:-:S02]  /*19f20*/  FADD.FTZ R237, R156, R237 ;  /* 0x000000ed9ced7221 */ /* 0x002fc40000010000 */
[----:B------:R-:W-:-:S04]  /*19f30*/  FMNMX.FTZ R0, R126, R0, !PT ;  /* 0x000000007e007209 */ /* 0x000fc80007810000 */
[----:B------:R-:W-:Y:S01]  /*19f40*/  FMNMX.FTZ R0, R127, R0, !PT ;  /* 0x000000007f007209 */ /* 0x000fe20007810000 */
[----:B------:R-:W1:Y:S01]  /*19f50*/  MUFU.EX2 R161, R161 ;  /* 0x000000a100a17308 */ /* 0x000e620000000800 */
[----:B0-----:R-:W-:-:S02]  /*19f60*/  FADD.FTZ R237, R157, R237 ;  /* 0x000000ed9ded7221 */ /* 0x001fc40000010000 */
        /* <DEDUP_REMOVED lines=22> */
[----:B------:R-:W-:Y:S01]  /*1a0d0*/  MUFU.EX2 R141, R141 ;  /* 0x0000008d008d7308 */ /* 0x000fe20000000800 */
[----:B0-----:R-:W-:-:S02]  /*1a0e0*/  FADD.FTZ R237, R137, R237 ;  /* 0x000000ed89ed7221 */ /* 0x001fc40000010000 */
[----:B------:R-:W-:-:S04]  /*1a0f0*/  FMNMX.FTZ R0, R90, R0, !PT ;  /* 0x000000005a007209 */ /* 0x000fc80007810000 */
[----:B------:R-:W-:Y:S01]  /*1a100*/  FMNMX.FTZ R0, R91, R0, !PT ;  /* 0x000000005b007209 */ /* 0x000fe20007810000 */
[----:B------:R-:W-:Y:S01]  /*1a110*/  MUFU.EX2 R144, R144 ;  /* 0x0000009000907308 */ /* 0x000fe20000000800 */
[----:B--2---:R-:W-:-:S02]  /*1a120*/  FADD.FTZ R237, R140, R237 ;  /* 0x000000ed8ced7221 */ /* 0x004fc40000010000 */
        /* <DEDUP_REMOVED lines=8> */
[----:B------:R-:W-:Y:S04]  /*1a1b0*/  MUFU.EX2 R149, R149 ;  /* 0x0000009500957308 */ /* 0x000fe80000000800 */
[----:B------:R-:W0:Y:S04]  /*1a1c0*/  SHFL.BFLY PT, R196, R0, 0x2, 0x1f ;  /* 0x0c401f0000c47f89 */ /* 0x000e2800000e0000 */
        /* <DEDUP_REMOVED lines=9> */
[----:B0-----:R-:W-:-:S04]  /*1a260*/  FMNMX.FTZ R0, R0, R196, !PT ;  /* 0x000000c400007209 */ /* 0x001fc80007810000 */
[----:B------:R-:W-:Y:S01]  /*1a270*/  FSETP.NEU.FTZ.AND P0, PT, R0, -INF , PT ;  /* 0xff8000000000780b */ /* 0x000fe20003f1d000 */
[----:B------:R-:W-:-:S02]  /*1a280*/  FFMA.FTZ R197, R2, R0, -8 ;  /* 0xc100000002c57423 */ /* 0x000fc40000010000 */
[----:B------:R-:W-:Y:S01]  /*1a290*/  MUFU.EX2 R133, R133 ;  /* 0x0000008500857308 */ /* 0x000fe20000000800 */
[----:B------:R-:W-:Y:S02]  /*1a2a0*/  FSEL R13, R0, RZ, P0 ;  /* 0x000000ff000d7208 */ /* 0x000fe40000000000 */
[----:B------:R-:W-:Y:S02]  /*1a2b0*/  FSEL R197, R197, RZ, P0 ;  /* 0x000000ffc5c57208 */ /* 0x000fe40000000000 */
[----:B------:R-:W-:Y:S01]  /*1a2c0*/  ISETP.NE.AND P0, PT, R212, RZ, PT ;  /* 0x000000ffd400720c */ /* 0x000fe20003f05270 */
[----:B------:R-:W-:Y:S01]  /*1a2d0*/  FADD.FTZ R13, -R13, R232 ;  /* 0x000000e80d0d7221 */ /* 0x000fe20000010100 */
[----:B------:R-:W-:Y:S01]  /*1a2e0*/  SHF.R.U32.HI R212, RZ, 0x7, R227 ;  /* 0x00000007ffd47819 */ /* 0x000fe200000116e3 */
[C-C-:B------:R-:W-:Y:S01]  /*1a2f0*/  FFMA.FTZ R186, R2.reuse, R186, -R197.reuse ;  /* 0x000000ba02ba7223 */ /* 0x140fe200000108c5 */
[----:B------:R-:W-:-:S01]  /*1a300*/  FFMA.FTZ R196, R2, R198, -R197 ;  /* 0x000000c602c47223 */ /* 0x000fc200000108c5 */
[C---:B------:R-:W-:Y:S01]  /*1a310*/  FMUL.FTZ R13, R2.reuse, R13 ;  /* 0x0000000d020d7220 */ /* 0x040fe20000410000 */
        /* <DEDUP_REMOVED lines=42> */
[----:B------:R-:W-:Y:S01]  /*1a5c0*/  IMAD.MOV.U32 R13, RZ, RZ, -0x3ffffff0 ;  /* 0xc0000010ff0d7424 */ /* 0x000fe200078e00ff */
[----:B------:R-:W1:Y:S01]  /*1a5d0*/  MUFU.EX2 R194, R194 ;  /* 0x000000c200c27308 */ /* 0x000e620000000800 */
[----:B--2---:R-:W-:-:S01]  /*1a5e0*/  FADD.FTZ R236, R190, R236 ;  /* 0x000000ecbeec7221 */ /* 0x004fc20000010000 */
[C-C-:B------:R-:W-:Y:S01]  /*1a5f0*/  FFMA.FTZ R123, R2.reuse, R123, -R197.reuse ;  /* 0x0000007b027b7223 */ /* 0x140fe200000108c5 */
[----:B------:R-:W-:-:S01]  /*1a600*/  FFMA.FTZ R126, R2, R126, -R197 ;  /* 0x0000007e027e7223 */ /* 0x000fc200000108c5 */
[----:B------:R-:W-:Y:S01]  /*1a610*/  R2UR UR7, R13 ;  /* 0x000000000d0772ca */ /* 0x000fe200000e0000 */
        /* <DEDUP_REMOVED lines=13> */
[----:B------:R-:W-:Y:S01]  /*1a6f0*/  QGMMA.64x128x32.F32.E4M3.E4M3 R24, R200, gdesc[UR4], R24, gsb0 ;  /* 0x01e00004c8187df3 */ /* 0x000fe20008000818 */
        /* <DEDUP_REMOVED lines=26> */
[----:B------:R-:W-:-:S03]  /*1a8a0*/  FFMA.FTZ R108, R2, R103, -R197 ;  /* 0x00000067026c7223 */ /* 0x000fc600000108c5 */
        /* <DEDUP_REMOVED lines=31> */
[----:B------:R-:W-:-:S04]  /*1aaa0*/  @!P0 IMAD R200, R14, 0x8, R16 ;  /* 0x000000080ec88824 */ /* 0x000fc800078e0210 */
[----:B------:R-:W1:Y:S01]  /*1aab0*/  MUFU.EX2 R139, R139 ;  /* 0x0000008b008b7308 */ /* 0x000e620000000800 */
[----:B--2---:R-:W-:-:S01]  /*1aac0*/  FADD.FTZ R236, R167, R236 ;  /* 0x000000eca7ec7221 */ /* 0x004fc20000010000 */
[----:B------:R-:W-:-:S05]  /*1aad0*/  @!P0 VIADD R200, R200, 0x2e840 ;  /* 0x0002e840c8c88836 */ /* 0x000fca0000000000 */
[----:B------:R-:W-:Y:S01]  /*1aae0*/  @!P0 PRMT R200, RZ, 0x654, R200 ;  /* 0x00000654ffc88816 */ /* 0x000fe200000000c8 */
        /* <DEDUP_REMOVED lines=37> */
[----:B0-----:R-:W-:-:S04]  /*1ad40*/  FADD.FTZ R204, R105, R204 ;  /* 0x000000cc69cc7221 */ /* 0x001fc80000010000 */
[----:B------:R-:W-:-:S03]  /*1ad50*/  FADD.FTZ R204, R102, R204 ;  /* 0x000000cc66cc7221 */ /* 0x000fc60000010000 */
        /* <DEDUP_REMOVED lines=49> */
[----:B--2---:R-:W-:Y:S01]  /*1b070*/  IADD3 R118, -R212, 0xb, RZ ;  /* 0x0000000bd4767810 */ /* 0x004fe20007ffe1ff */
[----:B-1----:R-:W-:-:S04]  /*1b080*/  FADD.FTZ R181, R100, R181 ;  /* 0x000000b564b57221 */ /* 0x002fc80000010000 */
[----:B------:R1:W-:Y:S06]  /*1b090*/  BAR.ARV R118, 0x100 ;  /* 0x000400760000751d */ /* 0x0003ec0000002000 */
[----:B---3--:R-:W-:-:S01]  /*1b0a0*/  FADD.FTZ R197, R103, R197 ;  /* 0x000000c567c57221 */ /* 0x008fc20000010000 */
[----:B------:R1:W-:Y:S01]  /*1b0b0*/  @!P0 SYNCS.ARRIVE.TRANS64.RED.A1T0 RZ, [R200+URZ], RZ ;  /* 0x000000ffc8ff89a7 */ /* 0x0003e2000810043f */
[----:B------:R-:W-:-:S02]  /*1b0c0*/  FADD.FTZ R237, R101, R181 ;  /* 0x000000b565ed7221 */ /* 0x000fc40000010000 */
[----:B0-----:R-:W-:Y:S01]  /*1b0d0*/  FADD.FTZ R236, R108, R197 ;  /* 0x000000c56cec7221 */ /* 0x001fe20000010000 */
[----:B-1----:R-:W-:Y:S06]  /*1b0e0*/  @!P1 BRA `(.L_x_2193) ;  /* 0x0000000000049947 */ /* 0x002fec0003800000 */
[----:B------:R-:W-:Y:S01]  /*1b0f0*/  BPT.TRAP 0x1 ;  /* 0x000000040000795c */ /* 0x000fe20000300000 */
.L_x_2193:
[----:B------:R-:W2:Y:S04]  /*1b100*/  LDL R118, [R1+0x58] ;  /* 0x0000580001767983 */ /* 0x000ea80000100800 */
[----:B------:R-:W3:Y:S01]  /*1b110*/  LDL R197, [R1+0x44] ;  /* 0x0000440001c57983 */ /* 0x000ee20000100800 */
        /* <DEDUP_REMOVED lines=27> */
[----:B------:R-:W-:Y:S01]  /*1b2d0*/  F2FP.SATFINITE.E4M3.F32.PACK_AB_MERGE_C R103, R108, R103, RZ ;  /* 0x000000676c67723e */ /* 0x000fe200048070ff */
        /* <DEDUP_REMOVED lines=103> */
[----:B------:R-:W-:Y:S01]  /*1b950*/  IMAD.MOV.U32 R235, RZ, RZ, R14 ;  /* 0x000000ffffeb7224 */ /* 0x000fe200078e000e */
[----:B------:R-:W-:Y:S06]  /*1b960*/  @P0 BRA `(.L_x_2194) ;  /* 0xffffffb0001c0947 */ /* 0x000fec000383ffff */
[----:B------:R-:W-:-:S07]  /*1b970*/  IMAD.MOV.U32 R136, RZ, RZ, R14 ;  /* 0x000000ffff887224 */ /* 0x000fce00078e000e */
.L_x_2183:
[----:B------:R-:W-:-:S13]  /*1b980*/  ISETP.GE.AND P0, PT, R234, RZ, PT ;  /* 0x000000ffea00720c */ /* 0x000fda0003f06270 */
[----:B------:R-:W-:Y:S05]  /*1b990*/  @!P0 BRA `(.L_x_2195) ;  /* 0x00000040002c8947 */ /* 0x000fea0003800000 */
[----:B------:R-:W-:Y:S02]  /*1b9a0*/  IMAD.MOV.U32 R233, RZ, RZ, R0 ;  /* 0x000000ffffe97224 */ /* 0x000fe400078e0000 */
[----:B------:R-:W-:Y:S02]  /*1b9b0*/  IMAD.MOV.U32 R21, RZ, RZ, R3 ;  /* 0x000000ffff157224 */ /* 0x000fe400078e0003 */
[----:B------:R-:W-:Y:S02]  /*1b9c0*/  IMAD.MOV.U32 R12, RZ, RZ, R231 ;  /* 0x000000ffff0c7224 */ /* 0x000fe400078e00e7 */
[----:B------:R-:W-:-:S07]  /*1b9d0*/  IMAD.MOV.U32 R232, RZ, RZ, R136 ;  /* 0x000000ffffe87224 */ /* 0x000fce00078e0088 */
.L_x_2206:
        /* <DEDUP_REMOVED lines=9> */
.L_x_2197:
        /* <DEDUP_REMOVED lines=8> */
.L_x_2198:
[----:B------:R-:W-:Y:S04]  /*1baf0*/  BSSY B0, `(.L_x_2196) ;  /* 0x0000004000007945 */ /* 0x000fe80003800000 */
[----:B--2---:R-:W-:Y:S05]  /*1bb00*/  @P2 BRA `(.L_x_2199) ;  /* 0x0000000000082947 */ /* 0x004fea0003800000 */
[----:B------:R-:W2:Y:S02]  /*1bb10*/  SYNCS.PHASECHK.TRANS64.TRYWAIT P2, [R3+URZ+0x2e830], R0 ;  /* 0x02e83000030075a7 */ /* 0x000ea4000804017f */
[----:B--2---:R-:W-:Y:S05]  /*1bb20*/  @!P2 BRA `(.L_x_2200) ;  /* 0x000000e00084a947 */ /* 0x004fea0003800000 */
.L_x_2199:
[----:B------:R-:W-:Y:S05]  /*1bb30*/  BSYNC B0 ;  /* 0x0000000000007941 */ /* 0x000fea0003800000 */
.L_x_2196:
[----:B-12---:R-:W2:Y:S01]  /*1bb40*/  LDL R0, [R1+0x4c] ;  /* 0x00004c0001007983 */ /* 0x006ea20000100800 */
[----:B------:R-:W-:Y:S01]  /*1bb50*/  VIADD R20, R232, 0x1 ;  /* 0x00000001e8147836 */ /* 0x000fe20000000000 */
[----:B------:R-:W-:Y:S05]  /*1bb60*/  WARPSYNC.ALL ;  /* 0x0000000000007948 */ /* 0x000fea0003800000 */
[C---:B------:R-:W-:Y:S01]  /*1bb70*/  ISETP.NE.AND P2, PT, R20.reuse, 0x2, PT ;  /* 0x000000021400780c */ /* 0x040fe20003f45270 */
[----:B------:R-:W1:Y:S01]  /*1bb80*/  S2R R3, SR_TID.X ;  /* 0x0000000000037919 */ /* 0x000e620000002100 */
        /* <DEDUP_REMOVED lines=21> */
[----:B------:R-:W-:Y:S01]  /*1bce0*/  R2UR UR11, R91 ;  /* 0x000000005b0b72ca */ /* 0x000fe200000e0000 */
[----:B------:R-:W-:Y:S01]  /*1bcf0*/  STL [R1+0xb8], R23 ;  /* 0x0000b81701007387 */ /* 0x000fe20000100800 */
[----:B------:R-:W-:Y:S02]  /*1bd00*/  R2UR UR59, R95 ;  /* 0x000000005f3b72ca */ /* 0x000fe400000e0000 */
[----:B------:R-:W-:Y:S01]  /*1bd10*/  R2UR UR29, R89 ;  /* 0x00000000591d72ca */ /* 0x000fe200000e0000 */
[----:B------:R3:W-:Y:S01]  /*1bd20*/  STL [R1+0xb4], R22 ;  /* 0x0000b41601007387 */ /* 0x0007e20000100800 */
[----:B------:R-:W-:-:S02]  /*1bd30*/  R2UR UR13, R91 ;  /* 0x000000005b0d72ca */ /* 0x000fc400000e0000 */
[----:B-1----:R-:W-:Y:S01]  /*1bd40*/  SHF.R.U32.HI R3, RZ, 0x7, R3 ;  /* 0x00000007ff037819 */ /* 0x002fe20000011603 */
[----:B------:R-:W-:Y:S01]  /*1bd50*/  STL [R1+0xb0], R21 ;  /* 0x0000b01501007387 */ /* 0x000fe20000100800 */
[----:B------:R-:W-:Y:S02]  /*1bd60*/  R2UR UR15, R93 ;  /* 0x000000005d0f72ca */ /* 0x000fe400000e0000 */
[----:B------:R-:W-:Y:S01]  /*1bd70*/  MOV R13, UR38 ;  /* 0x00000026000d7c02 */ /* 0x000fe20008000f00 */
[----:B------:R-:W-:Y:S01]  /*1bd80*/  VIADD R94, R3, 0x8 ;  /* 0x00000008035e7836 */ /* 0x000fe20000000000 */
[----:B------:R1:W-:Y:S01]  /*1bd90*/  STL [R1+0xac], R19 ;  /* 0x0000ac1301007387 */ /* 0x0003e20000100800 */
[----:B---3--:R-:W-:Y:S01]  /*1bda0*/  MOV R22, UR43 ;  /* 0x0000002b00167c02 */ /* 0x008fe20008000f00 */
[----:B------:R-:W-:Y:S01]  /*1bdb0*/  UMOV UR43, UR25 ;  /* 0x00000019002b7c82 */ /* 0x000fe20008000000 */
[----:B------:R-:W-:Y:S01]  /*1bdc0*/  R2UR UR39, R93 ;  /* 0x000000005d2772ca */ /* 0x000fe200000e0000 */
[----:B------:R3:W-:Y:S01]  /*1bdd0*/  BAR.SYNC.DEFER_BLOCKING R94, 0x100 ;  /* 0x0004005e0000751d */ /* 0x0007e20000010000 */
[----:B------:R-:W-:-:S02]  /*1bde0*/  MOV R97, UR43 ;  /* 0x0000002b00617c02 */ /* 0x000fc40008000f00 */
[----:B------:R-:W-:Y:S02]  /*1bdf0*/  R2UR UR31, R91 ;  /* 0x000000005b1f72ca */ /* 0x000fe400000e0000 */
[----:B------:R-:W-:Y:S01]  /*1be00*/  R2UR UR21, R89 ;  /* 0x00000000591572ca */ /* 0x000fe200000e0000 */
[----:B------:R-:W-:Y:S01]  /*1be10*/  UMOV UR43, UR5 ;  /* 0x00000005002b7c82 */ /* 0x000fe20008000000 */
[----:B-1----:R-:W-:Y:S01]  /*1be20*/  MOV R19, UR35 ;  /* 0x0000002300137c02 */ /* 0x002fe20008000f00 */
[----:B------:R-:W-:Y:S01]  /*1be30*/  STL [R1+0xa8], R18 ;  /* 0x0000a81201007387 */ /* 0x000fe20000100800 */
[----:B------:R-:W-:Y:S01]  /*1be40*/  UMOV UR35, UR17 ;  /* 0x0000001100237c82 */ /* 0x000fe20008000000 */
[C---:B------:R-:W-:Y:S02]  /*1be50*/  R2UR UR17, R5.reuse ;  /* 0x00000000051172ca */ /* 0x040fe400000e0000 */
[C---:B------:R-:W-:Y:S01]  /*1be60*/  R2UR UR5, R5.reuse ;  /* 0x00000000050572ca */ /* 0x040fe200000e0000 */
[----:B------:R1:W-:Y:S01]  /*1be70*/  STL [R1+0xa4], R17 ;  /* 0x0000a41101007387 */ /* 0x0003e20000100800 */
[----:B------:R-:W-:Y:S01]  /*1be80*/  MOV R28, UR35 ;  /* 0x00000023001c7c02 */ /* 0x000fe20008000f00 */
[----:B------:R-:W-:Y:S01]  /*1be90*/  UMOV UR35, UR9 ;  /* 0x0000000900237c82 */ /* 0x000fe20008000000 */
[----:B------:R-:W-:Y:S01]  /*1bea0*/  R2UR UR9, R5 ;  /* 0x00000000050972ca */ /* 0x000fe200000e0000 */
[----:B------:R-:W-:Y:S01]  /*1beb0*/  STL [R1+0xa0], R16 ;  /* 0x0000a01001007387 */ /* 0x000fe20000100800 */
[----:B------:R-:W-:-:S02]  /*1bec0*/  R2UR UR23, R89 ;  /* 0x00000000591772ca */ /* 0x000fc400000e0000 */
[----:B------:R-:W-:Y:S01]  /*1bed0*/  R2UR UR27, R91 ;  /* 0x000000005b1b72ca */ /* 0x000fe200000e0000 */
[----:B------:R4:W-:Y:S01]  /*1bee0*/  STL [R1+0x9c], R12 ;  /* 0x00009c0c01007387 */ /* 0x0009e20000100800 */
[C---:B------:R-:W-:Y:S01]  /*1bef0*/  R2UR UR25, R5.reuse ;  /* 0x00000000051972ca */ /* 0x040fe200000e0000 */
[----:B------:R-:W-:Y:S01]  /*1bf00*/  WARPGROUP.ARRIVE ;  /* 0x00000000000079c5 */ /* 0x000fe20000000000 */
[----:B-1----:R-:W-:Y:S01]  /*1bf10*/  MOV R17, UR59 ;  /* 0x0000003b00117c02 */ /* 0x002fe20008000f00 */
[----:B------:R-:W-:Y:S01]  /*1bf20*/  UMOV UR59, UR29 ;  /* 0x0000001d003b7c82 */ /* 0x000fe20008000000 */
[----:B------:R1:W-:Y:S01]  /*1bf30*/  STL [R1+0x98], R2 ;  /* 0x0000980201007387 */ /* 0x0003e20000100800 */
[----:B------:R-:W-:Y:S01]  /*1bf40*/  MOV R26, UR59 ;  /* 0x0000003b001a7c02 */ /* 0x000fe20008000f00 */
[----:B------:R-:W-:Y:S01]  /*1bf50*/  UMOV UR59, UR13 ;  /* 0x0000000d003b7c82 */ /* 0x000fe20008000000 */
[----:B------:R-:W-:Y:S02]  /*1bf60*/  R2UR UR13, R5 ;  /* 0x00000000050d72ca */ /* 0x000fe400000e0000 */
[----:B----4-:R-:W-:Y:S01]  /*1bf70*/  MOV R12, UR39 ;  /* 0x00000027000c7c02 */ /* 0x010fe20008000f00 */
[----:B------:R-:W-:Y:S01]  /*1bf80*/  UMOV UR39, UR31 ;  /* 0x0000001f00277c82 */ /* 0x000fe20008000000 */
[----:B------:R-:W-:-:S02]  /*1bf90*/  R2UR UR47, R89 ;  /* 0x00000000592f72ca */ /* 0x000fc400000e0000 */
[----:B------:R-:W-:Y:S01]  /*1bfa0*/  MOV R24, UR39 ;  /* 0x0000002700187c02 */ /* 0x000fe20008000f00 */
[----:B------:R-:W-:Y:S01]  /*1bfb0*/  UMOV UR39, UR21 ;  /* 0x0000001500277c82 */ /* 0x000fe20008000000 */
[----:B------:R-:W-:Y:S02]  /*1bfc0*/  R2UR UR21, R5 ;  /* 0x00000000051572ca */ /* 0x000fe400000e0000 */
[----:B------:R-:W-:Y:S01]  /*1bfd0*/  R2UR UR51, R91 ;  /* 0x000000005b3372ca */ /* 0x000fe200000e0000 */
[----:B------:R-:W-:Y:S01]  /*1bfe0*/  IMAD.MOV.U32 R91, RZ, RZ, 0x40000040 ;  /* 0x40000040ff5b7424 */ /* 0x000fe200078e00ff */
[----:B------:R-:W-:Y:S01]  /*1bff0*/  R2UR UR55, R89 ;  /* 0x00000000593772ca */ /* 0x000fe200000e0000 */
[----:B------:R-:W-:Y:S01]  /*1c000*/  IMAD.MOV.U32 R89, RZ, RZ, 0x40000040 ;  /* 0x40000040ff597424 */ /* 0x000fe200078e00ff */
[----:B------:R-:W-:Y:S02]  /*1c010*/  R2UR UR40, R4 ;  /* 0x00000000042872ca */ /* 0x000fe400000e0000 */
[----:B------:R-:W-:-:S02]  /*1c020*/  R2UR UR41, R5 ;  /* 0x00000000052972ca */ /* 0x000fc400000e0000 */
[----:B------:R-:W-:Y:S02]  /*1c030*/  R2UR UR31, R15 ;  /* 0x000000000f1f72ca */ /* 0x000fe400000e0000 */
[C---:B------:R-:W-:Y:S02]  /*1c040*/  R2UR UR32, R10.reuse ;  /* 0x000000000a2072ca */ /* 0x040fe400000e0000 */
[C---:B------:R-:W-:Y:S02]  /*1c050*/  R2UR UR33, R11.reuse ;  /* 0x000000000b2172ca */ /* 0x040fe400000e0000 */
[----:B------:R-:W-:Y:S02]  /*1c060*/  R2UR UR56, R10 ;  /* 0x000000000a3872ca */ /* 0x000fe400000e0000 */
[----:B------:R-:W-:Y:S02]  /*1c070*/  R2UR UR57, R11 ;  /* 0x000000000b3972ca */ /* 0x000fe400000e0000 */
[----:B------:R-:W-:Y:S01]  /*1c080*/  MOV R3, UR37 ;  /* 0x0000002500037c02 */ /* 0x000fe20008000f00 */
        /* <DEDUP_REMOVED lines=21> */
[----:B---3--:R-:W-:Y:S01]  /*1c1e0*/  VIADD R94, R14, 0x104 ;  /* 0x000001040e5e7836 */ /* 0x008fe20000000000 */
        /* <DEDUP_REMOVED lines=33> */
[----:B------:R-:W-:-:S02]  /*1c400*/  R2UR UR4, R4 ;  /* 0x00000000040472ca */ /* 0x000fc400000e0000 */
[C---:B------:R-:W-:Y:S01]  /*1c410*/  R2UR UR8, R4.reuse ;  /* 0x00000000040872ca */ /* 0x040fe200000e0000 */
[----:B------:R-:W-:Y:S01]  /*1c420*/  IMAD.MOV.U32 R15, RZ, RZ, R96 ;  /* 0x000000ffff0f7224 */ /* 0x000fe200078e0060 */
[----:B-1----:R-:W-:Y:S01]  /*1c430*/  MOV R2, UR38 ;  /* 0x0000002600027c02 */ /* 0x002fe20008000f00 */
[----:B------:R-:W-:Y:S01]  /*1c440*/  QGMMA.64x32x32.F32.E4M3.E4M3 R184, gdesc[UR16], RZ, !UPT, gsb0 ;  /* 0x0060000010b879f3 */ /* 0x000fe2000c0008ff */
[----:B------:R-:W-:Y:S01]  /*1c450*/  UMOV UR38, UR30 ;  /* 0x0000001e00267c82 */ /* 0x000fe20008000000 */
[C---:B------:R-:W-:Y:S02]  /*1c460*/  R2UR UR24, R4.reuse ;  /* 0x00000000041872ca */ /* 0x040fe400000e0000 */
[----:B------:R-:W-:Y:S01]  /*1c470*/  MOV R23, UR38 ;  /* 0x0000002600177c02 */ /* 0x000fe20008000f00 */
[----:B------:R-:W-:Y:S01]  /*1c480*/  UMOV UR38, UR20 ;  /* 0x0000001400267c82 */ /* 0x000fe20008000000 */
[----:B------:R-:W-:Y:S02]  /*1c490*/  R2UR UR20, R4 ;  /* 0x00000000041472ca */ /* 0x000fe400000e0000 */
[----:B------:R-:W-:Y:S01]  /*1c4a0*/  R2UR UR50, R90 ;  /* 0x000000005a3272ca */ /* 0x000fe200000e0000 */
[----:B------:R-:W-:Y:S01]  /*1c4b0*/  VIADD R90, R14, 0x6 ;  /* 0x000000060e5a7836 */ /* 0x000fe20000000000 */
[----:B------:R-:W-:Y:S01]  /*1c4c0*/  R2UR UR54, R88 ;  /* 0x00000000583672ca */ /* 0x000fe200000e0000 */
[----:B------:R-:W-:Y:S01]  /*1c4d0*/  VIADD R88, R14, 0x106 ;  /* 0x000001060e587836 */ /* 0x000fe20000000000 */
[----:B------:R-:W-:-:S02]  /*1c4e0*/  WARPGROUP.DEPBAR.LE gsb0, 0x0 ;  /* 0x00008000000079c5 */ /* 0x000fc40000010000 */
        /* <DEDUP_REMOVED lines=33> */
[----:B0-----:R-:W-:-:S06]  /*1c700*/  WARPGROUP.ARRIVE ;  /* 0x00000000000079c5 */ /* 0x001fcc0000000000 */
        /* <DEDUP_REMOVED lines=142> */
[----:B0-----:R-:W-:-:S12]  /*1cff0*/  @P0 BRA `(.L_x_2201) ;  /* 0x0000000000280947 */ /* 0x001fd80003800000 */
[----:B------:R-:W-:Y:S05]  /*1d000*/  @!P1 BRA `(.L_x_2202) ;  /* 0x0000000000049947 */ /* 0x000fea0003800000 */
[----:B------:R-:W-:Y:S01]  /*1d010*/  BPT.TRAP 0x1 ;  /* 0x000000040000795c */ /* 0x000fe20000300000 */
.L_x_2202:
[----:B-----5:R-:W-:Y:S01]  /*1d020*/  SHF.L.U32 R0, R12, 0x1f, RZ ;  /* 0x0000001f0c007819 */ /* 0x020fe200000006ff */
[----:B------:R-:W-:-:S04]  /*1d030*/  IMAD R3, R232, 0x8, R16 ;  /* 0x00000008e8037824 */ /* 0x000fc800078e0210 */
[----:B------:R0:W1:Y:S01]  /*1d040*/  SYNCS.PHASECHK.TRANS64.TRYWAIT P0, [R3+URZ+0x2e850], R0 ;  /* 0x02e85000030075a7 */ /* 0x000062000800017f */
[----:B------:R-:W-:Y:S05]  /*1d050*/  @!P1 BRA `(.L_x_2203) ;  /* 0x0000000000049947 */ /* 0x000fea0003800000 */
[----:B------:R-:W-:Y:S01]  /*1d060*/  BPT.TRAP 0x1 ;  /* 0x000000040000795c */ /* 0x000fe20000300000 */
.L_x_2203:
[----:B-1----:R-:W-:Y:S05]  /*1d070*/  @P0 BRA `(.L_x_2201) ;  /* 0x0000000000080947 */ /* 0x002fea0003800000 */
[----:B------:R-:W1:Y:S02]  /*1d080*/  SYNCS.PHASECHK.TRANS64.TRYWAIT P0, [R3+URZ+0x2e850], R0 ;  /* 0x02e85000030075a7 */ /* 0x000e64000800017f */
[----:B-1----:R-:W-:Y:S05]  /*1d090*/  @!P0 BRA `(.L_x_2204) ;  /* 0x000000cc003c8947 */ /* 0x002fea0003800000 */
.L_x_2201:
[----:B01---5:R-:W-:Y:S01]  /*1d0a0*/  IADD3 R0, R16, 0x400, RZ ;  /* 0x0000040010007810 */ /* 0x023fe20007ffe0ff */
[----:B------:R-:W-:Y:S01]  /*1d0b0*/  IMAD.MOV.U32 R13, RZ, RZ, -0x3ffffff0 ;  /* 0xc0000010ff0d7424 */ /* 0x000fe200078e00ff */
[----:B------:R-:W-:Y:S05]  /*1d0c0*/  WARPSYNC.ALL ;  /* 0x0000000000007948 */ /* 0x000fea0003800000 */
[----:B------:R-:W-:Y:S01]  /*1d0d0*/  SHF.R.U32.HI R0, RZ, 0x4, R0 ;  /* 0x00000004ff007819 */ /* 0x000fe20000011600 */
[----:B------:R-:W-:Y:S01]  /*1d0e0*/  WARPGROUP.ARRIVE ;  /* 0x00000000000079c5 */ /* 0x000fe20000000000 */
[----:B------:R-:W-:Y:S01]  /*1d0f0*/  R2UR UR7, R13 ;  /* 0x000000000d0772ca */ /* 0x000fe200000e0000 */
[----:B------:R-:W-:Y:S01]  /*1d100*/  IMAD.MOV.U32 R15, RZ, RZ, -0x3ffffff0 ;  /* 0xc0000010ff0f7424 */ /* 0x000fe200078e00ff */
[----:B------:R-:W-:-:S03]  /*1d110*/  LOP3.LUT R0, R0, 0x3fff, RZ, 0xc0, !PT ;  /* 0x00003fff00007812 */ /* 0x000fc600078ec0ff */
[----:B------:R-:W0:Y:S01]  /*1d120*/  S2R R235, SR_TID.X ;  /* 0x0000000000eb7919 */ /* 0x000e220000002100 */
[----:B------:R-:W-:-:S05]  /*1d130*/  LOP3.LUT R0, R0, 0x10000, RZ, 0xfc, !PT ;  /* 0x0001000000007812 */ /* 0x000fca00078efcff */
[----:B------:R-:W-:Y:S01]  /*1d140*/  IMAD R12, R232, 0x700, R0 ;  /* 0x00000700e80c7824 */ /* 0x000fe200078e0200 */
[----:B------:R-:W-:-:S03]  /*1d150*/  FMNMX.FTZ R0, R184, R21, !PT ;  /* 0x00000015b8007209 */ /* 0x000fc60007810000 */
[C---:B------:R-:W-:Y:S01]  /*1d160*/  VIADD R14, R12.reuse, 0x100 ;  /* 0x000001000c0e7836 */ /* 0x040fe20000000000 */
[----:B------:R-:W-:Y:S02]  /*1d170*/  R2UR UR6, R12 ;  /* 0x000000000c0672ca */ /* 0x000fe400000e0000 */
[----:B------:R-:W-:-:S04]  /*1d180*/  FMNMX.FTZ R0, R185, R0, !PT ;  /* 0x00000000b9007209 */ /* 0x000fc80007810000 */
[----:B------:R-:W-:Y:S02]  /*1d190*/  FMNMX.FTZ R13, R188, R0, !PT ;  /* 0x00000000bc0d7209 */ /* 0x000fe40007810000 */
        /* <DEDUP_REMOVED lines=117> */
[----:B0-----:R-:W-:-:S02]  /*1d8f0*/  LOP3.LUT R235, R235, 0x7f, RZ, 0xc0, !PT ;  /* 0x0000007febeb7812 */ /* 0x001fc400078ec0ff */
[----:B------:R-:W-:Y:S02]  /*1d900*/  FMNMX.FTZ R0, R98, R0, !PT ;  /* 0x0000000062007209 */ /* 0x000fe40007810000 */
[----:B------:R-:W-:Y:S02]  /*1d910*/  ISETP.NE.AND P0, PT, R235, RZ, PT ;  /* 0x000000ffeb00720c */ /* 0x000fe40003f05270 */
[----:B------:R-:W-:Y:S01]  /*1d920*/  FMNMX.FTZ R0, R99, R0, !PT ;  /* 0x0000000063007209 */ /* 0x000fe20007810000 */
[----:B------:R-:W0:Y:S03]  /*1d930*/  S2R R235, SR_TID.X ;  /* 0x0000000000eb7919 */ /* 0x000e260000002100 */
[----:B------:R-:W-:-:S04]  /*1d940*/  FMNMX.FTZ R0, R102, R0, !PT ;  /* 0x0000000066007209 */ /* 0x000fc80007810000 */
[----:B------:R-:W-:-:S05]  /*1d950*/  FMNMX.FTZ R0, R103, R0, !PT ;  /* 0x0000000067007209 */ /* 0x000fca0007810000 */
[----:B------:R-:W1:Y:S01]  /*1d960*/  SHFL.BFLY PT, R3, R0, 0x2, 0x1f ;  /* 0x0c401f0000037f89 */ /* 0x000e6200000e0000 */
[----:B0-----:R-:W-:Y:S02]  /*1d970*/  SHF.R.U32.HI R235, RZ, 0x7, R235 ;  /* 0x00000007ffeb7819 */ /* 0x001fe400000116eb */
[----:B-1----:R-:W-:Y:S01]  /*1d980*/  FMNMX.FTZ R0, R0, R3, !PT ;  /* 0x0000000300007209 */ /* 0x002fe20007810000 */
[----:B------:R-:W-:Y:S02]  /*1d990*/  WARPGROUP.DEPBAR.LE gsb0, 0x0 ;  /* 0x00008000000079c5 */ /* 0x000fe40000010000 */
[----:B------:R-:W-:-:S06]  /*1d9a0*/  WARPGROUP.ARRIVE ;  /* 0x00000000000079c5 */ /* 0x000fcc0000000000 */
[----:B------:R-:W-:Y:S01]  /*1d9b0*/  QGMMA.64x128x32.F32.E4M3.E4M3 R24, R216, gdesc[UR4], R24, gsb0 ;  /* 0x01e00004d8187df3 */ /* 0x000fe20008000818 */
[----:B------:R-:W-:Y:S02]  /*1d9c0*/  R2UR UR6, R14 ;  /* 0x000000000e0672ca */ /* 0x000fe400000e0000 */
[----:B------:R-:W-:Y:S01]  /*1d9d0*/  R2UR UR7, R15 ;  /* 0x000000000f0772ca */ /* 0x000fe200000e0000 */
[----:B------:R-:W0:Y:S01]  /*1d9e0*/  SHFL.BFLY PT, R14, R13, 0x2, 0x1f ;  /* 0x0c401f000d0e7f89 */ /* 0x000e2200000e0000 */
[----:B------:R-:W-:Y:S01]  /*1d9f0*/  IMAD.MOV.U32 R15, RZ, RZ, -0x3ffffff0 ;  /* 0xc0000010ff0f7424 */ /* 0x000fe200078e00ff */
[----:B0-----:R-:W-:Y:S01]  /*1da00*/  FMNMX.FTZ R13, R13, R14, !PT ;  /* 0x0000000e0d0d7209 */ /* 0x001fe20007810000 */
[----:B------:R-:W-:-:S04]  /*1da10*/  VIADD R14, R12, 0x400 ;  /* 0x000004000c0e7836 */ /* 0x000fc80000000000 */
[----:B------:R-:W0:Y:S02]  /*1da20*/  SHFL.BFLY PT, R3, R13, 0x1, 0x1f ;  /* 0x0c201f000d037f89 */ /* 0x000e2400000e0000 */
[----:B0-----:R-:W-:Y:S01]  /*1da30*/  FMNMX.FTZ R3, R13, R3, !PT ;  /* 0x000000030d037209 */ /* 0x001fe20007810000 */
[----:B------:R-:W-:Y:S02]  /*1da40*/  WARPGROUP.DEPBAR.LE gsb0, 0x0 ;  /* 0x00008000000079c5 */ /* 0x000fe40000010000 */
[----:B------:R-:W-:-:S06]  /*1da50*/  WARPGROUP.ARRIVE ;  /* 0x00000000000079c5 */ /* 0x000fcc0000000000 */
        /* <DEDUP_REMOVED lines=24> */
[----:B0-----:R-:W-:Y:S01]  /*1dbe0*/  FMNMX.FTZ R0, R0, R14, !PT ;  /* 0x0000000e00007209 */ /* 0x001fe20007810000 */
[----:B------:R-:W-:Y:S01]  /*1dbf0*/  FADD.FTZ R14, -R3, R21 ;  /* 0x00000015030e7221 */ /* 0x000fe20000010100 */
[----:B------:R-:W-:-:S01]  /*1dc00*/  FFMA.FTZ R21, R2, R184, -R15 ;  /* 0x000000b802157223 */ /* 0x000fc2000001080f */
[C-C-:B------:R-:W-:Y:S01]  /*1dc10*/  FFMA.FTZ R184, R2.reuse, R185, -R15.reuse ;  /* 0x000000b902b87223 */ /* 0x140fe2000001080f */
[----:B------:R-:W-:-:S01]  /*1dc20*/  FFMA.FTZ R185, R2, R188, -R15 ;  /* 0x000000bc02b97223 */ /* 0x000fc2000001080f */
[C---:B------:R-:W-:Y:S01]  /*1dc30*/  FMUL.FTZ R14, R2.reuse, R14 ;  /* 0x0000000e020e7220 */ /* 0x040fe20000410000 */
        /* <DEDUP_REMOVED lines=8> */
[----:B------:R-:W-:Y:S01]  /*1dcc0*/  FFMA.FTZ R100, R2, R101, -R15 ;  /* 0x0000006502647223 */ /* 0x000fe2000001080f */
[----:B------:R-:W-:-:S01]  /*1dcd0*/  FADD.FTZ R13, -R0, R233 ;  /* 0x000000e9000d7221 */ /* 0x000fc20000010100 */
[----:B------:R-:W0:Y:S01]  /*1dce0*/  MUFU.EX2 R14, R14 ;  /* 0x0000000e000e7308 */ /* 0x000e220000000800 */
[----:B------:R-:W-:-:S01]  /*1dcf0*/  FFMA.FTZ R101, R2, R0, -8 ;  /* 0xc100000002657423 */ /* 0x000fc20000010000 */
[C-C-:B------:R-:W-:Y:S01]  /*1dd00*/  FFMA.FTZ R141, R2.reuse, R141, -R15.reuse ;  /* 0x0000008d028d7223 */ /* 0x140fe2000001080f */
[C---:B------:R-:W-:Y:S01]  /*1dd10*/  FMUL.FTZ R13, R2.reuse, R13 ;  /* 0x0000000d020d7220 */ /* 0x040fe20000410000 */
[C---:B------:R-:W-:Y:S01]  /*1dd20*/  FFMA.FTZ R144, R2.reuse, R144, -R15 ;  /* 0x0000009002907223 */ /* 0x040fe2000001080f */
        /* <DEDUP_REMOVED lines=33> */
[C---:B------:R-:W-:Y:S01]  /*1df40*/  FFMA.FTZ R97, R2.reuse, R97, -R15 ;  /* 0x0000006102617223 */ /* 0x040fe2000001080f */
        /* <DEDUP_REMOVED lines=9> */
[----:B------:R-:W-:Y:S01]  /*1dfe0*/  MUFU.EX2 R13, R13 ;  /* 0x0000000d000d7308 */ /* 0x000fe20000000800 */
[----:B-1----:R-:W-:-:S01]  /*1dff0*/  FADD.FTZ R237, R189, R237 ;  /* 0x000000edbded7221 */ /* 0x002fc20000010000 */
[C-C-:B------:R-:W-:Y:S01]  /*1e000*/  FFMA.FTZ R175, R2.reuse, R175, -R101.reuse ;  /* 0x000000af02af7223 */ /* 0x140fe20000010865 */
[----:B------:R-:W-:-:S01]  /*1e010*/  FFMA.FTZ R178, R2, R178, -R101 ;  /* 0x000000b202b27223 */ /* 0x000fc20000010865 */
[C-C-:B------:R-:W-:Y:S01]  /*1e020*/  FFMA.FTZ R179, R2.reuse, R179, -R101.reuse ;  /* 0x000000b302b37223 */ /* 0x140fe20000010865 */
[----:B------:R-:W-:-:S01]  /*1e030*/  FFMA.FTZ R182, R2, R182, -R101 ;  /* 0x000000b602b67223 */ /* 0x000fc20000010865 */
[C-C-:B------:R-:W-:Y:S01]  /*1e040*/  FFMA.FTZ R183, R2.reuse, R183, -R101.reuse ;  /* 0x000000b702b77223 */ /* 0x140fe20000010865 */
[----:B------:R-:W-:-:S01]  /*1e050*/  FFMA.FTZ R154, R2, R154, -R101 ;  /* 0x0000009a029a7223 */ /* 0x000fc20000010865 */
[----:B------:R-:W0:Y:S01]  /*1e060*/  MUFU.EX2 R186, R186 ;  /* 0x000000ba00ba7308 */ /* 0x000e220000000800 */
[----:B--2---:R-:W-:-:S01]  /*1e070*/  FADD.FTZ R237, R192, R237 ;  /* 0x000000edc0ed7221 */ /* 0x004fc20000010000 */
        /* <DEDUP_REMOVED lines=35> */
[----:B------:R-:W-:-:S03]  /*1e2b0*/  FFMA.FTZ R119, R2, R119, -R101 ;  /* 0x0000007702777223 */ /* 0x000fc60000010865 */
[----:B------:R-:W2:Y:S01]  /*1e2c0*/  MUFU.EX2 R168, R168 ;  /* 0x000000a800a87308 */ /* 0x000ea20000000800 */
[----:B0-----:R-:W-:-:S01]  /*1e2d0*/  FADD.FTZ R237, R196, R237 ;  /* 0x000000edc4ed7221 */ /* 0x001fc20000010000 */
[----:B------:R-:W-:Y:S02]  /*1e2e0*/  WARPGROUP.DEPBAR.LE gsb0, 0x0 ;  /* 0x00008000000079c5 */ /* 0x000fe40000010000 */
[----:B------:R-:W-:-:S04]  /*1e2f0*/  WARPGROUP.ARRIVE ;  /* 0x00000000000079c5 */ /* 0x000fc80000000000 */
[----:B------:R-:W0:Y:S01]  /*1e300*/  MUFU.EX2 R191, R191 ;  /* 0x000000bf00bf7308 */ /* 0x000e220000000800 */
[----:B-1----:R-:W-:-:S01]  /*1e310*/  FADD.FTZ R236, R190, R236 ;  /* 0x000000ecbeec7221 */ /* 0x002fc20000010000 */
[----:B------:R-:W-:Y:S06]  /*1e320*/  QGMMA.64x128x32.F32.E4M3.E4M3 R24, R208, gdesc[UR4], R24, gsb0 ;  /* 0x01e00004d0187df3 */ /* 0x000fec0008000818 */
        /* <DEDUP_REMOVED lines=35> */
[----:B------:R-:W-:-:S01]  /*1e560*/  FFMA.FTZ R208, R2, R89, -R15 ;  /* 0x0000005902d07223 */ /* 0x000fc2000001080f */
[----:B------:R-:W-:-:S03]  /*1e570*/  IMAD.MOV.U32 R89, RZ, RZ, -0x3ffffff0 ;  /* 0xc0000010ff597424 */ /* 0x000fc600078e00ff */
[----:B------:R0:W-:Y:S01]  /*1e580*/  MUFU.EX2 R15, R88 ;  /* 0x00000058000f7308 */ /* 0x0001e20000000800 */
[----:B------:R-:W-:Y:S01]  /*1e590*/  WARPGROUP.ARRIVE ;  /* 0x00000000000079c5 */ /* 0x000fe20000000000 */
[----:B-1----:R-:W-:Y:S01]  /*1e5a0*/  FADD.FTZ R236, R175, R236 ;  /* 0x000000ecafec7221 */ /* 0x002fe20000010000 */
[----:B------:R-:W-:Y:S01]  /*1e5b0*/  R2UR UR7, R89 ;  /* 0x00000000590772ca */ /* 0x000fe200000e0000 */
[----:B--2---:R-:W-:-:S04]  /*1e5c0*/  FADD.FTZ R237, R153, R237 ;  /* 0x000000ed99ed7221 */ /* 0x004fc80000010000 */
[----:B------:R-:W1:Y:S01]  /*1e5d0*/  MUFU.EX2 R178, R178 ;  /* 0x000000b200b27308 */ /* 0x000e620000000800 */
[----:B0-----:R-:W-:-:S05]  /*1e5e0*/  VIADD R88, R12, 0x500 ;  /* 0x000005000c587836 */ /* 0x001fca0000000000 */
[----:B------:R-:W-:Y:S01]  /*1e5f0*/  R2UR UR6, R88 ;  /* 0x00000000580672ca */ /* 0x000fe200000e0000 */
[----:B------:R-:W-:Y:S01]  /*1e600*/  VIADD R88, R12, 0x600 ;  /* 0x000006000c587836 */ /* 0x000fe20000000000 */
[----:B------:R-:W0:Y:S01]  /*1e610*/  MUFU.EX2 R156, R156 ;  /* 0x0000009c009c7308 */ /* 0x000e220000000800 */
[----:B------:R-:W-:-:S07]  /*1e620*/  FFMA.FTZ R12, R2, R114, -R101 ;  /* 0x00000072020c7223 */ /* 0x000fce0000010865 */
[----:B------:R-:W2:Y:S01]  /*1e630*/  MUFU.EX2 R179, R179 ;  /* 0x000000b300b37308 */ /* 0x000ea20000000800 */
[----:B-1----:R-:W-:-:S02]  /*1e640*/  FADD.FTZ R236, R178, R236 ;  /* 0x000000ecb2ec7221 */ /* 0x002fc40000010000 */
[----:B------:R-:W-:Y:S01]  /*1e650*/  QGMMA.64x128x32.F32.E4M3.E4M3 R24, R204, gdesc[UR4], R24, gsb0 ;  /* 0x01e00004cc187df3 */ /* 0x000fe20008000818 */
[----:B------:R-:W-:Y:S01]  /*1e660*/  R2UR UR6, R88 ;  /* 0x00000000580672ca */ /* 0x000fe200000e0000 */
[----:B------:R-:W-:Y:S01]  /*1e670*/  FFMA.FTZ R88, R2, R118, -R101 ;  /* 0x0000007602587223 */ /* 0x000fe20000010865 */
[----:B------:R-:W-:Y:S02]  /*1e680*/  @!P0 IMAD R118, R20, 0x8, R16 ;  /* 0x0000000814768824 */ /* 0x000fe400078e0210 */
[----:B------:R-:W1:Y:S01]  /*1e690*/  MUFU.EX2 R157, R157 ;  /* 0x0000009d009d7308 */ /* 0x000e620000000800 */
[----:B0-----:R-:W-:-:S01]  /*1e6a0*/  FADD.FTZ R237, R156, R237 ;  /* 0x000000ed9ced7221 */ /* 0x001fc20000010000 */
[----:B------:R-:W-:-:S05]  /*1e6b0*/  @!P0 VIADD R118, R118, 0x2e840 ;  /* 0x0002e84076768836 */ /* 0x000fca0000000000 */
[----:B------:R-:W-:Y:S01]  /*1e6c0*/  @!P0 PRMT R118, RZ, 0x654, R118 ;  /* 0x00000654ff768816 */ /* 0x000fe20000000076 */
        /* <DEDUP_REMOVED lines=34> */
[----:B------:R-:W-:Y:S02]  /*1e8f0*/  WARPGROUP.DEPBAR.LE gsb0, 0x0 ;  /* 0x00008000000079c5 */ /* 0x000fe40000010000 */
[----:B------:R-:W-:-:S04]  /*1e900*/  WARPGROUP.ARRIVE ;  /* 0x00000000000079c5 */ /* 0x000fc80000000000 */
        /* <DEDUP_REMOVED lines=14> */
[----:B------:R-:W-:-:S05]  /*1e9f0*/  IMAD.MOV.U32 R89, RZ, RZ, -0x3ffffff0 ;  /* 0xc0000010ff597424 */ /* 0x000fca00078e00ff */
[----:B------:R-:W-:Y:S01]  /*1ea00*/  R2UR UR7, R89 ;  /* 0x00000000590772ca */ /* 0x000fe200000e0000 */
        /* <DEDUP_REMOVED lines=12> */
[----:B------:R-:W-:Y:S01]  /*1ead0*/  QGMMA.64x128x32.F32.E4M3.E4M3 R24, R200, gdesc[UR4], R24, gsb0 ;  /* 0x01e00004c8187df3 */ /* 0x000fe20008000818 */
[----:B------:R-:W-:-:S03]  /*1eae0*/  IADD3 R102, -R235, 0xb, RZ ;  /* 0x0000000beb667810 */ /* 0x000fc60007ffe1ff */
        /* <DEDUP_REMOVED lines=37> */
[----:B------:R1:W-:Y:S06]  /*1ed40*/  BAR.ARV R102, 0x100 ;  /* 0x000400660000751d */ /* 0x0003ec0000002000 */
[----:B------:R-:W3:Y:S01]  /*1ed50*/  MUFU.EX2 R133, R133 ;  /* 0x0000008500857308 */ /* 0x000ee20000000800 */
[----:B0-----:R-:W-:-:S01]  /*1ed60*/  FADD.FTZ R114, R132, R114 ;  /* 0x0000007284727221 */ /* 0x001fc20000010000 */
[----:B------:R1:W-:Y:S01]  /*1ed70*/  @!P0 SYNCS.ARRIVE.TRANS64.RED.A1T0 RZ, [R118+URZ], RZ ;  /* 0x000000ff76ff89a7 */ /* 0x0003e2000810043f */
[----:B--2---:R-:W-:-:S05]  /*1ed80*/  FADD.FTZ R236, R134, R236 ;  /* 0x000000ec86ec7221 */ /* 0x004fca0000010000 */
[----:B------:R-:W0:Y:S08]  /*1ed90*/  MUFU.EX2 R135, R135 ;  /* 0x0000008700877308 */ /* 0x000e300000000800 */
        /* <DEDUP_REMOVED lines=57> */
[----:B0-----:R-:W-:-:S04]  /*1f130*/  FADD.FTZ R103, R97, R103 ;  /* 0x0000006761677221 */ /* 0x001fc80000010000 */
[----:B------:R-:W-:-:S03]  /*1f140*/  FADD.FTZ R103, R15, R103 ;  /* 0x000000670f677221 */ /* 0x000fc60000010000 */
[----:B------:R-:W0:Y:S01]  /*1f150*/  MUFU.EX2 R100, R100 ;  /* 0x0000006400647308 */ /* 0x000e220000000800 */
[----:B--2---:R-:W-:-:S07]  /*1f160*/  FADD.FTZ R114, R98, R114 ;  /* 0x0000007262727221 */ /* 0x004fce0000010000 */
[----:B------:R-:W2:Y:S01]  /*1f170*/  MUFU.EX2 R101, R101 ;  /* 0x0000006500657308 */ /* 0x000ea20000000800 */
[----:B---3--:R-:W-:-:S01]  /*1f180*/  FADD.FTZ R114, R99, R114 ;  /* 0x0000007263727221 */ /* 0x008fc20000010000 */
[----:B0-----:R-:W-:-:S03]  /*1f190*/  FADD.FTZ R237, R100, R103 ;  /* 0x0000006764ed7221 */ /* 0x001fc60000010000 */
[----:B--2---:R-:W-:Y:S01]  /*1f1a0*/  FADD.FTZ R236, R101, R114 ;  /* 0x0000007265ec7221 */ /* 0x004fe20000010000 */
[----:B-1----:R-:W-:Y:S06]  /*1f1b0*/  @!P1 BRA `(.L_x_2205) ;  /* 0x0000000000049947 */ /* 0x002fec0003800000 */
[----:B------:R-:W-:Y:S01]  /*1f1c0*/  BPT.TRAP 0x1 ;  /* 0x000000040000795c */ /* 0x000fe20000300000 */
.L_x_2205:
[----:B------:R-:W2:Y:S01]  /*1f1d0*/  LDL R102, [R1+0x58] ;  /* 0x0000580001667983 */ /* 0x000ea20000100800 */
[----:B------:R-:W-:Y:S01]  /*1f1e0*/  F2FP.SATFINITE.E4M3.F32.PACK_AB_MERGE_C R185, R188, R185, RZ ;  /* 0x000000b9bcb9723e */ /* 0x000fe200048070ff */
[-C--:B------:R-:W-:Y:S01]  /*1f1f0*/  FMUL.FTZ R24, R24, R14.reuse ;  /* 0x0000000e18187220 */ /* 0x080fe20000410000 */
[----:B------:R-:W-:Y:S01]  /*1f200*/  ISETP.GT.AND P0, PT, R234, RZ, PT ;  /* 0x000000ffea00720c */ /* 0x000fe20003f04270 */
[-C--:B------:R-:W-:Y:S01]  /*1f210*/  FMUL.FTZ R25, R25, R14.reuse ;  /* 0x0000000e19197220 */ /* 0x080fe20000410000 */
[----:B------:R-:W-:Y:S01]  /*1f220*/  F2FP.SATFINITE.E4M3.F32.PACK_AB_MERGE_C R224, R184, R21, R185 ;  /* 0x00000015b8e0723e */ /* 0x000fe200048070b9 */
[----:B------:R-:W-:Y:S01]  /*1f230*/  IMAD R21, R232, 0x8, R16 ;  /* 0x00000008e8157824 */ /* 0x000fe200078e0210 */
[----:B------:R-:W-:Y:S01]  /*1f240*/  F2FP.SATFINITE.E4M3.F32.PACK_AB_MERGE_C R91, R94, R91, RZ ;  /* 0x0000005b5e5b723e */ /* 0x000fe200048070ff */
[----:B------:R-:W-:Y:S01]  /*1f250*/  FMUL.FTZ R28, R28, R14 ;  /* 0x0000000e1c1c7220 */ /* 0x000fe20000410000 */
[----:B------:R-:W-:Y:S01]  /*1f260*/  F2FP.SATFINITE.E4M3.F32.PACK_AB_MERGE_C R124, R125, R124, RZ ;  /* 0x0000007c7d7c723e */ /* 0x000fe200048070ff */
[----:B------:R-:W-:Y:S01]  /*1f270*/  VIADD R21, R21, 0x2e860 ;  /* 0x0002e86015157836 */ /* 0x000fe20000000000 */
[----:B------:R-:W-:Y:S01]  /*1f280*/  F2FP.SATFINITE.E4M3.F32.PACK_AB_MERGE_C R88, R119, R88, RZ ;  /* 0x000000587758723e */ /* 0x000fe200048070ff */
[----:B------:R-:W-:Y:S01]  /*1f290*/  FMUL.FTZ R29, R29, R14 ;  /* 0x0000000e1d1d7220 */ /* 0x000fe20000410000 */
[----:B------:R-:W-:Y:S01]  /*1f2a0*/  F2FP.SATFINITE.E4M3.F32.PACK_AB_MERGE_C R92, R93, R92, RZ ;  /* 0x0000005c5d5c723e */ /* 0x000fe200048070ff */
[----:B------:R-:W-:Y:S01]  /*1f2b0*/  FMUL.FTZ R32, R32, R14 ;  /* 0x0000000e20207220 */ /* 0x000fe20000410000 */
[----:B------:R-:W-:Y:S01]  /*1f2c0*/  F2FP.SATFINITE.E4M3.F32.PACK_AB_MERGE_C R124, R121, R120, R124 ;  /* 0x00000078797c723e */ /* 0x000fe2000480707c */
        /* <DEDUP_REMOVED lines=45> */
[----:B------:R-:W-:Y:S01]  /*1f5a0*/  F2FP.SATFINITE.E4M3.F32.PACK_AB_MERGE_C R99, R101, R99, RZ ;  /* 0x000000636563723e */ /* 0x000fe200048070ff */
        /* <DEDUP_REMOVED lines=65> */
[----:B------:R-:W-:Y:S02]  /*1f9c0*/  IMAD.MOV.U32 R232, RZ, RZ, R20 ;  /* 0x000000ffffe87224 */ /* 0x000fe400078e0014 */
[----:B------:R-:W-:Y:S01]  /*1f9d0*/  IMAD.MOV.U32 R208, RZ, RZ, R124 ;  /* 0x000000ffffd07224 */ /* 0x000fe200078e007c */
[----:B--2---:R-:W-:-:S13]  /*1f9e0*/  R2UR UR4, R102 ;  /* 0x00000000660472ca */ /* 0x004fda00000e0000 */
[----:B------:R-:W-:-:S05]  /*1f9f0*/  IMAD.U32 R94, RZ, RZ, UR4 ;  /* 0x00000004ff5e7e24 */ /* 0x000fca000f8e00ff */
[----:B------:R-:W-:-:S04]  /*1fa00*/  PRMT R21, R94, 0x654, R21 ;  /* 0x000006545e157816 */ /* 0x000fc80000000015 */
[----:B------:R0:W-:Y:S02]  /*1fa10*/  SYNCS.ARRIVE.TRANS64.RED.A1T0 RZ, [R21+URZ], RZ ;  /* 0x000000ff15ff79a7 */ /* 0x0001e4000810043f */
[----:B0-----:R-:W-:Y:S01]  /*1fa20*/  IMAD.MOV.U32 R21, RZ, RZ, R3 ;  /* 0x000000ffff157224 */ /* 0x001fe200078e0003 */
[----:B------:R-:W-:Y:S06]  /*1fa30*/  @P0 BRA `(.L_x_2206) ;  /* 0xffffffbc00e80947 */ /* 0x000fec000383ffff */
[----:B------:R-:W-:-:S07]  /*1fa40*/  IMAD.MOV.U32 R136, RZ, RZ, R20 ;  /* 0x000000ffff887224 */ /* 0x000fce00078e0014 */
.L_x_2195:
[----:B------:R-:W-:Y:S05]  /*1fa50*/  WARPSYNC.ALL ;  /* 0x0000000000007948 */ /* 0x000fea0003800000 */
[----:B------:R-:W-:Y:S06]  /*1fa60*/  BAR.ARV 0x8, 0x120 ;  /* 0x0204800000007b1d */ /* 0x000fec0000002000 */
[----:B------:R-:W-:Y:S05]  /*1fa70*/  @!P1 BRA `(.L_x_2207) ;  /* 0x0000000000049947 */ /* 0x000fea0003800000 */
[----:B------:R-:W-:Y:S01]  /*1fa80*/  BPT.TRAP 0x1 ;  /* 0x000000040000795c */ /* 0x000fe20000300000 */
.L_x_2207:
[----:B------:R-:W-:Y:S01]  /*1fa90*/  IMAD R13, R136, 0x8, R16 ;  /* 0x00000008880d7824 */ /* 0x000fe200078e0210 */
[----:B------:R-:W-:-:S04]  /*1faa0*/  SHF.L.U32 R4, R231, 0x1f, RZ ;  /* 0x0000001fe7047819 */ /* 0x000fc800000006ff */
[----:B------:R1:W2:Y:S01]  /*1fab0*/  SYNCS.PHASECHK.TRANS64.TRYWAIT P0, [R13+URZ+0x2e850], R4 ;  /* 0x02e850040d0075a7 */ /* 0x0002a2000800017f */
[----:B------:R-:W-:Y:S05]  /*1fac0*/  @!P1 BRA `(.L_x_2208) ;  /* 0x0000000000049947 */ /* 0x000fea0003800000 */
[----:B------:R-:W-:Y:S01]  /*1fad0*/  BPT.TRAP 0x1 ;  /* 0x000000040000795c */ /* 0x000fe20000300000 */
.L_x_2208:
[----:B------:R-:W-:-:S05]  /*1fae0*/  VIADD R16, R16, 0x400 ;  /* 0x0000040010107836 */ /* 0x000fca0000000000 */
[----:B------:R-:W-:-:S04]  /*1faf0*/  SHF.R.U32.HI R16, RZ, 0x4, R16 ;  /* 0x00000004ff107819 */ /* 0x000fc80000011610 */
[----:B------:R-:W-:-:S04]  /*1fb00*/  LOP3.LUT R16, R16, 0x3fff, RZ, 0xc0, !PT ;  /* 0x00003fff10107812 */ /* 0x000fc800078ec0ff */
[----:B------:R-:W-:Y:S01]  /*1fb10*/  LOP3.LUT R5, R16, 0x10000, RZ, 0xfc, !PT ;  /* 0x0001000010057812 */ /* 0x000fe200078efcff */
[----:B--2---:R-:W-:Y:S06]  /*1fb20*/  @P0 BRA `(.L_x_2209) ;  /* 0x0000000000080947 */ /* 0x004fec0003800000 */
[----:B------:R-:W2:Y:S02]  /*1fb30*/  SYNCS.PHASECHK.TRANS64.TRYWAIT P0, [R13+URZ+0x2e850], R4 ;  /* 0x02e850040d0075a7 */ /* 0x000ea4000800017f */
[----:B--2---:R-:W-:Y:S05]  /*1fb40*/  @!P0 BRA `(.L_x_2210) ;  /* 0x000000a000a48947 */ /* 0x004fea0003800000 */
.L_x_2209:
[----:B-12---:R-:W-:Y:S01]  /*1fb50*/  IMAD R4, R136, 0x700, R5 ;  /* 0x0000070088047824 */ /* 0x006fe200078e0205 */
[----:B------:R-:W2:Y:S01]  /*1fb60*/  LDL R14, [R1+0x64] ;  /* 0x00006400010e7983 */ /* 0x000ea20000100800 */
        /* <DEDUP_REMOVED lines=8> */
[----:B------:R-:W-:Y:S01]  /*1fbf0*/  ULDC.64 UR4, c[0x0][0x9a0] ;  /* 0x0002680000047ab9 */ /* 0x000fe20000000a00 */
[----:B------:R-:W-:Y:S01]  /*1fc00*/  IMAD.MOV.U32 R15, RZ, RZ, -0x3ffffff0 ;  /* 0xc0000010ff0f7424 */ /* 0x000fe200078e00ff */
[----:B------:R-:W-:-:S04]  /*1fc10*/  ISETP.NE.U32.AND P0, PT, RZ, UR4, PT ;  /* 0x00000004ff007c0c */ /* 0x000fc8000bf05070 */
[----:B------:R-:W-:-:S03]  /*1fc20*/  ISETP.NE.AND.EX P0, PT, RZ, UR5, PT, P0 ;  /* 0x00000005ff007c0c */ /* 0x000fc6000bf05300 */
[----:B------:R-:W-:Y:S01]  /*1fc30*/  QGMMA.64x128x32.F32.E4M3.E4M3 R24, R224, gdesc[UR4], R24, gsb0 ;  /* 0x01e00004e0187df3 */ /* 0x000fe20008000818 */
[----:B------:R-:W-:Y:S01]  /*1fc40*/  R2UR UR6, R6 ;  /* 0x00000000060672ca */ /* 0x000fe200000e0000 */
[----:B------:R-:W-:Y:S01]  /*1fc50*/  VIADD R6, R4, 0x200 ;  /* 0x0000020004067836 */ /* 0x000fe20000000000 */
[----:B------:R-:W-:Y:S01]  /*1fc60*/  R2UR UR7, R7 ;  /* 0x00000000070772ca */ /* 0x000fe200000e0000 */
[----:B------:R-:W-:-:S06]  /*1fc70*/  IMAD.MOV.U32 R7, RZ, RZ, -0x3ffffff0 ;  /* 0xc0000010ff077424 */ /* 0x000fcc00078e00ff */
[----:B------:R-:W1:Y:S08]  /*1fc80*/  @P0 LDC.64 R8, c[0x0][0x9c8] ;  /* 0x00027200ff080b82 */ /* 0x000e700000000a00 */
[----:B------:R-:W4:Y:S01]  /*1fc90*/  @P0 LDC.64 R10, c[0x0][0x9d0] ;  /* 0x00027400ff0a0b82 */ /* 0x000f220000000a00 */
[----:B------:R-:W-:Y:S02]  /*1fca0*/  WARPGROUP.DEPBAR.LE gsb0, 0x0 ;  /* 0x00008000000079c5 */ /* 0x000fe40000010000 */
[----:B------:R-:W-:-:S06]  /*1fcb0*/  WARPGROUP.ARRIVE ;  /* 0x00000000000079c5 */ /* 0x000fcc0000000000 */
[----:B------:R-:W-:Y:S01]  /*1fcc0*/  QGMMA.64x128x32.F32.E4M3.E4M3 R24, R220, gdesc[UR4], R24, gsb0 ;  /* 0x01e00004dc187df3 */ /* 0x000fe20008000818 */
[----:B------:R-:W-:Y:S01]  /*1fcd0*/  R2UR UR6, R6 ;  /* 0x00000000060672ca */ /* 0x000fe200000e0000 */
[----:B------:R-:W-:Y:S01]  /*1fce0*/  VIADD R6, R4, 0x300 ;  /* 0x0000030004067836 */ /* 0x000fe20000000000 */
[----:B------:R-:W-:Y:S01]  /*1fcf0*/  R2UR UR7, R7 ;  /* 0x00000000070772ca */ /* 0x000fe200000e0000 */
[----:B------:R-:W-:Y:S01]  /*1fd00*/  IMAD.MOV.U32 R7, RZ, RZ, -0x3ffffff0 ;  /* 0xc0000010ff077424 */ /* 0x000fe200078e00ff */
[----:B--2---:R-:W-:Y:S01]  /*1fd10*/  SHF.R.S32.HI R5, RZ, 0x1f, R14 ;  /* 0x0000001fff057819 */ /* 0x004fe2000001140e */
        /* <DEDUP_REMOVED lines=9> */
[----:B------:R-:W-:Y:S02]  /*1fdb0*/  VIADD R14, R4, 0x400 ;  /* 0x00000400040e7836 */ /* 0x000fe40000000000 */
[-C--:B----4-:R-:W-:Y:S02]  /*1fdc0*/  @P0 IMAD R8, R5, R10.reuse, RZ ;  /* 0x0000000a05080224 */ /* 0x090fe400078e02ff */
[----:B------:R-:W-:Y:S02]  /*1fdd0*/  @P0 IMAD.IADD R7, R7, 0x1, R9 ;  /* 0x0000000107070824 */ /* 0x000fe400078e0209 */
[C---:B------:R-:W-:Y:S02]  /*1fde0*/  @P0 IMAD R5, R12.reuse, R11, R8 ;  /* 0x0000000b0c050224 */ /* 0x040fe400078e0208 */
[----:B------:R-:W-:-:S04]  /*1fdf0*/  @P0 IMAD.WIDE.U32 R6, R12, R10, R6 ;  /* 0x0000000a0c060225 */ /* 0x000fc800078e0006 */
[----:B------:R-:W-:Y:S01]  /*1fe00*/  @P0 IMAD.IADD R5, R7, 0x1, R5 ;  /* 0x0000000107050824 */ /* 0x000fe200078e0205 */
[----:B------:R-:W-:Y:S01]  /*1fe10*/  @P0 LEA R8, P2, R6, UR4, 0x2 ;  /* 0x0000000406080c11 */ /* 0x000fe2000f8410ff */
        /* <DEDUP_REMOVED lines=26> */
[----:B------:R-:W3:Y:S04]  /*1ffc0*/  SHFL.BFLY PT, R5, R6, 0x1, 0x1f ;  /* 0x0c201f0006057f89 */ /* 0x000ee800000e0000 */
[----:B------:R-:W4:Y:S01]  /*1ffd0*/  SHFL.BFLY PT, R4, R7, 0x1, 0x1f ;  /* 0x0c201f0007047f89 */ /* 0x000f2200000e0000 */
[----:B---3--:R-:W-:-:S01]  /*1ffe0*/  FADD.FTZ R11, R6, R5 ;  /* 0x00000005060b7221 */ /* 0x008fc20000010000 */
[----:B----4-:R-:W-:-:S04]  /*1fff0*/  FADD.FTZ R12, R7, R4 ;  /* 0x00000004070c7221 */ /* 0x010fc80000010000 */
[C---:B------:R-:W-:Y:S01]  /*20000*/  FSETP.NE.FTZ.AND P0, PT, R11.reuse, RZ, PT ;  /* 0x000000ff0b00720b */ /* 0x040fe20003f15000 */
[----:B------:R-:W-:Y:S01]  /*20010*/  FMUL.FTZ R14, R11, 0.00390625 ;  /* 0x3b8000000b0e7820 */ /* 0x000fe20000410000 */
[----:B-1----:R-:W-:Y:S01]  /*20020*/  FMUL.FTZ R8, R12, 0.00390625 ;  /* 0x3b8000000c087820 */ /* 0x002fe20000410000 */
        /* <DEDUP_REMOVED lines=16> */
[----:B------:R-:W-:Y:S02]  /*20130*/  IMAD.MOV.U32 R88, RZ, RZ, -0x800000 ;  /* 0xff800000ff587424 */ /* 0x000fe400078e00ff */
[----:B---3--:R-:W-:Y:S01]  /*20140*/  @P3 FMUL.FTZ R11, R8, 0.69314718246459960938 ;  /* 0x3f317218080b3820 */ /* 0x008fe20000410000 */
[----:B------:R-:W-:-:S01]  /*20150*/  @P2 FFMA.FTZ R89, R4, R3, R7 ;  /* 0x0000000304592223 */ /* 0x000fc20000010007 */
[----:B--2---:R-:W-:Y:S02]  /*20160*/  FMUL.FTZ R7, R5, R10 ;  /* 0x0000000a05077220 */ /* 0x004fe40000410000 */
[----:B------:R-:W-:-:S01]  /*20170*/  @P3 FFMA.FTZ R88, R2, R0, R11 ;  /* 0x0000000002583223 */ /* 0x000fc2000001000b */
[----:B----4-:R-:W-:Y:S01]  /*20180*/  FMUL.FTZ R2, R9, R10 ;  /* 0x0000000a09027220 */ /* 0x010fe20000410000 */
[----:B------:R-:W-:Y:S02]  /*20190*/  WARPGROUP.DEPBAR.LE gsb0, 0x0 ;  /* 0x00008000000079c5 */ /* 0x000fe40000010000 */
[----:B------:R-:W-:Y:S05]  /*201a0*/  @!P1 BRA `(.L_x_2211) ;  /* 0x0000000000049947 */ /* 0x000fea0003800000 */
[----:B------:R-:W-:Y:S01]  /*201b0*/  BPT.TRAP 0x1 ;  /* 0x000000040000795c */ /* 0x000fe20000300000 */
.L_x_2211:
        /* <DEDUP_REMOVED lines=74> */
[----:B------:R-:W-:-:S04]  /*20660*/  PRMT R0, R3, 0x654, R0 ;  /* 0x0000065403007816 */ /* 0x000fc80000000000 */
[----:B------:R1:W-:Y:S05]  /*20670*/  SYNCS.ARRIVE.TRANS64.RED.A1T0 RZ, [R0+URZ], RZ ;  /* 0x000000ff00ff79a7 */ /* 0x0003ea000810043f */
[----:B------:R-:W-:Y:S01]  /*20680*/  UIADD3 UR4, UR4, 0x1, URZ ;  /* 0x0000000104047890 */ /* 0x000fe2000fffe03f */
[----:B-1----:R-:W-:-:S05]  /*20690*/  SEL R0, RZ, 0x1, P1 ;  /* 0x00000001ff007807 */ /* 0x002fca0000800000 */
[----:B------:R-:W-:Y:S01]  /*206a0*/  IMAD.U32 R3, RZ, RZ, UR4 ;  /* 0x00000004ff037e24 */ /* 0x000fe2000f8e00ff */
[----:B------:R-:W-:-:S04]  /*206b0*/  LOP3.LUT R231, R231, R0, RZ, 0x3c, !PT ;  /* 0x00000000e7e77212 */ /* 0x000fc800078e3cff */
[----:B------:R1:W-:Y:S03]  /*206c0*/  STL [R1+0x88], R3 ;  /* 0x0000880301007387 */ /* 0x0003e60000100800 */
.L_x_2133:
[----:B------:R-:W2:Y:S01]  /*206d0*/  LDL R0, [R1+0x64] ;  /* 0x0000640001007983 */ /* 0x000ea20000100800 */
[----:B------:R-:W-:Y:S05]  /*206e0*/  WARPSYNC.ALL ;  /* 0x0000000000007948 */ /* 0x000fea0003800000 */
[----:B------:R-:W3:Y:S02]  /*206f0*/  S2R R54, SR_TID.X ;  /* 0x0000000000367919 */ /* 0x000ee40000002100 */
[----:B---3--:R-:W-:Y:S02]  /*20700*/  VIADD R85, R54, 0xffffff80 ;  /* 0xffffff8036557836 */ /* 0x008fe40000000000 */
[----:B--2---:R-:W-:-:S03]  /*20710*/  IMAD.MOV.U32 R84, RZ, RZ, R0 ;  /* 0x000000ffff547224 */ /* 0x004fc600078e0000 */
[----:B------:R-:W-:Y:S01]  /*20720*/  SHF.R.S32.HI R0, RZ, 0x1f, R85 ;  /* 0x0000001fff007819 */ /* 0x000fe20000011455 */
[----:B------:R-:W-:Y:S01]  /*20730*/  IMAD.SHL.U32 R65, R84, 0x4, RZ ;  /* 0x0000000454417824 */ /* 0x000fe200078e00ff */
[----:B------:R-:W-:Y:S02]  /*20740*/  SHF.R.S32.HI R62, RZ, 0x1f, R84 ;  /* 0x0000001fff3e7819 */ /* 0x000fe40000011454 */
[----:B------:R-:W-:Y:S02]  /*20750*/  LEA.HI R0, R0, R85, RZ, 0x3 ;  /* 0x0000005500007211 */ /* 0x000fe400078f18ff */
[----:B------:R-:W-:Y:S02]  /*20760*/  SHF.L.U64.HI R68, R84, 0x2, R62 ;  /* 0x0000000254447819 */ /* 0x000fe4000001023e */
[----:B------:R-:W-:Y:S01]  /*20770*/  SHF.R.S32.HI R64, RZ, 0x3, R0 ;  /* 0x00000003ff407819 */ /* 0x000fe20000011400 */
[----:B------:R-:W2:Y:S08]  /*20780*/  S2UR UR5, SR_CgaCtaId ;  /* 0x00000000000579c3 */ /* 0x000eb00000008800 */
[----:B------:R-:W-:Y:S06]  /*20790*/  BAR.SYNC.DEFER_BLOCKING 0x5, 0x180 ;  /* 0x0146000000007b1d */ /* 0x000fec0000010000 */
[----:B------:R-:W-:Y:S01]  /*207a0*/  UMOV UR4, 0x400 ;  /* 0x0000040000047882 */ /* 0x000fe20000000000 */
[----:B------:R-:W-:Y:S01]  /*207b0*/  BSSY B0, `(.L_x_2212) ;  /* 0x0000251000007945 */ /* 0x000fe20003800000 */
[----:B--2---:R-:W-:Y:S01]  /*207c0*/  IMAD.U32 R0, RZ, RZ, UR5 ;  /* 0x00000005ff007e24 */ /* 0x004fe2000f8e00ff */
[----:B------:R-:W-:-:S04]  /*207d0*/  ULEA UR4, UR5, UR4, 0x18 ;  /* 0x0000000405047291 */ /* 0x000fc8000f8ec03f */
[----:B------:R2:W-:Y:S02]  /*207e0*/  STL [R1+0x58], R0 ;  /* 0x0000580001007387 */ /* 0x0005e40000100800 */
[----:B------:R-:W-:-:S05]  /*207f0*/  IMAD.U32 R16, RZ, RZ, UR4 ;  /* 0x00000004ff107e24 */ /* 0x000fca000f8e00ff */
[----:B------:R2:W3:Y:S01]  /*20800*/  LDS.128 R232, [R16+0x2e8d0] ;  /* 0x02e8d00010e87984 */ /* 0x0004e20000000c00 */
[----:B------:R-:W-:Y:S06]  /*20810*/  BAR.ARV 0x4, 0x180 ;  /* 0x0106000000007b1d */ /* 0x000fec0000002000 */
[----:B------:R-:W-:Y:S05]  /*20820*/  @P0 BRA `(.L_x_2213) ;  /* 0x0000001800a00947 */ /* 0x000fea0003800000 */
[----:B------:R-:W4:Y:S01]  /*20830*/  LDL R50, [R1+0x90] ;  /* 0x0000900001327983 */ /* 0x000f220000100800 */
[----:B--2---:R-:W-:Y:S01]  /*20840*/  IMAD.SHL.U32 R0, R54, 0x4, RZ ;  /* 0x0000000436007824 */ /* 0x004fe200078e00ff */
[----:B------:R-:W-:-:S04]  /*20850*/  ULDC.64 UR4, c[0x4][0x38] ;  /* 0x01000e0000047ab9 */ /* 0x000fc80000000a00 */
[----:B------:R-:W-:-:S04]  /*20860*/  LOP3.LUT R0, R0, 0xc, RZ, 0xc0, !PT ;  /* 0x0000000c00007812 */ /* 0x000fc800078ec0ff */
[----:B------:R-:W-:-:S05]  /*20870*/  IADD3 R2, P0, R0, UR4, RZ ;  /* 0x0000000400027c10 */ /* 0x000fca000ff1e0ff */
[----:B-1----:R-:W-:-:S05]  /*20880*/  IMAD.X R3, RZ, RZ, UR5, P0 ;  /* 0x00000005ff037e24 */ /* 0x002fca00080e06ff */
[----:B------:R1:W2:Y:S01]  /*20890*/  LDG.E.CONSTANT R0, desc[UR60][R2.64] ;  /* 0x0000003c02007981 */ /* 0x0002a2000c1e9900 */
[----:B------:R-:W-:Y:S01]  /*208a0*/  F2FP.BF16.F32.PACK_AB R46, R43, R46 ;  /* 0x0000002e2b2e723e */ /* 0x000fe200000010ff */
[----:B------:R-:W-:Y:S01]  /*208b0*/  UMOV UR4, 0xffffffff ;  /* 0xffffffff00047882 */ /* 0x000fe20000000000 */
[----:B------:R-:W-:Y:S01]  /*208c0*/  F2FP.BF16.F32.PACK_AB R43, R4, R5 ;  /* 0x00000005042b723e */ /* 0x000fe200000010ff */
[----:B------:R-:W0:Y:S01]  /*208d0*/  S2R R73, SR_SWINHI ;  /* 0x0000000000497919 */ /* 0x000e220000002f00 */
        /* <DEDUP_REMOVED lines=14> */
[----:B-1----:R-:W-:Y:S02]  /*209c0*/  LOP3.LUT P0, R2, R54, 0x3, RZ, 0xc0, !PT ;  /* 0x0000000336027812 */ /* 0x002fe4000780c0ff */
[----:B------:R-:W-:-:S02]  /*209d0*/  F2FP.BF16.F32.PACK_AB R100, R100, R103 ;  /* 0x000000676464723e */ /* 0x000fc400000010ff */
[----:B------:R-:W-:Y:S02]  /*209e0*/  MOV R66, R16 ;  /* 0x0000001000427202 */ /* 0x000fe40000000f00 */
[----:B0-----:R-:W-:Y:S02]  /*209f0*/  MOV R67, R73 ;  /* 0x0000004900437202 */ /* 0x001fe40000000f00 */
[----:B------:R-:W-:Y:S02]  /*20a00*/  F2FP.BF16.F32.PACK_AB R101, R98, R101 ;  /* 0x000000656265723e */ /* 0x000fe400000010ff */
[----:B------:R-:W-:Y:S02]  /*20a10*/  ISETP.EQ.OR P0, PT, R2, 0x3, !P0 ;  /* 0x000000030200780c */ /* 0x000fe40004702670 */
        /* <DEDUP_REMOVED lines=16> */
[----:B----4-:R-:W-:-:S03]  /*20b20*/  IMAD.WIDE R4, R50, 0x2, R66 ;  /* 0x0000000232047825 */ /* 0x010fc600078e0242 */
        /* <DEDUP_REMOVED lines=8> */
[----:B------:R-:W-:Y:S01]  /*20bb0*/  LOP3.LUT R6, R6, R7, RZ, 0x3c, !PT ;  /* 0x0000000706067212 */ /* 0x000fe200078e3cff */
[--C-:B------:R-:W-:Y:S01]  /*20bc0*/  IMAD.X R7, RZ, RZ, R5.reuse, P5 ;  /* 0x000000ffff077224 */ /* 0x100fe200028e0605 */
[----:B------:R-:W-:Y:S01]  /*20bd0*/  LOP3.LUT R8, R8, R9, RZ, 0x3c, !PT ;  /* 0x0000000908087212 */ /* 0x000fe200078e3cff */
[----:B------:R-:W-:Y:S01]  /*20be0*/  IMAD.X R9, RZ, RZ, R5, P1 ;  /* 0x000000ffff097224 */ /* 0x000fe200008e0605 */
[----:B------:R-:W-:Y:S02]  /*20bf0*/  SHF.R.U64 R14, R14, 0x3, RZ ;  /* 0x000000030e0e7819 */ /* 0x000fe400000012ff */
[----:B------:R-:W-:-:S02]  /*20c00*/  IADD3 R11, P2, R4, 0x4020, RZ ;  /* 0x00004020040b7810 */ /* 0x000fc40007f5e0ff */
[C---:B------:R-:W-:Y:S02]  /*20c10*/  IADD3 R21, P4, R4.reuse, 0x60, RZ ;  /* 0x0000006004157810 */ /* 0x040fe40007f9e0ff */
[C---:B------:R-:W-:Y:S02]  /*20c20*/  IADD3 R25, P5, R4.reuse, 0x40, RZ ;  /* 0x0000004004197810 */ /* 0x040fe40007fbe0ff */
[----:B------:R-:W-:Y:S02]  /*20c30*/  IADD3 R27, P1, R4, 0x20, RZ ;  /* 0x00000020041b7810 */ /* 0x000fe40007f3e0ff */
[----:B------:R-:W-:Y:S02]  /*20c40*/  LOP3.LUT R14, R14, R15, RZ, 0x3c, !PT ;  /* 0x0000000f0e0e7212 */ /* 0x000fe400078e3cff */
[----:B------:R-:W-:Y:S02]  /*20c50*/  LOP3.LUT R10, R11, 0x380, RZ, 0xc0, !PT ;  /* 0x000003800b0a7812 */ /* 0x000fe400078ec0ff */
[----:B------:R-:W-:-:S02]  /*20c60*/  LOP3.LUT R20, R21, 0x380, RZ, 0xc0, !PT ;  /* 0x0000038015147812 */ /* 0x000fc400078ec0ff */
[----:B------:R-:W-:Y:S02]  /*20c70*/  LOP3.LUT R24, R25, 0x380, RZ, 0xc0, !PT ;  /* 0x0000038019187812 */ /* 0x000fe400078ec0ff */
[----:B------:R-:W-:Y:S02]  /*20c80*/  LOP3.LUT R26, R27, 0x380, RZ, 0xc0, !PT ;  /* 0x000003801b1a7812 */ /* 0x000fe400078ec0ff */
[----:B------:R-:W-:Y:S02]  /*20c90*/  LOP3.LUT R15, R4, 0x380, RZ, 0xc0, !PT ;  /* 0x00000380040f7812 */ /* 0x000fe400078ec0ff */
[----:B------:R-:W-:Y:S02]  /*20ca0*/  SHF.R.U64 R10, R10, 0x3, RZ ;  /* 0x000000030a0a7819 */ /* 0x000fe400000012ff */
[----:B------:R-:W-:Y:S02]  /*20cb0*/  SHF.R.U64 R20, R20, 0x3, RZ ;  /* 0x0000000314147819 */ /* 0x000fe400000012ff */
[----:B------:R-:W-:-:S02]  /*20cc0*/  SHF.R.U64 R24, R24, 0x3, RZ ;  /* 0x0000000318187819 */ /* 0x000fc400000012ff */
        /* <DEDUP_REMOVED lines=12> */
[----:B------:R-:W-:-:S02]  /*20d90*/  MOV R70, R6 ;  /* 0x0000000600467202 */ /* 0x000fc40000000f00 */
[----:B------:R-:W-:Y:S02]  /*20da0*/  MOV R83, R4 ;  /* 0x0000000400537202 */ /* 0x000fe40000000f00 */
[----:B------:R-:W-:Y:S02]  /*20db0*/  MOV R72, R8 ;  /* 0x0000000800487202 */ /* 0x000fe40000000f00 */
[----:B------:R-:W-:Y:S02]  /*20dc0*/  MOV R74, R10 ;  /* 0x0000000a004a7202 */ /* 0x000fe40000000f00 */
[----:B------:R-:W-:Y:S02]  /*20dd0*/  MOV R78, R14 ;  /* 0x0000000e004e7202 */ /* 0x000fe40000000f00 */
[----:B------:R-:W-:Y:S02]  /*20de0*/  MOV R80, R20 ;  /* 0x0000001400507202 */ /* 0x000fe40000000f00 */
[----:B------:R-:W-:-:S02]  /*20df0*/  MOV R81, R24 ;  /* 0x0000001800517202 */ /* 0x000fc40000000f00 */
[----:B------:R-:W-:Y:S02]  /*20e00*/  MOV R82, R26 ;  /* 0x0000001a00527202 */ /* 0x000fe40000000f00 */
[----:B--2---:R-:W-:Y:S01]  /*20e10*/  LOP3.LUT R2, R0, 0x2, RZ, 0x3c, !PT ;  /* 0x0000000200027812 */ /* 0x004fe200078e3cff */
        /* <DEDUP_REMOVED lines=17> */
[----:B------:R-:W0:Y:S01]  /*20f30*/  SHFL.IDX PT, R10, R5, R0, 0x1c1f ;  /* 0x001c1f00050a7589 */ /* 0x000e2200000e0000 */
        /* <DEDUP_REMOVED lines=11> */
[----:B------:R-:W-:Y:S01]  /*20ff0*/  SHFL.IDX PT, R37, R37, R0, 0x1c1f ;  /* 0x001c1f0025257589 */ /* 0x000fe200000e0000 */
[----:B------:R-:W-:Y:S02]  /*21000*/  SEL R69, R30, R71, P0 ;  /* 0x000000471e457207 */ /* 0x000fe40000000000 */
[----:B------:R-:W-:Y:S01]  /*21010*/  SEL R73, R75, R34, P0 ;  /* 0x000000224b497207 */ /* 0x000fe20000000000 */
[----:B------:R-:W2:Y:S01]  /*21020*/  SHFL.IDX PT, R20, R39, R2, 0x1c1f ;  /* 0x001c1f0227147589 */ /* 0x000ea200000e0000 */
[----:B------:R-:W-:Y:S02]  /*21030*/  SEL R43, R36, R43, P0 ;  /* 0x0000002b242b7207 */ /* 0x000fe40000000000 */
[----:B------:R-:W-:Y:S01]  /*21040*/  SEL R51, R60, R51, P0 ;  /* 0x000000333c337207 */ /* 0x000fe20000000000 */
[----:B------:R-:W-:Y:S01]  /*21050*/  SHFL.IDX PT, R41, R41, R0, 0x1c1f ;  /* 0x001c1f0029297589 */ /* 0x000fe200000e0000 */
[----:B------:R-:W-:-:S02]  /*21060*/  SEL R55, R52, R55, P0 ;  /* 0x0000003734377207 */ /* 0x000fc40000000000 */
[----:B------:R-:W-:Y:S01]  /*21070*/  SEL R59, R59, R46, P0 ;  /* 0x0000002e3b3b7207 */ /* 0x000fe20000000000 */
[----:B------:R-:W4:Y:S01]  /*21080*/  SHFL.IDX PT, R40, R43, R2, 0x1c1f ;  /* 0x001c1f022b287589 */ /* 0x000f2200000e0000 */
[----:B------:R-:W-:Y:S02]  /*21090*/  SEL R63, R63, R38, P0 ;  /* 0x000000263f3f7207 */ /* 0x000fe40000000000 */
[----:B------:R-:W-:Y:S01]  /*210a0*/  SEL R71, R71, R30, P0 ;  /* 0x0000001e47477207 */ /* 0x000fe20000000000 */
[----:B------:R-:W3:Y:S01]  /*210b0*/  SHFL.IDX PT, R38, R33, R0, 0x1c1f ;  /* 0x001c1f0021267589 */ /* 0x000ee200000e0000 */
[----:B------:R-:W-:Y:S02]  /*210c0*/  SEL R75, R34, R75, P0 ;  /* 0x0000004b224b7207 */ /* 0x000fe40000000000 */
[----:B------:R-:W-:Y:S01]  /*210d0*/  SEL R77, R79, R42, P0 ;  /* 0x0000002a4f4d7207 */ /* 0x000fe20000000000 */
[----:B------:R-:W3:Y:S01]  /*210e0*/  SHFL.IDX PT, R30, R25, R0, 0x1c1f ;  /* 0x001c1f00191e7589 */ /* 0x000ee200000e0000 */
[----:B------:R-:W-:-:S02]  /*210f0*/  SEL R79, R42, R79, P0 ;  /* 0x0000004f2a4f7207 */ /* 0x000fc40000000000 */
[----:B0-----:R-:W-:Y:S01]  /*21100*/  SEL R8, R10, R7, P0 ;  /* 0x000000070a087207 */ /* 0x001fe20000000000 */
[----:B------:R-:W0:Y:S01]  /*21110*/  SHFL.IDX PT, R34, R29, R0, 0x1c1f ;  /* 0x001c1f001d227589 */ /* 0x000e2200000e0000 */
[----:B------:R-:W-:Y:S02]  /*21120*/  SEL R4, R6, R3, P0 ;  /* 0x0000000306047207 */ /* 0x000fe40000000000 */
[----:B------:R-:W-:Y:S01]  /*21130*/  SEL R10, R7, R10, P0 ;  /* 0x0000000a070a7207 */ /* 0x000fe20000000000 */
[----:B------:R-:W-:Y:S01]  /*21140*/  SHFL.IDX PT, R45, R45, R0, 0x1c1f ;  /* 0x001c1f002d2d7589 */ /* 0x000fe200000e0000 */
[----:B-1----:R-:W-:Y:S02]  /*21150*/  SEL R24, R26, R21, P0 ;  /* 0x000000151a187207 */ /* 0x002fe40000000000 */
[----:B--2---:R-:W-:Y:S01]  /*21160*/  SEL R12, R37, R20, P0 ;  /* 0x00000014250c7207 */ /* 0x004fe20000000000 */
[----:B------:R-:W-:Y:S01]  /*21170*/  SHFL.IDX PT, R49, R49, R0, 0x1c1f ;  /* 0x001c1f0031317589 */ /* 0x000fe200000e0000 */
[----:B------:R-:W-:-:S02]  /*21180*/  SEL R14, R20, R37, P0 ;  /* 0x00000025140e7207 */ /* 0x000fc40000000000 */
[----:B------:R-:W-:Y:S01]  /*21190*/  SEL R6, R3, R6, P0 ;  /* 0x0000000603067207 */ /* 0x000fe20000000000 */
[----:B------:R-:W-:Y:S01]  /*211a0*/  SHFL.IDX PT, R53, R53, R0, 0x1c1f ;  /* 0x001c1f0035357589 */ /* 0x000fe200000e0000 */
[----:B------:R-:W-:Y:S02]  /*211b0*/  SEL R26, R21, R26, P0 ;  /* 0x0000001a151a7207 */ /* 0x000fe40000000000 */
[----:B----4-:R-:W-:Y:S01]  /*211c0*/  SEL R48, R41, R40, P0 ;  /* 0x0000002829307207 */ /* 0x010fe20000000000 */
[----:B------:R-:W-:Y:S01]  /*211d0*/  SHFL.IDX PT, R57, R57, R0, 0x1c1f ;  /* 0x001c1f0039397589 */ /* 0x000fe200000e0000 */
[----:B---3--:R-:W-:Y:S02]  /*211e0*/  SEL R36, R38, R35, P0 ;  /* 0x0000002326247207 */ /* 0x008fe40000000000 */
[----:B------:R-:W-:Y:S01]  /*211f0*/  SEL R38, R35, R38, P0 ;  /* 0x0000002623267207 */ /* 0x000fe20000000000 */
[----:B------:R-:W-:Y:S01]  /*21200*/  SHFL.IDX PT, R61, R61, R0, 0x1c1f ;  /* 0x001c1f003d3d7589 */ /* 0x000fe200000e0000 */
[----:B------:R-:W-:-:S02]  /*21210*/  SEL R28, R30, R27, P0 ;  /* 0x0000001b1e1c7207 */ /* 0x000fc40000000000 */
[----:B------:R-:W-:Y:S01]  /*21220*/  SEL R30, R27, R30, P0 ;  /* 0x0000001e1b1e7207 */ /* 0x000fe20000000000 */
[----:B------:R-:W-:Y:S01]  /*21230*/  SHFL.IDX PT, R69, R69, R0, 0x1c1f ;  /* 0x001c1f0045457589 */ /* 0x000fe200000e0000 */
[----:B0-----:R-:W-:Y:S02]  /*21240*/  SEL R32, R34, R31, P0 ;  /* 0x0000001f22207207 */ /* 0x001fe40000000000 */
[----:B------:R-:W-:Y:S01]  /*21250*/  SEL R34, R31, R34, P0 ;  /* 0x000000221f227207 */ /* 0x000fe20000000000 */
[----:B------:R-:W-:Y:S01]  /*21260*/  SHFL.IDX PT, R73, R73, R0, 0x1c1f ;  /* 0x001c1f0049497589 */ /* 0x000fe200000e0000 */
[----:B------:R-:W-:-:S03]  /*21270*/  SEL R50, R40, R41, P0 ;  /* 0x0000002928327207 */ /* 0x000fc60000000000 */
[----:B------:R0:W1:Y:S04]  /*21280*/  SHFL.IDX PT, R42, R47, R2, 0x1c1f ;  /* 0x001c1f022f2a7589 */ /* 0x00006800000e0000 */
[----:B------:R-:W2:Y:S04]  /*21290*/  SHFL.IDX PT, R44, R51, R2, 0x1c1f ;  /* 0x001c1f02332c7589 */ /* 0x000ea800000e0000 */
[----:B------:R-:W3:Y:S01]  /*212a0*/  SHFL.IDX PT, R46, R55, R2, 0x1c1f ;  /* 0x001c1f02372e7589 */ /* 0x000ee200000e0000 */
[----:B0-----:R-:W-:-:S03]  /*212b0*/  IMAD.MOV.U32 R47, RZ, RZ, RZ ;  /* 0x000000ffff2f7224 */ /* 0x001fc600078e00ff */
[----:B------:R-:W0:Y:S04]  /*212c0*/  SHFL.IDX PT, R52, R59, R2, 0x1c1f ;  /* 0x001c1f023b347589 */ /* 0x000e2800000e0000 */
[----:B------:R-:W4:Y:S04]  /*212d0*/  SHFL.IDX PT, R54, R63, R2, 0x1c1f ;  /* 0x001c1f023f367589 */ /* 0x000f2800000e0000 */
[----:B------:R-:W4:Y:S04]  /*212e0*/  SHFL.IDX PT, R56, R71, R2, 0x1c1f ;  /* 0x001c1f0247387589 */ /* 0x000f2800000e0000 */
[----:B------:R-:W4:Y:S01]  /*212f0*/  SHFL.IDX PT, R58, R75, R2, 0x1c1f ;  /* 0x001c1f024b3a7589 */ /* 0x000f2200000e0000 */
[----:B-1----:R-:W-:-:S02]  /*21300*/  SEL R5, R45, R42, P0 ;  /* 0x0000002a2d057207 */ /* 0x002fc40000000000 */
[----:B------:R-:W-:Y:S01]  /*21310*/  SEL R7, R42, R45, P0 ;  /* 0x0000002d2a077207 */ /* 0x000fe20000000000 */
[----:B------:R1:W1:Y:S01]  /*21320*/  SHFL.IDX PT, R77, R77, R0, 0x1c1f ;  /* 0x001c1f004d4d7589 */ /* 0x00026200000e0000 */
[----:B--2---:R-:W-:Y:S02]  /*21330*/  SEL R9, R49, R44, P0 ;  /* 0x0000002c31097207 */ /* 0x004fe40000000000 */
[----:B------:R-:W-:Y:S01]  /*21340*/  SEL R11, R44, R49, P0 ;  /* 0x000000312c0b7207 */ /* 0x000fe20000000000 */
[----:B------:R2:W1:Y:S01]  /*21350*/  SHFL.IDX PT, R60, R79, R2, 0x1c1f ;  /* 0x001c1f024f3c7589 */ /* 0x00046200000e0000 */
[----:B---3--:R-:W-:Y:S02]  /*21360*/  SEL R25, R53, R46, P0 ;  /* 0x0000002e35197207 */ /* 0x008fe40000000000 */
[----:B------:R-:W-:Y:S02]  /*21370*/  SEL R27, R46, R53, P0 ;  /* 0x000000352e1b7207 */ /* 0x000fe40000000000 */
[----:B0-----:R-:W-:-:S02]  /*21380*/  SEL R29, R57, R52, P0 ;  /* 0x00000034391d7207 */ /* 0x001fc40000000000 */
[----:B------:R-:W-:Y:S02]  /*21390*/  SEL R31, R52, R57, P0 ;  /* 0x00000039341f7207 */ /* 0x000fe40000000000 */
[----:B----4-:R-:W-:Y:S02]  /*213a0*/  SEL R33, R61, R54, P0 ;  /* 0x000000363d217207 */ /* 0x010fe40000000000 */
[----:B------:R-:W-:Y:S02]  /*213b0*/  SEL R35, R54, R61, P0 ;  /* 0x0000003d36237207 */ /* 0x000fe40000000000 */
[----:B------:R-:W-:Y:S02]  /*213c0*/  SEL R37, R69, R56, P0 ;  /* 0x0000003845257207 */ /* 0x000fe40000000000 */
[----:B------:R-:W-:Y:S02]  /*213d0*/  SEL R39, R56, R69, P0 ;  /* 0x0000004538277207 */ /* 0x000fe40000000000 */
[----:B------:R-:W-:-:S02]  /*213e0*/  SEL R13, R73, R58, P0 ;  /* 0x0000003a490d7207 */ /* 0x000fc40000000000 */
[----:B--2---:R-:W-:-:S07]  /*213f0*/  SEL R15, R58, R73, P0 ;  /* 0x000000493a0f7207 */ /* 0x004fce0000000000 */
.L_x_2443:
[----:B------:R-:W-:Y:S05]  /*21400*/  WARPSYNC.ALL ;  /* 0x0000000000007948 */ /* 0x000fea0003800000 */
[----:B------:R-:W-:Y:S01]  /*21410*/  BAR.SYNC.DEFER_BLOCKING 0x1, 0x100 ;  /* 0x0044000000007b1d */ /* 0x000fe20000010000 */
[----:B-1----:R-:W-:-:S05]  /*21420*/  SEL R49, R77, R60, P0 ;  /* 0x0000003c4d317207 */ /* 0x002fca0000000000 */
[----:B------:R-:W-:Y:S02]  /*21430*/  ULDC.64 UR4, c[0x0][0xbd8] ;  /* 0x0002f60000047ab9 */ /* 0x000fe40000000a00 */
[----:B------:R-:W-:Y:S01]  /*21440*/  ISETP.NE.U32.AND P2, PT, RZ, UR4, PT ;  /* 0x00000004ff007c0c */ /* 0x000fe2000bf45070 */
[----:B------:R-:W2:Y:S01]  /*21450*/  LDL R52, [R1+0x5c] ;  /* 0x00005c0001347983 */ /* 0x000ea20000100800 */
[----:B------:R-:W-:Y:S02]  /*21460*/  IADD3 R20, P1, R65, UR4, RZ ;  /* 0x0000000441147c10 */ /* 0x000fe4000ff3e0ff */
[----:B------:R-:W-:Y:S02]  /*21470*/  SEL R51, R60, R77, P0 ;  /* 0x0000004d3c337207 */ /* 0x000fe40000000000 */
[----:B------:R-:W-:Y:S02]  /*21480*/  ISETP.NE.AND.EX P2, PT, RZ, UR5, PT, P2 ;  /* 0x00000005ff007c0c */ /* 0x000fe4000bf45320 */
[----:B------:R-:W-:Y:S01]  /*21490*/  IADD3.X R21, R68, UR5, RZ, P1, !PT ;  /* 0x0000000544157c10 */ /* 0x000fe20008ffe4ff */
[----:B------:R-:W-:Y:S01]  /*214a0*/  ULDC.64 UR4, c[0x0][0xbe0] ;  /* 0x0002f80000047ab9 */ /* 0x000fe20000000a00 */
[----:B------:R2:W-:Y:S04]  /*214b0*/  STSM.16.M88.4 [R83], R4 ;  /* 0x0000000453007844 */ /* 0x0005e80000000200 */
[----:B------:R0:W-:Y:S04]  /*214c0*/  STSM.16.M88.4 [R82], R8 ;  /* 0x0000000852007844 */ /* 0x0001e80000000200 */
[----:B------:R0:W-:Y:S01]  /*214d0*/  STSM.16.M88.4 [R81], R24 ;  /* 0x0000001851007844 */ /* 0x0001e20000000200 */
[----:B------:R-:W-:-:S03]  /*214e0*/  ISETP.NE.U32.AND P0, PT, RZ, UR4, PT ;  /* 0x00000004ff007c0c */ /* 0x000fc6000bf05070 */
[----:B------:R0:W-:Y:S04]  /*214f0*/  STSM.16.M88.4 [R80], R28 ;  /* 0x0000001c50007844 */ /* 0x0001e80000000200 */
[----:B------:R0:W-:Y:S04]  /*21500*/  STSM.16.M88.4 [R78], R32 ;  /* 0x000000204e007844 */ /* 0x0001e80000000200 */
[----:B------:R0:W-:Y:S04]  /*21510*/  STSM.16.M88.4 [R74], R36 ;  /* 0x000000244a007844 */ /* 0x0001e80000000200 */
[----:B------:R0:W-:Y:S01]  /*21520*/  STSM.16.M88.4 [R72], R12 ;  /* 0x0000000c48007844 */ /* 0x0001e20000000200 */
[----:B------:R-:W-:-:S03]  /*21530*/  ISETP.NE.AND.EX P0, PT, RZ, UR5, PT, P0 ;  /* 0x00000005ff007c0c */ /* 0x000fc6000bf05300 */
[----:B------:R0:W-:Y:S01]  /*21540*/  STSM.16.M88.4 [R70], R48 ;  /* 0x0000003046007844 */ /* 0x0001e20000000200 */
[----:B------:R-:W-:Y:S09]  /*21550*/  BAR.SYNC.DEFER_BLOCKING 0x1, 0x100 ;  /* 0x0044000000007b1d */ /* 0x000ff20000010000 */
[----:B------:R-:W-:Y:S01]  /*21560*/  @P0 IADD3 R2, P1, R65, UR4, RZ ;  /* 0x0000000441020c10 */ /* 0x000fe2000ff3e0ff */
[----:B------:R-:W-:-:S02]  /*21570*/  ULDC UR4, c[0x0][0xa88] ;  /* 0x0002a20000047ab9 */ /* 0x000fc40000000800 */
[----:B------:R-:W-:Y:S01]  /*21580*/  IMAD.U32 R0, RZ, RZ, UR4 ;  /* 0x00000004ff007e24 */ /* 0x000fe2000f8e00ff */
[----:B------:R-:W-:Y:S01]  /*21590*/  @P0 IADD3.X R3, R68, UR5, RZ, P1, !PT ;  /* 0x0000000544030c10 */ /* 0x000fe20008ffe4ff */
[----:B------:R0:W5:Y:S04]  /*215a0*/  @P2 LDG.E R47, desc[UR60][R20.64] ;  /* 0x0000003c142f2981 */ /* 0x000168000c1e1900 */
[----:B------:R0:W5:Y:S01]  /*215b0*/  @P0 LDG.E R0, desc[UR60][R2.64] ;  /* 0x0000003c02000981 */ /* 0x000162000c1e1900 */
[----:B--2---:R-:W-:-:S04]  /*215c0*/  IMAD R5, R64, 0x40, R52 ;  /* 0x0000004040057824 */ /* 0x004fc800078e0234 */
[----:B------:R-:W-:Y:S01]  /*215d0*/  IMAD.WIDE R66, R5, 0x2, R66 ;  /* 0x0000000205427825 */ /* 0x000fe200078e0242 */
[----:B0-----:R-:W-:Y:S06]  /*215e0*/  @P0 BRA `(.L_x_2215) ;  /* 0x0000000000100947 */ /* 0x001fec0003800000 */
[----:B------:R-:W-:Y:S05]  /*215f0*/  @!P2 BRA `(.L_x_2215) ;  /* 0x00000000000ca947 */ /* 0x000fea0003800000 */
[----:B------:R-:W2:Y:S04]  /*21600*/  LDG.E R3, desc[UR60][R20.64] ;  /* 0x0000003c14037981 */ /* 0x000ea8000c1e1900 */
[----:B-----5:R-:W2:Y:S02]  /*21610*/  LDG.E R0, desc[UR60][R20.64+0x4] ;  /* 0x0000043c14007981 */ /* 0x020ea4000c1e1900 */
[----:B--2---:R-:W-:-:S07]  /*21620*/  IMAD.IADD R0, R0, 0x1, -R3 ;  /* 0x0000000100007824 */ /* 0x004fce00078e0a03 */
.L_x_2215:
[----:B------:R-:W2:Y:S01]  /*21630*/  LDL R6, [R1+0x70] ;  /* 0x0000700001067983 */ /* 0x000ea20000100800 */
[----:B------:R-:W-:-:S03]  /*21640*/  ULDC.64 UR4, c[0x0][0xb70] ;  /* 0x0002dc0000047ab9 */ /* 0x000fc60000000a00 */
[----:B------:R-:W3:Y:S04]  /*21650*/  LDL.LU R50, [R1+0x7c] ;  /* 0x00007c0001327983 */ /* 0x000ee80000300800 */
[----:B------:R-:W2:Y:S01]  /*21660*/  LDL.LU R48, [R1+0x80] ;  /* 0x0000800001307983 */ /* 0x000ea20000300800 */
[--C-:B-----5:R-:W-:Y:S01]  /*21670*/  SHF.R.S32.HI R21, RZ, 0x1f, R47.reuse ;  /* 0x0000001fff157819 */ /* 0x120fe2000001142f */
[----:B------:R-:W-:Y:S01]  /*21680*/  IMAD.MOV.U32 R20, RZ, RZ, R47 ;  /* 0x000000ffff147224 */ /* 0x000fe200078e002f */
[----:B------:R-:W-:Y:S02]  /*21690*/  SEL R62, R62, RZ, !P2 ;  /* 0x000000ff3e3e7207 */ /* 0x000fe40005000000 */
[----:B------:R-:W-:Y:S02]  /*216a0*/  SEL R49, R84, RZ, !P2 ;  /* 0x000000ff54317207 */ /* 0x000fe40005000000 */
[----:B------:R-:W-:-:S02]  /*216b0*/  IADD3 R9, P0, R66, 0x1000, RZ ;  /* 0x0000100042097810 */ /* 0x000fc40007f1e0ff */
[C---:B------:R-:W-:Y:S02]  /*216c0*/  IADD3 R25, P2, R66.reuse, 0x3000, RZ ;  /* 0x0000300042197810 */ /* 0x040fe40007f5e0ff */
[----:B------:R-:W-:Y:S02]  /*216d0*/  LOP3.LUT R8, R9, 0x380, RZ, 0xc0, !PT ;  /* 0x0000038009087812 */ /* 0x000fe400078ec0ff */
[----:B------:R-:W-:Y:S02]  /*216e0*/  IADD3 R13, P1, R66, 0x2000, RZ ;  /* 0x00002000420d7810 */ /* 0x000fe40007f3e0ff */
[----:B------:R-:W-:Y:S02]  /*216f0*/  LOP3.LUT R24, R25, 0x380, RZ, 0xc0, !PT ;  /* 0x0000038019187812 */ /* 0x000fe400078ec0ff */
[----:B------:R-:W-:Y:S02]  /*21700*/  SHF.R.U64 R8, R8, 0x3, RZ ;  /* 0x0000000308087819 */ /* 0x000fe400000012ff */
[----:B------:R-:W-:-:S02]  /*21710*/  LOP3.LUT R12, R13, 0x380, RZ, 0xc0, !PT ;  /* 0x000003800d0c7812 */ /* 0x000fc400078ec0ff */
[----:B------:R-:W-:Y:S02]  /*21720*/  SHF.R.U64 R24, R24, 0x3, RZ ;  /* 0x0000000318187819 */ /* 0x000fe400000012ff */
[----:B------:R-:W-:Y:S01]  /*21730*/  LOP3.LUT R8, R8, R9, RZ, 0x3c, !PT ;  /* 0x0000000908087212 */ /* 0x000fe200078e3cff */
[--C-:B------:R-:W-:Y:S01]  /*21740*/  IMAD.X R9, RZ, RZ, R67.reuse, P0 ;  /* 0x000000ffff097224 */ /* 0x100fe200000e0643 */
[----:B------:R-:W-:Y:S02]  /*21750*/  SHF.R.U64 R12, R12, 0x3, RZ ;  /* 0x000000030c0c7819 */ /* 0x000fe400000012ff */
[----:B------:R-:W-:Y:S01]  /*21760*/  LOP3.LUT R24, R24, R25, RZ, 0x3c, !PT ;  /* 0x0000001918187212 */ /* 0x000fe200078e3cff */
[--C-:B------:R-:W-:Y:S01]  /*21770*/  IMAD.X R25, RZ, RZ, R67.reuse, P2 ;  /* 0x000000ffff197224 */ /* 0x100fe200010e0643 */
[----:B------:R-:W-:Y:S02]  /*21780*/  IADD3 R29, P3, R66, 0x4000, RZ ;  /* 0x00004000421d7810 */ /* 0x000fe40007f7e0ff */
[----:B------:R-:W-:Y:S01]  /*21790*/  LOP3.LUT R12, R12, R13, RZ, 0x3c, !PT ;  /* 0x0000000d0c0c7212 */ /* 0x000fe200078e3cff */
[----:B------:R-:W-:Y:S01]  /*217a0*/  IMAD.X R13, RZ, RZ, R67, P1 ;  /* 0x000000ffff0d7224 */ /* 0x000fe200008e0643 */
[----:B------:R-:W-:-:S04]  /*217b0*/  LOP3.LUT R28, R29, 0x380, RZ, 0xc0, !PT ;  /* 0x000003801d1c7812 */ /* 0x000fc800078ec0ff */
[----:B------:R-:W-:-:S04]  /*217c0*/  SHF.R.U64 R28, R28, 0x3, RZ ;  /* 0x000000031c1c7819 */ /* 0x000fc800000012ff */
[----:B------:R-:W-:Y:S01]  /*217d0*/  LOP3.LUT R28, R28, R29, RZ, 0x3c, !PT ;  /* 0x0000001d1c1c7212 */ /* 0x000fe200078e3cff */
[----:B------:R-:W-:Y:S01]  /*217e0*/  IMAD.X R29, RZ, RZ, R67, P3 ;  /* 0x000000ffff1d7224 */ /* 0x000fe200018e0643 */
[----:B------:R-:W-:Y:S01]  /*217f0*/  SHF.R.S32.HI R65, RZ, 0x1f, R64 ;  /* 0x0000001fff417819 */ /* 0x000fe20000011440 */
[----:B------:R-:W-:Y:S01]  /*21800*/  BSSY B1, `(.L_x_2216) ;  /* 0x000006b000017945 */ /* 0x000fe20003800000 */
[----:B---3--:R-:W-:Y:S01]  /*21810*/  SHF.R.S32.HI R46, RZ, 0x1f, R50 ;  /* 0x0000001fff2e7819 */ /* 0x008fe20000011432 */
[----:B------:R-:W-:-:S04]  /*21820*/  IMAD.WIDE.U32 R2, R50, UR4, R20 ;  /* 0x0000000432027c25 */ /* 0x000fc8000f8e0014 */
[----:B--2---:R-:W-:Y:S02]  /*21830*/  IMAD R7, R48, 0x80, R6 ;  /* 0x0000008030077824 */ /* 0x004fe400078e0206 */
[----:B------:R-:W0:Y:S01]  /*21840*/  S2R R6, SR_TID.X ;  /* 0x0000000000067919 */ /* 0x000e220000002100 */
[----:B------:R-:W-:-:S04]  /*21850*/  IMAD R4, R46, UR4, RZ ;  /* 0x000000042e047c24 */ /* 0x000fc8000f8e02ff */
[----:B------:R-:W-:Y:S01]  /*21860*/  IMAD R5, R50, UR5, R4 ;  /* 0x0000000532057c24 */ /* 0x000fe2000f8e0204 */
[----:B------:R-:W-:Y:S02]  /*21870*/  ULDC.64 UR4, c[0x0][0xb78] ;  /* 0x0002de0000047ab9 */ /* 0x000fe40000000a00 */
[----:B------:R-:W-:Y:S02]  /*21880*/  IMAD R4, R62, UR4, RZ ;  /* 0x000000043e047c24 */ /* 0x000fe4000f8e02ff */
[----:B------:R-:W-:Y:S01]  /*21890*/  IMAD.IADD R3, R3, 0x1, R5 ;  /* 0x0000000103037824 */ /* 0x000fe200078e0205 */
[----:B------:R-:W-:Y:S01]  /*218a0*/  SHF.R.S32.HI R5, RZ, 0x1f, R7 ;  /* 0x0000001fff057819 */ /* 0x000fe20000011407 */
[C---:B------:R-:W-:Y:S02]  /*218b0*/  IMAD R4, R49.reuse, UR5, R4 ;  /* 0x0000000531047c24 */ /* 0x040fe4000f8e0204 */
[----:B------:R-:W-:Y:S01]  /*218c0*/  IMAD.WIDE.U32 R2, R49, UR4, R2 ;  /* 0x0000000431027c25 */ /* 0x000fe2000f8e0002 */
[----:B------:R-:W-:-:S02]  /*218d0*/  ULDC.64 UR4, c[0x0][0xb40] ;  /* 0x0002d00000047ab9 */ /* 0x000fc40000000a00 */
        /* <DEDUP_REMOVED lines=12> */
[----:B------:R-:W-:Y:S01]  /*219a0*/  LOP3.LUT R32, R33, 0x380, RZ, 0xc0, !PT ;  /* 0x0000038021207812 */ /* 0x000fe200078ec0ff */
[----:B------:R-:W-:Y:S01]  /*219b0*/  IMAD.X R41, RZ, RZ, R67, P2 ;  /* 0x000000ffff297224 */ /* 0x000fe200010e0643 */
        /* <DEDUP_REMOVED lines=10> */
[----:B------:R-:W-:-:S04]  /*21a60*/  LOP3.LUT P0, RZ, R6, 0x3, RZ, 0xc0, !PT ;  /* 0x0000000306ff7812 */ /* 0x000fc8000780c0ff */
        /* <DEDUP_REMOVED lines=31> */
[----:B------:R-:W-:Y:S02]  /*21c60*/  VIADD R0, R64, 0x40 ;  /* 0x0000004040007836 */ /* 0x000fe40000000000 */
[----:B0-----:R-:W-:Y:S01]  /*21c70*/  IMAD R44, R46, UR4, RZ ;  /* 0x000000042e2c7c24 */ /* 0x001fe2000f8e02ff */
[CC--:B------:R-:W-:Y:S01]  /*21c80*/  ISETP.GE.AND P3, PT, R64.reuse, R47.reuse, PT ;  /* 0x0000002f4000720c */ /* 0x0c0fe20003f66270 */
        /* <DEDUP_REMOVED lines=12> */
[----:B------:R-:W-:-:S02]  /*21d50*/  IMAD R45, R49, UR5, R20 ;  /* 0x00000005312d7c24 */ /* 0x000fc4000f8e0214 */
[----:B------:R-:W-:Y:S01]  /*21d60*/  IMAD.WIDE.U32 R20, R49, UR4, R2 ;  /* 0x0000000431147c25 */ /* 0x000fe2000f8e0002 */
[----:B--2---:R1:W-:Y:S03]  /*21d70*/  SYNCS.ARRIVE.TRANS64.RED.A1T0 RZ, [R0+URZ], RZ ;  /* 0x000000ff00ff79a7 */ /* 0x0043e6000810043f */
[----:B------:R-:W-:-:S04]  /*21d80*/  IMAD.WIDE R64, R48, 0x80, R64 ;  /* 0x0000008030407825 */ /* 0x000fc800078e0240 */
[----:B------:R-:W-:Y:S01]  /*21d90*/  IMAD.IADD R47, R21, 0x1, R45 ;  /* 0x00000001152f7824 */ /* 0x000fe200078e022d */
[----:B-1----:R-:W-:Y:S06]  /*21da0*/  @P3 BRA `(.L_x_2217) ;  /* 0x0000000000403947 */ /* 0x002fec0003800000 */
        /* <DEDUP_REMOVED lines=16> */
.L_x_2217:
[----:B------:R-:W-:Y:S05]  /*21eb0*/  BSYNC B1 ;  /* 0x0000000000017941 */ /* 0x000fea0003800000 */
.L_x_2216:
[----:B------:R-:W-:Y:S04]  /*21ec0*/  BSSY B1, `(.L_x_2218) ;  /* 0x0000014000017945 */ /* 0x000fe80003800000 */
[----:B------:R-:W-:Y:S05]  /*21ed0*/  @P0 BRA `(.L_x_2219) ;  /* 0x0000000000480947 */ /* 0x000fea0003800000 */
[----:B0----5:R-:W-:Y:S01]  /*21ee0*/  IADD3 R5, P0, R64, 0x20, RZ ;  /* 0x0000002040057810 */ /* 0x021fe20007f1e0ff */
        /* <DEDUP_REMOVED lines=17> */
.L_x_2219:
[----:B------:R-:W-:Y:S05]  /*22000*/  BSYNC B1 ;  /* 0x0000000000017941 */ /* 0x000fea0003800000 */
.L_x_2218:
[----:B------:R-:W-:Y:S04]  /*22010*/  BSSY B1, `(.L_x_2220) ;  /* 0x0000014000017945 */ /* 0x000fe80003800000 */
[----:B------:R-:W-:Y:S05]  /*22020*/  @P1 BRA `(.L_x_2221) ;  /* 0x0000000000481947 */ /* 0x000fea0003800000 */
[----:B01---5:R-:W-:Y:S01]  /*22030*/  IADD3 R5, P0, R64, 0x40, RZ ;  /* 0x0000004040057810 */ /* 0x023fe20007f1e0ff */
        /* <DEDUP_REMOVED lines=17> */
.L_x_2221:
[----:B------:R-:W-:Y:S05]  /*22150*/  BSYNC B1 ;  /* 0x0000000000017941 */ /* 0x000fea0003800000 */
.L_x_2220:
[----:B------:R-:W-:Y:S05]  /*22160*/  @P2 BRA `(.L_x_2222) ;  /* 0x0000000800d42947 */ /* 0x000fea0003800000 */
[----:B012--5:R-:W-:Y:S01]  /*22170*/  IADD3 R5, P0, R64, 0x60, RZ ;  /* 0x0000006040057810 */ /* 0x027fe20007f1e0ff */
        /* <DEDUP_REMOVED lines=19> */
.L_x_2213:
[----:B------:R-:W-:Y:S01]  /*222b0*/  ULDC.64 UR4, c[0x0][0xbd8] ;  /* 0x0002f60000047ab9 */ /* 0x000fe20000000a00 */
[----:B------:R-:W-:Y:S01]  /*222c0*/  IMAD.MOV.U32 R7, RZ, RZ, RZ ;  /* 0x000000ffff077224 */ /* 0x000fe200078e00ff */
[----:B------:R-:W-:Y:S02]  /*222d0*/  ISETP.NE.U32.AND P0, PT, RZ, UR4, PT ;  /* 0x00000004ff007c0c */ /* 0x000fe4000bf05070 */
[----:B------:R-:W-:Y:S02]  /*222e0*/  IADD3 R2, P1, R65, UR4, RZ ;  /* 0x0000000441027c10 */ /* 0x000fe4000ff3e0ff */
[----:B------:R-:W-:Y:S02]  /*222f0*/  ISETP.NE.AND.EX P0, PT, RZ, UR5, PT, P0 ;  /* 0x00000005ff007c0c */ /* 0x000fe4000bf05300 */
[----:B-1----:R-:W-:Y:S01]  /*22300*/  IADD3.X R3, R68, UR5, RZ, P1, !PT ;  /* 0x0000000544037c10 */ /* 0x002fe20008ffe4ff */
[----:B------:R-:W-:Y:S02]  /*22310*/  ULDC.64 UR4, c[0x0][0xbe0] ;  /* 0x0002f80000047ab9 */ /* 0x000fe40000000a00 */
[----:B------:R-:W-:-:S04]  /*22320*/  ISETP.NE.U32.AND P1, PT, RZ, UR4, PT ;  /* 0x00000004ff007c0c */ /* 0x000fc8000bf25070 */
[----:B------:R-:W-:-:S04]  /*22330*/  ISETP.NE.AND.EX P1, PT, RZ, UR5, PT, P1 ;  /* 0x00000005ff007c0c */ /* 0x000fc8000bf25310 */
[----:B------:R1:W5:Y:S09]  /*22340*/  @P0 LDG.E R7, desc[UR60][R2.64] ;  /* 0x0000003c02070981 */ /* 0x000372000c1e1900 */
[----:B------:R-:W-:Y:S01]  /*22350*/  @P1 IADD3 R4, P2, R65, UR4, RZ ;  /* 0x0000000441041c10 */ /* 0x000fe2000ff5e0ff */
[----:B------:R-:W-:-:S02]  /*22360*/  ULDC UR4, c[0x0][0xa88] ;  /* 0x0002a20000047ab9 */ /* 0x000fc40000000800 */
[----:B--2---:R-:W-:Y:S01]  /*22370*/  IMAD.U32 R0, RZ, RZ, UR4 ;  /* 0x00000004ff007e24 */ /* 0x004fe2000f8e00ff */
[----:B------:R-:W-:-:S05]  /*22380*/  @P1 IADD3.X R5, R68, UR5, RZ, P2, !PT ;  /* 0x0000000544051c10 */ /* 0x000fca00097fe4ff */
[----:B------:R1:W5:Y:S01]  /*22390*/  @P1 LDG.E R0, desc[UR60][R4.64] ;  /* 0x0000003c04001981 */ /* 0x000362000c1e1900 */
[----:B------:R-:W-:Y:S01]  /*223a0*/  ISETP.GT.AND P2, PT, R85, 0x7f, PT ;  /* 0x0000007f5500780c */ /* 0x000fe20003f44270 */
[----:B------:R-:W-:-:S12]  /*223b0*/  @P1 BRA `(.L_x_2223) ;  /* 0x0000000000101947 */ /* 0x000fd80003800000 */
[----:B------:R-:W-:Y:S05]  /*223c0*/  @!P0 BRA `(.L_x_2223) ;  /* 0x00000000000c8947 */ /* 0x000fea0003800000 */
[----:B-1----:R-:W2:Y:S04]  /*223d0*/  LDG.E R5, desc[UR60][R2.64] ;  /* 0x0000003c02057981 */ /* 0x002ea8000c1e1900 */
[----:B-----5:R-:W2:Y:S02]  /*223e0*/  LDG.E R0, desc[UR60][R2.64+0x4] ;  /* 0x0000043c02007981 */ /* 0x020ea4000c1e1900 */
[----:B--2---:R-:W-:-:S07]  /*223f0*/  IMAD.IADD R0, R0, 0x1, -R5 ;  /* 0x0000000100007824 */ /* 0x004fce00078e0a05 */
.L_x_2223:
[----:B------:R-:W2:Y:S04]  /*22400*/  LDL R13, [R1+0x7c] ;  /* 0x00007c00010d7983 */ /* 0x000ea80000100800 */
[----:B------:R-:W4:Y:S04]  /*22410*/  LDL R11, [R1+0x5c] ;  /* 0x00005c00010b7983 */ /* 0x000f280000100800 */
[----:B------:R0:W5:Y:S01]  /*22420*/  LDL R12, [R1+0x80] ;  /* 0x00008000010c7983 */ /* 0x0001620000100800 */
[----:B------:R-:W-:Y:S01]  /*22430*/  BSSY B1, `(.L_x_2224) ;  /* 0x000001d000017945 */ /* 0x000fe20003800000 */
[----:B------:R-:W-:-:S02]  /*22440*/  SEL R9, R84, RZ, !P0 ;  /* 0x000000ff54097207 */ /* 0x000fc40004000000 */
[----:B------:R-:W-:Y:S02]  /*22450*/  SEL R62, R62, RZ, !P0 ;  /* 0x000000ff3e3e7207 */ /* 0x000fe40004000000 */
[----:B-----5:R-:W-:Y:S02]  /*22460*/  SHF.R.S32.HI R6, RZ, 0x1f, R7 ;  /* 0x0000001fff067819 */ /* 0x020fe40000011407 */
[----:B--2---:R-:W-:Y:S02]  /*22470*/  SHF.R.S32.HI R8, RZ, 0x1f, R13 ;  /* 0x0000001fff087819 */ /* 0x004fe4000001140d */
[----:B----4-:R-:W-:Y:S01]  /*22480*/  SHF.R.S32.HI R10, RZ, 0x1f, R11 ;  /* 0x0000001fff0a7819 */ /* 0x010fe2000001140b */
[----:B0-----:R-:W-:Y:S06]  /*22490*/  @P2 BRA `(.L_x_2225) ;  /* 0x0000000000582947 */ /* 0x001fec0003800000 */
[----:B-1----:R-:W0:Y:S02]  /*224a0*/  S2R R2, SR_TID.X ;  /* 0x0000000000027919 */ /* 0x002e240000002100 */
        /* <DEDUP_REMOVED lines=21> */
.L_x_2225:
[----:B------:R-:W-:Y:S05]  /*22600*/  BSYNC B1 ;  /* 0x0000000000017941 */ /* 0x000fea0003800000 */
.L_x_2224:
[----:B------:R-:W-:Y:S01]  /*22610*/  ULDC.64 UR4, c[0x0][0xaa0] ;  /* 0x0002a80000047ab9 */ /* 0x000fe20000000a00 */
[----:B-1----:R-:W-:Y:S01]  /*22620*/  IMAD.MOV.U32 R2, RZ, RZ, R11 ;  /* 0x000000ffff027224 */ /* 0x002fe200078e000b */
[----:B------:R-:W-:Y:S01]  /*22630*/  SHF.R.S32.HI R65, RZ, 0x1f, R64 ;  /* 0x0000001fff417819 */ /* 0x000fe20000011440 */
[----:B0-----:R-:W-:Y:S01]  /*22640*/  IMAD.MOV.U32 R3, RZ, RZ, R10 ;  /* 0x000000ffff037224 */ /* 0x001fe200078e000a */
[----:B------:R-:W-:Y:S01]  /*22650*/  BSSY B1, `(.L_x_2226) ;  /* 0x0000029000017945 */ /* 0x000fe20003800000 */
[----:B------:R-:W-:Y:S02]  /*22660*/  IMAD R4, R6, UR4, RZ ;  /* 0x0000000406047c24 */ /* 0x000fe4000f8e02ff */
        /* <DEDUP_REMOVED lines=9> */
[C---:B------:R-:W-:Y:S01]  /*22700*/  IMAD R5, R13.reuse, UR5, R4 ;  /* 0x000000050d057c24 */ /* 0x040fe2000f8e0204 */
        /* <DEDUP_REMOVED lines=29> */
.L_x_2227:
[----:B------:R-:W-:Y:S05]  /*228e0*/  BSYNC B1 ;  /* 0x0000000000017941 */ /* 0x000fea0003800000 */
.L_x_2226:
        /* <DEDUP_REMOVED lines=10> */
[----:B------:R-:W-:Y:S01]  /*22990*/  IMAD.WIDE.U32 R2, R7, UR4, R2 ;  /* 0x0000000407027c25 */ /* 0x000fe2000f8e0002 */
        /* <DEDUP_REMOVED lines=9> */
.L_x_2229:
[----:B------:R-:W-:Y:S05]  /*22a30*/  BSYNC B1 ;  /* 0x0000000000017941 */ /* 0x000fea0003800000 */
.L_x_2228:
        /* <DEDUP_REMOVED lines=20> */
.L_x_2231:
[----:B------:R-:W-:Y:S05]  /*22b80*/  BSYNC B1 ;  /* 0x0000000000017941 */ /* 0x000fea0003800000 */
.L_x_2230:
        /* <DEDUP_REMOVED lines=19> */
.L_x_2222:
[----:B------:R-:W-:Y:S05]  /*22cc0*/  BSYNC B0 ;  /* 0x0000000000007941 */ /* 0x000fea0003800000 */
.L_x_2212:
[----:B------:R-:W-:Y:S02]  /*22cd0*/  ULDC UR4, c[0x0][0xc14] ;  /* 0x0003050000047ab9 */ /* 0x000fe40000000800 */
[----:B---3--:R-:W-:-:S13]  /*22ce0*/  ISETP.GE.AND P0, PT, R235, UR4, PT ;  /* 0x00000004eb007c0c */ /* 0x008fda000bf06270 */
[----:B------:R-:W-:Y:S05]  /*22cf0*/  @!P0 BRA `(.L_x_2232) ;  /* 0xfffffde400288947 */ /* 0x000fea000383ffff */
[----:B------:R-:W-:Y:S05]  /*22d00*/  BRA `(.L_x_2039) ;  /* 0x0000006000a87947 */ /* 0x000fea0003800000 */
.L_x_2037:
        /* <DEDUP_REMOVED lines=20> */
.L_x_2233:
        /* <DEDUP_REMOVED lines=34> */
[----:B------:R-:W-:Y:S01]  /*23070*/  IMAD.MOV.U32 R8, RZ, RZ, R7 ;  /* 0x000000ffff087224 */ /* 0x000fe200078e0007 */
[----:B--2---:R-:W-:-:S13]  /*23080*/  ISETP.GT.AND P6, PT, R7, UR6, PT ;  /* 0x0000000607007c0c */ /* 0x004fda000bfc4270 */
[----:B------:R-:W-:Y:S05]  /*23090*/  @P6 BRA `(.L_x_2235) ;  /* 0x0000000000a06947 */ /* 0x000fea0003800000 */
[----:B------:R-:W0:Y:S01]  /*230a0*/  LDC R5, c[0x0][0xc14] ;  /* 0x00030500ff057b82 */ /* 0x000e220000000800 */
[----:B------:R-:W-:Y:S01]  /*230b0*/  IMAD.MOV.U32 R7, RZ, RZ, R8 ;  /* 0x000000ffff077224 */ /* 0x000fe200078e0008 */
[----:B------:R-:W-:Y:S01]  /*230c0*/  UMOV UR4, URZ ;  /* 0x0000003f00047c82 */ /* 0x000fe20008000000 */
[----:B------:R-:W-:Y:S01]  /*230d0*/  ULDC UR7, c[0x0][0xc14] ;  /* 0x0003050000077ab9 */ /* 0x000fe20000000800 */
[----:B------:R-:W-:-:S05]  /*230e0*/  ULDC UR5, c[0x0][0xc10] ;  /* 0x0003040000057ab9 */ /* 0x000fca0000000800 */
.L_x_2239:
        /* <DEDUP_REMOVED lines=13> */
.L_x_2238:
[----:B------:R-:W-:Y:S05]  /*231c0*/  BSYNC B0 ;  /* 0x0000000000007941 */ /* 0x000fea0003800000 */
.L_x_2237:
        /* <DEDUP_REMOVED lines=21> */
.L_x_2235:
[----:B------:R-:W-:-:S04]  /*23320*/  IMAD.IADD R8, R7, 0x1, -R8 ;  /* 0x0000000107087824 */ /* 0x000fc800078e0a08 */
        /* <DEDUP_REMOVED lines=20> */
.L_x_2240:
        /* <DEDUP_REMOVED lines=59> */
.L_x_2236:
[----:B------:R-:W-:Y:S01]  /*23820*/  IMAD.U32 R2, RZ, RZ, UR6 ;  /* 0x00000006ff027e24 */ /* 0x000fe2000f8e00ff */
[----:B------:R0:W-:Y:S04]  /*23830*/  STL [R1+0x4], RZ ;  /* 0x000004ff01007387 */ /* 0x0001e80000100800 */
[----:B------:R0:W-:Y:S04]  /*23840*/  STL [R1+0x8], RZ ;  /* 0x000008ff01007387 */ /* 0x0001e80000100800 */
[----:B------:R0:W-:Y:S02]  /*23850*/  STL [R1], R2 ;  /* 0x0000000201007387 */ /* 0x0001e40000100800 */
.L_x_2241:
        /* <DEDUP_REMOVED lines=10> */
.L_x_2234:
        /* <DEDUP_REMOVED lines=47> */
.L_x_2339:
[----:B0-----:R-:W2:Y:S01]  /*23bf0*/  LDL R0, [R1+0xc] ;  /* 0x00000c0001007983 */ /* 0x001ea20000100800 */
[----:B------:R-:W2:Y:S01]  /*23c00*/  LDC.64 R16, c[0x0][0xc60] ;  /* 0x00031800ff107b82 */ /* 0x000ea20000000a00 */
[----:B------:R-:W-:Y:S05]  /*23c10*/  YIELD ;  /* 0x0000000000007946 */ /* 0x000fea0003800000 */
[----:B------:R-:W-:Y:S01]  /*23c20*/  ULDC.64 UR4, c[0x0][0xa28] ;  /* 0x00028a0000047ab9 */ /* 0x000fe20000000a00 */
[----:B------:R-:W-:Y:S01]  /*23c30*/  IMAD.MOV.U32 R8, RZ, RZ, RZ ;  /* 0x000000ffff087224 */ /* 0x000fe200078e00ff */
[----:B------:R-:W-:Y:S01]  /*23c40*/  ISETP.NE.U32.AND P0, PT, RZ, UR4, PT ;  /* 0x00000004ff007c0c */ /* 0x000fe2000bf05070 */
[----:B------:R-:W-:Y:S01]  /*23c50*/  ULDC.64 UR6, c[0x0][0xa08] ;  /* 0x0002820000067ab9 */ /* 0x000fe20000000a00 */
[----:B------:R-:W-:Y:S01]  /*23c60*/  ULDC.64 UR8, c[0x0][0xa10] ;  /* 0x0002840000087ab9 */ /* 0x000fe20000000a00 */
[----:B------:R-:W-:-:S02]  /*23c70*/  IMAD.MOV.U32 R11, RZ, RZ, RZ ;  /* 0x000000ffff0b7224 */ /* 0x000fc400078e00ff */
[----:B--2---:R-:W-:Y:S01]  /*23c80*/  IMAD.WIDE R16, R0, 0x4, R16 ;  /* 0x0000000400107825 */ /* 0x004fe200078e0210 */
[----:B------:R-:W-:-:S05]  /*23c90*/  ULDC.64 UR10, c[0x0][0xa18] ;  /* 0x00028600000a7ab9 */ /* 0x000fca0000000a00 */
[----:B------:R-:W2:Y:S01]  /*23ca0*/  LDG.E R16, desc[UR60][R16.64] ;  /* 0x0000003c10107981 */ /* 0x000ea2000c1e1900 */
[----:B------:R-:W-:Y:S01]  /*23cb0*/  ISETP.NE.AND.EX P0, PT, RZ, UR5, PT, P0 ;  /* 0x00000005ff007c0c */ /* 0x000fe2000bf05300 */
[----:B------:R-:W-:Y:S02]  /*23cc0*/  IMAD.MOV.U32 R0, RZ, RZ, RZ ;  /* 0x000000ffff007224 */ /* 0x000fe400078e00ff */
[----:B------:R-:W-:Y:S01]  /*23cd0*/  IMAD.MOV.U32 R20, RZ, RZ, RZ ;  /* 0x000000ffff147224 */ /* 0x000fe200078e00ff */
[----:B--2---:R-:W-:-:S09]  /*23ce0*/  SHF.R.S32.HI R18, RZ, 0x1f, R16 ;  /* 0x0000001fff127819 */ /* 0x004fd20000011410 */
[----:B------:R-:W-:-:S04]  /*23cf0*/  @P0 LEA R2, P1, R16, UR4, 0x2 ;  /* 0x0000000410020c11 */ /* 0x000fc8000f8210ff */
[C-C-:B------:R-:W-:Y:S01]  /*23d00*/  @P0 LEA.HI.X R3, R16.reuse, UR5, R18.reuse, 0x2, P1 ;  /* 0x0000000510030c11 */ /* 0x140fe200088f1412 */
[----:B------:R-:W-:Y:S02]  /*23d10*/  ULDC.64 UR4, c[0x0][0xa00] ;  /* 0x0002800000047ab9 */ /* 0x000fe40000000a00 */
[----:B------:R-:W-:Y:S01]  /*23d20*/  ISETP.NE.U32.AND P2, PT, RZ, UR4, PT ;  /* 0x00000004ff007c0c */ /* 0x000fe2000bf45070 */
[C---:B------:R-:W-:Y:S01]  /*23d30*/  IMAD.SHL.U32 R17, R16.reuse, 0x4, RZ ;  /* 0x0000000410117824 */ /* 0x040fe200078e00ff */
[----:B------:R0:W5:Y:S01]  /*23d40*/  @P0 LDG.E R0, desc[UR60][R2.64] ;  /* 0x0000003c02000981 */ /* 0x000162000c1e1900 */
[----:B------:R-:W-:Y:S02]  /*23d50*/  SHF.L.U64.HI R18, R16, 0x2, R18 ;  /* 0x0000000210127819 */ /* 0x000fe40000010212 */
[----:B------:R-:W-:Y:S02]  /*23d60*/  ISETP.NE.AND.EX P2, PT, RZ, UR5, PT, P2 ;  /* 0x00000005ff007c0c */ /* 0x000fe4000bf45320 */
[----:B------:R-:W-:-:S02]  /*23d70*/  ISETP.NE.U32.AND P0, PT, RZ, UR6, PT ;  /* 0x00000006ff007c0c */ /* 0x000fc4000bf05070 */
[----:B------:R-:W-:Y:S02]  /*23d80*/  ISETP.NE.U32.AND P1, PT, RZ, UR8, PT ;  /* 0x00000008ff007c0c */ /* 0x000fe4000bf25070 */
[----:B------:R-:W-:Y:S02]  /*23d90*/  ISETP.NE.AND.EX P0, PT, RZ, UR7, PT, P0 ;  /* 0x00000007ff007c0c */ /* 0x000fe4000bf05300 */
[C---:B0-----:R-:W-:Y:S02]  /*23da0*/  IADD3 R2, P4, R17.reuse, UR4, RZ ;  /* 0x0000000411027c10 */ /* 0x041fe4000ff9e0ff */
[----:B------:R-:W-:Y:S02]  /*23db0*/  ISETP.NE.AND.EX P1, PT, RZ, UR9, PT, P1 ;  /* 0x00000009ff007c0c */ /* 0x000fe4000bf25310 */
[----:B------:R-:W-:Y:S02]  /*23dc0*/  IADD3.X R3, R18, UR5, RZ, P4, !PT ;  /* 0x0000000512037c10 */ /* 0x000fe4000a7fe4ff */
[----:B------:R-:W-:-:S02]  /*23dd0*/  IADD3 R6, P5, R17, UR6, RZ ;  /* 0x0000000611067c10 */ /* 0x000fc4000ffbe0ff */
[----:B------:R-:W-:Y:S01]  /*23de0*/  IADD3 R4, P4, R17, UR8, RZ ;  /* 0x0000000811047c10 */ /* 0x000fe2000ff9e0ff */
[----:B------:R-:W2:Y:S01]  /*23df0*/  @P2 LDG.E R8, desc[UR60][R2.64] ;  /* 0x0000003c02082981 */ /* 0x000ea2000c1e1900 */
[C---:B------:R-:W-:Y:S02]  /*23e00*/  IADD3.X R7, R18.reuse, UR7, RZ, P5, !PT ;  /* 0x0000000712077c10 */ /* 0x040fe4000affe4ff */
[----:B------:R-:W-:Y:S02]  /*23e10*/  IADD3.X R5, R18, UR9, RZ, P4, !PT ;  /* 0x0000000912057c10 */ /* 0x000fe4000a7fe4ff */
[----:B------:R-:W-:Y:S01]  /*23e20*/  ISETP.NE.U32.AND P3, PT, RZ, UR10, PT ;  /* 0x0000000aff007c0c */ /* 0x000fe2000bf65070 */
[----:B------:R-:W5:Y:S01]  /*23e30*/  @P0 LDG.E R11, desc[UR60][R6.64] ;  /* 0x0000003c060b0981 */ /* 0x000f62000c1e1900 */
[----:B------:R-:W-:Y:S02]  /*23e40*/  ULDC UR4, c[0x0][0x288] ;  /* 0x0000a20000047ab9 */ /* 0x000fe40000000800 */
[----:B------:R-:W-:Y:S01]  /*23e50*/  ISETP.NE.AND.EX P3, PT, RZ, UR11, PT, P3 ;  /* 0x0000000bff007c0c */ /* 0x000fe2000bf65330 */
[----:B------:R-:W5:Y:S01]  /*23e60*/  @P1 LDG.E R20, desc[UR60][R4.64] ;  /* 0x0000003c04141981 */ /* 0x000f62000c1e1900 */
[----:B------:R-:W-:Y:S01]  /*23e70*/  IMAD.U32 R10, RZ, RZ, UR4 ;  /* 0x00000004ff0a7e24 */ /* 0x000fe2000f8e00ff */
[----:B------:R-:W-:-:S02]  /*23e80*/  ULDC.64 UR4, c[0x0][0x3f8] ;  /* 0x0000fe0000047ab9 */ /* 0x000fc40000000a00 */
[----:B------:R-:W-:-:S03]  /*23e90*/  UISETP.NE.U32.AND UP0, UPT, UR4, URZ, UPT ;  /* 0x0000003f0400728c */ /* 0x000fc6000bf05070 */
[----:B------:R-:W-:Y:S01]  /*23ea0*/  ULDC UR4, c[0x0][0x404] ;  /* 0x0001010000047ab9 */ /* 0x000fe20000000800 */
[----:B------:R-:W-:-:S03]  /*23eb0*/  UISETP.NE.AND.EX UP0, UPT, UR5, URZ, UPT, UP0 ;  /* 0x0000003f0500728c */ /* 0x000fc6000bf05300 */
[----:B------:R-:W-:Y:S01]  /*23ec0*/  ULDC UR5, c[0x0][0x2e0] ;  /* 0x0000b80000057ab9 */ /* 0x000fe20000000800 */
[----:B------:R-:W-:-:S04]  /*23ed0*/  USEL UR4, UR4, 0x1, UP0 ;  /* 0x0000000104047887 */ /* 0x000fc80008000000 */
[----:B------:R-:W-:-:S03]  /*23ee0*/  UIMAD UR4, UR4, UR5, URZ ;  /* 0x00000005040472a4 */ /* 0x000fc6000f8e023f */
[----:B------:R-:W-:Y:S01]  /*23ef0*/  ULDC UR5, c[0x0][0x338] ;  /* 0x0000ce0000057ab9 */ /* 0x000fe20000000800 */
[----:B--2---:R0:W-:Y:S02]  /*23f00*/  STL [R1+0x24], R8 ;  /* 0x0000240801007387 */ /* 0x0041e40000100800 */
[----:B0-----:R-:W-:-:S04]  /*23f10*/  @P3 IADD3 R8, P4, R17, UR10, RZ ;  /* 0x0000000a11083c10 */ /* 0x001fc8000ff9e0ff */
[----:B------:R-:W-:-:S05]  /*23f20*/  @P3 IADD3.X R9, R18, UR11, RZ, P4, !PT ;  /* 0x0000000b12093c10 */ /* 0x000fca000a7fe4ff */
[----:B------:R0:W5:Y:S02]  /*23f30*/  @P3 LDG.E R10, desc[UR60][R8.64] ;  /* 0x0000003c080a3981 */ /* 0x000164000c1e1900 */
[----:B0-----:R-:W-:Y:S02]  /*23f40*/  IMAD.U32 R8, RZ, RZ, UR5 ;  /* 0x00000005ff087e24 */ /* 0x001fe4000f8e00ff */
[----:B------:R-:W-:Y:S01]  /*23f50*/  IMAD.U32 R9, RZ, RZ, UR4 ;  /* 0x00000004ff097e24 */ /* 0x000fe2000f8e00ff */
[----:B------:R-:W-:Y:S06]  /*23f60*/  @P3 BRA `(.L_x_2243) ;  /* 0x0000000000103947 */ /* 0x000fec0003800000 */
[----:B------:R-:W-:Y:S05]  /*23f70*/  @!P2 BRA `(.L_x_2243) ;  /* 0x00000000000ca947 */ /* 0x000fea0003800000 */
[----:B-----5:R-:W2:Y:S04]  /*23f80*/  LDG.E R10, desc[UR60][R2.64] ;  /* 0x0000003c020a7981 */ /* 0x020ea8000c1e1900 */
[----:B------:R-:W2:Y:S02]  /*23f90*/  LDG.E R2, desc[UR60][R2.64+0x4] ;  /* 0x0000043c02027981 */ /* 0x000ea4000c1e1900 */
[----:B--2---:R-:W-:-:S07]  /*23fa0*/  IMAD.IADD R10, R2, 0x1, -R10 ;  /* 0x00000001020a7824 */ /* 0x004fce00078e0a0a */
.L_x_2243:
[----:B-----5:R-:W-:Y:S01]  /*23fb0*/  IMAD.IADD R2, R11, 0x1, R0 ;  /* 0x000000010b027824 */ /* 0x020fe200078e0200 */
[----:B------:R-:W-:Y:S02]  /*23fc0*/  ULDC.64 UR4, c[0x0][0xa20] ;  /* 0x0002880000047ab9 */ /* 0x000fe40000000a00 */
[----:B------:R-:W-:Y:S02]  /*23fd0*/  ISETP.NE.U32.AND P2, PT, RZ, UR4, PT ;  /* 0x00000004ff007c0c */ /* 0x000fe4000bf45070 */
[----:B------:R0:W-:Y:S02]  /*23fe0*/  STL [R1+0x28], R2 ;  /* 0x0000280201007387 */ /* 0x0001e40000100800 */
[----:B------:R-:W-:-:S13]  /*23ff0*/  ISETP.NE.AND.EX P2, PT, RZ, UR5, PT, P2 ;  /* 0x00000005ff007c0c */ /* 0x000fda000bf45320 */
[----:B0-----:R-:W-:Y:S05]  /*24000*/  @!P2 BRA `(.L_x_2244) ;  /* 0x000000000010a947 */ /* 0x001fea0003800000 */
[----:B------:R-:W-:-:S04]  /*24010*/  IADD3 R2, P0, R17, UR4, RZ ;  /* 0x0000000411027c10 */ /* 0x000fc8000ff1e0ff */
[----:B------:R-:W-:-:S05]  /*24020*/  IADD3.X R3, R18, UR5, RZ, P0, !PT ;  /* 0x0000000512037c10 */ /* 0x000fca00087fe4ff */
[----:B------:R0:W5:Y:S01]  /*24030*/  LDG.E R9, desc[UR60][R2.64] ;  /* 0x0000003c02097981 */ /* 0x000162000c1e1900 */
[----:B------:R-:W-:Y:S05]  /*24040*/  BRA `(.L_x_2245) ;  /* 0x0000000000107947 */ /* 0x000fea0003800000 */
.L_x_2244:
[----:B------:R-:W-:Y:S05]  /*24050*/  @!P0 BRA `(.L_x_2245) ;  /* 0x00000000000c8947 */ /* 0x000fea0003800000 */
[----:B------:R-:W2:Y:S04]  /*24060*/  LDG.E R9, desc[UR60][R6.64] ;  /* 0x0000003c06097981 */ /* 0x000ea8000c1e1900 */
[----:B------:R-:W2:Y:S02]  /*24070*/  LDG.E R6, desc[UR60][R6.64+0x4] ;  /* 0x0000043c06067981 */ /* 0x000ea4000c1e1900 */
[----:B--2---:R-:W-:-:S07]  /*24080*/  IMAD.IADD R9, R6, 0x1, -R9 ;  /* 0x0000000106097824 */ /* 0x004fce00078e0a09 */
.L_x_2245:
[----:B0-----:R-:W2:Y:S04]  /*24090*/  @P1 LDG.E R2, desc[UR60][R4.64] ;  /* 0x0000003c04021981 */ /* 0x001ea8000c1e1900 */
[----:B------:R-:W3:Y:S01]  /*240a0*/  LDL R3, [R1+0x4] ;  /* 0x0000040001037983 */ /* 0x000ee20000100800 */
[----:B-----5:R-:W-:-:S03]  /*240b0*/  IMAD.IADD R0, R9, 0x1, -R0 ;  /* 0x0000000109007824 */ /* 0x020fc600078e0a00 */
[----:B------:R-:W2:Y:S01]  /*240c0*/  @P1 LDG.E R4, desc[UR60][R4.64+0x4] ;  /* 0x0000043c04041981 */ /* 0x000ea2000c1e1900 */
[----:B------:R-:W-:Y:S01]  /*240d0*/  BSSY B0, `(.L_x_2246) ;  /* 0x00000ff000007945 */ /* 0x000fe20003800000 */
[----:B--2---:R-:W-:Y:S01]  /*240e0*/  @P1 IMAD.IADD R8, R4, 0x1, -R2 ;  /* 0x0000000104081824 */ /* 0x004fe200078e0a02 */
[----:B---3--:R-:W-:-:S03]  /*240f0*/  LEA R2, R3, 0x15f, 0x7 ;  /* 0x0000015f03027811 */ /* 0x008fc600078e38ff */
[----:B------:R-:W-:-:S04]  /*24100*/  IMAD.IADD R4, R0, 0x1, R8 ;  /* 0x0000000100047824 */ /* 0x000fc800078e0208 */
[C---:B------:R-:W-:Y:S01]  /*24110*/  VIADD R5, R4.reuse, 0xdf ;  /* 0x000000df04057836 */ /* 0x040fe20000000000 */
[----:B------:R-:W-:Y:S01]  /*24120*/  IADD3 R3, R4, R2, -R10 ;  /* 0x0000000204037210 */ /* 0x000fe20007ffe80a */
[----:B------:R-:W-:Y:S02]  /*24130*/  IMAD.MOV.U32 R4, RZ, RZ, RZ ;  /* 0x000000ffff047224 */ /* 0x000fe400078e00ff */
[----:B------:R-:W-:Y:S02]  /*24140*/  IMAD.MOV.U32 R2, RZ, RZ, RZ ;  /* 0x000000ffff027224 */ /* 0x000fe400078e00ff */
[----:B------:R-:W-:-:S04]  /*24150*/  IMAD.HI R4, R5, -0x6db6db6d, R4 ;  /* 0x9249249305047827 */ /* 0x000fc800078e0204 */
[----:B------:R-:W-:Y:S01]  /*24160*/  IMAD.HI R2, R3, -0x6db6db6d, R2 ;  /* 0x9249249303027827 */ /* 0x000fe200078e0202 */
[----:B------:R-:W-:-:S04]  /*24170*/  SHF.R.U32.HI R3, RZ, 0x1f, R4 ;  /* 0x0000001fff037819 */ /* 0x000fc80000011604 */
[----:B------:R-:W-:Y:S02]  /*24180*/  SHF.R.U32.HI R19, RZ, 0x1f, R2 ;  /* 0x0000001fff137819 */ /* 0x000fe40000011602 */
[----:B------:R-:W-:Y:S02]  /*24190*/  LEA.HI.SX32 R3, R4, R3, 0x19 ;  /* 0x0000000304037211 */ /* 0x000fe400078fcaff */
[----:B------:R-:W-:-:S04]  /*241a0*/  LEA.HI.SX32 R19, R2, R19, 0x19 ;  /* 0x0000001302137211 */ /* 0x000fc800078fcaff */
[----:B------:R-:W-:-:S05]  /*241b0*/  VIMNMX R19, R3, R19, PT ;  /* 0x0000001303137248 */ /* 0x000fca0003fe0100 */
[----:B------:R-:W-:Y:S01]  /*241c0*/  IMAD R4, R19, 0xe0, -R0 ;  /* 0x000000e013047824 */ /* 0x000fe200078e0a00 */
[----:B------:R-:W-:-:S04]  /*241d0*/  IADD3 R0, -R0, RZ, RZ ;  /* 0x000000ff00007210 */ /* 0x000fc80007ffe1ff */
[----:B------:R-:W-:Y:S02]  /*241e0*/  VIMNMX R4, R4, R8, PT ;  /* 0x0000000804047248 */ /* 0x000fe40003fe0100 */
[----:B------:R-:W-:-:S04]  /*241f0*/  VIMNMX R0, RZ, R0, !PT ;  /* 0x00000000ff007248 */ /* 0x000fc80007fe0100 */
[----:B------:R-:W-:Y:S02]  /*24200*/  ISETP.GT.AND P0, PT, R4, R0, PT ;  /* 0x000000000400720c */ /* 0x000fe40003f04270 */
[----:B------:R-:W-:-:S11]  /*24210*/  SHF.R.U32.HI R2, RZ, 0x5, R0 ;  /* 0x00000005ff027819 */ /* 0x000fd60000011600 */
[----:B------:R-:W-:Y:S02]  /*24220*/  @P0 VIADD R5, R4, 0xdf ;  /* 0x000000df04050836 */ /* 0x000fe40000000000 */
[----:B------:R-:W-:-:S04]  /*24230*/  @P0 IMAD.MOV.U32 R4, RZ, RZ, RZ ;  /* 0x000000ffff040224 */ /* 0x000fc800078e00ff */
[----:B------:R-:W-:-:S04]  /*24240*/  @P0 IMAD.HI R5, R5, -0x6db6db6d, R4 ;  /* 0x9249249305050827 */ /* 0x000fc800078e0204 */
[----:B------:R-:W-:Y:S01]  /*24250*/  IMAD.WIDE.U32 R2, R2, 0x24924925, RZ ;  /* 0x2492492502027825 */ /* 0x000fe200078e00ff */
[----:B------:R-:W-:-:S03]  /*24260*/  @P0 SHF.R.U32.HI R0, RZ, 0x1f, R5 ;  /* 0x0000001fff000819 */ /* 0x000fc60000011605 */
[----:B------:R-:W-:Y:S01]  /*24270*/  IMAD.MOV.U32 R4, RZ, RZ, R3 ;  /* 0x000000ffff047224 */ /* 0x000fe200078e0003 */
[----:B------:R-:W-:-:S04]  /*24280*/  @P0 LEA.HI.SX32 R4, R5, R0, 0x19 ;  /* 0x0000000005040211 */ /* 0x000fc800078fcaff */
[----:B------:R-:W-:Y:S02]  /*24290*/  ISETP.GT.AND P2, PT, R4, R3, PT ;  /* 0x000000030400720c */ /* 0x000fe40003f44270 */
[----:B------:R-:W-:-:S11]  /*242a0*/  PLOP3.LUT P0, PT, PT, PT, PT, 0x80, 0x0 ;  /* 0x000000000000781c */ /* 0x000fd60003f0f070 */
[----:B------:R-:W-:Y:S05]  /*242b0*/  @!P2 BRA `(.L_x_2247) ;  /* 0x0000000c0080a947 */ /* 0x000fea0003800000 */
        /* <DEDUP_REMOVED lines=15> */
.L_x_2446:
[----:B-1----:R-:W-:Y:S02]  /*243b0*/  ISETP.NE.AND P0, PT, R14, RZ, PT ;  /* 0x000000ff0e00720c */ /* 0x002fe40003f05270 */
[----:B------:R-:W-:-:S11]  /*243c0*/  PLOP3.LUT P6, PT, PT, PT, PT, 0x8, 0x0 ;  /* 0x000000000000781c */ /* 0x000fd60003fce170 */
[----:B------:R-:W-:Y:S05]  /*243d0*/  @P0 BRA `(.L_x_2249) ;  /* 0x00000000000c0947 */ /* 0x000fea0003800000 */
[----:B------:R-:W-:-:S03]  /*243e0*/  UMOV UR4, 0xffffffff ;  /* 0xffffffff00047882 */ /* 0x000fc60000000000 */
[----:B------:R-:W-:Y:S05]  /*243f0*/  BRA.DIV UR4, `(.L_x_2250) ;  /* 0x0000006a04bc7947 */ /* 0x000fea000b800000 */
[----:B------:R-:W-:-:S13]  /*24400*/  ELECT P6, URZ, PT ;  /* 0x00000000003f782f */ /* 0x000fda00038c0000 */
.L_x_2249:
        /* <DEDUP_REMOVED lines=12> */
.L_x_2449:
[----:B------:R-:W-:Y:S05]  /*244d0*/  BSYNC B1 ;  /* 0x0000000000017941 */ /* 0x000fea0003800000 */
.L_x_2251:
[----:B------:R-:W-:Y:S04]  /*244e0*/  BSSY B1, `(.L_x_2253) ;  /* 0x0000050000017945 */ /* 0x000fe80003800000 */
[----:B------:R-:W-:Y:S05]  /*244f0*/  @!P6 BRA `(.L_x_2254) ;  /* 0x000000040038e947 */ /* 0x000fea0003800000 */
[----:B------:R-:W0:Y:S04]  /*24500*/  LDL R8, [R1+0x14] ;  /* 0x0000140001087983 */ /* 0x000e280000100800 */
[----:B------:R-:W2:Y:S01]  /*24510*/  LDL R7, [R1+0x1c] ;  /* 0x00001c0001077983 */ /* 0x000ea20000100800 */
[----:B------:R-:W1:Y:S01]  /*24520*/  S2R R6, SR_TID.X ;  /* 0x0000000000067919 */ /* 0x000e620000002100 */
[----:B------:R-:W-:Y:S01]  /*24530*/  BSSY B2, `(.L_x_2255) ;  /* 0x0000007000027945 */ /* 0x000fe20003800000 */
[----:B-1----:R-:W-:-:S04]  /*24540*/  LOP3.LUT R6, R6, 0x7f, RZ, 0xc0, !PT ;  /* 0x0000007f06067812 */ /* 0x002fc800078ec0ff */
[----:B------:R-:W-:Y:S01]  /*24550*/  ISETP.NE.AND P1, PT, R6, RZ, PT ;  /* 0x000000ff0600720c */ /* 0x000fe20003f25270 */
[----:B0-----:R-:W-:Y:S01]  /*24560*/  IMAD R5, R8, 0x8, R11 ;  /* 0x0000000808057824 */ /* 0x001fe200078e020b */
[----:B--2---:R-:W-:-:S04]  /*24570*/  SHF.L.U32 R9, R7, 0x1f, RZ ;  /* 0x0000001f07097819 */ /* 0x004fc800000006ff */
[----:B------:R-:W0:Y:S02]  /*24580*/  SYNCS.PHASECHK.TRANS64.TRYWAIT P0, [R5+URZ+0x2e8a0], R9 ;  /* 0x02e8a009050075a7 */ /* 0x000e24000800017f */
[----:B0-----:R-:W-:Y:S05]  /*24590*/  @!P0 BRA `(.L_x_2256) ;  /* 0x0000006800888947 */ /* 0x001fea0003800000 */
.L_x_2450:
[----:B------:R-:W-:Y:S05]  /*245a0*/  BSYNC B2 ;  /* 0x0000000000027941 */ /* 0x000fea0003800000 */
.L_x_2255:
        /* <DEDUP_REMOVED lines=9> */
.L_x_2258:
[----:B------:R-:W-:Y:S05]  /*24640*/  BSYNC B2 ;  /* 0x0000000000027941 */ /* 0x000fea0003800000 */
.L_x_2257:
        /* <DEDUP_REMOVED lines=13> */
.L_x_2259:
        /* <DEDUP_REMOVED lines=13> */
.L_x_2451:
[----:B------:R-:W-:Y:S05]  /*247f0*/  BSYNC B2 ;  /* 0x0000000000027941 */ /* 0x000fea0003800000 */
.L_x_2260:
[----:B------:R-:W-:Y:S01]  /*24800*/  BSSY B2, `(.L_x_2262) ;  /* 0x000000b000027945 */ /* 0x000fe20003800000 */
[----:B------:R-:W-:Y:S02]  /*24810*/  IMAD.MOV.U32 R8, RZ, RZ, 0x0 ;  /* 0x00000000ff087424 */ /* 0x000fe400078e00ff */
[----:B01----:R-:W-:Y:S01]  /*24820*/  IMAD.MOV.U32 R9, RZ, RZ, 0x12f00000 ;  /* 0x12f00000ff097424 */ /* 0x003fe200078e00ff */
[----:B------:R-:W-:Y:S06]  /*24830*/  @P1 BRA `(.L_x_2263) ;  /* 0x00000000001c1947 */ /* 0x000fec0003800000 */
[----:B------:R-:W0:Y:S02]  /*24840*/  S2R R7, SR_TID.X ;  /* 0x0000000000077919 */ /* 0x000e240000002100 */
[----:B0-----:R-:W-:Y:S01]  /*24850*/  LOP3.LUT R13, R7, 0x1f, RZ, 0xc0, !PT ;  /* 0x0000001f070d7812 */ /* 0x001fe200078ec0ff */
[----:B------:R-:W-:-:S03]  /*24860*/  IMAD.MOV.U32 R7, RZ, RZ, 0x7000 ;  /* 0x00007000ff077424 */ /* 0x000fc600078e00ff */
[----:B------:R-:W-:Y:S01]  /*24870*/  ISETP.NE.AND P0, PT, R13, RZ, PT ;  /* 0x000000ff0d00720c */ /* 0x000fe20003f05270 */
[----:B------:R0:W-:-:S12]  /*24880*/  SYNCS.ARRIVE.TRANS64 RZ, [R5+URZ+0x2e8b0], R7 ;  /* 0x02e8b00705ff79a7 */ /* 0x0001d8000800003f */
[----:B0-----:R-:W-:Y:S05]  /*24890*/  @!P0 BRA `(.L_x_2263) ;  /* 0x0000000000048947 */ /* 0x001fea0003800000 */
[----:B------:R-:W-:Y:S01]  /*248a0*/  BPT.TRAP 0x1 ;  /* 0x000000040000795c */ /* 0x000fe20000300000 */
.L_x_2263:
[----:B------:R-:W-:Y:S05]  /*248b0*/  BSYNC B2 ;  /* 0x0000000000027941 */ /* 0x000fea0003800000 */
.L_x_2262:
        /* <DEDUP_REMOVED lines=8> */
.L_x_2264:
        /* <DEDUP_REMOVED lines=10> */
.L_x_2254:
[----:B------:R-:W-:Y:S05]  /*249e0*/  BSYNC B1 ;  /* 0x0000000000017941 */ /* 0x000fea0003800000 */
.L_x_2253:
[----:B------:R-:W0:Y:S04]  /*249f0*/  LDL.LU R9, [R1+0x14] ;  /* 0x0000140001097983 */ /* 0x000e280000300800 */
[----:B------:R-:W2:Y:S01]  /*24a00*/  LDL.LU R8, [R1+0x1c] ;  /* 0x00001c0001087983 */ /* 0x000ea20000300800 */
[----:B------:R-:W-:Y:S01]  /*24a10*/  PLOP3.LUT P0, PT, PT, PT, PT, 0x8, 0x0 ;  /* 0x000000000000781c */ /* 0x000fe20003f0e170 */
[----:B0-----:R-:W-:-:S05]  /*24a20*/  VIADD R5, R9, 0x1 ;  /* 0x0000000109057836 */ /* 0x001fca0000000000 */
[----:B------:R-:W-:-:S04]  /*24a30*/  ISETP.NE.AND P1, PT, R5, 0x2, PT ;  /* 0x000000020500780c */ /* 0x000fc80003f25270 */
[----:B------:R-:W-:Y:S02]  /*24a40*/  SEL R6, RZ, 0x1, P1 ;  /* 0x00000001ff067807 */ /* 0x000fe40000800000 */
[----:B------:R-:W-:Y:S02]  /*24a50*/  SEL R5, R5, RZ, P1 ;  /* 0x000000ff05057207 */ /* 0x000fe40000800000 */
[----:B--2---:R-:W-:Y:S01]  /*24a60*/  LOP3.LUT R8, R8, R6, RZ, 0x3c, !PT ;  /* 0x0000000608087212 */ /* 0x004fe200078e3cff */
        /* <DEDUP_REMOVED lines=8> */
.L_x_2277:
        /* <DEDUP_REMOVED lines=13> */
.L_x_2452:
[----:B------:R-:W-:Y:S05]  /*24bc0*/  BSYNC B2 ;  /* 0x0000000000027941 */ /* 0x000fea0003800000 */
.L_x_2267:
        /* <DEDUP_REMOVED lines=9> */
.L_x_2270:
[----:B------:R-:W-:Y:S05]  /*24c60*/  BSYNC B2 ;  /* 0x0000000000027941 */ /* 0x000fea0003800000 */
.L_x_2269:
        /* <DEDUP_REMOVED lines=11> */
.L_x_2271:
        /* <DEDUP_REMOVED lines=13> */
.L_x_2453:
[----:B------:R-:W-:Y:S05]  /*24df0*/  BSYNC B2 ;  /* 0x0000000000027941 */ /* 0x000fea0003800000 */
.L_x_2272:
        /* <DEDUP_REMOVED lines=11> */
.L_x_2275:
[----:B------:R-:W-:Y:S05]  /*24eb0*/  BSYNC B2 ;  /* 0x0000000000027941 */ /* 0x000fea0003800000 */
.L_x_2274:
        /* <DEDUP_REMOVED lines=8> */
.L_x_2276:
        /* <DEDUP_REMOVED lines=10> */
.L_x_2266:
[----:B------:R-:W-:Y:S05]  /*24fe0*/  BSYNC B1 ;  /* 0x0000000000017941 */ /* 0x000fea0003800000 */
.L_x_2265:
        /* <DEDUP_REMOVED lines=13> */
.L_x_2247:
[----:B------:R-:W-:Y:S05]  /*250c0*/  BSYNC B0 ;  /* 0x0000000000007941 */ /* 0x000fea0003800000 */
.L_x_2246:
        /* <DEDUP_REMOVED lines=23> */
.L_x_2279:
        /* <DEDUP_REMOVED lines=11> */
[----:B------:R-:W-:Y:S02]  /*252f0*/  IMAD.U32 R4, RZ, RZ, UR6 ;  /* 0x00000006ff047e24 */ /* 0x000fe4000f8e00ff */
[----:B------:R-:W1:Y:S01]  /*25300*/  LDC.64 R2, c[0x4][R2] ;  /* 0x0100000002027b82 */ /* 0x000e620000000a00 */
[----:B------:R-:W-:Y:S02]  /*25310*/  IMAD.U32 R5, RZ, RZ, UR7 ;  /* 0x00000007ff057e24 */ /* 0x000fe4000f8e00ff */
[----:B0-----:R-:W-:Y:S02]  /*25320*/  IMAD.U32 R6, RZ, RZ, UR8 ;  /* 0x00000008ff067e24 */ /* 0x001fe4000f8e00ff */
        /* <DEDUP_REMOVED lines=8> */
.L_x_2281:
        /* <DEDUP_REMOVED lines=27> */
.L_x_2282:
[----:B-1----:R-:W2:Y:S02]  /*25560*/  LDL R2, [R1+0x38] ;  /* 0x0000380001027983 */ /* 0x002ea40000100800 */
        /* <DEDUP_REMOVED lines=19> */
.L_x_2283:
[----:B------:R-:W2:Y:S02]  /*256a0*/  LDL.LU R2, [R1+0x20] ;  /* 0x0000200001027983 */ /* 0x000ea40000300800 */
[----:B--2---:R-:W-:-:S13]  /*256b0*/  LOP3.LUT P6, RZ, R2, 0x3ff, RZ, 0xc0, !PT ;  /* 0x000003ff02ff7812 */ /* 0x004fda00078cc0ff */
        /* <DEDUP_REMOVED lines=17> */
.L_x_2284:
        /* <DEDUP_REMOVED lines=31> */
.L_x_2285:
        /* <DEDUP_REMOVED lines=25> */
.L_x_2456:
[----:B--2---:R-:W-:Y:S02]  /*25b50*/  ISETP.NE.AND P0, PT, R14, RZ, PT ;  /* 0x000000ff0e00720c */ /* 0x004fe40003f05270 */
[----:B------:R-:W-:-:S11]  /*25b60*/  PLOP3.LUT P6, PT, PT, PT, PT, 0x8, 0x0 ;  /* 0x000000000000781c */ /* 0x000fd60003fce170 */
[----:B------:R-:W-:Y:S05]  /*25b70*/  @P0 BRA `(.L_x_2287) ;  /* 0x0000000400c00947 */ /* 0x000fea0003800000 */
[----:B------:R-:W-:-:S03]  /*25b80*/  UMOV UR4, 0xffffffff ;  /* 0xffffffff00047882 */ /* 0x000fc60000000000 */
[----:B------:R-:W-:Y:S05]  /*25b90*/  BRA.DIV UR4, `(.L_x_2288) ;  /* 0x00000056048c7947 */ /* 0x000fea000b800000 */
[----:B------:R-:W-:-:S13]  /*25ba0*/  ELECT P6, URZ, PT ;  /* 0x00000000003f782f */ /* 0x000fda00038c0000 */
.L_x_2459:
[----:B------:R-:W-:Y:S05]  /*25bb0*/  @!P6 BRA `(.L_x_2289) ;  /* 0x000000040058e947 */ /* 0x000fea0003800000 */
[----:B------:R-:W-:Y:S01]  /*25bc0*/  ISETP.NE.U32.AND P0, PT, R4, RZ, PT ;  /* 0x000000ff0400720c */ /* 0x000fe20003f05070 */
[----:B-1----:R-:W-:-:S03]  /*25bd0*/  VIADD R7, R19, 0xffffffff ;  /* 0xffffffff13077836 */ /* 0x002fc60000000000 */
[----:B------:R-:W-:-:S13]  /*25be0*/  ISETP.NE.AND.EX P0, PT, R5, RZ, PT, P0 ;  /* 0x000000ff0500720c */ /* 0x000fda0003f05300 */
        /* <DEDUP_REMOVED lines=19> */
.L_x_2290:
        /* <DEDUP_REMOVED lines=12> */
.L_x_2460:
        /* <DEDUP_REMOVED lines=8> */
.L_x_2292:
        /* <DEDUP_REMOVED lines=22> */
.L_x_2461:
        /* <DEDUP_REMOVED lines=8> */
.L_x_2294:
        /* <DEDUP_REMOVED lines=14> */
.L_x_2289:
        /* <DEDUP_REMOVED lines=19> */
[----:B---3--:R-:W-:-:S13]  /*26250*/  @P0 R2UR UR12, R5 ;  /* 0x00000000050c02ca */ /* 0x008fda00000e0000 */
[----:B------:R2:W-:Y:S02]  /*26260*/  UTMALDG.4D [UR8], [UR4], desc[UR6] ;  /* 0x00000608040075b4 */ /* 0x0005e40008019000 */
[----:B--2---:R-:W-:Y:S01]  /*26270*/  NOP ;  /* 0x0000000000007918 */ /* 0x004fe20000000000 */
.L_x_2287:
        /* <DEDUP_REMOVED lines=13> */
.L_x_2462:
[----:B------:R-:W-:Y:S05]  /*26350*/  BSYNC B0 ;  /* 0x0000000000007941 */ /* 0x000fea0003800000 */
.L_x_2295:
[----:B------:R-:W-:-:S13]  /*26360*/  ISETP.GE.AND P0, PT, R19, 0x2, PT ;  /* 0x000000021300780c */ /* 0x000fda0003f06270 */
[----:B------:R-:W-:Y:S05]  /*26370*/  @!P0 BRA `(.L_x_2297) ;  /* 0x0000001000208947 */ /* 0x000fea0003800000 */
[----:B------:R3:W5:Y:S01]  /*26380*/  LDL.LU R6, [R1+0x10] ;  /* 0x0000100001067983 */ /* 0x0007620000300800 */
[----:B------:R-:W-:-:S03]  /*26390*/  VIADD R21, R19, 0xfffffffe ;  /* 0xfffffffe13157836 */ /* 0x000fc60000000000 */
[----:B-1----:R3:W5:Y:S04]  /*263a0*/  LDL.LU R7, [R1+0x18] ;  /* 0x0000180001077983 */ /* 0x0027680000300800 */
.L_x_2317:
[----:B--2--5:R-:W-:Y:S01]  /*263b0*/  VIADD R4, R6, 0x1 ;  /* 0x0000000106047836 */ /* 0x024fe20000000000 */
[----:B------:R-:W-:Y:S05]  /*263c0*/  YIELD ;  /* 0x0000000000007946 */ /* 0x000fea0003800000 */
[----:B------:R-:W-:Y:S01]  /*263d0*/  ISETP.NE.AND P0, PT, R4, 0x2, PT ;  /* 0x000000020400780c */ /* 0x000fe20003f05270 */
[----:B------:R-:W-:Y:S03]  /*263e0*/  BSSY B0, `(.L_x_2298) ;  /* 0x0000071000007945 */ /* 0x000fe60003800000 */
[----:B----4-:R-:W-:-:S02]  /*263f0*/  SEL R3, RZ, 0x1, P0 ;  /* 0x00000001ff037807 */ /* 0x010fc40000000000 */
        /* <DEDUP_REMOVED lines=11> */
[----:B------:R-:W4:Y:S01]  /*264b0*/  LDC R5, c[0x0][0x41c] ;  /* 0x00010700ff057b82 */ /* 0x000f220000000800 */
[----:B------:R-:W-:Y:S02]  /*264c0*/  ULDC.64 UR6, c[0x0][0x408] ;  /* 0x0001020000067ab9 */ /* 0x000fe40000000a00 */
[----:B------:R-:W3:Y:S01]  /*264d0*/  LDL R11, [R1+0x20] ;  /* 0x00002000010b7983 */ /* 0x000ee20000100800 */
[----:B----4-:R-:W-:-:S13]  /*264e0*/  ISETP.NE.AND P0, PT, R5, 0x1, PT ;  /* 0x000000010500780c */ /* 0x010fda0003f05270 */
[----:B------:R-:W4:Y:S02]  /*264f0*/  @P0 LDC.64 R2, c[0x0][0x420] ;  /* 0x00010800ff020b82 */ /* 0x000f240000000a00 */
[----:B----4-:R-:W-:-:S04]  /*26500*/  @P0 IMAD.HI.U32 R4, R21, R2, RZ ;  /* 0x0000000215040227 */ /* 0x010fc800078e00ff */
[----:B------:R-:W-:Y:S01]  /*26510*/  IMAD.MOV.U32 R2, RZ, RZ, R21 ;  /* 0x000000ffff027224 */ /* 0x000fe200078e0015 */
[----:B------:R-:W-:-:S04]  /*26520*/  @P0 SHF.R.U32.HI R2, RZ, R3, R4 ;  /* 0x00000003ff020219 */ /* 0x000fc80000011604 */
[--C-:B------:R-:W-:Y:S01]  /*26530*/  SHF.R.S32.HI R3, RZ, 0x1f, R2.reuse ;  /* 0x0000001fff037819 */ /* 0x100fe20000011402 */
[----:B------:R-:W-:-:S04]  /*26540*/  IMAD.MOV R8, RZ, RZ, -R2 ;  /* 0x000000ffff087224 */ /* 0x000fc800078e0a02 */
[----:B------:R-:W-:Y:S02]  /*26550*/  IMAD R8, R5, R8, R21 ;  /* 0x0000000805087224 */ /* 0x000fe400078e0215 */
[----:B--2---:R-:W-:-:S04]  /*26560*/  IMAD R4, R12, UR6, RZ ;  /* 0x000000060c047c24 */ /* 0x004fc8000f8e02ff */
[C---:B---3--:R-:W-:Y:S02]  /*26570*/  IMAD R4, R11.reuse, UR7, R4 ;  /* 0x000000070b047c24 */ /* 0x048fe4000f8e0204 */
[----:B------:R-:W-:-:S04]  /*26580*/  IMAD.WIDE.U32 R2, R11, UR6, R2 ;  /* 0x000000060b027c25 */ /* 0x000fc8000f8e0002 */
[----:B------:R-:W-:Y:S01]  /*26590*/  IMAD.IADD R3, R4, 0x1, R3 ;  /* 0x0000000104037824 */ /* 0x000fe200078e0203 */
[----:B------:R-:W-:-:S04]  /*265a0*/  LEA R4, P0, R2, UR4, 0x2 ;  /* 0x0000000402047c11 */ /* 0x000fc8000f8010ff */
[----:B------:R-:W-:-:S05]  /*265b0*/  LEA.HI.X R5, R2, UR5, R3, 0x2, P0 ;  /* 0x0000000502057c11 */ /* 0x000fca00080f1403 */
[----:B------:R2:W5:Y:S04]  /*265c0*/  LDG.E R2, desc[UR60][R4.64] ;  /* 0x0000003c04027981 */ /* 0x000568000c1e1900 */
.L_x_2300:
[----:B--2---:R-:W2:Y:S01]  /*265d0*/  S2R R5, SR_CgaCtaId ;  /* 0x0000000000057919 */ /* 0x004ea20000008800 */
[----:B------:R-:W-:Y:S01]  /*265e0*/  MOV R4, 0x400 ;  /* 0x0000040000047802 */ /* 0x000fe20000000f00 */
[----:B------:R-:W-:Y:S01]  /*265f0*/  BSSY B1, `(.L_x_2301) ;  /* 0x0000009000017945 */ /* 0x000fe20003800000 */
[----:B------:R-:W4:Y:S02]  /*26600*/  S2R R3, SR_TID.X ;  /* 0x0000000000037919 */ /* 0x000f240000002100 */
[----:B--2---:R-:W-:Y:S02]  /*26610*/  LEA R4, R5, R4, 0x18 ;  /* 0x0000000405047211 */ /* 0x004fe400078ec0ff */
[----:B----4-:R-:W-:-:S03]  /*26620*/  LOP3.LUT R3, R3, 0x7f, RZ, 0xc0, !PT ;  /* 0x0000007f03037812 */ /* 0x010fc600078ec0ff */
[----:B------:R-:W-:Y:S01]  /*26630*/  IMAD R5, R10, 0x8, R4 ;  /* 0x000000080a057824 */ /* 0x000fe200078e0204 */
[----:B------:R-:W-:Y:S02]  /*26640*/  SHF.L.U32 R4, R9, 0x1f, RZ ;  /* 0x0000001f09047819 */ /* 0x000fe400000006ff */
[----:B------:R-:W-:Y:S02]  /*26650*/  ISETP.NE.AND P2, PT, R3, RZ, PT ;  /* 0x000000ff0300720c */ /* 0x000fe40003f45270 */
[----:B------:R-:W2:Y:S02]  /*26660*/  SYNCS.PHASECHK.TRANS64.TRYWAIT P0, [R5+URZ+0x2e880], R4 ;  /* 0x02e88004050075a7 */ /* 0x000ea4000800017f */
[----:B--2---:R-:W-:Y:S09]  /*26670*/  @!P0 BRA `(.L_x_2302) ;  /* 0x0000004c003c8947 */ /* 0x004ff20003800000 */
.L_x_2463:
[----:B------:R-:W-:Y:S05]  /*26680*/  BSYNC B1 ;  /* 0x0000000000017941 */ /* 0x000fea0003800000 */
.L_x_2301:
[----:B------:R-:W-:Y:S04]  /*26690*/  BSSY B1, `(.L_x_2303) ;  /* 0x0000009000017945 */ /* 0x000fe80003800000 */
[----:B------:R-:W-:Y:S05]  /*266a0*/  @P2 BRA `(.L_x_2304) ;  /* 0x00000000001c2947 */ /* 0x000fea0003800000 */
[----:B------:R-:W1:Y:S02]  /*266b0*/  S2R R3, SR_TID.X ;  /* 0x0000000000037919 */ /* 0x000e640000002100 */
[----:B-1----:R-:W-:Y:S01]  /*266c0*/  LOP3.LUT R9, R3, 0x1f, RZ, 0xc0, !PT ;  /* 0x0000001f03097812 */ /* 0x002fe200078ec0ff */
[----:B------:R-:W-:-:S03]  /*266d0*/  IMAD.MOV.U32 R3, RZ, RZ, 0x7000 ;  /* 0x00007000ff037424 */ /* 0x000fc600078e00ff */
[----:B------:R-:W-:Y:S01]  /*266e0*/  ISETP.NE.AND P0, PT, R9, RZ, PT ;  /* 0x000000ff0900720c */ /* 0x000fe20003f05270 */
[----:B------:R4:W-:-:S12]  /*266f0*/  SYNCS.ARRIVE.TRANS64 RZ, [R5+URZ+0x2e870], R3 ;  /* 0x02e8700305ff79a7 */ /* 0x0009d8000800003f */
[----:B----4-:R-:W-:Y:S05]  /*26700*/  @!P0 BRA `(.L_x_2304) ;  /* 0x0000000000048947 */ /* 0x010fea0003800000 */
[----:B------:R-:W-:Y:S01]  /*26710*/  BPT.TRAP 0x1 ;  /* 0x000000040000795c */ /* 0x000fe20000300000 */
.L_x_2304:
[----:B------:R-:W-:Y:S05]  /*26720*/  BSYNC B1 ;  /* 0x0000000000017941 */ /* 0x000fea0003800000 */
.L_x_2303:
[----:B------:R-:W4:Y:S04]  /*26730*/  LDL R3, [R1+0x10] ;  /* 0x0000100001037983 */ /* 0x000f280000100800 */
[----:B-1----:R-:W2:Y:S01]  /*26740*/  LDL R9, [R1+0x28] ;  /* 0x0000280001097983 */ /* 0x002ea20000100800 */
        /* <DEDUP_REMOVED lines=10> */
[----:B----4-:R-:W-:Y:S02]  /*267f0*/  IMAD R3, R3, 0x7000, R10 ;  /* 0x0000700003037824 */ /* 0x010fe400078e020a */
[----:B--2---:R-:W-:Y:S02]  /*26800*/  IMAD R8, R8, 0xe0, R9 ;  /* 0x000000e008087824 */ /* 0x004fe400078e0209 */
[----:B------:R-:W-:Y:S02]  /*26810*/  VIADD R9, R5, 0x2e870 ;  /* 0x0002e87005097836 */ /* 0x000fe40000000000 */
[----:B------:R-:W-:-:S07]  /*26820*/  VIADD R10, R3, 0xe400 ;  /* 0x0000e400030a7836 */ /* 0x000fce0000000000 */
.L_x_2305:
        /* <DEDUP_REMOVED lines=13> */
.L_x_2464:
[----:B------:R-:W-:Y:S05]  /*26900*/  BSYNC B1 ;  /* 0x0000000000017941 */ /* 0x000fea0003800000 */
.L_x_2306:
[----:B------:R-:W-:Y:S01]  /*26910*/  BSSY B1, `(.L_x_2308) ;  /* 0x000000b000017945 */ /* 0x000fe20003800000 */
[----:B------:R-:W-:Y:S02]  /*26920*/  IMAD.MOV.U32 R12, RZ, RZ, 0x0 ;  /* 0x00000000ff0c7424 */ /* 0x000fe400078e00ff */
[----:B------:R-:W-:Y:S01]  /*26930*/  IMAD.MOV.U32 R13, RZ, RZ, 0x14f00000 ;  /* 0x14f00000ff0d7424 */ /* 0x000fe200078e00ff */
[----:B------:R-:W-:Y:S06]  /*26940*/  @P2 BRA `(.L_x_2309) ;  /* 0x00000000001c2947 */ /* 0x000fec0003800000 */
[----:B------:R-:W2:Y:S01]  /*26950*/  S2R R9, SR_TID.X ;  /* 0x0000000000097919 */ /* 0x000ea20000002100 */
[----:B-1----:R-:W-:-:S04]  /*26960*/  IMAD.MOV.U32 R4, RZ, RZ, 0x7000 ;  /* 0x00007000ff047424 */ /* 0x002fc800078e00ff */
[----:B------:R4:W-:Y:S01]  /*26970*/  SYNCS.ARRIVE.TRANS64 RZ, [R5+URZ+0x2e830], R4 ;  /* 0x02e8300405ff79a7 */ /* 0x0009e2000800003f */
[----:B--2---:R-:W-:-:S04]  /*26980*/  LOP3.LUT R9, R9, 0x1f, RZ, 0xc0, !PT ;  /* 0x0000001f09097812 */ /* 0x004fc800078ec0ff */
[----:B------:R-:W-:-:S13]  /*26990*/  ISETP.NE.AND P0, PT, R9, RZ, PT ;  /* 0x000000ff0900720c */ /* 0x000fda0003f05270 */
[----:B----4-:R-:W-:Y:S05]  /*269a0*/  @!P0 BRA `(.L_x_2309) ;  /* 0x0000000000048947 */ /* 0x010fea0003800000 */
[----:B------:R-:W-:Y:S01]  /*269b0*/  BPT.TRAP 0x1 ;  /* 0x000000040000795c */ /* 0x000fe20000300000 */
.L_x_2309:
[----:B------:R-:W-:Y:S05]  /*269c0*/  BSYNC B1 ;  /* 0x0000000000017941 */ /* 0x000fea0003800000 */
.L_x_2308:
[----:B------:R-:W-:Y:S01]  /*269d0*/  R2UR UR10, R11 ;  /* 0x000000000b0a72ca */ /* 0x000fe200000e0000 */
[----:B------:R-:W-:Y:S01]  /*269e0*/  UIADD3 UR4, UP0, UR36, 0x370, URZ ;  /* 0x0000037024047890 */ /* 0x000fe2000ff1e03f */
[----:B------:R-:W-:Y:S01]  /*269f0*/  R2UR UR6, R12 ;  /* 0x000000000c0672ca */ /* 0x000fe200000e0000 */
[----:B------:R-:W-:Y:S01]  /*26a00*/  VIADD R3, R3, 0x20400 ;  /* 0x0002040003037836 */ /* 0x000fe20000000000 */
[----:B------:R-:W-:Y:S01]  /*26a10*/  R2UR UR7, R13 ;  /* 0x000000000d0772ca */ /* 0x000fe200000e0000 */
[----:B-1----:R-:W-:Y:S01]  /*26a20*/  VIADD R5, R5, 0x2e830 ;  /* 0x0002e83005057836 */ /* 0x002fe20000000000 */
[----:B------:R-:W-:Y:S01]  /*26a30*/  PLOP3.LUT P0, PT, PT, PT, PT, 0x80, 0x0 ;  /* 0x000000000000781c */ /* 0x000fe20003f0f070 */
[----:B------:R-:W-:-:S12]  /*26a40*/  UIADD3.X UR5, URZ, UR37, URZ, UP0, !UPT ;  /* 0x000000253f057290 */ /* 0x000fd800087fe43f */
.L_x_2310:
        /* <DEDUP_REMOVED lines=10> */
.L_x_2299:
[----:B------:R-:W-:Y:S05]  /*26af0*/  BSYNC B0 ;  /* 0x0000000000007941 */ /* 0x000fea0003800000 */
.L_x_2298:
[----:B------:R-:W-:-:S06]  /*26b00*/  UISETP.NE.AND UP0, UPT, UR38, 0x3, UPT ;  /* 0x000000032600788c */ /* 0x000fcc000bf05270 */
[----:B------:R-:W-:-:S13]  /*26b10*/  PLOP3.LUT P0, PT, PT, PT, UP0, 0x80, 0x0 ;  /* 0x000000000000781c */ /* 0x000fda0003f0f008 */
[----:B------:R-:W-:Y:S05]  /*26b20*/  @!P0 BRA `(.L_x_2311) ;  /* 0x0000000000048947 */ /* 0x000fea0003800000 */
[----:B------:R-:W-:Y:S01]  /*26b30*/  BPT.TRAP 0x1 ;  /* 0x000000040000795c */ /* 0x000fe20000300000 */
.L_x_2311:
        /* <DEDUP_REMOVED lines=11> */
[----:B--2-4-:R-:W-:Y:S05]  /*26bf0*/  @!P2 BRA `(.L_x_2313) ;  /* 0x000000480004a947 */ /* 0x014fea0003800000 */
.L_x_2465:
[----:B------:R-:W-:Y:S05]  /*26c00*/  BSYNC B0 ;  /* 0x0000000000007941 */ /* 0x000fea0003800000 */
.L_x_2312:
[----:B------:R-:W-:Y:S05]  /*26c10*/  @!P0 BRA `(.L_x_2314) ;  /* 0x0000000000048947 */ /* 0x000fea0003800000 */
[----:B------:R-:W-:Y:S01]  /*26c20*/  BPT.TRAP 0x1 ;  /* 0x000000040000795c */ /* 0x000fe20000300000 */
.L_x_2314:
[----:B--2---:R-:W2:Y:S01]  /*26c30*/  LDL R4, [R1+0x8] ;  /* 0x0000080001047983 */ /* 0x004ea20000100800 */
[----:B------:R-:W-:Y:S01]  /*26c40*/  SHF.L.U32 R3, R7, 0x1f, RZ ;  /* 0x0000001f07037819 */ /* 0x000fe200000006ff */
[----:B------:R-:W-:-:S03]  /*26c50*/  IMAD R12, R6, 0x7000, RZ ;  /* 0x00007000060c7824 */ /* 0x000fc600078e02ff */
[----:B--2---:R-:W2:Y:S02]  /*26c60*/  SYNCS.PHASECHK.TRANS64.TRYWAIT P2, [R4+URZ+0x2e860], R3 ;  /* 0x02e86003040075a7 */ /* 0x004ea4000804017f */
[----:B--2---:R-:W-:Y:S05]  /*26c70*/  @!P2 BRA `(.L_x_2315) ;  /* 0x0000004400fca947 */ /* 0x004fea0003800000 */
.L_x_2466:
[----:B--2---:R-:W2:Y:S04]  /*26c80*/  LDL R4, [R1+0x30] ;  /* 0x0000300001047983 */ /* 0x004ea80000100800 */
[----:B------:R-:W4:Y:S04]  /*26c90*/  LDL R16, [R1+0x34] ;  /* 0x0000340001107983 */ /* 0x000f280000100800 */
[----:B------:R-:W5:Y:S01]  /*26ca0*/  LDL R15, [R1+0x2c] ;  /* 0x00002c00010f7983 */ /* 0x000f620000100800 */
[----:B------:R-:W-:Y:S01]  /*26cb0*/  MOV R13, 0x400 ;  /* 0x00000400000d7802 */ /* 0x000fe20000000f00 */
[----:B------:R-:W-:Y:S05]  /*26cc0*/  WARPSYNC.ALL ;  /* 0x0000000000007948 */ /* 0x000fea0003800000 */
[----:B------:R-:W0:Y:S02]  /*26cd0*/  S2R R14, SR_CgaCtaId ;  /* 0x00000000000e7919 */ /* 0x000e240000008800 */
[----:B0-----:R-:W-:-:S02]  /*26ce0*/  LEA R13, R14, R13, 0x18 ;  /* 0x0000000d0e0d7211 */ /* 0x001fc400078ec0ff */
[----:B--2---:R-:W-:-:S05]  /*26cf0*/  LOP3.LUT R3, R12, R4, RZ, 0xfc, !PT ;  /* 0x000000040c037212 */ /* 0x004fca00078efcff */
[----:B------:R-:W-:Y:S01]  /*26d00*/  IMAD.IADD R3, R13, 0x1, R3 ;  /* 0x000000010d037824 */ /* 0x000fe200078e0203 */
[----:B-----5:R-:W-:-:S04]  /*26d10*/  LOP3.LUT R12, R12, R15, RZ, 0xfc, !PT ;  /* 0x0000000f0c0c7212 */ /* 0x020fc800078efcff */
[----:B------:R-:W0:Y:S01]  /*26d20*/  LDSM.16.MT88.4 R4, [R3+0xe400] ;  /* 0x00e400000304783b */ /* 0x000e220000004200 */
[----:B----4-:R-:W-:Y:S01]  /*26d30*/  IADD3 R20, R16, R3, RZ ;  /* 0x0000000310147210 */ /* 0x010fe20007ffe0ff */
[----:B------:R-:W-:Y:S01]  /*26d40*/  IMAD.IADD R13, R13, 0x1, R12 ;  /* 0x000000010d0d7824 */ /* 0x000fe200078e020c */
[C-C-:B0-----:R-:W-:Y:S02]  /*26d50*/  PRMT R8, R4.reuse, 0x6420, R5.reuse ;  /* 0x0000642004087816 */ /* 0x141fe40000000005 */
[----:B-1----:R-:W-:Y:S02]  /*26d60*/  PRMT R9, R4, 0x7531, R5 ;  /* 0x0000753104097816 */ /* 0x002fe40000000005 */
        /* <DEDUP_REMOVED lines=94> */
.L_x_2316:
[----:B------:R-:W0:Y:S01]  /*27350*/  LDL.LU R3, [R1+0x8] ;  /* 0x0000080001037983 */ /* 0x000e220000300800 */
[C---:B------:R-:W-:Y:S01]  /*27360*/  ISETP.GT.AND P0, PT, R21.reuse, RZ, PT ;  /* 0x000000ff1500720c */ /* 0x040fe20003f04270 */
[----:B------:R-:W-:Y:S02]  /*27370*/  VIADD R21, R21, 0xffffffff ;  /* 0xffffffff15157836 */ /* 0x000fe40000000000 */
        /* <DEDUP_REMOVED lines=8> */
.L_x_2297:
[----:B------:R-:W-:Y:S04]  /*27400*/  BSSY B0, `(.L_x_2318) ;  /* 0x000000f000007945 */ /* 0x000fe80003800000 */
[----:B------:R-:W-:Y:S05]  /*27410*/  @P1 BRA `(.L_x_2319) ;  /* 0x0000000000341947 */ /* 0x000fea0003800000 */
[----:B------:R-:W0:Y:S01]  /*27420*/  S2R R5, SR_LANEID ;  /* 0x0000000000057919 */ /* 0x000e220000000000 */
[----:B------:R-:W-:Y:S01]  /*27430*/  VOTEU.ANY UR4, UPT, PT ;  /* 0x0000000000047886 */ /* 0x000fe200038e0100 */
[----:B--2-4-:R-:W2:Y:S01]  /*27440*/  LDC.64 R2, c[0x0][0xc38] ;  /* 0x00030e00ff027b82 */ /* 0x014ea20000000a00 */
[----:B------:R-:W0:Y:S02]  /*27450*/  FLO.U32 R0, UR4 ;  /* 0x0000000400007d00 */ /* 0x000e2400080e0000 */
[----:B0-----:R-:W-:-:S06]  /*27460*/  ISETP.EQ.U32.AND P0, PT, R0, R5, PT ;  /* 0x000000050000720c */ /* 0x001fcc0003f02070 */
[----:B------:R-:W2:Y:S07]  /*27470*/  POPC R5, UR4 ;  /* 0x0000000400057d09 */ /* 0x000eae0008000000 */
[----:B--2---:R-:W2:Y:S01]  /*27480*/  @P0 ATOMG.E.ADD.STRONG.GPU PT, R3, desc[UR60][R2.64], R5 ;  /* 0x00000005020309a8 */ /* 0x004ea200081ee1fc */
[----:B------:R-:W0:Y:S02]  /*27490*/  S2R R4, SR_LTMASK ;  /* 0x0000000000047919 */ /* 0x000e240000003900 */
[----:B0-----:R-:W-:-:S04]  /*274a0*/  LOP3.LUT R4, R4, UR4, RZ, 0xc0, !PT ;  /* 0x0000000404047c12 */ /* 0x001fc8000f8ec0ff */
[----:B-1---5:R-:W0:Y:S01]  /*274b0*/  POPC R7, R4 ;  /* 0x0000000400077309 */ /* 0x022e220000000000 */
[----:B--2---:R-:W0:Y:S02]  /*274c0*/  SHFL.IDX PT, R0, R3, R0, 0x1f ;  /* 0x00001f0003007589 */ /* 0x004e2400000e0000 */
[----:B0-----:R-:W-:-:S05]  /*274d0*/  IADD3 R0, R0, UR40, R7 ;  /* 0x0000002800007c10 */ /* 0x001fca000fffe007 */
[----:B------:R0:W-:Y:S02]  /*274e0*/  STL [R1], R0 ;  /* 0x0000000001007387 */ /* 0x0001e40000100800 */
.L_x_2319:
[----:B------:R-:W-:Y:S05]  /*274f0*/  BSYNC B0 ;  /* 0x0000000000007941 */ /* 0x000fea0003800000 */
.L_x_2318:
[----:B------:R-:W-:-:S06]  /*27500*/  UISETP.NE.AND UP0, UPT, UR38, 0x3, UPT ;  /* 0x000000032600788c */ /* 0x000fcc000bf05270 */
[----:B------:R-:W-:-:S13]  /*27510*/  PLOP3.LUT P0, PT, PT, PT, UP0, 0x80, 0x0 ;  /* 0x000000000000781c */ /* 0x000fda0003f0f008 */
[----:B------:R-:W-:Y:S05]  /*27520*/  @!P0 BRA `(.L_x_2320) ;  /* 0x0000000000048947 */ /* 0x000fea0003800000 */
[----:B------:R-:W-:Y:S01]  /*27530*/  BPT.TRAP 0x1 ;  /* 0x000000040000795c */ /* 0x000fe20000300000 */
.L_x_2320:
[----:B--2-4-:R-:W2:Y:S04]  /*27540*/  LDL R3, [R1+0x18] ;  /* 0x0000180001037983 */ /* 0x014ea80000100800 */
[----:B0-----:R-:W4:Y:S01]  /*27550*/  LDL R0, [R1+0x10] ;  /* 0x0000100001007983 */ /* 0x001f220000100800 */
[----:B------:R-:W0:Y:S01]  /*27560*/  S2R R4, SR_CgaCtaId ;  /* 0x0000000000047919 */ /* 0x000e220000008800 */
[----:B------:R-:W-:-:S04]  /*27570*/  MOV R2, 0x400 ;  /* 0x0000040000027802 */ /* 0x000fc80000000f00 */
[----:B0-----:R-:W-:Y:S01]  /*27580*/  LEA R2, R4, R2, 0x18 ;  /* 0x0000000204027211 */ /* 0x001fe200078ec0ff */
[----:B------:R-:W-:Y:S01]  /*27590*/  BSSY B0, `(.L_x_2321) ;  /* 0x0000008000007945 */ /* 0x000fe20003800000 */
[----:B--2---:R-:W-:-:S04]  /*275a0*/  LOP3.LUT R3, R3, 0x1, RZ, 0x3c, !PT ;  /* 0x0000000103037812 */ /* 0x004fc800078e3cff */
[----:B------:R-:W-:Y:S01]  /*275b0*/  SHF.L.U32 R3, R3, 0x1f, RZ ;  /* 0x0000001f03037819 */ /* 0x000fe200000006ff */
[----:B----4-:R-:W-:-:S04]  /*275c0*/  IMAD R20, R0, 0x8, R2 ;  /* 0x0000000800147824 */ /* 0x010fc800078e0202 */
[----:B------:R-:W0:Y:S01]  /*275d0*/  SYNCS.PHASECHK.TRANS64.TRYWAIT P0, [R20+URZ+0x2e870], R3 ;  /* 0x02e87003140075a7 */ /* 0x000e22000800017f */
[----:B------:R-:W-:-:S05]  /*275e0*/  IMAD.U32 R0, RZ, RZ, UR39 ;  /* 0x00000027ff007e24 */ /* 0x000fca000f8e00ff */
[----:B------:R-:W-:Y:S01]  /*275f0*/  ISETP.NE.AND P2, PT, R0, 0x3, PT ;  /* 0x000000030000780c */ /* 0x000fe20003f45270 */
[----:B0-----:R-:W-:-:S12]  /*27600*/  @!P0 BRA `(.L_x_2322) ;  /* 0x0000003c00b08947 */ /* 0x001fd80003800000 */
.L_x_2467:
[----:B------:R-:W-:Y:S05]  /*27610*/  BSYNC B0 ;  /* 0x0000000000007941 */ /* 0x000fea0003800000 */
.L_x_2321:
[----:B------:R-:W-:Y:S05]  /*27620*/  @!P2 BRA `(.L_x_2323) ;  /* 0x000000000004a947 */ /* 0x000fea0003800000 */
[----:B------:R-:W-:Y:S01]  /*27630*/  BPT.TRAP 0x1 ;  /* 0x000000040000795c */ /* 0x000fe20000300000 */
.L_x_2323:
[----:B------:R-:W0:Y:S02]  /*27640*/  LDL R0, [R1+0x18] ;  /* 0x0000180001007983 */ /* 0x000e240000100800 */
[----:B0-----:R-:W-:-:S04]  /*27650*/  SHF.L.U32 R3, R0, 0x1f, RZ ;  /* 0x0000001f00037819 */ /* 0x001fc800000006ff */
[----:B------:R-:W0:Y:S02]  /*27660*/  SYNCS.PHASECHK.TRANS64.TRYWAIT P0, [R20+URZ+0x2e860], R3 ;  /* 0x02e86003140075a7 */ /* 0x000e24000800017f */
[----:B0-----:R-:W-:Y:S05]  /*27670*/  @!P0 BRA `(.L_x_2324) ;  /* 0x0000003c00a88947 */ /* 0x001fea0003800000 */
.L_x_2468:
[----:B------:R-:W2:Y:S04]  /*27680*/  LDL R0, [R1+0x10] ;  /* 0x0000100001007983 */ /* 0x000ea80000100800 */
[----:B------:R-:W4:Y:S04]  /*27690*/  LDL R2, [R1+0x30] ;  /* 0x0000300001027983 */ /* 0x000f280000100800 */
[----:B-1----:R-:W3:Y:S01]  /*276a0*/  LDL R10, [R1+0x2c] ;  /* 0x00002c00010a7983 */ /* 0x002ee20000100800 */
[----:B------:R-:W-:-:S03]  /*276b0*/  MOV R8, 0x400 ;  /* 0x0000040000087802 */ /* 0x000fc60000000f00 */
[----:B------:R-:W0:Y:S01]  /*276c0*/  LDL R12, [R1+0x34] ;  /* 0x00003400010c7983 */ /* 0x000e220000100800 */
[----:B------:R-:W1:Y:S01]  /*276d0*/  S2R R9, SR_CgaCtaId ;  /* 0x0000000000097919 */ /* 0x000e620000008800 */
[----:B------:R-:W-:Y:S05]  /*276e0*/  WARPSYNC.ALL ;  /* 0x0000000000007948 */ /* 0x000fea0003800000 */
[----:B-1----:R-:W-:Y:S01]  /*276f0*/  LEA R8, R9, R8, 0x18 ;  /* 0x0000000809087211 */ /* 0x002fe200078ec0ff */
[----:B--2---:R-:W-:-:S05]  /*27700*/  IMAD R0, R0, 0x7000, RZ ;  /* 0x0000700000007824 */ /* 0x004fca00078e02ff */
[----:B----4-:R-:W-:-:S05]  /*27710*/  LOP3.LUT R2, R0, R2, RZ, 0xfc, !PT ;  /* 0x0000000200027212 */ /* 0x010fca00078efcff */
[----:B------:R-:W-:-:S05]  /*27720*/  IMAD.IADD R2, R8, 0x1, R2 ;  /* 0x0000000108027824 */ /* 0x000fca00078e0202 */
[----:B-----5:R-:W1:Y:S01]  /*27730*/  LDSM.16.MT88.4 R4, [R2+0xe400] ;  /* 0x00e400000204783b */ /* 0x020e620000004200 */
[----:B---3--:R-:W-:Y:S01]  /*27740*/  LOP3.LUT R0, R0, R10, RZ, 0xfc, !PT ;  /* 0x0000000a00007212 */ /* 0x008fe200078efcff */
[----:B0-----:R-:W-:-:S04]  /*27750*/  IMAD.IADD R3, R12, 0x1, R2 ;  /* 0x000000010c037824 */ /* 0x001fc800078e0202 */
[----:B------:R-:W-:Y:S01]  /*27760*/  IMAD.IADD R0, R8, 0x1, R0 ;  /* 0x0000000108007824 */ /* 0x000fe200078e0200 */
[C-C-:B-1----:R-:W-:Y:S02]  /*27770*/  PRMT R8, R4.reuse, 0x6420, R5.reuse ;  /* 0x0000642004087816 */ /* 0x142fe40000000005 */
        /* <DEDUP_REMOVED lines=90> */
.L_x_2325:
[----:B------:R-:W2:Y:S01]  /*27d20*/  LDL.LU R2, [R1+0x10] ;  /* 0x0000100001027983 */ /* 0x000ea20000300800 */
[----:B0-----:R-:W-:Y:S03]  /*27d30*/  SYNCS.ARRIVE.TRANS64.A1T0 RZ, [R20+URZ+0x2e850], RZ ;  /* 0x02e850ff14ff79a7 */ /* 0x001fe6000810003f */
[----:B------:R-:W3:Y:S01]  /*27d40*/  LDL.LU R3, [R1+0x18] ;  /* 0x0000180001037983 */ /* 0x000ee20000300800 */
[----:B-1----:R-:W-:-:S05]  /*27d50*/  @!P1 VIADD R0, R20, 0x2e880 ;  /* 0x0002e88014009836 */ /* 0x002fca0000000000 */
        /* <DEDUP_REMOVED lines=10> */
.L_x_2280:
[----:B------:R-:W-:Y:S05]  /*27e00*/  BSYNC B6 ;  /* 0x0000000000067941 */ /* 0x000fea0003800000 */
.L_x_2278:
        /* <DEDUP_REMOVED lines=13> */
.L_x_2326:
        /* <DEDUP_REMOVED lines=38> */
.L_x_2478:
[----:B------:R-:W-:Y:S02]  /*28140*/  ULDC UR4, c[0x0][0xc10] ;  /* 0x0003040000047ab9 */ /* 0x000fe40000000800 */
[----:B------:R-:W-:-:S04]  /*28150*/  IMAD.U32 R5, RZ, RZ, UR4 ;  /* 0x00000004ff057e24 */ /* 0x000fc8000f8e00ff */
[----:B-1----:R-:W-:-:S04]  /*28160*/  IMAD R6, R14, R5, RZ ;  /* 0x000000050e067224 */ /* 0x002fc800078e02ff */
[----:B------:R-:W-:-:S05]  /*28170*/  IMAD.IADD R4, R4, 0x1, R6 ;  /* 0x0000000104047824 */ /* 0x000fca00078e0206 */
[----:B------:R-:W-:-:S13]  /*28180*/  ISETP.GT.AND P6, PT, R4, R0, PT ;  /* 0x000000000400720c */ /* 0x000fda0003fc4270 */
[----:B------:R-:W-:Y:S05]  /*28190*/  @P6 BRA `(.L_x_2329) ;  /* 0x0000000000a46947 */ /* 0x000fea0003800000 */
.L_x_2334:
[----:B------:R-:W2:Y:S01]  /*281a0*/  LDL.LU R2, [R1+0xc] ;  /* 0x00000c0001027983 */ /* 0x000ea20000300800 */
[----:B0-----:R-:W0:Y:S01]  /*281b0*/  LDC R3, c[0x0][0xc14] ;  /* 0x00030500ff037b82 */ /* 0x001e220000000800 */
        /* <DEDUP_REMOVED lines=14> */
.L_x_2332:
[----:B------:R-:W-:Y:S05]  /*282a0*/  BSYNC B0 ;  /* 0x0000000000007941 */ /* 0x000fea0003800000 */
.L_x_2331:
        /* <DEDUP_REMOVED lines=18> */
.L_x_2486:
[----:B------:R-:W-:Y:S02]  /*283d0*/  ULDC UR4, c[0x0][0xc10] ;  /* 0x0003040000047ab9 */ /* 0x000fe40000000800 */
[----:B------:R-:W-:-:S04]  /*283e0*/  IMAD.U32 R5, RZ, RZ, UR4 ;  /* 0x00000004ff057e24 */ /* 0x000fc8000f8e00ff */
[----:B-1----:R-:W-:-:S04]  /*283f0*/  IMAD R6, R14, R5, RZ ;  /* 0x000000050e067224 */ /* 0x002fc800078e02ff */
[----:B------:R-:W-:-:S05]  /*28400*/  IMAD.IADD R4, R6, 0x1, R4 ;  /* 0x0000000106047824 */ /* 0x000fca00078e0204 */
[----:B------:R-:W-:-:S13]  /*28410*/  ISETP.GT.AND P6, PT, R4, R0, PT ;  /* 0x000000000400720c */ /* 0x000fda0003fc4270 */
[----:B------:R-:W-:Y:S05]  /*28420*/  @!P6 BRA `(.L_x_2334) ;  /* 0xfffffffc005ce947 */ /* 0x000fea000383ffff */
.L_x_2329:
        /* <DEDUP_REMOVED lines=8> */
.L_x_2490:
[----:B------:R-:W-:Y:S01]  /*284b0*/  ISETP.NE.AND P0, PT, R7, RZ, PT ;  /* 0x000000ff0700720c */ /* 0x000fe20003f05270 */
[----:B------:R-:W-:-:S12]  /*284c0*/  IMAD.MOV.U32 R7, RZ, RZ, RZ ;  /* 0x000000ffff077224 */ /* 0x000fd800078e00ff */
[----:B------:R-:W-:Y:S05]  /*284d0*/  @!P0 BRA `(.L_x_2336) ;  /* 0x0000000000108947 */ /* 0x000fea0003800000 */
[----:B------:R-:W-:Y:S01]  /*284e0*/  UMOV UR4, 0xffffffff ;  /* 0xffffffff00047882 */ /* 0x000fe20000000000 */
[----:B------:R-:W-:Y:S02]  /*284f0*/  VIADD R12, R8, 0xffffffff ;  /* 0xffffffff080c7836 */ /* 0x000fe40000000000 */
[----:B------:R-:W-:Y:S05]  /*28500*/  BRA.DIV UR4, `(.L_x_2337) ;  /* 0x0000003a044c7947 */ /* 0x000fea000b800000 */
[----:B------:R3:W4:Y:S02]  /*28510*/  SHFL.IDX PT, R7, R3, R12, 0x1f ;  /* 0x00001f0c03077589 */ /* 0x00072400000e0000 */
.L_x_2336:
[----:B------:R-:W5:Y:S01]  /*28520*/  LDL.LU R9, [R1+0xc] ;  /* 0x00000c0001097983 */ /* 0x000f620000300800 */
[----:B01-3--:R-:W0:Y:S01]  /*28530*/  LDC.64 R2, c[0x0][0xc68] ;  /* 0x00031a00ff027b82 */ /* 0x00be220000000a00 */
        /* <DEDUP_REMOVED lines=69> */
.L_x_2330:
        /* <DEDUP_REMOVED lines=10> */
.L_x_2338:
        /* <DEDUP_REMOVED lines=16> */
.L_x_2327:
[----:B-1----:R-:W2:Y:S01]  /*28b30*/  LDL R0, [R1+0xc] ;  /* 0x00000c0001007983 */ /* 0x002ea20000100800 */
[----:B------:R-:W-:Y:S02]  /*28b40*/  ULDC UR4, c[0x0][0xc14] ;  /* 0x0003050000047ab9 */ /* 0x000fe40000000800 */
[----:B--2---:R-:W-:-:S13]  /*28b50*/  ISETP.GE.AND P0, PT, R0, UR4, PT ;  /* 0x0000000400007c0c */ /* 0x004fda000bf06270 */
[----:B------:R-:W-:Y:S05]  /*28b60*/  @!P0 BRA `(.L_x_2339) ;  /* 0xffffffb000208947 */ /* 0x000fea000383ffff */
[----:B------:R-:W-:Y:S05]  /*28b70*/  BSYNC B7 ;  /* 0x0000000000077941 */ /* 0x000fea0003800000 */
.L_x_2242:
[----:B---3--:R-:W2:Y:S01]  /*28b80*/  LDL.LU R0, [R1+0x40] ;  /* 0x0000400001007983 */ /* 0x008ea20000300800 */
[----:B------:R-:W-:Y:S01]  /*28b90*/  BSSY B0, `(.L_x_2340) ;  /* 0x000000b000007945 */ /* 0x000fe20003800000 */
[----:B01----:R-:W0:Y:S01]  /*28ba0*/  S2R R5, SR_CgaCtaId ;  /* 0x0000000000057919 */ /* 0x003e220000008800 */
        /* <DEDUP_REMOVED lines=9> */
.L_x_2493:
[----:B------:R-:W-:Y:S05]  /*28c40*/  BSYNC B0 ;  /* 0x0000000000007941 */ /* 0x000fea0003800000 */
.L_x_2340:
[----:B------:R-:W-:-:S03]  /*28c50*/  UMOV UR4, 0xffffffff ;  /* 0xffffffff00047882 */ /* 0x000fc60000000000 */
[----:B------:R-:W-:Y:S05]  /*28c60*/  BRA.DIV UR4, `(.L_x_2342) ;  /* 0x0000003204b07947 */ /* 0x000fea000b800000 */
[----:B------:R-:W1:Y:S02]  /*28c70*/  S2R R2, SR_TID.X ;  /* 0x0000000000027919 */ /* 0x000e640000002100 */
[----:B-1----:R-:W-:-:S04]  /*28c80*/  SHF.R.U32.HI R2, RZ, 0x5, R2 ;  /* 0x00000005ff027819 */ /* 0x002fc80000011602 */
[----:B------:R-:W-:-:S05]  /*28c90*/  LOP3.LUT R2, R2, 0x3, RZ, 0xc0, !PT ;  /* 0x0000000302027812 */ /* 0x000fca00078ec0ff */
[----:B------:R1:W2:Y:S02]  /*28ca0*/  SHFL.IDX PT, R14, R2, RZ, 0x1f ;  /* 0x00001fff020e7589 */ /* 0x0002a400000e0000 */
.L_x_2496:
[----:B--2---:R-:W-:-:S13]  /*28cb0*/  ISETP.NE.AND P0, PT, R14, RZ, PT ;  /* 0x000000ff0e00720c */ /* 0x004fda0003f05270 */
[----:B------:R-:W-:Y:S05]  /*28cc0*/  @P0 BRA `(.L_x_2039) ;  /* 0x0000000000b80947 */ /* 0x000fea0003800000 */
[----:B------:R-:W-:-:S03]  /*28cd0*/  UMOV UR4, 0xffffffff ;  /* 0xffffffff00047882 */ /* 0x000fc60000000000 */
[----:B------:R-:W-:Y:S05]  /*28ce0*/  BRA.DIV UR4, `(.L_x_2343) ;  /* 0x0000003204c47947 */ /* 0x000fea000b800000 */
[----:B------:R-:W-:-:S13]  /*28cf0*/  ELECT P6, URZ, PT ;  /* 0x00000000003f782f */ /* 0x000fda00038c0000 */
.L_x_2499:
        /* <DEDUP_REMOVED lines=8> */
.L_x_2344:
        /* <DEDUP_REMOVED lines=14> */
.L_x_2500:
[----:B------:R-:W1:Y:S02]  /*28e60*/  SYNCS.PHASECHK.TRANS64.TRYWAIT P1, [R7+URZ], R2 ;  /* 0x00000002070075a7 */ /* 0x000e64000802017f */
[----:B-1----:R-:W-:Y:S05]  /*28e70*/  @!P1 BRA `(.L_x_2346) ;  /* 0x0000003000949947 */ /* 0x002fea0003800000 */
.L_x_2501:
[----:B------:R-:W-:Y:S05]  /*28e80*/  @!P0 BRA `(.L_x_2347) ;  /* 0x0000000000048947 */ /* 0x000fea0003800000 */
[----:B------:R-:W-:Y:S01]  /*28e90*/  BPT.TRAP 0x1 ;  /* 0x000000040000795c */ /* 0x000fe20000300000 */
.L_x_2347:
[----:B------:R-:W2:Y:S02]  /*28ea0*/  LDL.LU R4, [R1+0x10] ;  /* 0x0000100001047983 */ /* 0x000ea40000300800 */
[----:B--2---:R-:W-:-:S04]  /*28eb0*/  IMAD R4, R4, 0x8, R0 ;  /* 0x0000000804047824 */ /* 0x004fc800078e0200 */
[----:B------:R-:W2:Y:S02]  /*28ec0*/  SYNCS.PHASECHK.TRANS64.TRYWAIT P1, [R4+URZ+0x2e860], R5 ;  /* 0x02e86005040075a7 */ /* 0x000ea4000802017f */
[----:B--2---:R-:W-:Y:S05]  /*28ed0*/  @!P1 BRA `(.L_x_2348) ;  /* 0x0000003000909947 */ /* 0x004fea0003800000 */
.L_x_2502:
[----:B------:R-:W-:Y:S05]  /*28ee0*/  @!P0 BRA `(.L_x_2349) ;  /* 0x0000000000048947 */ /* 0x000fea0003800000 */
[----:B------:R-:W-:Y:S01]  /*28ef0*/  BPT.TRAP 0x1 ;  /* 0x000000040000795c */ /* 0x000fe20000300000 */
.L_x_2349:
[----:B------:R-:W-:-:S04]  /*28f00*/  IMAD R3, R3, 0x8, R0 ;  /* 0x0000000803037824 */ /* 0x000fc800078e0200 */
[----:B------:R-:W3:Y:S02]  /*28f10*/  SYNCS.PHASECHK.TRANS64.TRYWAIT P1, [R3+URZ+0x2e860], R2 ;  /* 0x02e86002030075a7 */ /* 0x000ee4000802017f */
[----:B---3--:R-:W-:Y:S05]  /*28f20*/  @!P1 BRA `(.L_x_2350) ;  /* 0x0000003000909947 */ /* 0x008fea0003800000 */
.L_x_2503:
[----:B------:R-:W-:Y:S05]  /*28f30*/  @!P0 BRA `(.L_x_2351) ;  /* 0x0000000000048947 */ /* 0x000fea0003800000 */
[----:B------:R-:W-:Y:S01]  /*28f40*/  BPT.TRAP 0x1 ;  /* 0x000000040000795c */ /* 0x000fe20000300000 */
.L_x_2351:
[----:B------:R-:W4:Y:S02]  /*28f50*/  SYNCS.PHASECHK.TRANS64.TRYWAIT P0, [R4+URZ+0x2e880], R5 ;  /* 0x02e88005040075a7 */ /* 0x000f24000800017f */
[----:B----4-:R-:W-:Y:S05]  /*28f60*/  @!P0 BRA `(.L_x_2352) ;  /* 0x0000003000948947 */ /* 0x010fea0003800000 */
.L_x_2353:
[----:B------:R0:W0:Y:S02]  /*28f70*/  SYNCS.PHASECHK.TRANS64.TRYWAIT P0, [R3+URZ+0x2e880], R2 ;  /* 0x02e88002030075a7 */ /* 0x000024000800017f */
[----:B0-----:R-:W-:Y:S05]  /*28f80*/  @!P0 NANOSLEEP.SYNCS 0x989680 ;  /* 0x009896800000895d */ /* 0x001fea0003900000 */
[----:B------:R-:W0:Y:S02]  /*28f90*/  @!P0 SYNCS.PHASECHK.TRANS64 P0, [R3+URZ+0x2e880], R2 ;  /* 0x02e88002030085a7 */ /* 0x000e24000800007f */
[----:B0-----:R-:W-:Y:S05]  /*28fa0*/  @!P0 BRA `(.L_x_2353) ;  /* 0xfffffffc00f08947 */ /* 0x001fea000383ffff */
.L_x_2039:
[----:B------:R-:W-:Y:S05]  /*28fb0*/  BSYNC B8 ;  /* 0x0000000000087941 */ /* 0x000fea0003800000 */
.L_x_2036:
[----:B------:R-:W-:Y:S05]  /*28fc0*/  EXIT ;  /* 0x000000000000794d */ /* 0x000fea0003800000 */
.L_x_2061:
[----:B0-----:R0:W1:Y:S02]  /*28fd0*/  SYNCS.PHASECHK.TRANS64.TRYWAIT P6, [R109+URZ+0x2e890], R130 ;  /* 0x02e890826d0075a7 */ /* 0x00106400080c017f */
[----:B-1----:R-:W-:Y:S05]  /*28fe0*/  @!P6 NANOSLEEP.SYNCS 0x989680 ;  /* 0x009896800000e95d */ /* 0x002fea0003900000 */
[----:B------:R-:W1:Y:S02]  /*28ff0*/  @!P6 SYNCS.PHASECHK.TRANS64 P6, [R109+URZ+0x2e890], R130 ;  /* 0x02e890826d00e5a7 */ /* 0x000e6400080c007f */
[----:B-1----:R-:W-:Y:S05]  /*29000*/  @!P6 BRA `(.L_x_2061) ;  /* 0xfffffffc00f0e947 */ /* 0x002fea000383ffff */
[----:B------:R-:W-:Y:S05]  /*29010*/  BRA `(.L_x_2354) ;  /* 0xfffffda000707947 */ /* 0x000fea000383ffff */
.L_x_2095:
[----:B0-----:R0:W1:Y:S02]  /*29020*/  SYNCS.PHASECHK.TRANS64.TRYWAIT P3, [R109+URZ+0x2e890], R130 ;  /* 0x02e890826d0075a7 */ /* 0x001064000806017f */
[----:B-1----:R-:W-:Y:S05]  /*29030*/  @!P3 NANOSLEEP.SYNCS 0x989680 ;  /* 0x009896800000b95d */ /* 0x002fea0003900000 */
[----:B------:R-:W1:Y:S02]  /*29040*/  @!P3 SYNCS.PHASECHK.TRANS64 P3, [R109+URZ+0x2e890], R130 ;  /* 0x02e890826d00b5a7 */ /* 0x000e64000806007f */
[----:B-1----:R-:W-:Y:S05]  /*29050*/  @!P3 BRA `(.L_x_2095) ;  /* 0xfffffffc00f0b947 */ /* 0x002fea000383ffff */
[----:B------:R-:W-:Y:S05]  /*29060*/  BRA `(.L_x_2355) ;  /* 0xfffffde400087947 */ /* 0x000fea000383ffff */
.L_x_2112:
[----:B0-----:R0:W1:Y:S02]  /*29070*/  SYNCS.PHASECHK.TRANS64.TRYWAIT P2, [R109+URZ+0x2e890], R130 ;  /* 0x02e890826d0075a7 */ /* 0x001064000804017f */
[----:B-1----:R-:W-:Y:S05]  /*29080*/  @!P2 NANOSLEEP.SYNCS 0x989680 ;  /* 0x009896800000a95d */ /* 0x002fea0003900000 */
[----:B------:R-:W1:Y:S02]  /*29090*/  @!P2 SYNCS.PHASECHK.TRANS64 P2, [R109+URZ+0x2e890], R130 ;  /* 0x02e890826d00a5a7 */ /* 0x000e64000804007f */
[----:B-1----:R-:W-:Y:S05]  /*290a0*/  @!P2 BRA `(.L_x_2112) ;  /* 0xfffffffc00f0a947 */ /* 0x002fea000383ffff */
[----:B------:R-:W-:Y:S05]  /*290b0*/  BRA `(.L_x_2356) ;  /* 0xfffffe2400307947 */ /* 0x000fea000383ffff */
.L_x_2122:
[----:B--2---:R2:W3:Y:S02]  /*290c0*/  SYNCS.PHASECHK.TRANS64.TRYWAIT P3, [R109+URZ+0x2e8b0], R130 ;  /* 0x02e8b0826d0075a7 */ /* 0x0044e4000806017f */
[----:B---3--:R-:W-:Y:S05]  /*290d0*/  @!P3 NANOSLEEP.SYNCS 0x989680 ;  /* 0x009896800000b95d */ /* 0x008fea0003900000 */
[----:B------:R-:W3:Y:S02]  /*290e0*/  @!P3 SYNCS.PHASECHK.TRANS64 P3, [R109+URZ+0x2e8b0], R130 ;  /* 0x02e8b0826d00b5a7 */ /* 0x000ee4000806007f */
[----:B---3--:R-:W-:Y:S05]  /*290f0*/  @!P3 BRA `(.L_x_2122) ;  /* 0xfffffffc00f0b947 */ /* 0x008fea000383ffff */
[----:B------:R-:W-:Y:S05]  /*29100*/  BRA `(.L_x_2357) ;  /* 0xfffffe2800f87947 */ /* 0x000fea000383ffff */
.L_x_2134:
[----:B------:R-:W-:Y:S01]  /*29110*/  BSSY B0, `(.L_x_2358) ;  /* 0x0000007000007945 */ /* 0x000fe20003800000 */
[----:B------:R-:W-:Y:S02]  /*29120*/  IMAD.MOV.U32 R12, RZ, RZ, RZ ;  /* 0x000000ffff0c7224 */ /* 0x000fe400078e00ff */
[----:B------:R-:W-:Y:S02]  /*29130*/  IMAD.MOV.U32 R11, RZ, RZ, 0x1f ;  /* 0x0000001fff0b7424 */ /* 0x000fe400078e00ff */
[----:B------:R-:W-:-:S07]  /*29140*/  IMAD.MOV.U32 R15, RZ, RZ, -0x1 ;  /* 0xffffffffff0f7424 */ /* 0x000fce00078e00ff */
[----:B-----5:R-:W-:Y:S05]  /*29150*/  WARPSYNC.COLLECTIVE R15, `(.L_x_2359) ;  /* 0x000000000f087348 */ /* 0x020fea0003c00000 */
[----:B------:R0:W1:Y:S02]  /*29160*/  SHFL.IDX P6, R14, R13, R12, R11 ;  /* 0x0000000c0d0e7389 */ /* 0x00006400000c000b */
[----:B01---5:R-:W-:Y:S01]  /*29170*/  ENDCOLLECTIVE ;  /* 0x000000000000791b */ /* 0x023fe20003800000 */
.L_x_2359:
[----:B------:R-:W-:Y:S05]  /*29180*/  BSYNC B0 ;  /* 0x0000000000007941 */ /* 0x000fea0003800000 */
.L_x_2358:
[----:B------:R1:W-:Y:S01]  /*29190*/  STL [R1+0x48], R14 ;  /* 0x0000480e01007387 */ /* 0x0003e20000100800 */
[----:B------:R-:W-:Y:S05]  /*291a0*/  BRA `(.L_x_2360) ;  /* 0xfffffe3800a47947 */ /* 0x000fea000383ffff */
.L_x_2150:
        /* <DEDUP_REMOVED lines=8> */
.L_x_2362:
[----:B------:R-:W-:Y:S05]  /*29230*/  BSYNC B1 ;  /* 0x0000000000017941 */ /* 0x000fea0003800000 */
.L_x_2361:
[----:B------:R-:W-:Y:S05]  /*29240*/  BRA `(.L_x_2363) ;  /* 0xfffffe4400d87947 */ /* 0x000fea000383ffff */
.L_x_2151:
        /* <DEDUP_REMOVED lines=8> */
.L_x_2365:
[----:B------:R-:W-:Y:S05]  /*292d0*/  BSYNC B1 ;  /* 0x0000000000017941 */ /* 0x000fea0003800000 */
.L_x_2364:
[----:B------:R-:W-:Y:S05]  /*292e0*/  BRA `(.L_x_2366) ;  /* 0xfffffe4400b87947 */ /* 0x000fea000383ffff */
.L_x_2152:
        /* <DEDUP_REMOVED lines=8> */
.L_x_2368:
[----:B------:R-:W-:Y:S05]  /*29370*/  BSYNC B1 ;  /* 0x0000000000017941 */ /* 0x000fea0003800000 */
.L_x_2367:
[----:B------:R-:W-:Y:S05]  /*29380*/  BRA `(.L_x_2369) ;  /* 0xfffffe4400987947 */ /* 0x000fea000383ffff */
.L_x_2153:
        /* <DEDUP_REMOVED lines=8> */
.L_x_2371:
[----:B------:R-:W-:Y:S05]  /*29410*/  BSYNC B1 ;  /* 0x0000000000017941 */ /* 0x000fea0003800000 */
.L_x_2370:
[----:B------:R-:W-:Y:S05]  /*29420*/  BRA `(.L_x_2372) ;  /* 0xfffffe4400787947 */ /* 0x000fea000383ffff */
.L_x_2154:
        /* <DEDUP_REMOVED lines=8> */
.L_x_2374:
[----:B------:R-:W-:Y:S05]  /*294b0*/  BSYNC B1 ;  /* 0x0000000000017941 */ /* 0x000fea0003800000 */
.L_x_2373:
[----:B------:R-:W-:Y:S05]  /*294c0*/  BRA `(.L_x_2375) ;  /* 0xfffffe4400587947 */ /* 0x000fea000383ffff */
.L_x_2155:
        /* <DEDUP_REMOVED lines=8> */
.L_x_2377:
[----:B------:R-:W-:Y:S05]  /*29550*/  BSYNC B1 ;  /* 0x0000000000017941 */ /* 0x000fea0003800000 */
.L_x_2376:
[----:B------:R-:W-:Y:S05]  /*29560*/  BRA `(.L_x_2378) ;  /* 0xfffffe4400387947 */ /* 0x000fea000383ffff */
.L_x_2156:
        /* <DEDUP_REMOVED lines=8> */
.L_x_2380:
[----:B------:R-:W-:Y:S05]  /*295f0*/  BSYNC B1 ;  /* 0x0000000000017941 */ /* 0x000fea0003800000 */
.L_x_2379:
[----:B------:R-:W-:Y:S05]  /*29600*/  BRA `(.L_x_2381) ;  /* 0xfffffe4400187947 */ /* 0x000fea000383ffff */
.L_x_2157:
[----:B------:R-:W-:Y:S01]  /*29610*/  BSSY B1, `(.L_x_2382) ;  /* 0x0000008000017945 */ /* 0x000fe20003800000 */
[----:B------:R-:W-:Y:S01]  /*29620*/  MOV R13, R0 ;  /* 0x00000000000d7202 */ /* 0x000fe20000000f00 */
[----:B------:R-:W-:Y:S02]  /*29630*/  IMAD.MOV.U32 R12, RZ, RZ, 0x1 ;  /* 0x00000001ff0c7424 */ /* 0x000fe400078e00ff */
[----:B------:R-:W-:Y:S02]  /*29640*/  IMAD.MOV.U32 R11, RZ, RZ, 0x1c1f ;  /* 0x00001c1fff0b7424 */ /* 0x000fe400078e00ff */
[----:B01----:R-:W-:-:S07]  /*29650*/  IMAD.MOV.U32 R15, RZ, RZ, -0x1 ;  /* 0xffffffffff0f7424 */ /* 0x003fce00078e00ff */
[----:B-----5:R-:W-:Y:S05]  /*29660*/  WARPSYNC.COLLECTIVE R15, `(.L_x_2383) ;  /* 0x000000000f087348 */ /* 0x020fea0003c00000 */
[----:B------:R0:W1:Y:S02]  /*29670*/  SHFL.IDX P6, R14, R13, R12, R11 ;  /* 0x0000000c0d0e7389 */ /* 0x00006400000c000b */
[----:B01---5:R-:W-:Y:S01]  /*29680*/  ENDCOLLECTIVE ;  /* 0x000000000000791b */ /* 0x023fe20003800000 */
.L_x_2383:
[----:B------:R-:W-:Y:S05]  /*29690*/  BSYNC B1 ;  /* 0x0000000000017941 */ /* 0x000fea0003800000 */
.L_x_2382:
[----:B------:R-:W-:Y:S05]  /*296a0*/  BRA `(.L_x_2384) ;  /* 0xfffffe4000f87947 */ /* 0x000fea000383ffff */
.L_x_2159:
[----:B--2---:R2:W3:Y:S02]  /*296b0*/  SYNCS.PHASECHK.TRANS64.TRYWAIT P2, [R16+URZ+0x2e800], R5 ;  /* 0x02e80005100075a7 */ /* 0x0044e4000804017f */
[----:B---3--:R-:W-:Y:S05]  /*296c0*/  @!P2 NANOSLEEP.SYNCS 0x989680 ;  /* 0x009896800000a95d */ /* 0x008fea0003900000 */
[----:B------:R-:W3:Y:S02]  /*296d0*/  @!P2 SYNCS.PHASECHK.TRANS64 P2, [R16+URZ+0x2e800], R5 ;  /* 0x02e800051000a5a7 */ /* 0x000ee4000804007f */
[----:B---3--:R-:W-:Y:S05]  /*296e0*/  @!P2 BRA `(.L_x_2159) ;  /* 0xfffffffc00f0a947 */ /* 0x008fea000383ffff */
[----:B------:R-:W-:Y:S05]  /*296f0*/  BRA `(.L_x_2385) ;  /* 0xfffffe4400487947 */ /* 0x000fea000383ffff */
.L_x_2167:
        /* <DEDUP_REMOVED lines=8> */
.L_x_2387:
[----:B------:R-:W-:Y:S05]  /*29780*/  BSYNC B1 ;  /* 0x0000000000017941 */ /* 0x000fea0003800000 */
.L_x_2386:
[----:B------:R-:W-:Y:S05]  /*29790*/  BRA `(.L_x_2388) ;  /* 0xfffffe6400f87947 */ /* 0x000fea000383ffff */
.L_x_2168:
        /* <DEDUP_REMOVED lines=8> */
.L_x_2390:
[----:B------:R-:W-:Y:S05]  /*29820*/  BSYNC B1 ;  /* 0x0000000000017941 */ /* 0x000fea0003800000 */
.L_x_2389:
[----:B------:R-:W-:Y:S05]  /*29830*/  BRA `(.L_x_2391) ;  /* 0xfffffe6400d87947 */ /* 0x000fea000383ffff */
.L_x_2169:
        /* <DEDUP_REMOVED lines=8> */
.L_x_2393:
[----:B------:R-:W-:Y:S05]  /*298c0*/  BSYNC B1 ;  /* 0x0000000000017941 */ /* 0x000fea0003800000 */
.L_x_2392:
[----:B------:R-:W-:Y:S05]  /*298d0*/  BRA `(.L_x_2394) ;  /* 0xfffffe6400b87947 */ /* 0x000fea000383ffff */
.L_x_2170:
        /* <DEDUP_REMOVED lines=8> */
.L_x_2396:
[----:B------:R-:W-:Y:S05]  /*29960*/  BSYNC B1 ;  /* 0x0000000000017941 */ /* 0x000fea0003800000 */
.L_x_2395:
[----:B------:R-:W-:Y:S05]  /*29970*/  BRA `(.L_x_2397) ;  /* 0xfffffe6400987947 */ /* 0x000fea000383ffff */
.L_x_2171:
        /* <DEDUP_REMOVED lines=8> */
.L_x_2399:
[----:B------:R-:W-:Y:S05]  /*29a00*/  BSYNC B1 ;  /* 0x0000000000017941 */ /* 0x000fea0003800000 */
.L_x_2398:
[----:B------:R-:W-:Y:S05]  /*29a10*/  BRA `(.L_x_2400) ;  /* 0xfffffe6400787947 */ /* 0x000fea000383ffff */
.L_x_2172:
        /* <DEDUP_REMOVED lines=8> */
.L_x_2402:
[----:B------:R-:W-:Y:S05]  /*29aa0*/  BSYNC B1 ;  /* 0x0000000000017941 */ /* 0x000fea0003800000 */
.L_x_2401:
[----:B------:R-:W-:Y:S05]  /*29ab0*/  BRA `(.L_x_2403) ;  /* 0xfffffe6400587947 */ /* 0x000fea000383ffff */
.L_x_2173:
        /* <DEDUP_REMOVED lines=8> */
.L_x_2405:
[----:B------:R-:W-:Y:S05]  /*29b40*/  BSYNC B1 ;  /* 0x0000000000017941 */ /* 0x000fea0003800000 */
.L_x_2404:
[----:B------:R-:W-:Y:S05]  /*29b50*/  BRA `(.L_x_2406) ;  /* 0xfffffe6400387947 */ /* 0x000fea000383ffff */
.L_x_2174:
        /* <DEDUP_REMOVED lines=8> */
.L_x_2408:
[----:B------:R-:W-:Y:S05]  /*29be0*/  BSYNC B1 ;  /* 0x0000000000017941 */ /* 0x000fea0003800000 */
.L_x_2407:
[----:B------:R-:W-:Y:S05]  /*29bf0*/  BRA `(.L_x_2409) ;  /* 0xfffffe6400187947 */ /* 0x000fea000383ffff */
.L_x_2176:
[----:B0-----:R0:W1:Y:S02]  /*29c00*/  SYNCS.PHASECHK.TRANS64.TRYWAIT P1, [R16+URZ+0x2e800], R3 ;  /* 0x02e80003100075a7 */ /* 0x001064000802017f */
[----:B-1----:R-:W-:Y:S05]  /*29c10*/  @!P1 NANOSLEEP.SYNCS 0x989680 ;  /* 0x009896800000995d */ /* 0x002fea0003900000 */
[----:B------:R-:W1:Y:S02]  /*29c20*/  @!P1 SYNCS.PHASECHK.TRANS64 P1, [R16+URZ+0x2e800], R3 ;  /* 0x02e80003100095a7 */ /* 0x000e64000802007f */
[----:B-1----:R-:W-:Y:S05]  /*29c30*/  @!P1 BRA `(.L_x_2176) ;  /* 0xfffffffc00f09947 */ /* 0x002fea000383ffff */
[----:B------:R-:W-:Y:S05]  /*29c40*/  BRA `(.L_x_2410) ;  /* 0xfffffe6400387947 */ /* 0x000fea000383ffff */
.L_x_2182:
[----:B-1----:R1:W3:Y:S02]  /*29c50*/  SYNCS.PHASECHK.TRANS64.TRYWAIT P0, [R14+URZ+0x2e830], R3 ;  /* 0x02e830030e0075a7 */ /* 0x0022e4000800017f */
[----:B---3--:R-:W-:Y:S05]  /*29c60*/  @!P0 NANOSLEEP.SYNCS 0x989680 ;  /* 0x009896800000895d */ /* 0x008fea0003900000 */
[----:B------:R-:W3:Y:S02]  /*29c70*/  @!P0 SYNCS.PHASECHK.TRANS64 P0, [R14+URZ+0x2e830], R3 ;  /* 0x02e830030e0085a7 */ /* 0x000ee4000800007f */
[----:B---3--:R-:W-:Y:S05]  /*29c80*/  @!P0 BRA `(.L_x_2182) ;  /* 0xfffffffc00f08947 */ /* 0x008fea000383ffff */
[----:B------:R-:W-:Y:S05]  /*29c90*/  BRA `(.L_x_2181) ;  /* 0xfffffe8400a47947 */ /* 0x000fea000383ffff */
.L_x_2188:
[----:B-1----:R1:W2:Y:S02]  /*29ca0*/  SYNCS.PHASECHK.TRANS64.TRYWAIT P2, [R3+URZ+0x2e830], R0 ;  /* 0x02e83000030075a7 */ /* 0x0022a4000804017f */
[----:B--2---:R-:W-:Y:S05]  /*29cb0*/  @!P2 NANOSLEEP.SYNCS 0x989680 ;  /* 0x009896800000a95d */ /* 0x004fea0003900000 */
[----:B------:R-:W2:Y:S02]  /*29cc0*/  @!P2 SYNCS.PHASECHK.TRANS64 P2, [R3+URZ+0x2e830], R0 ;  /* 0x02e830000300a5a7 */ /* 0x000ea4000804007f */
[----:B--2---:R-:W-:Y:S05]  /*29cd0*/  @!P2 BRA `(.L_x_2188) ;  /* 0xfffffffc00f0a947 */ /* 0x004fea000383ffff */
[----:B------:R-:W-:Y:S05]  /*29ce0*/  BRA `(.L_x_2187) ;  /* 0xfffffecc00907947 */ /* 0x000fea000383ffff */
.L_x_2192:
[----:B-1----:R1:W2:Y:S02]  /*29cf0*/  SYNCS.PHASECHK.TRANS64.TRYWAIT P0, [R3+URZ+0x2e850], R0 ;  /* 0x02e85000030075a7 */ /* 0x0022a4000800017f */
[----:B--2---:R-:W-:Y:S05]  /*29d00*/  @!P0 NANOSLEEP.SYNCS 0x989680 ;  /* 0x009896800000895d */ /* 0x004fea0003900000 */
[----:B------:R-:W2:Y:S02]  /*29d10*/  @!P0 SYNCS.PHASECHK.TRANS64 P0, [R3+URZ+0x2e850], R0 ;  /* 0x02e85000030085a7 */ /* 0x000ea4000800007f */
[----:B--2---:R-:W-:Y:S05]  /*29d20*/  @!P0 BRA `(.L_x_2192) ;  /* 0xfffffffc00f08947 */ /* 0x004fea000383ffff */
[----:B------:R-:W-:Y:S05]  /*29d30*/  BRA `(.L_x_2189) ;  /* 0xfffffee000e07947 */ /* 0x000fea000383ffff */
.L_x_2200:
[----:B--2---:R2:W3:Y:S02]  /*29d40*/  SYNCS.PHASECHK.TRANS64.TRYWAIT P2, [R3+URZ+0x2e830], R0 ;  /* 0x02e83000030075a7 */ /* 0x0044e4000804017f */
[----:B---3--:R-:W-:Y:S05]  /*29d50*/  @!P2 NANOSLEEP.SYNCS 0x989680 ;  /* 0x009896800000a95d */ /* 0x008fea0003900000 */
[----:B------:R-:W3:Y:S02]  /*29d60*/  @!P2 SYNCS.PHASECHK.TRANS64 P2, [R3+URZ+0x2e830], R0 ;  /* 0x02e830000300a5a7 */ /* 0x000ee4000804007f */
[----:B---3--:R-:W-:Y:S05]  /*29d70*/  @!P2 BRA `(.L_x_2200) ;  /* 0xfffffffc00f0a947 */ /* 0x008fea000383ffff */
[----:B------:R-:W-:Y:S05]  /*29d80*/  BRA `(.L_x_2199) ;  /* 0xffffff1c00687947 */ /* 0x000fea000383ffff */
.L_x_2204:
[----:B-1----:R1:W2:Y:S02]  /*29d90*/  SYNCS.PHASECHK.TRANS64.TRYWAIT P0, [R3+URZ+0x2e850], R0 ;  /* 0x02e85000030075a7 */ /* 0x0022a4000800017f */
[----:B--2---:R-:W-:Y:S05]  /*29da0*/  @!P0 NANOSLEEP.SYNCS 0x989680 ;  /* 0x009896800000895d */ /* 0x004fea0003900000 */
[----:B------:R-:W2:Y:S02]  /*29db0*/  @!P0 SYNCS.PHASECHK.TRANS64 P0, [R3+URZ+0x2e850], R0 ;  /* 0x02e85000030085a7 */ /* 0x000ea4000800007f */
[----:B--2---:R-:W-:Y:S05]  /*29dc0*/  @!P0 BRA `(.L_x_2204) ;  /* 0xfffffffc00f08947 */ /* 0x004fea000383ffff */
[----:B------:R-:W-:Y:S05]  /*29dd0*/  BRA `(.L_x_2201) ;  /* 0xffffff3000b07947 */ /* 0x000fea000383ffff */
.L_x_2210:
[----:B--2---:R2:W3:Y:S02]  /*29de0*/  SYNCS.PHASECHK.TRANS64.TRYWAIT P0, [R13+URZ+0x2e850], R4 ;  /* 0x02e850040d0075a7 */ /* 0x0044e4000800017f */
[----:B---3--:R-:W-:Y:S05]  /*29df0*/  @!P0 NANOSLEEP.SYNCS 0x989680 ;  /* 0x009896800000895d */ /* 0x008fea0003900000 */
[----:B------:R-:W3:Y:S02]  /*29e00*/  @!P0 SYNCS.PHASECHK.TRANS64 P0, [R13+URZ+0x2e850], R4 ;  /* 0x02e850040d0085a7 */ /* 0x000ee4000800007f */
[----:B---3--:R-:W-:Y:S05]  /*29e10*/  @!P0 BRA `(.L_x_2210) ;  /* 0xfffffffc00f08947 */ /* 0x008fea000383ffff */
[----:B------:R-:W-:Y:S05]  /*29e20*/  BRA `(.L_x_2209) ;  /* 0xffffff5c00487947 */ /* 0x000fea000383ffff */
.L_x_2214:
[----:B------:R-:W-:Y:S01]  /*29e30*/  IMAD.MOV.U32 R12, RZ, RZ, R0 ;  /* 0x000000ffff0c7224 */ /* 0x000fe200078e0000 */
[----:B------:R-:W-:Y:S01]  /*29e40*/  SEL R5, R96, R97, P0 ;  /* 0x0000006160057207 */ /* 0x000fe20000000000 */
[----:B------:R-:W-:Y:S01]  /*29e50*/  IMAD.MOV.U32 R11, RZ, RZ, 0x1c1f ;  /* 0x00001c1fff0b7424 */ /* 0x000fe200078e00ff */
[----:B------:R-:W-:Y:S01]  /*29e60*/  SEL R7, R97, R96, P0 ;  /* 0x0000006061077207 */ /* 0x000fe20000000000 */
[----:B------:R-:W-:Y:S01]  /*29e70*/  IMAD.MOV.U32 R15, RZ, RZ, -0x1 ;  /* 0xffffffffff0f7424 */ /* 0x000fe200078e00ff */
[----:B------:R-:W-:Y:S02]  /*29e80*/  SEL R9, R92, R93, P0 ;  /* 0x0000005d5c097207 */ /* 0x000fe40000000000 */
[----:B------:R-:W-:-:S07]  /*29e90*/  SEL R21, R93, R92, P0 ;  /* 0x0000005c5d157207 */ /* 0x000fce0000000000 */
[----:B---3-5:R-:W-:Y:S05]  /*29ea0*/  WARPSYNC.COLLECTIVE R15, `(.L_x_2411) ;  /* 0x000000000f087348 */ /* 0x028fea0003c00000 */
[----:B------:R0:W1:Y:S02]  /*29eb0*/  SHFL.IDX P6, R14, R13, R12, R11 ;  /* 0x0000000c0d0e7389 */ /* 0x00006400000c000b */
[----:B01-3-5:R-:W-:Y:S01]  /*29ec0*/  ENDCOLLECTIVE ;  /* 0x000000000000791b */ /* 0x02bfe20003800000 */
.L_x_2411:
        /* <DEDUP_REMOVED lines=19> */
.L_x_2412:
        /* <DEDUP_REMOVED lines=19> */
.L_x_2413:
        /* <DEDUP_REMOVED lines=8> */
.L_x_2414:
[----:B------:R-:W-:Y:S02]  /*2a1b0*/  IMAD.MOV.U32 R13, RZ, RZ, R9 ;  /* 0x000000ffff0d7224 */ /* 0x000fe400078e0009 */
[----:B------:R-:W-:Y:S02]  /*2a1c0*/  IMAD.MOV.U32 R12, RZ, RZ, R0 ;  /* 0x000000ffff0c7224 */ /* 0x000fe400078e0000 */
[----:B------:R-:W-:-:S07]  /*2a1d0*/  IMAD.MOV.U32 R7, RZ, RZ, R14 ;  /* 0x000000ffff077224 */ /* 0x000fce00078e000e */
[----:B------:R-:W-:Y:S05]  /*2a1e0*/  WARPSYNC.COLLECTIVE R15, `(.L_x_2415) ;  /* 0x000000000f087348 */ /* 0x000fea0003c00000 */
[----:B------:R0:W1:Y:S02]  /*2a1f0*/  SHFL.IDX P6, R14, R13, R12, R11 ;  /* 0x0000000c0d0e7389 */ /* 0x00006400000c000b */
[----:B01----:R-:W-:Y:S01]  /*2a200*/  ENDCOLLECTIVE ;  /* 0x000000000000791b */ /* 0x003fe20003800000 */
.L_x_2415:
        /* <DEDUP_REMOVED lines=8> */
.L_x_2416:
[----:B------:R-:W-:Y:S02]  /*2a290*/  IMAD.MOV.U32 R13, RZ, RZ, R25 ;  /* 0x000000ffff0d7224 */ /* 0x000fe400078e0019 */
[----:B------:R-:W-:Y:S02]  /*2a2a0*/  IMAD.MOV.U32 R12, RZ, RZ, R0 ;  /* 0x000000ffff0c7224 */ /* 0x000fe400078e0000 */
[----:B------:R-:W-:-:S07]  /*2a2b0*/  IMAD.MOV.U32 R21, RZ, RZ, R14 ;  /* 0x000000ffff157224 */ /* 0x000fce00078e000e */
[----:B------:R-:W-:Y:S05]  /*2a2c0*/  WARPSYNC.COLLECTIVE R15, `(.L_x_2417) ;  /* 0x000000000f087348 */ /* 0x000fea0003c00000 */
[----:B------:R0:W1:Y:S02]  /*2a2d0*/  SHFL.IDX P6, R14, R13, R12, R11 ;  /* 0x0000000c0d0e7389 */ /* 0x00006400000c000b */
[----:B01----:R-:W-:Y:S01]  /*2a2e0*/  ENDCOLLECTIVE ;  /* 0x000000000000791b */ /* 0x003fe20003800000 */
.L_x_2417:
        /* <DEDUP_REMOVED lines=8> */
.L_x_2418:
[----:B------:R-:W-:Y:S02]  /*2a370*/  IMAD.MOV.U32 R13, RZ, RZ, R29 ;  /* 0x000000ffff0d7224 */ /* 0x000fe400078e001d */
[----:B------:R-:W-:Y:S02]  /*2a380*/  IMAD.MOV.U32 R12, RZ, RZ, R0 ;  /* 0x000000ffff0c7224 */ /* 0x000fe400078e0000 */
[----:B------:R-:W-:-:S07]  /*2a390*/  IMAD.MOV.U32 R27, RZ, RZ, R14 ;  /* 0x000000ffff1b7224 */ /* 0x000fce00078e000e */
[----:B------:R-:W-:Y:S05]  /*2a3a0*/  WARPSYNC.COLLECTIVE R15, `(.L_x_2419) ;  /* 0x000000000f087348 */ /* 0x000fea0003c00000 */
[----:B------:R0:W1:Y:S02]  /*2a3b0*/  SHFL.IDX P6, R14, R13, R12, R11 ;  /* 0x0000000c0d0e7389 */ /* 0x00006400000c000b */
[----:B01----:R-:W-:Y:S01]  /*2a3c0*/  ENDCOLLECTIVE ;  /* 0x000000000000791b */ /* 0x003fe20003800000 */
.L_x_2419:
        /* <DEDUP_REMOVED lines=8> */
.L_x_2420:
[----:B------:R-:W-:Y:S02]  /*2a450*/  IMAD.MOV.U32 R13, RZ, RZ, R33 ;  /* 0x000000ffff0d7224 */ /* 0x000fe400078e0021 */
[----:B------:R-:W-:Y:S02]  /*2a460*/  IMAD.MOV.U32 R12, RZ, RZ, R0 ;  /* 0x000000ffff0c7224 */ /* 0x000fe400078e0000 */
[----:B------:R-:W-:-:S07]  /*2a470*/  IMAD.MOV.U32 R31, RZ, RZ, R14 ;  /* 0x000000ffff1f7224 */ /* 0x000fce00078e000e */
[----:B------:R-:W-:Y:S05]  /*2a480*/  WARPSYNC.COLLECTIVE R15, `(.L_x_2421) ;  /* 0x000000000f087348 */ /* 0x000fea0003c00000 */
[----:B------:R0:W1:Y:S02]  /*2a490*/  SHFL.IDX P6, R14, R13, R12, R11 ;  /* 0x0000000c0d0e7389 */ /* 0x00006400000c000b */
[----:B01----:R-:W-:Y:S01]  /*2a4a0*/  ENDCOLLECTIVE ;  /* 0x000000000000791b */ /* 0x003fe20003800000 */
.L_x_2421:
        /* <DEDUP_REMOVED lines=8> */
.L_x_2422:
[----:B------:R-:W-:Y:S02]  /*2a530*/  IMAD.MOV.U32 R13, RZ, RZ, R37 ;  /* 0x000000ffff0d7224 */ /* 0x000fe400078e0025 */
[----:B------:R-:W-:Y:S02]  /*2a540*/  IMAD.MOV.U32 R12, RZ, RZ, R0 ;  /* 0x000000ffff0c7224 */ /* 0x000fe400078e0000 */
[----:B------:R-:W-:-:S07]  /*2a550*/  IMAD.MOV.U32 R35, RZ, RZ, R14 ;  /* 0x000000ffff237224 */ /* 0x000fce00078e000e */
[----:B------:R-:W-:Y:S05]  /*2a560*/  WARPSYNC.COLLECTIVE R15, `(.L_x_2423) ;  /* 0x000000000f087348 */ /* 0x000fea0003c00000 */
[----:B------:R0:W1:Y:S02]  /*2a570*/  SHFL.IDX P6, R14, R13, R12, R11 ;  /* 0x0000000c0d0e7389 */ /* 0x00006400000c000b */
[----:B01----:R-:W-:Y:S01]  /*2a580*/  ENDCOLLECTIVE ;  /* 0x000000000000791b */ /* 0x003fe20003800000 */
.L_x_2423:
        /* <DEDUP_REMOVED lines=8> */
.L_x_2424:
[----:B------:R-:W-:Y:S02]  /*2a610*/  IMAD.MOV.U32 R13, RZ, RZ, R41 ;  /* 0x000000ffff0d7224 */ /* 0x000fe400078e0029 */
[----:B------:R-:W-:Y:S02]  /*2a620*/  IMAD.MOV.U32 R12, RZ, RZ, R0 ;  /* 0x000000ffff0c7224 */ /* 0x000fe400078e0000 */
[----:B------:R-:W-:-:S07]  /*2a630*/  IMAD.MOV.U32 R20, RZ, RZ, R14 ;  /* 0x000000ffff147224 */ /* 0x000fce00078e000e */
[----:B------:R-:W-:Y:S05]  /*2a640*/  WARPSYNC.COLLECTIVE R15, `(.L_x_2425) ;  /* 0x000000000f087348 */ /* 0x000fea0003c00000 */
[----:B------:R0:W1:Y:S02]  /*2a650*/  SHFL.IDX P6, R14, R13, R12, R11 ;  /* 0x0000000c0d0e7389 */ /* 0x00006400000c000b */
[----:B01----:R-:W-:Y:S01]  /*2a660*/  ENDCOLLECTIVE ;  /* 0x000000000000791b */ /* 0x003fe20003800000 */
.L_x_2425:
[----:B------:R-:W-:Y:S02]  /*2a670*/  IMAD.MOV.U32 R13, RZ, RZ, R43 ;  /* 0x000000ffff0d7224 */ /* 0x000fe400078e002b */
[----:B------:R-:W-:Y:S02]  /*2a680*/  IMAD.MOV.U32 R12, RZ, RZ, R2 ;  /* 0x000000ffff0c7224 */ /* 0x000fe400078e0002 */
[----:B------:R-:W-:-:S07]  /*2a690*/  IMAD.MOV.U32 R41, RZ, RZ, R14 ;  /* 0x000000ffff297224 */ /* 0x000fce00078e000e */
[----:B------:R-:W-:Y:S05]  /*2a6a0*/  WARPSYNC.COLLECTIVE R15, `(.L_x_2426) ;  /* 0x000000000f087348 */ /* 0x000fea0003c00000 */
[----:B------:R0:W1:Y:S02]  /*2a6b0*/  SHFL.IDX P6, R14, R13, R12, R11 ;  /* 0x0000000c0d0e7389 */ /* 0x00006400000c000b */
[----:B01----:R-:W-:Y:S01]  /*2a6c0*/  ENDCOLLECTIVE ;  /* 0x000000000000791b */ /* 0x003fe20003800000 */
.L_x_2426:
[----:B------:R-:W-:Y:S02]  /*2a6d0*/  IMAD.MOV.U32 R13, RZ, RZ, R45 ;  /* 0x000000ffff0d7224 */ /* 0x000fe400078e002d */
[----:B------:R-:W-:Y:S02]  /*2a6e0*/  IMAD.MOV.U32 R12, RZ, RZ, R0 ;  /* 0x000000ffff0c7224 */ /* 0x000fe400078e0000 */
[----:B------:R-:W-:-:S07]  /*2a6f0*/  IMAD.MOV.U32 R40, RZ, RZ, R14 ;  /* 0x000000ffff287224 */ /* 0x000fce00078e000e */
[----:B------:R-:W-:Y:S05]  /*2a700*/  WARPSYNC.COLLECTIVE R15, `(.L_x_2427) ;  /* 0x000000000f087348 */ /* 0x000fea0003c00000 */
[----:B------:R0:W1:Y:S02]  /*2a710*/  SHFL.IDX P6, R14, R13, R12, R11 ;  /* 0x0000000c0d0e7389 */ /* 0x00006400000c000b */
[----:B01----:R-:W-:Y:S01]  /*2a720*/  ENDCOLLECTIVE ;  /* 0x000000000000791b */ /* 0x003fe20003800000 */
.L_x_2427:
[----:B------:R-:W-:Y:S02]  /*2a730*/  SEL R48, R41, R40, P0 ;  /* 0x0000002829307207 */ /* 0x000fe40000000000 */
[----:B------:R-:W-:Y:S01]  /*2a740*/  SEL R50, R40, R41, P0 ;  /* 0x0000002928327207 */ /* 0x000fe20000000000 */
[----:B------:R-:W-:Y:S02]  /*2a750*/  IMAD.MOV.U32 R13, RZ, RZ, R47 ;  /* 0x000000ffff0d7224 */ /* 0x000fe400078e002f */
[----:B------:R-:W-:Y:S02]  /*2a760*/  IMAD.MOV.U32 R12, RZ, RZ, R2 ;  /* 0x000000ffff0c7224 */ /* 0x000fe400078e0002 */
[----:B------:R-:W-:Y:S02]  /*2a770*/  IMAD.MOV.U32 R47, RZ, RZ, RZ ;  /* 0x000000ffff2f7224 */ /* 0x000fe400078e00ff */
[----:B------:R-:W-:-:S07]  /*2a780*/  IMAD.MOV.U32 R45, RZ, RZ, R14 ;  /* 0x000000ffff2d7224 */ /* 0x000fce00078e000e */
[----:B------:R-:W-:Y:S05]  /*2a790*/  WARPSYNC.COLLECTIVE R15, `(.L_x_2428) ;  /* 0x000000000f087348 */ /* 0x000fea0003c00000 */
[----:B------:R0:W1:Y:S02]  /*2a7a0*/  SHFL.IDX P6, R14, R13, R12, R11 ;  /* 0x0000000c0d0e7389 */ /* 0x00006400000c000b */
[----:B01----:R-:W-:Y:S01]  /*2a7b0*/  ENDCOLLECTIVE ;  /* 0x000000000000791b */ /* 0x003fe20003800000 */
.L_x_2428:
[----:B------:R-:W-:Y:S02]  /*2a7c0*/  IMAD.MOV.U32 R13, RZ, RZ, R49 ;  /* 0x000000ffff0d7224 */ /* 0x000fe400078e0031 */
[----:B------:R-:W-:Y:S02]  /*2a7d0*/  IMAD.MOV.U32 R12, RZ, RZ, R0 ;  /* 0x000000ffff0c7224 */ /* 0x000fe400078e0000 */
[----:B------:R-:W-:-:S07]  /*2a7e0*/  IMAD.MOV.U32 R42, RZ, RZ, R14 ;  /* 0x000000ffff2a7224 */ /* 0x000fce00078e000e */
[----:B------:R-:W-:Y:S05]  /*2a7f0*/  WARPSYNC.COLLECTIVE R15, `(.L_x_2429) ;  /* 0x000000000f087348 */ /* 0x000fea0003c00000 */
[----:B------:R0:W1:Y:S02]  /*2a800*/  SHFL.IDX P6, R14, R13, R12, R11 ;  /* 0x0000000c0d0e7389 */ /* 0x00006400000c000b */
[----:B01----:R-:W-:Y:S01]  /*2a810*/  ENDCOLLECTIVE ;  /* 0x000000000000791b */ /* 0x003fe20003800000 */
.L_x_2429:
        /* <DEDUP_REMOVED lines=8> */
.L_x_2430:
[----:B------:R-:W-:Y:S02]  /*2a8a0*/  IMAD.MOV.U32 R13, RZ, RZ, R53 ;  /* 0x000000ffff0d7224 */ /* 0x000fe400078e0035 */
[----:B------:R-:W-:Y:S02]  /*2a8b0*/  IMAD.MOV.U32 R12, RZ, RZ, R0 ;  /* 0x000000ffff0c7224 */ /* 0x000fe400078e0000 */
[----:B------:R-:W-:-:S07]  /*2a8c0*/  IMAD.MOV.U32 R44, RZ, RZ, R14 ;  /* 0x000000ffff2c7224 */ /* 0x000fce00078e000e */
[----:B------:R-:W-:Y:S05]  /*2a8d0*/  WARPSYNC.COLLECTIVE R15, `(.L_x_2431) ;  /* 0x000000000f087348 */ /* 0x000fea0003c00000 */
[----:B------:R0:W1:Y:S02]  /*2a8e0*/  SHFL.IDX P6, R14, R13, R12, R11 ;  /* 0x0000000c0d0e7389 */ /* 0x00006400000c000b */
[----:B01----:R-:W-:Y:S01]  /*2a8f0*/  ENDCOLLECTIVE ;  /* 0x000000000000791b */ /* 0x003fe20003800000 */
.L_x_2431:
[----:B------:R-:W-:Y:S01]  /*2a900*/  SEL R9, R49, R44, P0 ;  /* 0x0000002c31097207 */ /* 0x000fe20000000000 */
[----:B------:R-:W-:Y:S02]  /*2a910*/  IMAD.MOV.U32 R13, RZ, RZ, R55 ;  /* 0x000000ffff0d7224 */ /* 0x000fe400078e0037 */
[----:B------:R-:W-:Y:S02]  /*2a920*/  IMAD.MOV.U32 R12, RZ, RZ, R2 ;  /* 0x000000ffff0c7224 */ /* 0x000fe400078e0002 */
[----:B------:R-:W-:-:S07]  /*2a930*/  IMAD.MOV.U32 R53, RZ, RZ, R14 ;  /* 0x000000ffff357224 */ /* 0x000fce00078e000e */
[----:B------:R-:W-:Y:S05]  /*2a940*/  WARPSYNC.COLLECTIVE R15, `(.L_x_2432) ;  /* 0x000000000f087348 */ /* 0x000fea0003c00000 */
[----:B------:R0:W1:Y:S02]  /*2a950*/  SHFL.IDX P6, R14, R13, R12, R11 ;  /* 0x0000000c0d0e7389 */ /* 0x00006400000c000b */
[----:B01----:R-:W-:Y:S01]  /*2a960*/  ENDCOLLECTIVE ;  /* 0x000000000000791b */ /* 0x003fe20003800000 */
.L_x_2432:
[----:B------:R-:W-:Y:S02]  /*2a970*/  IMAD.MOV.U32 R13, RZ, RZ, R57 ;  /* 0x000000ffff0d7224 */ /* 0x000fe400078e0039 */
[----:B------:R-:W-:Y:S02]  /*2a980*/  IMAD.MOV.U32 R12, RZ, RZ, R0 ;  /* 0x000000ffff0c7224 */ /* 0x000fe400078e0000 */
[----:B------:R-:W-:-:S07]  /*2a990*/  IMAD.MOV.U32 R46, RZ, RZ, R14 ;  /* 0x000000ffff2e7224 */ /* 0x000fce00078e000e */
[----:B------:R-:W-:Y:S05]  /*2a9a0*/  WARPSYNC.COLLECTIVE R15, `(.L_x_2433) ;  /* 0x000000000f087348 */ /* 0x000fea0003c00000 */
[----:B------:R0:W1:Y:S02]  /*2a9b0*/  SHFL.IDX P6, R14, R13, R12, R11 ;  /* 0x0000000c0d0e7389 */ /* 0x00006400000c000b */
[----:B01----:R-:W-:Y:S01]  /*2a9c0*/  ENDCOLLECTIVE ;  /* 0x000000000000791b */ /* 0x003fe20003800000 */
.L_x_2433:
[----:B------:R-:W-:Y:S02]  /*2a9d0*/  SEL R25, R53, R46, P0 ;  /* 0x0000002e35197207 */ /* 0x000fe40000000000 */
[----:B------:R-:W-:Y:S01]  /*2a9e0*/  SEL R27, R46, R53, P0 ;  /* 0x000000352e1b7207 */ /* 0x000fe20000000000 */
[----:B------:R-:W-:Y:S01]  /*2a9f0*/  IMAD.MOV.U32 R13, RZ, RZ, R59 ;  /* 0x000000ffff0d7224 */ /* 0x000fe200078e003b */
[----:B------:R-:W-:Y:S01]  /*2aa00*/  MOV R12, R2 ;  /* 0x00000002000c7202 */ /* 0x000fe20000000f00 */
[----:B------:R-:W-:-:S07]  /*2aa10*/  IMAD.MOV.U32 R57, RZ, RZ, R14 ;  /* 0x000000ffff397224 */ /* 0x000fce00078e000e */
[----:B------:R-:W-:Y:S05]  /*2aa20*/  WARPSYNC.COLLECTIVE R15, `(.L_x_2434) ;  /* 0x000000000f087348 */ /* 0x000fea0003c00000 */
[----:B------:R0:W1:Y:S02]  /*2aa30*/  SHFL.IDX P6, R14, R13, R12, R11 ;  /* 0x0000000c0d0e7389 */ /* 0x00006400000c000b */
[----:B01----:R-:W-:Y:S01]  /*2aa40*/  ENDCOLLECTIVE ;  /* 0x000000000000791b */ /* 0x003fe20003800000 */
.L_x_2434:
[----:B------:R-:W-:Y:S02]  /*2aa50*/  IMAD.MOV.U32 R13, RZ, RZ, R61 ;  /* 0x000000ffff0d7224 */ /* 0x000fe400078e003d */
[----:B------:R-:W-:Y:S02]  /*2aa60*/  IMAD.MOV.U32 R12, RZ, RZ, R0 ;  /* 0x000000ffff0c7224 */ /* 0x000fe400078e0000 */
[----:B------:R-:W-:-:S07]  /*2aa70*/  IMAD.MOV.U32 R52, RZ, RZ, R14 ;  /* 0x000000ffff347224 */ /* 0x000fce00078e000e */
[----:B------:R-:W-:Y:S05]  /*2aa80*/  WARPSYNC.COLLECTIVE R15, `(.L_x_2435) ;  /* 0x000000000f087348 */ /* 0x000fea0003c00000 */
[----:B------:R0:W1:Y:S02]  /*2aa90*/  SHFL.IDX P6, R14, R13, R12, R11 ;  /* 0x0000000c0d0e7389 */ /* 0x00006400000c000b */
[----:B01----:R-:W-:Y:S01]  /*2aaa0*/  ENDCOLLECTIVE ;  /* 0x000000000000791b */ /* 0x003fe20003800000 */
.L_x_2435:
        /* <DEDUP_REMOVED lines=8> */
.L_x_2436:
[----:B------:R-:W-:Y:S02]  /*2ab30*/  IMAD.MOV.U32 R13, RZ, RZ, R69 ;  /* 0x000000ffff0d7224 */ /* 0x000fe400078e0045 */
[----:B------:R-:W-:Y:S02]  /*2ab40*/  IMAD.MOV.U32 R12, RZ, RZ, R0 ;  /* 0x000000ffff0c7224 */ /* 0x000fe400078e0000 */
[----:B------:R-:W-:-:S07]  /*2ab50*/  IMAD.MOV.U32 R54, RZ, RZ, R14 ;  /* 0x000000ffff367224 */ /* 0x000fce00078e000e */
[----:B------:R-:W-:Y:S05]  /*2ab60*/  WARPSYNC.COLLECTIVE R15, `(.L_x_2437) ;  /* 0x000000000f087348 */ /* 0x000fea0003c00000 */
[----:B------:R0:W1:Y:S02]  /*2ab70*/  SHFL.IDX P6, R14, R13, R12, R11 ;  /* 0x0000000c0d0e7389 */ /* 0x00006400000c000b */
[----:B01----:R-:W-:Y:S01]  /*2ab80*/  ENDCOLLECTIVE ;  /* 0x000000000000791b */ /* 0x003fe20003800000 */
.L_x_2437:
        /* <DEDUP_REMOVED lines=8> */
.L_x_2438:
[----:B------:R-:W-:Y:S02]  /*2ac10*/  IMAD.MOV.U32 R13, RZ, RZ, R73 ;  /* 0x000000ffff0d7224 */ /* 0x000fe400078e0049 */
[----:B------:R-:W-:Y:S02]  /*2ac20*/  IMAD.MOV.U32 R12, RZ, RZ, R0 ;  /* 0x000000ffff0c7224 */ /* 0x000fe400078e0000 */
[----:B------:R-:W-:-:S07]  /*2ac30*/  IMAD.MOV.U32 R56, RZ, RZ, R14 ;  /* 0x000000ffff387224 */ /* 0x000fce00078e000e */
[----:B------:R-:W-:Y:S05]  /*2ac40*/  WARPSYNC.COLLECTIVE R15, `(.L_x_2439) ;  /* 0x000000000f087348 */ /* 0x000fea0003c00000 */
[----:B------:R0:W1:Y:S02]  /*2ac50*/  SHFL.IDX P6, R14, R13, R12, R11 ;  /* 0x0000000c0d0e7389 */ /* 0x00006400000c000b */
[----:B01----:R-:W-:Y:S01]  /*2ac60*/  ENDCOLLECTIVE ;  /* 0x000000000000791b */ /* 0x003fe20003800000 */
.L_x_2439:
[----:B------:R-:W-:Y:S01]  /*2ac70*/  SEL R39, R56, R69, P0 ;  /* 0x0000004538277207 */ /* 0x000fe20000000000 */
[----:B------:R-:W-:Y:S02]  /*2ac80*/  IMAD.MOV.U32 R13, RZ, RZ, R75 ;  /* 0x000000ffff0d7224 */ /* 0x000fe400078e004b */
[----:B------:R-:W-:Y:S02]  /*2ac90*/  IMAD.MOV.U32 R12, RZ, RZ, R2 ;  /* 0x000000ffff0c7224 */ /* 0x000fe400078e0002 */
[----:B------:R-:W-:-:S07]  /*2aca0*/  IMAD.MOV.U32 R73, RZ, RZ, R14 ;  /* 0x000000ffff497224 */ /* 0x000fce00078e000e */
[----:B------:R-:W-:Y:S05]  /*2acb0*/  WARPSYNC.COLLECTIVE R15, `(.L_x_2440) ;  /* 0x000000000f087348 */ /* 0x000fea0003c00000 */
[----:B------:R0:W1:Y:S02]  /*2acc0*/  SHFL.IDX P6, R14, R13, R12, R11 ;  /* 0x0000000c0d0e7389 */ /* 0x00006400000c000b */
[----:B01----:R-:W-:Y:S01]  /*2acd0*/  ENDCOLLECTIVE ;  /* 0x000000000000791b */ /* 0x003fe20003800000 */
.L_x_2440:
[----:B------:R-:W-:Y:S02]  /*2ace0*/  IMAD.MOV.U32 R13, RZ, RZ, R77 ;  /* 0x000000ffff0d7224 */ /* 0x000fe400078e004d */
[----:B------:R-:W-:Y:S02]  /*2acf0*/  IMAD.MOV.U32 R12, RZ, RZ, R0 ;  /* 0x000000ffff0c7224 */ /* 0x000fe400078e0000 */
[----:B------:R-:W-:-:S07]  /*2ad00*/  IMAD.MOV.U32 R58, RZ, RZ, R14 ;  /* 0x000000ffff3a7224 */ /* 0x000fce00078e000e */
[----:B------:R-:W-:Y:S05]  /*2ad10*/  WARPSYNC.COLLECTIVE R15, `(.L_x_2441) ;  /* 0x000000000f087348 */ /* 0x000fea0003c00000 */
[----:B------:R0:W1:Y:S02]  /*2ad20*/  SHFL.IDX P6, R14, R13, R12, R11 ;  /* 0x0000000c0d0e7389 */ /* 0x00006400000c000b */
[----:B01----:R-:W-:Y:S01]  /*2ad30*/  ENDCOLLECTIVE ;  /* 0x000000000000791b */ /* 0x003fe20003800000 */
.L_x_2441:
[----:B------:R-:W-:Y:S02]  /*2ad40*/  IMAD.MOV.U32 R13, RZ, RZ, R79 ;  /* 0x000000ffff0d7224 */ /* 0x000fe400078e004f */
[----:B------:R-:W-:Y:S02]  /*2ad50*/  IMAD.MOV.U32 R12, RZ, RZ, R2 ;  /* 0x000000ffff0c7224 */ /* 0x000fe400078e0002 */
[----:B------:R-:W-:-:S07]  /*2ad60*/  IMAD.MOV.U32 R77, RZ, RZ, R14 ;  /* 0x000000ffff4d7224 */ /* 0x000fce00078e000e */
[----:B------:R-:W-:Y:S05]  /*2ad70*/  WARPSYNC.COLLECTIVE R15, `(.L_x_2442) ;  /* 0x000000000f087348 */ /* 0x000fea0003c00000 */
[----:B------:R0:W1:Y:S02]  /*2ad80*/  SHFL.IDX P6, R14, R13, R12, R11 ;  /* 0x0000000c0d0e7389 */ /* 0x00006400000c000b */
[----:B01----:R-:W-:Y:S01]  /*2ad90*/  ENDCOLLECTIVE ;  /* 0x000000000000791b */ /* 0x003fe20003800000 */
.L_x_2442:
        /* <DEDUP_REMOVED lines=8> */
.L_x_2248:
        /* <DEDUP_REMOVED lines=11> */
.L_x_2445:
[----:B------:R-:W-:Y:S05]  /*2aed0*/  BSYNC B1 ;  /* 0x0000000000017941 */ /* 0x000fea0003800000 */
.L_x_2444:
[----:B------:R-:W-:Y:S05]  /*2aee0*/  BRA `(.L_x_2446) ;  /* 0xffffff9400307947 */ /* 0x000fea000383ffff */
.L_x_2250:
[----:B------:R-:W-:Y:S01]  /*2aef0*/  BSSY B1, `(.L_x_2447) ;  /* 0x0000006000017945 */ /* 0x000fe20003800000 */
[----:B------:R-:W-:-:S07]  /*2af00*/  IMAD.MOV.U32 R15, RZ, RZ, -0x1 ;  /* 0xffffffffff0f7424 */ /* 0x000fce00078e00ff */
[----:B0-----:R-:W-:Y:S05]  /*2af10*/  WARPSYNC.COLLECTIVE R15, `(.L_x_2448) ;  /* 0x000000000f0c7348 */ /* 0x001fea0003c00000 */
[----:B------:R-:W-:Y:S02]  /*2af20*/  ELECT P6, UR62, PT ;  /* 0x00000000003e782f */ /* 0x000fe400038c0000 */
[----:B------:R-:W-:Y:S01]  /*2af30*/  MOV R14, UR62 ;  /* 0x0000003e000e7c02 */ /* 0x000fe20008000f00 */
[----:B0-----:R-:W-:Y:S10]  /*2af40*/  ENDCOLLECTIVE ;  /* 0x000000000000791b */ /* 0x001ff40003800000 */
.L_x_2448:
[----:B------:R-:W-:Y:S05]  /*2af50*/  BSYNC B1 ;  /* 0x0000000000017941 */ /* 0x000fea0003800000 */
.L_x_2447:
[----:B------:R-:W-:Y:S05]  /*2af60*/  BRA `(.L_x_2249) ;  /* 0xffffff9400287947 */ /* 0x000fea000383ffff */
.L_x_2252:
[----:B0-----:R0:W1:Y:S02]  /*2af70*/  SYNCS.PHASECHK.TRANS64.TRYWAIT P0, [R11+URZ+0x2e820], R5 ;  /* 0x02e820050b0075a7 */ /* 0x001064000800017f */
[----:B-1----:R-:W-:Y:S05]  /*2af80*/  @!P0 NANOSLEEP.SYNCS 0x989680 ;  /* 0x009896800000895d */ /* 0x002fea0003900000 */
[----:B------:R-:W1:Y:S02]  /*2af90*/  @!P0 SYNCS.PHASECHK.TRANS64 P0, [R11+URZ+0x2e820], R5 ;  /* 0x02e820050b0085a7 */ /* 0x000e64000800007f */
[----:B-1----:R-:W-:Y:S05]  /*2afa0*/  @!P0 BRA `(.L_x_2252) ;  /* 0xfffffffc00f08947 */ /* 0x002fea000383ffff */
[----:B------:R-:W-:Y:S05]  /*2afb0*/  BRA `(.L_x_2449) ;  /* 0xffffff9400447947 */ /* 0x000fea000383ffff */
.L_x_2256:
[----:B0-----:R0:W1:Y:S02]  /*2afc0*/  SYNCS.PHASECHK.TRANS64.TRYWAIT P0, [R5+URZ+0x2e8a0], R9 ;  /* 0x02e8a009050075a7 */ /* 0x001064000800017f */
[----:B-1----:R-:W-:Y:S05]  /*2afd0*/  @!P0 NANOSLEEP.SYNCS 0x989680 ;  /* 0x009896800000895d */ /* 0x002fea0003900000 */
[----:B------:R-:W1:Y:S02]  /*2afe0*/  @!P0 SYNCS.PHASECHK.TRANS64 P0, [R5+URZ+0x2e8a0], R9 ;  /* 0x02e8a009050085a7 */ /* 0x000e64000800007f */
[----:B-1----:R-:W-:Y:S05]  /*2aff0*/  @!P0 BRA `(.L_x_2256) ;  /* 0xfffffffc00f08947 */ /* 0x002fea000383ffff */
[----:B------:R-:W-:Y:S05]  /*2b000*/  BRA `(.L_x_2450) ;  /* 0xffffff9400647947 */ /* 0x000fea000383ffff */
.L_x_2261:
[----:B-1----:R1:W2:Y:S02]  /*2b010*/  SYNCS.PHASECHK.TRANS64.TRYWAIT P0, [R5+URZ+0x2e8c0], R9 ;  /* 0x02e8c009050075a7 */ /* 0x0022a4000800017f */
[----:B--2---:R-:W-:Y:S05]  /*2b020*/  @!P0 NANOSLEEP.SYNCS 0x989680 ;  /* 0x009896800000895d */ /* 0x004fea0003900000 */
[----:B------:R-:W2:Y:S02]  /*2b030*/  @!P0 SYNCS.PHASECHK.TRANS64 P0, [R5+URZ+0x2e8c0], R9 ;  /* 0x02e8c009050085a7 */ /* 0x000ea4000800007f */
[----:B--2---:R-:W-:Y:S05]  /*2b040*/  @!P0 BRA `(.L_x_2261) ;  /* 0xfffffffc00f08947 */ /* 0x004fea000383ffff */
[----:B------:R-:W-:Y:S05]  /*2b050*/  BRA `(.L_x_2451) ;  /* 0xffffff9400e47947 */ /* 0x000fea000383ffff */
.L_x_2268:
[----:B0-----:R0:W1:Y:S02]  /*2b060*/  SYNCS.PHASECHK.TRANS64.TRYWAIT P1, [R6+URZ+0x2e8a0], R7 ;  /* 0x02e8a007060075a7 */ /* 0x001064000802017f */
[----:B-1----:R-:W-:Y:S05]  /*2b070*/  @!P1 NANOSLEEP.SYNCS 0x989680 ;  /* 0x009896800000995d */ /* 0x002fea0003900000 */
[----:B------:R-:W1:Y:S02]  /*2b080*/  @!P1 SYNCS.PHASECHK.TRANS64 P1, [R6+URZ+0x2e8a0], R7 ;  /* 0x02e8a007060095a7 */ /* 0x000e64000802007f */
[----:B-1----:R-:W-:Y:S05]  /*2b090*/  @!P1 BRA `(.L_x_2268) ;  /* 0xfffffffc00f09947 */ /* 0x002fea000383ffff */
[----:B------:R-:W-:Y:S05]  /*2b0a0*/  BRA `(.L_x_2452) ;  /* 0xffffff9800c47947 */ /* 0x000fea000383ffff */
.L_x_2273:
[----:B-1----:R1:W2:Y:S02]  /*2b0b0*/  SYNCS.PHASECHK.TRANS64.TRYWAIT P1, [R6+URZ+0x2e8c0], R7 ;  /* 0x02e8c007060075a7 */ /* 0x0022a4000802017f */
[----:B--2---:R-:W-:Y:S05]  /*2b0c0*/  @!P1 NANOSLEEP.SYNCS 0x989680 ;  /* 0x009896800000995d */ /* 0x004fea0003900000 */
[----:B------:R-:W2:Y:S02]  /*2b0d0*/  @!P1 SYNCS.PHASECHK.TRANS64 P1, [R6+URZ+0x2e8c0], R7 ;  /* 0x02e8c007060095a7 */ /* 0x000ea4000802007f */
[----:B--2---:R-:W-:Y:S05]  /*2b0e0*/  @!P1 BRA `(.L_x_2273) ;  /* 0xfffffffc00f09947 */ /* 0x004fea000383ffff */
[----:B------:R-:W-:Y:S05]  /*2b0f0*/  BRA `(.L_x_2453) ;  /* 0xffffff9c003c7947 */ /* 0x000fea000383ffff */
.L_x_2286:
        /* <DEDUP_REMOVED lines=11> */
.L_x_2455:
[----:B------:R-:W-:Y:S05]  /*2b1b0*/  BSYNC B0 ;  /* 0x0000000000007941 */ /* 0x000fea0003800000 */
.L_x_2454:
[----:B------:R-:W-:Y:S05]  /*2b1c0*/  BRA `(.L_x_2456) ;  /* 0xffffffa800607947 */ /* 0x000fea000383ffff */
.L_x_2288:
[----:B------:R-:W-:Y:S01]  /*2b1d0*/  BSSY B0, `(.L_x_2457) ;  /* 0x0000006000007945 */ /* 0x000fe20003800000 */
[----:B------:R-:W-:-:S07]  /*2b1e0*/  IMAD.MOV.U32 R15, RZ, RZ, -0x1 ;  /* 0xffffffffff0f7424 */ /* 0x000fce00078e00ff */
[----:B01----:R-:W-:Y:S05]  /*2b1f0*/  WARPSYNC.COLLECTIVE R15, `(.L_x_2458) ;  /* 0x000000000f0c7348 */ /* 0x003fea0003c00000 */
[----:B------:R-:W-:Y:S02]  /*2b200*/  ELECT P6, UR62, PT ;  /* 0x00000000003e782f */ /* 0x000fe400038c0000 */
[----:B------:R-:W-:Y:S01]  /*2b210*/  MOV R14, UR62 ;  /* 0x0000003e000e7c02 */ /* 0x000fe20008000f00 */
[----:B01----:R-:W-:Y:S10]  /*2b220*/  ENDCOLLECTIVE ;  /* 0x000000000000791b */ /* 0x003ff40003800000 */
.L_x_2458:
[----:B------:R-:W-:Y:S05]  /*2b230*/  BSYNC B0 ;  /* 0x0000000000007941 */ /* 0x000fea0003800000 */
.L_x_2457:
[----:B------:R-:W-:Y:S05]  /*2b240*/  BRA `(.L_x_2459) ;  /* 0xffffffa800587947 */ /* 0x000fea000383ffff */
.L_x_2291:
[----:B-1----:R1:W2:Y:S02]  /*2b250*/  SYNCS.PHASECHK.TRANS64.TRYWAIT P2, [R4+URZ+0x2e880], R8 ;  /* 0x02e88008040075a7 */ /* 0x0022a4000804017f */
[----:B--2---:R-:W-:Y:S05]  /*2b260*/  @!P2 NANOSLEEP.SYNCS 0x989680 ;  /* 0x009896800000a95d */ /* 0x004fea0003900000 */
[----:B------:R-:W2:Y:S02]  /*2b270*/  @!P2 SYNCS.PHASECHK.TRANS64 P2, [R4+URZ+0x2e880], R8 ;  /* 0x02e880080400a5a7 */ /* 0x000ea4000804007f */
[----:B--2---:R-:W-:Y:S05]  /*2b280*/  @!P2 BRA `(.L_x_2291) ;  /* 0xfffffffc00f0a947 */ /* 0x004fea000383ffff */
[----:B------:R-:W-:Y:S05]  /*2b290*/  BRA `(.L_x_2460) ;  /* 0xffffffa800d07947 */ /* 0x000fea000383ffff */
.L_x_2293:
[----:B--2---:R2:W3:Y:S02]  /*2b2a0*/  SYNCS.PHASECHK.TRANS64.TRYWAIT P2, [R4+URZ+0x2e840], R8 ;  /* 0x02e84008040075a7 */ /* 0x0044e4000804017f */
[----:B---3--:R-:W-:Y:S05]  /*2b2b0*/  @!P2 NANOSLEEP.SYNCS 0x989680 ;  /* 0x009896800000a95d */ /* 0x008fea0003900000 */
[----:B------:R-:W3:Y:S02]  /*2b2c0*/  @!P2 SYNCS.PHASECHK.TRANS64 P2, [R4+URZ+0x2e840], R8 ;  /* 0x02e840080400a5a7 */ /* 0x000ee4000804007f */
[----:B---3--:R-:W-:Y:S05]  /*2b2d0*/  @!P2 BRA `(.L_x_2293) ;  /* 0xfffffffc00f0a947 */ /* 0x008fea000383ffff */
[----:B------:R-:W-:Y:S05]  /*2b2e0*/  BRA `(.L_x_2461) ;  /* 0xffffffac00347947 */ /* 0x000fea000383ffff */
.L_x_2296:
        /* <DEDUP_REMOVED lines=8> */
.L_x_2302:
[----:B--2---:R2:W4:Y:S02]  /*2b370*/  SYNCS.PHASECHK.TRANS64.TRYWAIT P0, [R5+URZ+0x2e880], R4 ;  /* 0x02e88004050075a7 */ /* 0x004524000800017f */
[----:B----4-:R-:W-:Y:S05]  /*2b380*/  @!P0 NANOSLEEP.SYNCS 0x989680 ;  /* 0x009896800000895d */ /* 0x010fea0003900000 */
[----:B------:R-:W4:Y:S02]  /*2b390*/  @!P0 SYNCS.PHASECHK.TRANS64 P0, [R5+URZ+0x2e880], R4 ;  /* 0x02e88004050085a7 */ /* 0x000f24000800007f */
[----:B----4-:R-:W-:Y:S05]  /*2b3a0*/  @!P0 BRA `(.L_x_2302) ;  /* 0xfffffffc00f08947 */ /* 0x010fea000383ffff */
[----:B------:R-:W-:Y:S05]  /*2b3b0*/  BRA `(.L_x_2463) ;  /* 0xffffffb000b07947 */ /* 0x000fea000383ffff */
.L_x_2307:
[----:B-1----:R1:W2:Y:S02]  /*2b3c0*/  SYNCS.PHASECHK.TRANS64.TRYWAIT P0, [R5+URZ+0x2e840], R4 ;  /* 0x02e84004050075a7 */ /* 0x0022a4000800017f */
[----:B--2---:R-:W-:Y:S05]  /*2b3d0*/  @!P0 NANOSLEEP.SYNCS 0x989680 ;  /* 0x009896800000895d */ /* 0x004fea0003900000 */
[----:B------:R-:W2:Y:S02]  /*2b3e0*/  @!P0 SYNCS.PHASECHK.TRANS64 P0, [R5+URZ+0x2e840], R4 ;  /* 0x02e84004050085a7 */ /* 0x000ea4000800007f */
[----:B--2---:R-:W-:Y:S05]  /*2b3f0*/  @!P0 BRA `(.L_x_2307) ;  /* 0xfffffffc00f08947 */ /* 0x004fea000383ffff */
[----:B------:R-:W-:Y:S05]  /*2b400*/  BRA `(.L_x_2464) ;  /* 0xffffffb4003c7947 */ /* 0x000fea000383ffff */
.L_x_2313:
[----:B--2---:R-:W2:Y:S02]  /*2b410*/  LDL R4, [R1+0x8] ;  /* 0x0000080001047983 */ /* 0x004ea40000100800 */
[----:B--2---:R2:W4:Y:S02]  /*2b420*/  SYNCS.PHASECHK.TRANS64.TRYWAIT P2, [R4+URZ+0x2e870], R3 ;  /* 0x02e87003040075a7 */ /* 0x004524000804017f */
[----:B----4-:R-:W-:Y:S05]  /*2b430*/  @!P2 NANOSLEEP.SYNCS 0x989680 ;  /* 0x009896800000a95d */ /* 0x010fea0003900000 */
[----:B------:R-:W4:Y:S02]  /*2b440*/  @!P2 SYNCS.PHASECHK.TRANS64 P2, [R4+URZ+0x2e870], R3 ;  /* 0x02e870030400a5a7 */ /* 0x000f24000804007f */
[----:B----4-:R-:W-:Y:S05]  /*2b450*/  @!P2 BRA `(.L_x_2313) ;  /* 0xfffffffc00eca947 */ /* 0x010fea000383ffff */
[----:B------:R-:W-:Y:S05]  /*2b460*/  BRA `(.L_x_2465) ;  /* 0xffffffb400e47947 */ /* 0x000fea000383ffff */
.L_x_2315:
[----:B--2---:R-:W2:Y:S02]  /*2b470*/  LDL R4, [R1+0x8] ;  /* 0x0000080001047983 */ /* 0x004ea40000100800 */
[----:B--2---:R2:W4:Y:S02]  /*2b480*/  SYNCS.PHASECHK.TRANS64.TRYWAIT P2, [R4+URZ+0x2e860], R3 ;  /* 0x02e86003040075a7 */ /* 0x004524000804017f */
[----:B----4-:R-:W-:Y:S05]  /*2b490*/  @!P2 NANOSLEEP.SYNCS 0x989680 ;  /* 0x009896800000a95d */ /* 0x010fea0003900000 */
[----:B------:R-:W4:Y:S02]  /*2b4a0*/  @!P2 SYNCS.PHASECHK.TRANS64 P2, [R4+URZ+0x2e860], R3 ;  /* 0x02e860030400a5a7 */ /* 0x000f24000804007f */
[----:B----4-:R-:W-:Y:S05]  /*2b4b0*/  @!P2 BRA `(.L_x_2315) ;  /* 0xfffffffc00eca947 */ /* 0x010fea000383ffff */
[----:B------:R-:W-:Y:S05]  /*2b4c0*/  BRA `(.L_x_2466) ;  /* 0xffffffb400ec7947 */ /* 0x000fea000383ffff */
.L_x_2322:
[----:B0-----:R0:W2:Y:S02]  /*2b4d0*/  SYNCS.PHASECHK.TRANS64.TRYWAIT P0, [R20+URZ+0x2e870], R3 ;  /* 0x02e87003140075a7 */ /* 0x0010a4000800017f */
[----:B--2---:R-:W-:Y:S05]  /*2b4e0*/  @!P0 NANOSLEEP.SYNCS 0x989680 ;  /* 0x009896800000895d */ /* 0x004fea0003900000 */
[----:B------:R-:W2:Y:S02]  /*2b4f0*/  @!P0 SYNCS.PHASECHK.TRANS64 P0, [R20+URZ+0x2e870], R3 ;  /* 0x02e87003140085a7 */ /* 0x000ea4000800007f */
[----:B--2---:R-:W-:Y:S05]  /*2b500*/  @!P0 BRA `(.L_x_2322) ;  /* 0xfffffffc00f08947 */ /* 0x004fea000383ffff */
[----:B------:R-:W-:Y:S05]  /*2b510*/  BRA `(.L_x_2467) ;  /* 0xffffffc0003c7947 */ /* 0x000fea000383ffff */
.L_x_2324:
[----:B0-----:R0:W2:Y:S02]  /*2b520*/  SYNCS.PHASECHK.TRANS64.TRYWAIT P0, [R20+URZ+0x2e860], R3 ;  /* 0x02e86003140075a7 */ /* 0x0010a4000800017f */
[----:B--2---:R-:W-:Y:S05]  /*2b530*/  @!P0 NANOSLEEP.SYNCS 0x989680 ;  /* 0x009896800000895d */ /* 0x004fea0003900000 */
[----:B------:R-:W2:Y:S02]  /*2b540*/  @!P0 SYNCS.PHASECHK.TRANS64 P0, [R20+URZ+0x2e860], R3 ;  /* 0x02e86003140085a7 */ /* 0x000ea4000800007f */
[----:B--2---:R-:W-:Y:S05]  /*2b550*/  @!P0 BRA `(.L_x_2324) ;  /* 0xfffffffc00f08947 */ /* 0x004fea000383ffff */
[----:B------:R-:W-:Y:S05]  /*2b560*/  BRA `(.L_x_2468) ;  /* 0xffffffc000447947 */ /* 0x000fea000383ffff */
.L_x_2328:
        /* <DEDUP_REMOVED lines=9> */
.L_x_2470:
[----:B------:R-:W-:Y:S05]  /*2b600*/  BSYNC B0 ;  /* 0x0000000000007941 */ /* 0x000fea0003800000 */
.L_x_2469:
        /* <DEDUP_REMOVED lines=9> */
.L_x_2471:
[----:B------:R-:W-:Y:S01]  /*2b6a0*/  ULDC UR4, c[0x0][0xc14] ;  /* 0x0003050000047ab9 */ /* 0x000fe20000000800 */
        /* <DEDUP_REMOVED lines=18> */
.L_x_2472:
[----:B------:R-:W-:Y:S01]  /*2b7d0*/  IMAD.MOV.U32 R12, RZ, RZ, 0x2 ;  /* 0x00000002ff0c7424 */ /* 0x000fe200078e00ff */
[----:B------:R-:W-:-:S05]  /*2b7e0*/  SEL R5, R14, RZ, P1 ;  /* 0x000000ff0e057207 */ /* 0x000fca0000800000 */
[----:B------:R-:W-:-:S04]  /*2b7f0*/  IMAD.IADD R3, R2, 0x1, R5 ;  /* 0x0000000102037824 */ /* 0x000fc800078e0205 */
[----:B------:R-:W-:-:S07]  /*2b800*/  IMAD.MOV.U32 R13, RZ, RZ, R3 ;  /* 0x000000ffff0d7224 */ /* 0x000fce00078e0003 */
[----:B------:R-:W-:Y:S05]  /*2b810*/  WARPSYNC.COLLECTIVE R15, `(.L_x_2473) ;  /* 0x000000000f087348 */ /* 0x000fea0003c00000 */
[----:B------:R0:W1:Y:S02]  /*2b820*/  SHFL.UP P6, R14, R13, R12, R11 ;  /* 0x0400000c0d0e7389 */ /* 0x00006400000c000b */
[----:B01----:R-:W-:Y:S01]  /*2b830*/  ENDCOLLECTIVE ;  /* 0x000000000000791b */ /* 0x003fe20003800000 */
.L_x_2473:
[----:B------:R-:W-:Y:S01]  /*2b840*/  IMAD.MOV.U32 R12, RZ, RZ, 0x4 ;  /* 0x00000004ff0c7424 */ /* 0x000fe200078e00ff */
[----:B------:R-:W-:-:S05]  /*2b850*/  SEL R14, R14, RZ, P2 ;  /* 0x000000ff0e0e7207 */ /* 0x000fca0001000000 */
[----:B------:R-:W-:-:S04]  /*2b860*/  IMAD.IADD R3, R3, 0x1, R14 ;  /* 0x0000000103037824 */ /* 0x000fc800078e020e */
[----:B------:R-:W-:-:S07]  /*2b870*/  IMAD.MOV.U32 R13, RZ, RZ, R3 ;  /* 0x000000ffff0d7224 */ /* 0x000fce00078e0003 */
[----:B------:R-:W-:Y:S05]  /*2b880*/  WARPSYNC.COLLECTIVE R15, `(.L_x_2474) ;  /* 0x000000000f087348 */ /* 0x000fea0003c00000 */
[----:B------:R0:W1:Y:S02]  /*2b890*/  SHFL.UP P6, R14, R13, R12, R11 ;  /* 0x0400000c0d0e7389 */ /* 0x00006400000c000b */
[----:B01----:R-:W-:Y:S01]  /*2b8a0*/  ENDCOLLECTIVE ;  /* 0x000000000000791b */ /* 0x003fe20003800000 */
.L_x_2474:
[----:B------:R-:W-:Y:S01]  /*2b8b0*/  IMAD.MOV.U32 R12, RZ, RZ, 0x8 ;  /* 0x00000008ff0c7424 */ /* 0x000fe200078e00ff */
[----:B------:R-:W-:-:S05]  /*2b8c0*/  SEL R14, R14, RZ, P3 ;  /* 0x000000ff0e0e7207 */ /* 0x000fca0001800000 */
[----:B------:R-:W-:-:S04]  /*2b8d0*/  IMAD.IADD R3, R3, 0x1, R14 ;  /* 0x0000000103037824 */ /* 0x000fc800078e020e */
[----:B------:R-:W-:-:S07]  /*2b8e0*/  IMAD.MOV.U32 R13, RZ, RZ, R3 ;  /* 0x000000ffff0d7224 */ /* 0x000fce00078e0003 */
[----:B------:R-:W-:Y:S05]  /*2b8f0*/  WARPSYNC.COLLECTIVE R15, `(.L_x_2475) ;  /* 0x000000000f087348 */ /* 0x000fea0003c00000 */
[----:B------:R0:W1:Y:S02]  /*2b900*/  SHFL.UP P6, R14, R13, R12, R11 ;  /* 0x0400000c0d0e7389 */ /* 0x00006400000c000b */
[----:B01----:R-:W-:Y:S01]  /*2b910*/  ENDCOLLECTIVE ;  /* 0x000000000000791b */ /* 0x003fe20003800000 */
.L_x_2475:
[----:B------:R-:W-:Y:S01]  /*2b920*/  IMAD.MOV.U32 R12, RZ, RZ, 0x10 ;  /* 0x00000010ff0c7424 */ /* 0x000fe200078e00ff */
[----:B------:R-:W-:-:S05]  /*2b930*/  SEL R14, R14, RZ, P4 ;  /* 0x000000ff0e0e7207 */ /* 0x000fca0002000000 */
[----:B------:R-:W-:-:S04]  /*2b940*/  IMAD.IADD R3, R3, 0x1, R14 ;  /* 0x0000000103037824 */ /* 0x000fc800078e020e */
[----:B------:R-:W-:-:S07]  /*2b950*/  IMAD.MOV.U32 R13, RZ, RZ, R3 ;  /* 0x000000ffff0d7224 */ /* 0x000fce00078e0003 */
[----:B------:R-:W-:Y:S05]  /*2b960*/  WARPSYNC.COLLECTIVE R15, `(.L_x_2476) ;  /* 0x000000000f087348 */ /* 0x000fea0003c00000 */
[----:B------:R0:W1:Y:S02]  /*2b970*/  SHFL.UP P6, R14, R13, R12, R11 ;  /* 0x0400000c0d0e7389 */ /* 0x00006400000c000b */
[----:B01----:R-:W-:Y:S01]  /*2b980*/  ENDCOLLECTIVE ;  /* 0x000000000000791b */ /* 0x003fe20003800000 */
.L_x_2476:
        /* <DEDUP_REMOVED lines=8> */
.L_x_2477:
[----:B------:R-:W-:Y:S05]  /*2ba10*/  BRA `(.L_x_2478) ;  /* 0xffffffc400c87947 */ /* 0x000fea000383ffff */
.L_x_2333:
        /* <DEDUP_REMOVED lines=8> */
.L_x_2480:
[----:B------:R-:W-:Y:S05]  /*2baa0*/  BSYNC B0 ;  /* 0x0000000000007941 */ /* 0x000fea0003800000 */
.L_x_2479:
        /* <DEDUP_REMOVED lines=9> */
.L_x_2481:
[----:B------:R-:W-:Y:S01]  /*2bb40*/  IMAD.MOV.U32 R12, RZ, RZ, 0x4 ;  /* 0x00000004ff0c7424 */ /* 0x000fe200078e00ff */
[----:B------:R-:W-:-:S05]  /*2bb50*/  SEL R14, R14, RZ, P2 ;  /* 0x000000ff0e0e7207 */ /* 0x000fca0001000000 */
[----:B------:R-:W-:-:S04]  /*2bb60*/  IMAD.IADD R3, R3, 0x1, R14 ;  /* 0x0000000103037824 */ /* 0x000fc800078e020e */
[----:B------:R-:W-:-:S07]  /*2bb70*/  IMAD.MOV.U32 R13, RZ, RZ, R3 ;  /* 0x000000ffff0d7224 */ /* 0x000fce00078e0003 */
[----:B------:R-:W-:Y:S05]  /*2bb80*/  WARPSYNC.COLLECTIVE R15, `(.L_x_2482) ;  /* 0x000000000f087348 */ /* 0x000fea0003c00000 */
[----:B------:R0:W1:Y:S02]  /*2bb90*/  SHFL.UP P6, R14, R13, R12, R11 ;  /* 0x0400000c0d0e7389 */ /* 0x00006400000c000b */
[----:B01----:R-:W-:Y:S01]  /*2bba0*/  ENDCOLLECTIVE ;  /* 0x000000000000791b */ /* 0x003fe20003800000 */
.L_x_2482:
[----:B------:R-:W-:Y:S01]  /*2bbb0*/  IMAD.MOV.U32 R12, RZ, RZ, 0x8 ;  /* 0x00000008ff0c7424 */ /* 0x000fe200078e00ff */
[----:B------:R-:W-:-:S05]  /*2bbc0*/  SEL R14, R14, RZ, P3 ;  /* 0x000000ff0e0e7207 */ /* 0x000fca0001800000 */
[----:B------:R-:W-:-:S04]  /*2bbd0*/  IMAD.IADD R3, R3, 0x1, R14 ;  /* 0x0000000103037824 */ /* 0x000fc800078e020e */
[----:B------:R-:W-:-:S07]  /*2bbe0*/  IMAD.MOV.U32 R13, RZ, RZ, R3 ;  /* 0x000000ffff0d7224 */ /* 0x000fce00078e0003 */
[----:B------:R-:W-:Y:S05]  /*2bbf0*/  WARPSYNC.COLLECTIVE R15, `(.L_x_2483) ;  /* 0x000000000f087348 */ /* 0x000fea0003c00000 */
[----:B------:R0:W1:Y:S02]  /*2bc00*/  SHFL.UP P6, R14, R13, R12, R11 ;  /* 0x0400000c0d0e7389 */ /* 0x00006400000c000b */
[----:B01----:R-:W-:Y:S01]  /*2bc10*/  ENDCOLLECTIVE ;  /* 0x000000000000791b */ /* 0x003fe20003800000 */
.L_x_2483:
[----:B------:R-:W-:Y:S01]  /*2bc20*/  IMAD.MOV.U32 R12, RZ, RZ, 0x10 ;  /* 0x00000010ff0c7424 */ /* 0x000fe200078e00ff */
[----:B------:R-:W-:-:S05]  /*2bc30*/  SEL R14, R14, RZ, P4 ;  /* 0x000000ff0e0e7207 */ /* 0x000fca0002000000 */
[----:B------:R-:W-:-:S04]  /*2bc40*/  IMAD.IADD R3, R3, 0x1, R14 ;  /* 0x0000000103037824 */ /* 0x000fc800078e020e */
[----:B------:R-:W-:-:S07]  /*2bc50*/  IMAD.MOV.U32 R13, RZ, RZ, R3 ;  /* 0x000000ffff0d7224 */ /* 0x000fce00078e0003 */
[----:B------:R-:W-:Y:S05]  /*2bc60*/  WARPSYNC.COLLECTIVE R15, `(.L_x_2484) ;  /* 0x000000000f087348 */ /* 0x000fea0003c00000 */
[----:B------:R0:W1:Y:S02]  /*2bc70*/  SHFL.UP P6, R14, R13, R12, R11 ;  /* 0x0400000c0d0e7389 */ /* 0x00006400000c000b */
[----:B01----:R-:W-:Y:S01]  /*2bc80*/  ENDCOLLECTIVE ;  /* 0x000000000000791b */ /* 0x003fe20003800000 */
.L_x_2484:
        /* <DEDUP_REMOVED lines=8> */
.L_x_2485:
[----:B------:R-:W-:Y:S05]  /*2bd10*/  BRA `(.L_x_2486) ;  /* 0xffffffc400ac7947 */ /* 0x000fea000383ffff */
.L_x_2335:
[----:B------:R-:W-:Y:S01]  /*2bd20*/  BSSY B0, `(.L_x_2487) ;  /* 0x0000006000007945 */ /* 0x000fe20003800000 */
[----:B------:R-:W-:Y:S01]  /*2bd30*/  PLOP3.LUT P6, PT, P6, PT, PT, 0x8, 0x0 ;  /* 0x000000000000781c */ /* 0x000fe200037ce170 */
[----:B------:R-:W-:-:S12]  /*2bd40*/  IMAD.MOV.U32 R15, RZ, RZ, -0x1 ;  /* 0xffffffffff0f7424 */ /* 0x000fd800078e00ff */
[----:B0-----:R-:W-:Y:S05]  /*2bd50*/  WARPSYNC.COLLECTIVE R15, `(.L_x_2488) ;  /* 0x000000000f087348 */ /* 0x001fea0003c00000 */
[----:B------:R-:W-:Y:S01]  /*2bd60*/  VOTE.ANY R14, PT, P6 ;  /* 0x00000000000e7806 */ /* 0x000fe200030e0100 */
[----:B0-----:R-:W-:Y:S06]  /*2bd70*/  ENDCOLLECTIVE ;  /* 0x000000000000791b */ /* 0x001fec0003800000 */
.L_x_2488:
[----:B------:R-:W-:Y:S05]  /*2bd80*/  BSYNC B0 ;  /* 0x0000000000007941 */ /* 0x000fea0003800000 */
.L_x_2487:
        /* <DEDUP_REMOVED lines=9> */
.L_x_2489:
[----:B------:R-:W-:Y:S01]  /*2be20*/  IMAD.MOV.U32 R4, RZ, RZ, R14 ;  /* 0x000000ffff047224 */ /* 0x000fe200078e000e */
[----:B------:R-:W-:Y:S06]  /*2be30*/  BRA `(.L_x_2490) ;  /* 0xffffffc4009c7947 */ /* 0x000fec000383ffff */
.L_x_2337:
[----:B------:R-:W-:Y:S01]  /*2be40*/  BSSY B0, `(.L_x_2491) ;  /* 0x0000007000007945 */ /* 0x000fe20003800000 */
[----:B------:R-:W-:Y:S02]  /*2be50*/  IMAD.MOV.U32 R13, RZ, RZ, R3 ;  /* 0x000000ffff0d7224 */ /* 0x000fe400078e0003 */
[----:B------:R-:W-:Y:S02]  /*2be60*/  IMAD.MOV.U32 R11, RZ, RZ, 0x1f ;  /* 0x0000001fff0b7424 */ /* 0x000fe400078e00ff */
[----:B------:R-:W-:-:S07]  /*2be70*/  IMAD.MOV.U32 R15, RZ, RZ, -0x1 ;  /* 0xffffffffff0f7424 */ /* 0x000fce00078e00ff */
[----:B012---:R-:W-:Y:S05]  /*2be80*/  WARPSYNC.COLLECTIVE R15, `(.L_x_2492) ;  /* 0x000000000f087348 */ /* 0x007fea0003c00000 */
[----:B------:R3:W4:Y:S02]  /*2be90*/  SHFL.IDX P6, R14, R13, R12, R11 ;  /* 0x0000000c0d0e7389 */ /* 0x00072400000c000b */
[----:B01234-:R-:W-:Y:S01]  /*2bea0*/  ENDCOLLECTIVE ;  /* 0x000000000000791b */ /* 0x01ffe20003800000 */
.L_x_2492:
[----:B------:R-:W-:Y:S05]  /*2beb0*/  BSYNC B0 ;  /* 0x0000000000007941 */ /* 0x000fea0003800000 */
.L_x_2491:
[----:B------:R-:W-:Y:S01]  /*2bec0*/  IMAD.MOV.U32 R7, RZ, RZ, R14 ;  /* 0x000000ffff077224 */ /* 0x000fe200078e000e */
[----:B------:R-:W-:Y:S06]  /*2bed0*/  BRA `(.L_x_2336) ;  /* 0xffffffc400907947 */ /* 0x000fec000383ffff */
.L_x_2341:
[----:B0-----:R0:W1:Y:S02]  /*2bee0*/  SYNCS.PHASECHK.TRANS64.TRYWAIT P0, [R0+URZ+0x2e820], R3 ;  /* 0x02e82003000075a7 */ /* 0x001064000800017f */
[----:B-1----:R-:W-:Y:S05]  /*2bef0*/  @!P0 NANOSLEEP.SYNCS 0x989680 ;  /* 0x009896800000895d */ /* 0x002fea0003900000 */
[----:B------:R-:W1:Y:S02]  /*2bf00*/  @!P0 SYNCS.PHASECHK.TRANS64 P0, [R0+URZ+0x2e820], R3 ;  /* 0x02e82003000085a7 */ /* 0x000e64000800007f */
[----:B-1----:R-:W-:Y:S05]  /*2bf10*/  @!P0 BRA `(.L_x_2341) ;  /* 0xfffffffc00f08947 */ /* 0x002fea000383ffff */
[----:B------:R-:W-:Y:S05]  /*2bf20*/  BRA `(.L_x_2493) ;  /* 0xffffffcc00447947 */ /* 0x000fea000383ffff */
.L_x_2342:
        /* <DEDUP_REMOVED lines=11> */
.L_x_2495:
[----:B------:R-:W-:Y:S05]  /*2bfe0*/  BSYNC B0 ;  /* 0x0000000000007941 */ /* 0x000fea0003800000 */
.L_x_2494:
[----:B------:R-:W-:Y:S05]  /*2bff0*/  BRA `(.L_x_2496) ;  /* 0xffffffcc002c7947 */ /* 0x000fea000383ffff */
.L_x_2343:
[----:B------:R-:W-:Y:S01]  /*2c000*/  BSSY B0, `(.L_x_2497) ;  /* 0x0000006000007945 */ /* 0x000fe20003800000 */
[----:B------:R-:W-:-:S07]  /*2c010*/  IMAD.MOV.U32 R15, RZ, RZ, -0x1 ;  /* 0xffffffffff0f7424 */ /* 0x000fce00078e00ff */
[----:B01----:R-:W-:Y:S05]  /*2c020*/  WARPSYNC.COLLECTIVE R15, `(.L_x_2498) ;  /* 0x000000000f0c7348 */ /* 0x003fea0003c00000 */
[----:B------:R-:W-:Y:S02]  /*2c030*/  ELECT P6, UR62, PT ;  /* 0x00000000003e782f */ /* 0x000fe400038c0000 */
[----:B------:R-:W-:Y:S01]  /*2c040*/  MOV R14, UR62 ;  /* 0x0000003e000e7c02 */ /* 0x000fe20008000f00 */
[----:B01----:R-:W-:Y:S10]  /*2c050*/  ENDCOLLECTIVE ;  /* 0x000000000000791b */ /* 0x003ff40003800000 */
.L_x_2498:
[----:B------:R-:W-:Y:S05]  /*2c060*/  BSYNC B0 ;  /* 0x0000000000007941 */ /* 0x000fea0003800000 */
.L_x_2497:
[----:B------:R-:W-:Y:S05]  /*2c070*/  BRA `(.L_x_2499) ;  /* 0xffffffcc00207947 */ /* 0x000fea000383ffff */
.L_x_2345:
[----:B0-----:R0:W1:Y:S02]  /*2c080*/  SYNCS.PHASECHK.TRANS64.TRYWAIT P1, [R6+URZ], R5 ;  /* 0x00000005060075a7 */ /* 0x001064000802017f */
[----:B-1----:R-:W-:Y:S05]  /*2c090*/  @!P1 NANOSLEEP.SYNCS 0x989680 ;  /* 0x009896800000995d */ /* 0x002fea0003900000 */
[----:B------:R-:W1:Y:S02]  /*2c0a0*/  @!P1 SYNCS.PHASECHK.TRANS64 P1, [R6+URZ], R5 ;  /* 0x00000005060095a7 */ /* 0x000e64000802007f */
[----:B-1----:R-:W-:Y:S05]  /*2c0b0*/  @!P1 BRA `(.L_x_2345) ;  /* 0xfffffffc00f09947 */ /* 0x002fea000383ffff */
[----:B------:R-:W-:Y:S05]  /*2c0c0*/  BRA `(.L_x_2500) ;  /* 0xffffffcc00647947 */ /* 0x000fea000383ffff */
.L_x_2346:
[----:B-1----:R1:W2:Y:S02]  /*2c0d0*/  SYNCS.PHASECHK.TRANS64.TRYWAIT P1, [R7+URZ], R2 ;  /* 0x00000002070075a7 */ /* 0x0022a4000802017f */
[----:B--2---:R-:W-:Y:S05]  /*2c0e0*/  @!P1 NANOSLEEP.SYNCS 0x989680 ;  /* 0x009896800000995d */ /* 0x004fea0003900000 */
[----:B------:R-:W2:Y:S02]  /*2c0f0*/  @!P1 SYNCS.PHASECHK.TRANS64 P1, [R7+URZ], R2 ;  /* 0x00000002070095a7 */ /* 0x000ea4000802007f */
[----:B--2---:R-:W-:Y:S05]  /*2c100*/  @!P1 BRA `(.L_x_2346) ;  /* 0xfffffffc00f09947 */ /* 0x004fea000383ffff */
[----:B------:R-:W-:Y:S05]  /*2c110*/  BRA `(.L_x_2501) ;  /* 0xffffffcc00587947 */ /* 0x000fea000383ffff */
.L_x_2348:
[----:B--2---:R2:W3:Y:S02]  /*2c120*/  SYNCS.PHASECHK.TRANS64.TRYWAIT P1, [R4+URZ+0x2e860], R5 ;  /* 0x02e86005040075a7 */ /* 0x0044e4000802017f */
[----:B---3--:R-:W-:Y:S05]  /*2c130*/  @!P1 NANOSLEEP.SYNCS 0x989680 ;  /* 0x009896800000995d */ /* 0x008fea0003900000 */
[----:B------:R-:W3:Y:S02]  /*2c140*/  @!P1 SYNCS.PHASECHK.TRANS64 P1, [R4+URZ+0x2e860], R5 ;  /* 0x02e86005040095a7 */ /* 0x000ee4000802007f */
[----:B---3--:R-:W-:Y:S05]  /*2c150*/  @!P1 BRA `(.L_x_2348) ;  /* 0xfffffffc00f09947 */ /* 0x008fea000383ffff */
[----:B------:R-:W-:Y:S05]  /*2c160*/  BRA `(.L_x_2502) ;  /* 0xffffffcc005c7947 */ /* 0x000fea000383ffff */
.L_x_2350:
[----:B---3--:R3:W4:Y:S02]  /*2c170*/  SYNCS.PHASECHK.TRANS64.TRYWAIT P1, [R3+URZ+0x2e860], R2 ;  /* 0x02e86002030075a7 */ /* 0x008724000802017f */
[----:B----4-:R-:W-:Y:S05]  /*2c180*/  @!P1 NANOSLEEP.SYNCS 0x989680 ;  /* 0x009896800000995d */ /* 0x010fea0003900000 */
[----:B------:R-:W4:Y:S02]  /*2c190*/  @!P1 SYNCS.PHASECHK.TRANS64 P1, [R3+URZ+0x2e860], R2 ;  /* 0x02e86002030095a7 */ /* 0x000f24000802007f */
[----:B----4-:R-:W-:Y:S05]  /*2c1a0*/  @!P1 BRA `(.L_x_2350) ;  /* 0xfffffffc00f09947 */ /* 0x010fea000383ffff */
[----:B------:R-:W-:Y:S05]  /*2c1b0*/  BRA `(.L_x_2503) ;  /* 0xffffffcc005c7947 */ /* 0x000fea000383ffff */
.L_x_2352:
[----:B----4-:R4:W0:Y:S02]  /*2c1c0*/  SYNCS.PHASECHK.TRANS64.TRYWAIT P0, [R4+URZ+0x2e880], R5 ;  /* 0x02e88005040075a7 */ /* 0x010824000800017f */
[----:B0-----:R-:W-:Y:S05]  /*2c1d0*/  @!P0 NANOSLEEP.SYNCS 0x989680 ;  /* 0x009896800000895d */ /* 0x001fea0003900000 */
[----:B------:R-:W0:Y:S02]  /*2c1e0*/  @!P0 SYNCS.PHASECHK.TRANS64 P0, [R4+URZ+0x2e880], R5 ;  /* 0x02e88005040085a7 */ /* 0x000e24000800007f */
[----:B0-----:R-:W-:Y:S05]  /*2c1f0*/  @!P0 BRA `(.L_x_2352) ;  /* 0xfffffffc00f08947 */ /* 0x001fea000383ffff */
[----:B------:R-:W-:Y:S05]  /*2c200*/  BRA `(.L_x_2353) ;  /* 0xffffffcc00587947 */ /* 0x000fea000383ffff */
.L_x_2504:
        /* <DEDUP_REMOVED lines=15> */
.L_x_2513:


//--------------------- .nv.global.init           --------------------------
	.section	.nv.global.init,"aw",@progbits
	.align	4
.nv.global.init:
	.type		_ZZN5flash28permute_output_fp8_VcolmajorIN4cute6TensorINS1_11ArrayEngineIN7cutlass10bfloat16_tELm64EEENS1_6LayoutINS1_5tupleIJNS8_IJNS1_1CILi2EEESA_NS9_ILi16EEEEEENS9_ILi1EEESD_EEENS8_IJNS8_IJSD_SA_NS9_ILi4EEEEEENS9_ILi0EEESH_EEEEEEEEEvRT_E9upper_map,@object
	.size		_ZZN5flash28permute_output_fp8_VcolmajorIN4cute6TensorINS1_11ArrayEngineIN7cutlass10bfloat16_tELm64EEENS1_6LayoutINS1_5tupleIJNS8_IJNS1_1CILi2EEESA_NS9_ILi16EEEEEENS9_ILi1EEESD_EEENS8_IJNS8_IJSD_SA_NS9_ILi4EEEEEENS9_ILi0EEESH_EEEEEEEEEvRT_E9upper_map,($str$23 - _ZZN5flash28permute_output_fp8_VcolmajorIN4cute6TensorINS1_11ArrayEngineIN7cutlass10bfloat16_tELm64EEENS1_6LayoutINS1_5tupleIJNS8_IJNS1_1CILi2EEESA_NS9_ILi16EEEEEENS9_ILi1EEESD_EEENS8_IJNS8_IJSD_SA_NS9_ILi4EEEEEENS9_ILi0EEESH_EEEEEEEEEvRT_E9upper_map)
_ZZN5flash28permute_output_fp8_VcolmajorIN4cute6TensorINS1_11ArrayEngineIN7cutlass10bfloat16_tELm64EEENS1_6LayoutINS1_5tupleIJNS8_IJNS1_1CILi2EEESA_NS9_ILi16EEEEEENS9_ILi1EEESD_EEENS8_IJNS8_IJSD_SA_NS9_ILi4EEEEEENS9_ILi0EEESH_EEEEEEEEEvRT_E9upper_map:
        /*0000*/ 	.byte	0x00, 0x00, 0x00, 0x00, 0x02, 0x00, 0x00, 0x00, 0x03, 0x00, 0x00, 0x00, 0x01, 0x00, 0x00, 0x00
	.type		$str$23,@object
	.size		$str$23,($str$24 - $str$23)
$str$23:
        /*0010*/ 	.byte	0x28, 0x61, 0x64, 0x64, 0x72, 0x65, 0x73, 0x73, 0x20, 0x26, 0x20, 0x6d, 0x61, 0x73, 0x6b, 0x29
        /*0020*/ 	.byte	0x20, 0x3d, 0x3d, 0x20, 0x30, 0x00
	.type		$str$24,@object
	.size		$str$24,(__unnamed_5 - $str$24)
$str$24:
        /*0026*/ 	.byte	0x2f, 0x74, 0x6d, 0x70, 0x2f, 0x6f, 0x73, 0x73, 0x5f, 0x6b, 0x65, 0x72, 0x6e, 0x65, 0x6c, 0x73
        /*0036*/ 	.byte	0x5f, 0x73, 0x72, 0x63, 0x2f, 0x66, 0x6c, 0x61, 0x73, 0x68, 0x5f, 0x61, 0x74, 0x74, 0x65, 0x6e
        /*0046*/ 	.byte	0x74, 0x69, 0x6f, 0x6e, 0x2f, 0x63, 0x73, 0x72, 0x63, 0x2f, 0x63, 0x75, 0x74, 0x6c, 0x61, 0x73
        /*0056*/ 	.byte	0x73, 0x2f, 0x69, 0x6e, 0x63, 0x6c, 0x75, 0x64, 0x65, 0x2f, 0x63, 0x75, 0x74, 0x65, 0x2f, 0x70
        /*0066*/ 	.byte	0x6f, 0x69, 0x6e, 0x74, 0x65, 0x72, 0x5f, 0x66, 0x6c, 0x61, 0x67, 0x67, 0x65, 0x64, 0x2e, 0x68
        /*0076*/ 	.byte	0x70, 0x70, 0x00
	.type		__unnamed_5,@object
	.size		__unnamed_5,(__unnamed_6 - __unnamed_5)
__unnamed_5:
        /* <DEDUP_REMOVED lines=24> */
        /*01f9*/ 	.byte	0x3e, 0x3e, 0x20, 0x26, 0x5d, 0x00
	.type		__unnamed_6,@object
	.size		__unnamed_6,(__unnamed_3 - __unnamed_6)
__unnamed_6:
        /* <DEDUP_REMOVED lines=25> */
	.type		__unnamed_3,@object
	.size		__unnamed_3,(__unnamed_4 - __unnamed_3)
__unnamed_3:
        /* <DEDUP_REMOVED lines=29> */
        /*0555*/ 	.byte	0x5d, 0x00
	.type		__unnamed_4,@object
	.size		__unnamed_4,(__unnamed_2 - __unnamed_4)
__unnamed_4:
        /* <DEDUP_REMOVED lines=30> */
	.type		__unnamed_2,@object
	.size		__unnamed_2,(__unnamed_1 - __unnamed_2)
__unnamed_2:
        /* <DEDUP_REMOVED lines=30> */
	.type		__unnamed_1,@object
	.size		__unnamed_1,(.L_0 - __unnamed_1)
__unnamed_1:
        /* <DEDUP_REMOVED lines=30> */
.L_0:


//--------------------- .nv.shared._ZN7cutlass13device_kernelIN5flash11enable_sm90INS1_16FlashAttnFwdSm90INS1_25CollectiveMainloopFwdSm90ILi2EN4cute5tupleIJNS5_1CILi1EEES8_S8_EEENS6_IJNS7_ILi128EEENS7_ILi224EEESA_EEELi128ENS_12float_e4m3_tEfNS_4arch4Sm90ELb0ELb0ELb0ELb0ELb0ELb0ELb0ELb1ELb1ELb0ELb0ELb0EEENS1_21CollectiveEpilogueFwdINS6_IJSA_SA_SB_EEES9_NS_10bfloat16_tESF_Li256ELb0ELb0ELb0ELb1EEENS1_29StaticPersistentTileSchedulerILb0EEEEEEEEEvNT_6ParamsE --------------------------
	.section	.nv.shared._ZN7cutlass13device_kernelIN5flash11enable_sm90INS1_16FlashAttnFwdSm90INS1_25CollectiveMainloopFwdSm90ILi2EN4cute5tupleIJNS5_1CILi1EEES8_S8_EEENS6_IJNS7_ILi128EEENS7_ILi224EEESA_EEELi128ENS_12float_e4m3_tEfNS_4arch4Sm90ELb0ELb0ELb0ELb0ELb0ELb0ELb0ELb1ELb1ELb0ELb0ELb0EEENS1_21CollectiveEpilogueFwdINS6_IJSA_SA_SB_EEES9_NS_10bfloat16_tESF_Li256ELb0ELb0ELb0ELb1EEENS1_29StaticPersistentTileSchedulerILb0EEEEEEEEEvNT_6ParamsE,"aw",@nobits
	.sectionflags	@""
	.align	16
	.zero		1024


//--------------------- .nv.shared.reserved.0     --------------------------
	.section	.nv.shared.reserved.0,"aw",@nobits
	.weak		__nv_reservedSMEM_offset_0_alias
	.size		__nv_reservedSMEM_offset_0_alias, 0, 0
	.other		__nv_reservedSMEM_offset_0_alias,@"STO_CUDA_RESERVED_SHARED STV_DEFAULT"
__nv_reservedSMEM_offset_0_alias:
	.zero		0


//--------------------- .nv.global                --------------------------
	.section	.nv.global,"aw",@nobits
.nv.global:
	.type		_ZN66_INTERNAL_c361ca79_30_flash_fwd_hdim128_e4m3_sm90_cu_9d2915ae_29574cute1_E,@object
	.size		_ZN66_INTERNAL_c361ca79_30_flash_fwd_hdim128_e4m3_sm90_cu_9d2915ae_29574cute1_E,(_ZN66_INTERNAL_c361ca79_30_flash_fwd_hdim128_e4m3_sm90_cu_9d2915ae_29574cuda3std3__45__cpo6cbeginE - _ZN66_INTERNAL_c361ca79_30_flash_fwd_hdim128_e4m3_sm90_cu_9d2915ae_29574cute1_E)
_ZN66_INTERNAL_c361ca79_30_flash_fwd_hdim128_e4m3_sm90_cu_9d2915ae_29574cute1_E:
	.zero		1
	.type		_ZN66_INTERNAL_c361ca79_30_flash_fwd_hdim128_e4m3_sm90_cu_9d2915ae_29574cuda3std3__45__cpo6cbeginE,@object
	.size		_ZN66_INTERNAL_c361ca79_30_flash_fwd_hdim128_e4m3_sm90_cu_9d2915ae_29574cuda3std3__45__cpo6cbeginE,(_ZN66_INTERNAL_c361ca79_30_flash_fwd_hdim128_e4m3_sm90_cu_9d2915ae_29574cuda3std3__48in_placeE - _ZN66_INTERNAL_c361ca79_30_flash_fwd_hdim128_e4m3_sm90_cu_9d2915ae_29574cuda3std3__45__cpo6cbeginE)
_ZN66_INTERNAL_c361ca79_30_flash_fwd_hdim128_e4m3_sm90_cu_9d2915ae_29574cuda3std3__45__cpo6cbeginE:
	.zero		1
	.type		_ZN66_INTERNAL_c361ca79_30_flash_fwd_hdim128_e4m3_sm90_cu_9d2915ae_29574cuda3std3__48in_placeE,@object
	.size		_ZN66_INTERNAL_c361ca79_30_flash_fwd_hdim128_e4m3_sm90_cu_9d2915ae_29574cuda3std3__48in_placeE,(_ZN66_INTERNAL_c361ca79_30_flash_fwd_hdim128_e4m3_sm90_cu_9d2915ae_29574cuda3std6ranges3__45__cpo9iter_moveE - _ZN66_INTERNAL_c361ca79_30_flash_fwd_hdim128_e4m3_sm90_cu_9d2915ae_29574cuda3std3__48in_placeE)
_ZN66_INTERNAL_c361ca79_30_flash_fwd_hdim128_e4m3_sm90_cu_9d2915ae_29574cuda3std3__48in_placeE:
	.zero		1
	.type		_ZN66_INTERNAL_c361ca79_30_flash_fwd_hdim128_e4m3_sm90_cu_9d2915ae_29574cuda3std6ranges3__45__cpo9iter_moveE,@object
	.size		_ZN66_INTERNAL_c361ca79_30_flash_fwd_hdim128_e4m3_sm90_cu_9d2915ae_29574cuda3std6ranges3__45__cpo9iter_moveE,(_ZN66_INTERNAL_c361ca79_30_flash_fwd_hdim128_e4m3_sm90_cu_9d2915ae_29574cuda3std3__45__cpo5beginE - _ZN66_INTERNAL_c361ca79_30_flash_fwd_hdim128_e4m3_sm90_cu_9d2915ae_29574cuda3std6ranges3__45__cpo9iter_moveE)
_ZN66_INTERNAL_c361ca79_30_flash_fwd_hdim128_e4m3_sm90_cu_9d2915ae_29574cuda3std6ranges3__45__cpo9iter_moveE:
	.zero		1
	.type		_ZN66_INTERNAL_c361ca79_30_flash_fwd_hdim128_e4m3_sm90_cu_9d2915ae_29574cuda3std3__45__cpo5beginE,@object
	.size		_ZN66_INTERNAL_c361ca79_30_flash_fwd_hdim128_e4m3_sm90_cu_9d2915ae_29574cuda3std3__45__cpo5beginE,(_ZN66_INTERNAL_c361ca79_30_flash_fwd_hdim128_e4m3_sm90_cu_9d2915ae_29574cuda3std3__468_GLOBAL__N__c361ca79_30_flash_fwd_hdim128_e4m3_sm90_cu_9d2915ae_29576ignoreE - _ZN66_INTERNAL_c361ca79_30_flash_fwd_hdim128_e4m3_sm90_cu_9d2915ae_29574cuda3std3__45__cpo5beginE)
_ZN66_INTERNAL_c361ca79_30_flash_fwd_hdim128_e4m3_sm90_cu_9d2915ae_29574cuda3std3__45__cpo5beginE:
	.zero		1
	.type		_ZN66_INTERNAL_c361ca79_30_flash_fwd_hdim128_e4m3_sm90_cu_9d2915ae_29574cuda3std3__468_GLOBAL__N__c361ca79_30_flash_fwd_hdim128_e4m3_sm90_cu_9d2915ae_29576ignoreE,@object
	.size		_ZN66_INTERNAL_c361ca79_30_flash_fwd_hdim128_e4m3_sm90_cu_9d2915ae_29574cuda3std3__468_GLOBAL__N__c361ca79_30_flash_fwd_hdim128_e4m3_sm90_cu_9d2915ae_29576ignoreE,(_ZN66_INTERNAL_c361ca79_30_flash_fwd_hdim128_e4m3_sm90_cu_9d2915ae_29574cute7productE - _ZN66_INTERNAL_c361ca79_30_flash_fwd_hdim128_e4m3_sm90_cu_9d2915ae_29574cuda3std3__468_GLOBAL__N__c361ca79_30_flash_fwd_hdim128_e4m3_sm90_cu_9d2915ae_29576ignoreE)
_ZN66_INTERNAL_c361ca79_30_flash_fwd_hdim128_e4m3_sm90_cu_9d2915ae_29574cuda3std3__468_GLOBAL__N__c361ca79_30_flash_fwd_hdim128_e4m3_sm90_cu_9d2915ae_29576ignoreE:
	.zero		1
	.type		_ZN66_INTERNAL_c361ca79_30_flash_fwd_hdim128_e4m3_sm90_cu_9d2915ae_29574cute7productE,@object
	.size		_ZN66_INTERNAL_c361ca79_30_flash_fwd_hdim128_e4m3_sm90_cu_9d2915ae_29574cute7productE,(_ZN66_INTERNAL_c361ca79_30_flash_fwd_hdim128_e4m3_sm90_cu_9d2915ae_29574cuda3std3__45__cpo3endE - _ZN66_INTERNAL_c361ca79_30_flash_fwd_hdim128_e4m3_sm90_cu_9d2915ae_29574cute7productE)
_ZN66_INTERNAL_c361ca79_30_flash_fwd_hdim128_e4m3_sm90_cu_9d2915ae_29574cute7productE:
	.zero		1
	.type		_ZN66_INTERNAL_c361ca79_30_flash_fwd_hdim128_e4m3_sm90_cu_9d2915ae_29574cuda3std3__45__cpo3endE,@object
	.size		_ZN66_INTERNAL_c361ca79_30_flash_fwd_hdim128_e4m3_sm90_cu_9d2915ae_29574cuda3std3__45__cpo3endE,(_ZN66_INTERNAL_c361ca79_30_flash_fwd_hdim128_e4m3_sm90_cu_9d2915ae_29574cuda3std3__419piecewise_constructE - _ZN66_INTERNAL_c361ca79_30_flash_fwd_hdim128_e4m3_sm90_cu_9d2915ae_29574cuda3std3__45__cpo3endE)
_ZN66_INTERNAL_c361ca79_30_flash_fwd_hdim128_e4m3_sm90_cu_9d2915ae_29574cuda3std3__45__cpo3endE:
	.zero		1
	.type		_ZN66_INTERNAL_c361ca79_30_flash_fwd_hdim128_e4m3_sm90_cu_9d2915ae_29574cuda3std3__419piecewise_constructE,@object
	.size		_ZN66_INTERNAL_c361ca79_30_flash_fwd_hdim128_e4m3_sm90_cu_9d2915ae_29574cuda3std3__419piecewise_constructE,(_ZN66_INTERNAL_c361ca79_30_flash_fwd_hdim128_e4m3_sm90_cu_9d2915ae_29574cuda3std3__45__cpo4cendE - _ZN66_INTERNAL_c361ca79_30_flash_fwd_hdim128_e4m3_sm90_cu_9d2915ae_29574cuda3std3__419piecewise_constructE)
_ZN66_INTERNAL_c361ca79_30_flash_fwd_hdim128_e4m3_sm90_cu_9d2915ae_29574cuda3std3__419piecewise_constructE:
	.zero		1
	.type		_ZN66_INTERNAL_c361ca79_30_flash_fwd_hdim128_e4m3_sm90_cu_9d2915ae_29574cuda3std3__45__cpo4cendE,@object
	.size		_ZN66_INTERNAL_c361ca79_30_flash_fwd_hdim128_e4m3_sm90_cu_9d2915ae_29574cuda3std3__45__cpo4cendE,(_ZN66_INTERNAL_c361ca79_30_flash_fwd_hdim128_e4m3_sm90_cu_9d2915ae_29574cuda3std6ranges3__45__cpo4swapE - _ZN66_INTERNAL_c361ca79_30_flash_fwd_hdim128_e4m3_sm90_cu_9d2915ae_29574cuda3std3__45__cpo4cendE)
_ZN66_INTERNAL_c361ca79_30_flash_fwd_hdim128_e4m3_sm90_cu_9d2915ae_29574cuda3std3__45__cpo4cendE:
	.zero		1
	.type		_ZN66_INTERNAL_c361ca79_30_flash_fwd_hdim128_e4m3_sm90_cu_9d2915ae_29574cuda3std6ranges3__45__cpo4swapE,@object
	.size		_ZN66_INTERNAL_c361ca79_30_flash_fwd_hdim128_e4m3_sm90_cu_9d2915ae_29574cuda3std6ranges3__45__cpo4swapE,(.L_14 - _ZN66_INTERNAL_c361ca79_30_flash_fwd_hdim128_e4m3_sm90_cu_9d2915ae_29574cuda3std6ranges3__45__cpo4swapE)
_ZN66_INTERNAL_c361ca79_30_flash_fwd_hdim128_e4m3_sm90_cu_9d2915ae_29574cuda3std6ranges3__45__cpo4swapE:
	.zero		1
.L_14:


//--------------------- .nv.shared._ZN7cutlass13device_kernelIN5flash11enable_sm90INS1_16FlashAttnFwdSm90INS1_25CollectiveMainloopFwdSm90ILi2EN4cute5tupleIJNS5_1CILi1EEES8_S8_EEENS6_IJNS7_ILi128EEENS7_ILi224EEESA_EEELi128ENS_12float_e4m3_tEfNS_4arch4Sm90ELb0ELb0ELb0ELb1ELb0ELb0ELb0ELb1ELb1ELb0ELb0ELb0EEENS1_21CollectiveEpilogueFwdINS6_IJSA_SA_SB_EEES9_NS_10bfloat16_tESF_Li256ELb1ELb0ELb0ELb1EEENS1_36VarlenDynamicPersistentTileSchedulerILi128ELi224ELi256ELi128ELb0ELb0ELb1ELb0ELb1ELb1EEEEEEEEEvNT_6ParamsE --------------------------
	.section	.nv.shared._ZN7cutlass13device_kernelIN5flash11enable_sm90INS1_16FlashAttnFwdSm90INS1_25CollectiveMainloopFwdSm90ILi2EN4cute5tupleIJNS5_1CILi1EEES8_S8_EEENS6_IJNS7_ILi128EEENS7_ILi224EEESA_EEELi128ENS_12float_e4m3_tEfNS_4arch4Sm90ELb0ELb0ELb0ELb1ELb0ELb0ELb0ELb1ELb1ELb0ELb0ELb0EEENS1_21CollectiveEpilogueFwdINS6_IJSA_SA_SB_EEES9_NS_10bfloat16_tESF_Li256ELb1ELb0ELb0ELb1EEENS1_36VarlenDynamicPersistentTileSchedulerILi128ELi224ELi256ELi128ELb0ELb0ELb1ELb0ELb1ELb1EEEEEEEEEvNT_6ParamsE,"aw",@nobits
	.sectionflags	@""
	.align	16
	.zero		1024


//--------------------- .nv.shared._ZN7cutlass13device_kernelIN5flash11enable_sm90INS1_16FlashAttnFwdSm90INS1_25CollectiveMainloopFwdSm90ILi2EN4cute5tupleIJNS5_1CILi1EEES8_S8_EEENS6_IJNS7_ILi128EEENS7_ILi224EEESA_EEELi128ENS_12float_e4m3_tEfNS_4arch4Sm90ELb0ELb0ELb0ELb1ELb0ELb1ELb0ELb1ELb1ELb0ELb0ELb0EEENS1_21CollectiveEpilogueFwdINS6_IJSA_SA_SB_EEES9_NS_10bfloat16_tESF_Li256ELb1ELb0ELb0ELb1EEENS1_36VarlenDynamicPersistentTileSchedulerILi128ELi224ELi256ELi128ELb0ELb0ELb1ELb0ELb1ELb1EEEEEEEEEvNT_6ParamsE --------------------------
	.section	.nv.shared._ZN7cutlass13device_kernelIN5flash11enable_sm90INS1_16FlashAttnFwdSm90INS1_25CollectiveMainloopFwdSm90ILi2EN4cute5tupleIJNS5_1CILi1EEES8_S8_EEENS6_IJNS7_ILi128EEENS7_ILi224EEESA_EEELi128ENS_12float_e4m3_tEfNS_4arch4Sm90ELb0ELb0ELb0ELb1ELb0ELb1ELb0ELb1ELb1ELb0ELb0ELb0EEENS1_21CollectiveEpilogueFwdINS6_IJSA_SA_SB_EEES9_NS_10bfloat16_tESF_Li256ELb1ELb0ELb0ELb1EEENS1_36VarlenDynamicPersistentTileSchedulerILi128ELi224ELi256ELi128ELb0ELb0ELb1ELb0ELb1ELb1EEEEEEEEEvNT_6ParamsE,"aw",@nobits
	.sectionflags	@""
	.align	16
	.zero		1024


//--------------------- .nv.shared._ZN7cutlass13device_kernelIN5flash11enable_sm90INS1_16FlashAttnFwdSm90INS1_25CollectiveMainloopFwdSm90ILi2EN4cute5tupleIJNS5_1CILi1EEES8_S8_EEENS6_IJNS7_ILi128EEENS7_ILi224EEESA_EEELi128ENS_12float_e4m3_tEfNS_4arch4Sm90ELb0ELb1ELb0ELb0ELb0ELb0ELb0ELb1ELb1ELb0ELb0ELb0EEENS1_21CollectiveEpilogueFwdINS6_IJSA_SA_SB_EEES9_NS_10bfloat16_tESF_Li256ELb0ELb0ELb0ELb1EEENS1_30DynamicPersistentTileSchedulerILi256ELi128ELb0ELb0ELb1EEEEEEEEEvNT_6ParamsE --------------------------
	.section	.nv.shared._ZN7cutlass13device_kernelIN5flash11enable_sm90INS1_16FlashAttnFwdSm90INS1_25CollectiveMainloopFwdSm90ILi2EN4cute5tupleIJNS5_1CILi1EEES8_S8_EEENS6_IJNS7_ILi128EEENS7_ILi224EEESA_EEELi128ENS_12float_e4m3_tEfNS_4arch4Sm90ELb0ELb1ELb0ELb0ELb0ELb0ELb0ELb1ELb1ELb0ELb0ELb0EEENS1_21CollectiveEpilogueFwdINS6_IJSA_SA_SB_EEES9_NS_10bfloat16_tESF_Li256ELb0ELb0ELb0ELb1EEENS1_30DynamicPersistentTileSchedulerILi256ELi128ELb0ELb0ELb1EEEEEEEEEvNT_6ParamsE,"aw",@nobits
	.sectionflags	@""
	.align	16
	.zero		1024


//--------------------- .nv.shared._ZN7cutlass13device_kernelIN5flash11enable_sm90INS1_16FlashAttnFwdSm90INS1_25CollectiveMainloopFwdSm90ILi2EN4cute5tupleIJNS5_1CILi1EEES8_S8_EEENS6_IJNS7_ILi128EEENS7_ILi224EEESA_EEELi128ENS_12float_e4m3_tEfNS_4arch4Sm90ELb0ELb1ELb0ELb1ELb0ELb0ELb0ELb1ELb1ELb0ELb0ELb0EEENS1_21CollectiveEpilogueFwdINS6_IJSA_SA_SB_EEES9_NS_10bfloat16_tESF_Li256ELb1ELb0ELb0ELb1EEENS1_36VarlenDynamicPersistentTileSchedulerILi128ELi224ELi256ELi128ELb0ELb0ELb1ELb1ELb0ELb1EEEEEEEEEvNT_6ParamsE --------------------------
	.section	.nv.shared._ZN7cutlass13device_kernelIN5flash11enable_sm90INS1_16FlashAttnFwdSm90INS1_25CollectiveMainloopFwdSm90ILi2EN4cute5tupleIJNS5_1CILi1EEES8_S8_EEENS6_IJNS7_ILi128EEENS7_ILi224EEESA_EEELi128ENS_12float_e4m3_tEfNS_4arch4Sm90ELb0ELb1ELb0ELb1ELb0ELb0ELb0ELb1ELb1ELb0ELb0ELb0EEENS1_21CollectiveEpilogueFwdINS6_IJSA_SA_SB_EEES9_NS_10bfloat16_tESF_Li256ELb1ELb0ELb0ELb1EEENS1_36VarlenDynamicPersistentTileSchedulerILi128ELi224ELi256ELi128ELb0ELb0ELb1ELb1ELb0ELb1EEEEEEEEEvNT_6ParamsE,"aw",@nobits
	.sectionflags	@""
	.align	16
	.zero		1024


//--------------------- .nv.shared._ZN7cutlass13device_kernelIN5flash11enable_sm90INS1_16FlashAttnFwdSm90INS1_25CollectiveMainloopFwdSm90ILi2EN4cute5tupleIJNS5_1CILi1EEES8_S8_EEENS6_IJNS7_ILi128EEENS7_ILi224EEESA_EEELi128ENS_12float_e4m3_tEfNS_4arch4Sm90ELb0ELb1ELb0ELb1ELb0ELb1ELb0ELb1ELb1ELb0ELb0ELb0EEENS1_21CollectiveEpilogueFwdINS6_IJSA_SA_SB_EEES9_NS_10bfloat16_tESF_Li256ELb1ELb0ELb0ELb1EEENS1_36VarlenDynamicPersistentTileSchedulerILi128ELi224ELi256ELi128ELb0ELb0ELb1ELb1ELb0ELb1EEEEEEEEEvNT_6ParamsE --------------------------
	.section	.nv.shared._ZN7cutlass13device_kernelIN5flash11enable_sm90INS1_16FlashAttnFwdSm90INS1_25CollectiveMainloopFwdSm90ILi2EN4cute5tupleIJNS5_1CILi1EEES8_S8_EEENS6_IJNS7_ILi128EEENS7_ILi224EEESA_EEELi128ENS_12float_e4m3_tEfNS_4arch4Sm90ELb0ELb1ELb0ELb1ELb0ELb1ELb0ELb1ELb1ELb0ELb0ELb0EEENS1_21CollectiveEpilogueFwdINS6_IJSA_SA_SB_EEES9_NS_10bfloat16_tESF_Li256ELb1ELb0ELb0ELb1EEENS1_36VarlenDynamicPersistentTileSchedulerILi128ELi224ELi256ELi128ELb0ELb0ELb1ELb1ELb0ELb1EEEEEEEEEvNT_6ParamsE,"aw",@nobits
	.sectionflags	@""
	.align	16
	.zero		1024


//--------------------- .nv.shared._ZN7cutlass13device_kernelIN5flash11enable_sm90INS1_16FlashAttnFwdSm90INS1_25CollectiveMainloopFwdSm90ILi2EN4cute5tupleIJNS5_1CILi1EEES8_S8_EEENS6_IJNS7_ILi128EEENS7_ILi224EEESA_EEELi128ENS_12float_e4m3_tEfNS_4arch4Sm90ELb1ELb0ELb0ELb0ELb0ELb0ELb0ELb1ELb1ELb0ELb0ELb0EEENS1_21CollectiveEpilogueFwdINS6_IJSA_SA_SB_EEES9_NS_10bfloat16_tESF_Li256ELb0ELb0ELb0ELb1EEENS1_30DynamicPersistentTileSchedulerILi256ELi128ELb0ELb0ELb1EEEEEEEEEvNT_6ParamsE --------------------------
	.section	.nv.shared._ZN7cutlass13device_kernelIN5flash11enable_sm90INS1_16FlashAttnFwdSm90INS1_25CollectiveMainloopFwdSm90ILi2EN4cute5tupleIJNS5_1CILi1EEES8_S8_EEENS6_IJNS7_ILi128EEENS7_ILi224EEESA_EEELi128ENS_12float_e4m3_tEfNS_4arch4Sm90ELb1ELb0ELb0ELb0ELb0ELb0ELb0ELb1ELb1ELb0ELb0ELb0EEENS1_21CollectiveEpilogueFwdINS6_IJSA_SA_SB_EEES9_NS_10bfloat16_tESF_Li256ELb0ELb0ELb0ELb1EEENS1_30DynamicPersistentTileSchedulerILi256ELi128ELb0ELb0ELb1EEEEEEEEEvNT_6ParamsE,"aw",@nobits
	.sectionflags	@""
	.align	16
	.zero		1024


//--------------------- .nv.shared._ZN7cutlass13device_kernelIN5flash11enable_sm90INS1_16FlashAttnFwdSm90INS1_25CollectiveMainloopFwdSm90ILi2EN4cute5tupleIJNS5_1CILi1EEES8_S8_EEENS6_IJNS7_ILi128EEENS7_ILi224EEESA_EEELi128ENS_12float_e4m3_tEfNS_4arch4Sm90ELb1ELb0ELb0ELb1ELb0ELb0ELb0ELb1ELb1ELb0ELb0ELb0EEENS1_21CollectiveEpilogueFwdINS6_IJSA_SA_SB_EEES9_NS_10bfloat16_tESF_Li256ELb1ELb0ELb0ELb1EEENS1_36VarlenDynamicPersistentTileSchedulerILi128ELi224ELi256ELi128ELb0ELb0ELb1ELb1ELb1ELb1EEEEEEEEEvNT_6ParamsE --------------------------
	.section	.nv.shared._ZN7cutlass13device_kernelIN5flash11enable_sm90INS1_16FlashAttnFwdSm90INS1_25CollectiveMainloopFwdSm90ILi2EN4cute5tupleIJNS5_1CILi1EEES8_S8_EEENS6_IJNS7_ILi128EEENS7_ILi224EEESA_EEELi128ENS_12float_e4m3_tEfNS_4arch4Sm90ELb1ELb0ELb0ELb1ELb0ELb0ELb0ELb1ELb1ELb0ELb0ELb0EEENS1_21CollectiveEpilogueFwdINS6_IJSA_SA_SB_EEES9_NS_10bfloat16_tESF_Li256ELb1ELb0ELb0ELb1EEENS1_36VarlenDynamicPersistentTileSchedulerILi128ELi224ELi256ELi128ELb0ELb0ELb1ELb1ELb1ELb1EEEEEEEEEvNT_6ParamsE,"aw",@nobits
	.sectionflags	@""
	.align	16
	.zero		1024


//--------------------- .nv.shared._ZN7cutlass13device_kernelIN5flash11enable_sm90INS1_16FlashAttnFwdSm90INS1_25CollectiveMainloopFwdSm90ILi2EN4cute5tupleIJNS5_1CILi1EEES8_S8_EEENS6_IJNS7_ILi128EEENS7_ILi224EEESA_EEELi128ENS_12float_e4m3_tEfNS_4arch4Sm90ELb1ELb0ELb0ELb1ELb0ELb1ELb0ELb1ELb1ELb0ELb0ELb0EEENS1_21CollectiveEpilogueFwdINS6_IJSA_SA_SB_EEES9_NS_10bfloat16_tESF_Li256ELb1ELb0ELb0ELb1EEENS1_36VarlenDynamicPersistentTileSchedulerILi128ELi224ELi256ELi128ELb0ELb0ELb1ELb1ELb1ELb1EEEEEEEEEvNT_6ParamsE --------------------------
	.section	.nv.shared._ZN7cutlass13device_kernelIN5flash11enable_sm90INS1_16FlashAttnFwdSm90INS1_25CollectiveMainloopFwdSm90ILi2EN4cute5tupleIJNS5_1CILi1EEES8_S8_EEENS6_IJNS7_ILi128EEENS7_ILi224EEESA_EEELi128ENS_12float_e4m3_tEfNS_4arch4Sm90ELb1ELb0ELb0ELb1ELb0ELb1ELb0ELb1ELb1ELb0ELb0ELb0EEENS1_21CollectiveEpilogueFwdINS6_IJSA_SA_SB_EEES9_NS_10bfloat16_tESF_Li256ELb1ELb0ELb0ELb1EEENS1_36VarlenDynamicPersistentTileSchedulerILi128ELi224ELi256ELi128ELb0ELb0ELb1ELb1ELb1ELb1EEEEEEEEEvNT_6ParamsE,"aw",@nobits
	.sectionflags	@""
	.align	16
	.zero		1024


//--------------------- .nv.constant0._ZN7cutlass13device_kernelIN5flash11enable_sm90INS1_16FlashAttnFwdSm90INS1_25CollectiveMainloopFwdSm90ILi2EN4cute5tupleIJNS5_1CILi1EEES8_S8_EEENS6_IJNS7_ILi128EEENS7_ILi224EEESA_EEELi128ENS_12float_e4m3_tEfNS_4arch4Sm90ELb0ELb0ELb0ELb0ELb0ELb0ELb0ELb1ELb1ELb0ELb0ELb0EEENS1_21CollectiveEpilogueFwdINS6_IJSA_SA_SB_EEES9_NS_10bfloat16_tESF_Li256ELb0ELb0ELb0ELb1EEENS1_29StaticPersistentTileSchedulerILb0EEEEEEEEEvNT_6ParamsE --------------------------
	.section	.nv.constant0._ZN7cutlass13device_kernelIN5flash11enable_sm90INS1_16FlashAttnFwdSm90INS1_25CollectiveMainloopFwdSm90ILi2EN4cute5tupleIJNS5_1CILi1EEES8_S8_EEENS6_IJNS7_ILi128EEENS7_ILi224EEESA_EEELi128ENS_12float_e4m3_tEfNS_4arch4Sm90ELb0ELb0ELb0ELb0ELb0ELb0ELb0ELb1ELb1ELb0ELb0ELb0EEENS1_21CollectiveEpilogueFwdINS6_IJSA_SA_SB_EEES9_NS_10bfloat16_tESF_Li256ELb0ELb0ELb0ELb1EEENS1_29StaticPersistentTileSchedulerILb0EEEEEEEEEvNT_6ParamsE,"a",@progbits
	.sectionflags	@""
	.align	4
.nv.constant0._ZN7cutlass13device_kernelIN5flash11enable_sm90INS1_16FlashAttnFwdSm90INS1_25CollectiveMainloopFwdSm90ILi2EN4cute5tupleIJNS5_1CILi1EEES8_S8_EEENS6_IJNS7_ILi128EEENS7_ILi224EEESA_EEELi128ENS_12float_e4m3_tEfNS_4arch4Sm90ELb0ELb0ELb0ELb0ELb0ELb0ELb0ELb1ELb1ELb0ELb0ELb0EEENS1_21CollectiveEpilogueFwdINS6_IJSA_SA_SB_EEES9_NS_10bfloat16_tESF_Li256ELb0ELb0ELb0ELb1EEENS1_29StaticPersistentTileSchedulerILb0EEEEEEEEEvNT_6ParamsE:
	.zero		3584


//--------------------- .nv.constant0._ZN7cutlass13device_kernelIN5flash11enable_sm90INS1_16FlashAttnFwdSm90INS1_25CollectiveMainloopFwdSm90ILi2EN4cute5tupleIJNS5_1CILi1EEES8_S8_EEENS6_IJNS7_ILi128EEENS7_ILi224EEESA_EEELi128ENS_12float_e4m3_tEfNS_4arch4Sm90ELb0ELb0ELb0ELb1ELb0ELb0ELb0ELb1ELb1ELb0ELb0ELb0EEENS1_21CollectiveEpilogueFwdINS6_IJSA_SA_SB_EEES9_NS_10bfloat16_tESF_Li256ELb1ELb0ELb0ELb1EEENS1_36VarlenDynamicPersistentTileSchedulerILi128ELi224ELi256ELi128ELb0ELb0ELb1ELb0ELb1ELb1EEEEEEEEEvNT_6ParamsE --------------------------
	.section	.nv.constant0._ZN7cutlass13device_kernelIN5flash11enable_sm90INS1_16FlashAttnFwdSm90INS1_25CollectiveMainloopFwdSm90ILi2EN4cute5tupleIJNS5_1CILi1EEES8_S8_EEENS6_IJNS7_ILi128EEENS7_ILi224EEESA_EEELi128ENS_12float_e4m3_tEfNS_4arch4Sm90ELb0ELb0ELb0ELb1ELb0ELb0ELb0ELb1ELb1ELb0ELb0ELb0EEENS1_21CollectiveEpilogueFwdINS6_IJSA_SA_SB_EEES9_NS_10bfloat16_tESF_Li256ELb1ELb0ELb0ELb1EEENS1_36VarlenDynamicPersistentTileSchedulerILi128ELi224ELi256ELi128ELb0ELb0ELb1ELb0ELb1ELb1EEEEEEEEEvNT_6ParamsE,"a",@progbits
	.sectionflags	@""
	.align	4
.nv.constant0._ZN7cutlass13device_kernelIN5flash11enable_sm90INS1_16FlashAttnFwdSm90INS1_25CollectiveMainloopFwdSm90ILi2EN4cute5tupleIJNS5_1CILi1EEES8_S8_EEENS6_IJNS7_ILi128EEENS7_ILi224EEESA_EEELi128ENS_12float_e4m3_tEfNS_4arch4Sm90ELb0ELb0ELb0ELb1ELb0ELb0ELb0ELb1ELb1ELb0ELb0ELb0EEENS1_21CollectiveEpilogueFwdINS6_IJSA_SA_SB_EEES9_NS_10bfloat16_tESF_Li256ELb1ELb0ELb0ELb1EEENS1_36VarlenDynamicPersistentTileSchedulerILi128ELi224ELi256ELi128ELb0ELb0ELb1ELb0ELb1ELb1EEEEEEEEEvNT_6ParamsE:
	.zero		3200


//--------------------- .nv.constant0._ZN7cutlass13device_kernelIN5flash11enable_sm90INS1_16FlashAttnFwdSm90INS1_25CollectiveMainloopFwdSm90ILi2EN4cute5tupleIJNS5_1CILi1EEES8_S8_EEENS6_IJNS7_ILi128EEENS7_ILi224EEESA_EEELi128ENS_12float_e4m3_tEfNS_4arch4Sm90ELb0ELb0ELb0ELb1ELb0ELb1ELb0ELb1ELb1ELb0ELb0ELb0EEENS1_21CollectiveEpilogueFwdINS6_IJSA_SA_SB_EEES9_NS_10bfloat16_tESF_Li256ELb1ELb0ELb0ELb1EEENS1_36VarlenDynamicPersistentTileSchedulerILi128ELi224ELi256ELi128ELb0ELb0ELb1ELb0ELb1ELb1EEEEEEEEEvNT_6ParamsE --------------------------
	.section	.nv.constant0._ZN7cutlass13device_kernelIN5flash11enable_sm90INS1_16FlashAttnFwdSm90INS1_25CollectiveMainloopFwdSm90ILi2EN4cute5tupleIJNS5_1CILi1EEES8_S8_EEENS6_IJNS7_ILi128EEENS7_ILi224EEESA_EEELi128ENS_12float_e4m3_tEfNS_4arch4Sm90ELb0ELb0ELb0ELb1ELb0ELb1ELb0ELb1ELb1ELb0ELb0ELb0EEENS1_21CollectiveEpilogueFwdINS6_IJSA_SA_SB_EEES9_NS_10bfloat16_tESF_Li256ELb1ELb0ELb0ELb1EEENS1_36VarlenDynamicPersistentTileSchedulerILi128ELi224ELi256ELi128ELb0ELb0ELb1ELb0ELb1ELb1EEEEEEEEEvNT_6ParamsE,"a",@progbits
	.sectionflags	@""
	.align	4
.nv.constant0._ZN7cutlass13device_kernelIN5flash11enable_sm90INS1_16FlashAttnFwdSm90INS1_25CollectiveMainloopFwdSm90ILi2EN4cute5tupleIJNS5_1CILi1EEES8_S8_EEENS6_IJNS7_ILi128EEENS7_ILi224EEESA_EEELi128ENS_12float_e4m3_tEfNS_4arch4Sm90ELb0ELb0ELb0ELb1ELb0ELb1ELb0ELb1ELb1ELb0ELb0ELb0EEENS1_21CollectiveEpilogueFwdINS6_IJSA_SA_SB_EEES9_NS_10bfloat16_tESF_Li256ELb1ELb0ELb0ELb1EEENS1_36VarlenDynamicPersistentTileSchedulerILi128ELi224ELi256ELi128ELb0ELb0ELb1ELb0ELb1ELb1EEEEEEEEEvNT_6ParamsE:
	.zero		3200


//--------------------- .nv.constant0._ZN7cutlass13device_kernelIN5flash11enable_sm90INS1_16FlashAttnFwdSm90INS1_25CollectiveMainloopFwdSm90ILi2EN4cute5tupleIJNS5_1CILi1EEES8_S8_EEENS6_IJNS7_ILi128EEENS7_ILi224EEESA_EEELi128ENS_12float_e4m3_tEfNS_4arch4Sm90ELb0ELb1ELb0ELb0ELb0ELb0ELb0ELb1ELb1ELb0ELb0ELb0EEENS1_21CollectiveEpilogueFwdINS6_IJSA_SA_SB_EEES9_NS_10bfloat16_tESF_Li256ELb0ELb0ELb0ELb1EEENS1_30DynamicPersistentTileSchedulerILi256ELi128ELb0ELb0ELb1EEEEEEEEEvNT_6ParamsE --------------------------
	.section	.nv.constant0._ZN7cutlass13device_kernelIN5flash11enable_sm90INS1_16FlashAttnFwdSm90INS1_25CollectiveMainloopFwdSm90ILi2EN4cute5tupleIJNS5_1CILi1EEES8_S8_EEENS6_IJNS7_ILi128EEENS7_ILi224EEESA_EEELi128ENS_12float_e4m3_tEfNS_4arch4Sm90ELb0ELb1ELb0ELb0ELb0ELb0ELb0ELb1ELb1ELb0ELb0ELb0EEENS1_21CollectiveEpilogueFwdINS6_IJSA_SA_SB_EEES9_NS_10bfloat16_tESF_Li256ELb0ELb0ELb0ELb1EEENS1_30DynamicPersistentTileSchedulerILi256ELi128ELb0ELb0ELb1EEEEEEEEEvNT_6ParamsE,"a",@progbits
	.sectionflags	@""
	.align	4
.nv.constant0._ZN7cutlass13device_kernelIN5flash11enable_sm90INS1_16FlashAttnFwdSm90INS1_25CollectiveMainloopFwdSm90ILi2EN4cute5tupleIJNS5_1CILi1EEES8_S8_EEENS6_IJNS7_ILi128EEENS7_ILi224EEESA_EEELi128ENS_12float_e4m3_tEfNS_4arch4Sm90ELb0ELb1ELb0ELb0ELb0ELb0ELb0ELb1ELb1ELb0ELb0ELb0EEENS1_21CollectiveEpilogueFwdINS6_IJSA_SA_SB_EEES9_NS_10bfloat16_tESF_Li256ELb0ELb0ELb0ELb1EEENS1_30DynamicPersistentTileSchedulerILi256ELi128ELb0ELb0ELb1EEEEEEEEEvNT_6ParamsE:
	.zero		3584


//--------------------- .nv.constant0._ZN7cutlass13device_kernelIN5flash11enable_sm90INS1_16FlashAttnFwdSm90INS1_25CollectiveMainloopFwdSm90ILi2EN4cute5tupleIJNS5_1CILi1EEES8_S8_EEENS6_IJNS7_ILi128EEENS7_ILi224EEESA_EEELi128ENS_12float_e4m3_tEfNS_4arch4Sm90ELb0ELb1ELb0ELb1ELb0ELb0ELb0ELb1ELb1ELb0ELb0ELb0EEENS1_21CollectiveEpilogueFwdINS6_IJSA_SA_SB_EEES9_NS_10bfloat16_tESF_Li256ELb1ELb0ELb0ELb1EEENS1_36VarlenDynamicPersistentTileSchedulerILi128ELi224ELi256ELi128ELb0ELb0ELb1ELb1ELb0ELb1EEEEEEEEEvNT_6ParamsE --------------------------
	.section	.nv.constant0._ZN7cutlass13device_kernelIN5flash11enable_sm90INS1_16FlashAttnFwdSm90INS1_25CollectiveMainloopFwdSm90ILi2EN4cute5tupleIJNS5_1CILi1EEES8_S8_EEENS6_IJNS7_ILi128EEENS7_ILi224EEESA_EEELi128ENS_12float_e4m3_tEfNS_4arch4Sm90ELb0ELb1ELb0ELb1ELb0ELb0ELb0ELb1ELb1ELb0ELb0ELb0EEENS1_21CollectiveEpilogueFwdINS6_IJSA_SA_SB_EEES9_NS_10bfloat16_tESF_Li256ELb1ELb0ELb0ELb1EEENS1_36VarlenDynamicPersistentTileSchedulerILi128ELi224ELi256ELi128ELb0ELb0ELb1ELb1ELb0ELb1EEEEEEEEEvNT_6ParamsE,"a",@progbits
	.sectionflags	@""
	.align	4
.nv.constant0._ZN7cutlass13device_kernelIN5flash11enable_sm90INS1_16FlashAttnFwdSm90INS1_25CollectiveMainloopFwdSm90ILi2EN4cute5tupleIJNS5_1CILi1EEES8_S8_EEENS6_IJNS7_ILi128EEENS7_ILi224EEESA_EEELi128ENS_12float_e4m3_tEfNS_4arch4Sm90ELb0ELb1ELb0ELb1ELb0ELb0ELb0ELb1ELb1ELb0ELb0ELb0EEENS1_21CollectiveEpilogueFwdINS6_IJSA_SA_SB_EEES9_NS_10bfloat16_tESF_Li256ELb1ELb0ELb0ELb1EEENS1_36VarlenDynamicPersistentTileSchedulerILi128ELi224ELi256ELi128ELb0ELb0ELb1ELb1ELb0ELb1EEEEEEEEEvNT_6ParamsE:
	.zero		3200


//--------------------- .nv.constant0._ZN7cutlass13device_kernelIN5flash11enable_sm90INS1_16FlashAttnFwdSm90INS1_25CollectiveMainloopFwdSm90ILi2EN4cute5tupleIJNS5_1CILi1EEES8_S8_EEENS6_IJNS7_ILi128EEENS7_ILi224EEESA_EEELi128ENS_12float_e4m3_tEfNS_4arch4Sm90ELb0ELb1ELb0ELb1ELb0ELb1ELb0ELb1ELb1ELb0ELb0ELb0EEENS1_21CollectiveEpilogueFwdINS6_IJSA_SA_SB_EEES9_NS_10bfloat16_tESF_Li256ELb1ELb0ELb0ELb1EEENS1_36VarlenDynamicPersistentTileSchedulerILi128ELi224ELi256ELi128ELb0ELb0ELb1ELb1ELb0ELb1EEEEEEEEEvNT_6ParamsE --------------------------
	.section	.nv.constant0._ZN7cutlass13device_kernelIN5flash11enable_sm90INS1_16FlashAttnFwdSm90INS1_25CollectiveMainloopFwdSm90ILi2EN4cute5tupleIJNS5_1CILi1EEES8_S8_EEENS6_IJNS7_ILi128EEENS7_ILi224EEESA_EEELi128ENS_12float_e4m3_tEfNS_4arch4Sm90ELb0ELb1ELb0ELb1ELb0ELb1ELb0ELb1ELb1ELb0ELb0ELb0EEENS1_21CollectiveEpilogueFwdINS6_IJSA_SA_SB_EEES9_NS_10bfloat16_tESF_Li256ELb1ELb0ELb0ELb1EEENS1_36VarlenDynamicPersistentTileSchedulerILi128ELi224ELi256ELi128ELb0ELb0ELb1ELb1ELb0ELb1EEEEEEEEEvNT_6ParamsE,"a",@progbits
	.sectionflags	@""
	.align	4
.nv.constant0._ZN7cutlass13device_kernelIN5flash11enable_sm90INS1_16FlashAttnFwdSm90INS1_25CollectiveMainloopFwdSm90ILi2EN4cute5tupleIJNS5_1CILi1EEES8_S8_EEENS6_IJNS7_ILi128EEENS7_ILi224EEESA_EEELi128ENS_12float_e4m3_tEfNS_4arch4Sm90ELb0ELb1ELb0ELb1ELb0ELb1ELb0ELb1ELb1ELb0ELb0ELb0EEENS1_21CollectiveEpilogueFwdINS6_IJSA_SA_SB_EEES9_NS_10bfloat16_tESF_Li256ELb1ELb0ELb0ELb1EEENS1_36VarlenDynamicPersistentTileSchedulerILi128ELi224ELi256ELi128ELb0ELb0ELb1ELb1ELb0ELb1EEEEEEEEEvNT_6ParamsE:
	.zero		3200


//--------------------- .nv.constant0._ZN7cutlass13device_kernelIN5flash11enable_sm90INS1_16FlashAttnFwdSm90INS1_25CollectiveMainloopFwdSm90ILi2EN4cute5tupleIJNS5_1CILi1EEES8_S8_EEENS6_IJNS7_ILi128EEENS7_ILi224EEESA_EEELi128ENS_12float_e4m3_tEfNS_4arch4Sm90ELb1ELb0ELb0ELb0ELb0ELb0ELb0ELb1ELb1ELb0ELb0ELb0EEENS1_21CollectiveEpilogueFwdINS6_IJSA_SA_SB_EEES9_NS_10bfloat16_tESF_Li256ELb0ELb0ELb0ELb1EEENS1_30DynamicPersistentTileSchedulerILi256ELi128ELb0ELb0ELb1EEEEEEEEEvNT_6ParamsE --------------------------
	.section	.nv.constant0._ZN7cutlass13device_kernelIN5flash11enable_sm90INS1_16FlashAttnFwdSm90INS1_25CollectiveMainloopFwdSm90ILi2EN4cute5tupleIJNS5_1CILi1EEES8_S8_EEENS6_IJNS7_ILi128EEENS7_ILi224EEESA_EEELi128ENS_12float_e4m3_tEfNS_4arch4Sm90ELb1ELb0ELb0ELb0ELb0ELb0ELb0ELb1ELb1ELb0ELb0ELb0EEENS1_21CollectiveEpilogueFwdINS6_IJSA_SA_SB_EEES9_NS_10bfloat16_tESF_Li256ELb0ELb0ELb0ELb1EEENS1_30DynamicPersistentTileSchedulerILi256ELi128ELb0ELb0ELb1EEEEEEEEEvNT_6ParamsE,"a",@progbits
	.sectionflags	@""
	.align	4
.nv.constant0._ZN7cutlass13device_kernelIN5flash11enable_sm90INS1_16FlashAttnFwdSm90INS1_25CollectiveMainloopFwdSm90ILi2EN4cute5tupleIJNS5_1CILi1EEES8_S8_EEENS6_IJNS7_ILi128EEENS7_ILi224EEESA_EEELi128ENS_12float_e4m3_tEfNS_4arch4Sm90ELb1ELb0ELb0ELb0ELb0ELb0ELb0ELb1ELb1ELb0ELb0ELb0EEENS1_21CollectiveEpilogueFwdINS6_IJSA_SA_SB_EEES9_NS_10bfloat16_tESF_Li256ELb0ELb0ELb0ELb1EEENS1_30DynamicPersistentTileSchedulerILi256ELi128ELb0ELb0ELb1EEEEEEEEEvNT_6ParamsE:
	.zero		3584


//--------------------- .nv.constant0._ZN7cutlass13device_kernelIN5flash11enable_sm90INS1_16FlashAttnFwdSm90INS1_25CollectiveMainloopFwdSm90ILi2EN4cute5tupleIJNS5_1CILi1EEES8_S8_EEENS6_IJNS7_ILi128EEENS7_ILi224EEESA_EEELi128ENS_12float_e4m3_tEfNS_4arch4Sm90ELb1ELb0ELb0ELb1ELb0ELb0ELb0ELb1ELb1ELb0ELb0ELb0EEENS1_21CollectiveEpilogueFwdINS6_IJSA_SA_SB_EEES9_NS_10bfloat16_tESF_Li256ELb1ELb0ELb0ELb1EEENS1_36VarlenDynamicPersistentTileSchedulerILi128ELi224ELi256ELi128ELb0ELb0ELb1ELb1ELb1ELb1EEEEEEEEEvNT_6ParamsE --------------------------
	.section	.nv.constant0._ZN7cutlass13device_kernelIN5flash11enable_sm90INS1_16FlashAttnFwdSm90INS1_25CollectiveMainloopFwdSm90ILi2EN4cute5tupleIJNS5_1CILi1EEES8_S8_EEENS6_IJNS7_ILi128EEENS7_ILi224EEESA_EEELi128ENS_12float_e4m3_tEfNS_4arch4Sm90ELb1ELb0ELb0ELb1ELb0ELb0ELb0ELb1ELb1ELb0ELb0ELb0EEENS1_21CollectiveEpilogueFwdINS6_IJSA_SA_SB_EEES9_NS_10bfloat16_tESF_Li256ELb1ELb0ELb0ELb1EEENS1_36VarlenDynamicPersistentTileSchedulerILi128ELi224ELi256ELi128ELb0ELb0ELb1ELb1ELb1ELb1EEEEEEEEEvNT_6ParamsE,"a",@progbits
	.sectionflags	@""
	.align	4
.nv.constant0._ZN7cutlass13device_kernelIN5flash11enable_sm90INS1_16FlashAttnFwdSm90INS1_25CollectiveMainloopFwdSm90ILi2EN4cute5tupleIJNS5_1CILi1EEES8_S8_EEENS6_IJNS7_ILi128EEENS7_ILi224EEESA_EEELi128ENS_12float_e4m3_tEfNS_4arch4Sm90ELb1ELb0ELb0ELb1ELb0ELb0ELb0ELb1ELb1ELb0ELb0ELb0EEENS1_21CollectiveEpilogueFwdINS6_IJSA_SA_SB_EEES9_NS_10bfloat16_tESF_Li256ELb1ELb0ELb0ELb1EEENS1_36VarlenDynamicPersistentTileSchedulerILi128ELi224ELi256ELi128ELb0ELb0ELb1ELb1ELb1ELb1EEEEEEEEEvNT_6ParamsE:
	.zero		3200


//--------------------- .nv.constant0._ZN7cutlass13device_kernelIN5flash11enable_sm90INS1_16FlashAttnFwdSm90INS1_25CollectiveMainloopFwdSm90ILi2EN4cute5tupleIJNS5_1CILi1EEES8_S8_EEENS6_IJNS7_ILi128EEENS7_ILi224EEESA_EEELi128ENS_12float_e4m3_tEfNS_4arch4Sm90ELb1ELb0ELb0ELb1ELb0ELb1ELb0ELb1ELb1ELb0ELb0ELb0EEENS1_21CollectiveEpilogueFwdINS6_IJSA_SA_SB_EEES9_NS_10bfloat16_tESF_Li256ELb1ELb0ELb0ELb1EEENS1_36VarlenDynamicPersistentTileSchedulerILi128ELi224ELi256ELi128ELb0ELb0ELb1ELb1ELb1ELb1EEEEEEEEEvNT_6ParamsE --------------------------
	.section	.nv.constant0._ZN7cutlass13device_kernelIN5flash11enable_sm90INS1_16FlashAttnFwdSm90INS1_25CollectiveMainloopFwdSm90ILi2EN4cute5tupleIJNS5_1CILi1EEES8_S8_EEENS6_IJNS7_ILi128EEENS7_ILi224EEESA_EEELi128ENS_12float_e4m3_tEfNS_4arch4Sm90ELb1ELb0ELb0ELb1ELb0ELb1ELb0ELb1ELb1ELb0ELb0ELb0EEENS1_21CollectiveEpilogueFwdINS6_IJSA_SA_SB_EEES9_NS_10bfloat16_tESF_Li256ELb1ELb0ELb0ELb1EEENS1_36VarlenDynamicPersistentTileSchedulerILi128ELi224ELi256ELi128ELb0ELb0ELb1ELb1ELb1ELb1EEEEEEEEEvNT_6ParamsE,"a",@progbits
	.sectionflags	@""
	.align	4
.nv.constant0._ZN7cutlass13device_kernelIN5flash11enable_sm90INS1_16FlashAttnFwdSm90INS1_25CollectiveMainloopFwdSm90ILi2EN4cute5tupleIJNS5_1CILi1EEES8_S8_EEENS6_IJNS7_ILi128EEENS7_ILi224EEESA_EEELi128ENS_12float_e4m3_tEfNS_4arch4Sm90ELb1ELb0ELb0ELb1ELb0ELb1ELb0ELb1ELb1ELb0ELb0ELb0EEENS1_21CollectiveEpilogueFwdINS6_IJSA_SA_SB_EEES9_NS_10bfloat16_tESF_Li256ELb1ELb0ELb0ELb1EEENS1_36VarlenDynamicPersistentTileSchedulerILi128ELi224ELi256ELi128ELb0ELb0ELb1ELb1ELb1ELb1EEEEEEEEEvNT_6ParamsE:
	.zero		3200


//--------------------- SYMBOLS --------------------------

	.type		.nv.reservedSmem.offset0,@object
	.size		.nv.reservedSmem.offset0,0x4
	.type		__assertfail,@function
